	.target	sm_100a

	.elftype	@"ET_EXEC"


//--------------------- .note.nv.tkinfo           --------------------------
	.section	.note.nv.tkinfo,"",@"SHT_NOTE"
	.sectionflags	@"SHF_NOTE_NV_TKINFO"
	.tkinfo
        /*0018*/ 	.word	0x00000002
        /*0030*/ 	.string	""
        /*0030*/ 	.string	"ptxas"
        /*0030*/ 	.string	"Cuda compilation tools, release 13.0, V13.0.88"
        /*0030*/ 	.string	"Build cuda_13.0.r13.0/compiler.36424714_0"
        /*0030*/ 	.string	"-arch sm_100a -m 64 "



//--------------------- .note.nv.cuinfo           --------------------------
	.section	.note.nv.cuinfo,"",@"SHT_NOTE"
	.sectionflags	@"SHF_NOTE_NV_CUINFO"
        /*0018*/ 	.short	0x0002
        /*001a*/ 	.short	0x0064
        /*001c*/ 	.short	0x0082
	.zero		2


//--------------------- .nv.info                  --------------------------
	.section	.nv.info,"",@"SHT_CUDA_INFO"
	.align	4


	//----- nvinfo : EIATTR_REGCOUNT
	.align		4
        /*0000*/ 	.byte	0x04, 0x2f
        /*0002*/ 	.short	(.L_41 - .L_40)
	.align		4
.L_40:
        /*0004*/ 	.word	index@(_Z35group_norm_nhwc_fwd_one_pass_kernelI11Fp32IOFp16WLi512ELi24ELi384EEv26Group_norm_nhwc_fwd_params)
        /*0008*/ 	.word	0x0000004e


	//----- nvinfo : EIATTR_FRAME_SIZE
	.align		4
.L_41:
        /*000c*/ 	.byte	0x04, 0x11
        /*000e*/ 	.short	(.L_43 - .L_42)
	.align		4
.L_42:
        /*0010*/ 	.word	index@(_Z35group_norm_nhwc_fwd_one_pass_kernelI11Fp32IOFp16WLi512ELi24ELi384EEv26Group_norm_nhwc_fwd_params)
        /*0014*/ 	.word	0x00000000


	//----- nvinfo : EIATTR_REGCOUNT
	.align		4
.L_43:
        /*0018*/ 	.byte	0x04, 0x2f
        /*001a*/ 	.short	(.L_45 - .L_44)
	.align		4
.L_44:
        /*001c*/ 	.word	index@(_Z35group_norm_nhwc_fwd_one_pass_kernelI11Fp32IOFp16WLi256ELi24ELi384EEv26Group_norm_nhwc_fwd_params)
        /*0020*/ 	.word	0x00000028


	//----- nvinfo : EIATTR_FRAME_SIZE
	.align		4
.L_45:
        /*0024*/ 	.byte	0x04, 0x11
        /*0026*/ 	.short	(.L_47 - .L_46)
	.align		4
.L_46:
        /*0028*/ 	.word	index@(_Z35group_norm_nhwc_fwd_one_pass_kernelI11Fp32IOFp16WLi256ELi24ELi384EEv26Group_norm_nhwc_fwd_params)
        /*002c*/ 	.word	0x00000000


	//----- nvinfo : EIATTR_REGCOUNT
	.align		4
.L_47:
        /*0030*/ 	.byte	0x04, 0x2f
        /*0032*/ 	.short	(.L_49 - .L_48)
	.align		4
.L_48:
        /*0034*/ 	.word	index@(_Z35group_norm_nhwc_fwd_one_pass_kernelI11Fp32IOFp16WLi128ELi24ELi384EEv26Group_norm_nhwc_fwd_params)
        /*0038*/ 	.word	0x00000020


	//----- nvinfo : EIATTR_FRAME_SIZE
	.align		4
.L_49:
        /*003c*/ 	.byte	0x04, 0x11
        /*003e*/ 	.short	(.L_51 - .L_50)
	.align		4
.L_50:
        /*0040*/ 	.word	index@(_Z35group_norm_nhwc_fwd_one_pass_kernelI11Fp32IOFp16WLi128ELi24ELi384EEv26Group_norm_nhwc_fwd_params)
        /*0044*/ 	.word	0x00000000


	//----- nvinfo : EIATTR_REGCOUNT
	.align		4
.L_51:
        /*0048*/ 	.byte	0x04, 0x2f
        /*004a*/ 	.short	(.L_53 - .L_52)
	.align		4
.L_52:
        /*004c*/ 	.word	index@(_Z35group_norm_nhwc_fwd_one_pass_kernelI11Fp32IOFp16WLi64ELi24ELi384EEv26Group_norm_nhwc_fwd_params)
        /*0050*/ 	.word	0x00000020


	//----- nvinfo : EIATTR_FRAME_SIZE
	.align		4
.L_53:
        /*0054*/ 	.byte	0x04, 0x11
        /*0056*/ 	.short	(.L_55 - .L_54)
	.align		4
.L_54:
        /*0058*/ 	.word	index@(_Z35group_norm_nhwc_fwd_one_pass_kernelI11Fp32IOFp16WLi64ELi24ELi384EEv26Group_norm_nhwc_fwd_params)
        /*005c*/ 	.word	0x00000000


	//----- nvinfo : EIATTR_REGCOUNT
	.align		4
.L_55:
        /*0060*/ 	.byte	0x04, 0x2f
        /*0062*/ 	.short	(.L_57 - .L_56)
	.align		4
.L_56:
        /*0064*/ 	.word	index@(_Z35group_norm_nhwc_fwd_one_pass_kernelI11Fp32IOBf16WLi512ELi24ELi384EEv26Group_norm_nhwc_fwd_params)
        /*0068*/ 	.word	0x0000004e


	//----- nvinfo : EIATTR_FRAME_SIZE
	.align		4
.L_57:
        /*006c*/ 	.byte	0x04, 0x11
        /*006e*/ 	.short	(.L_59 - .L_58)
	.align		4
.L_58:
        /*0070*/ 	.word	index@(_Z35group_norm_nhwc_fwd_one_pass_kernelI11Fp32IOBf16WLi512ELi24ELi384EEv26Group_norm_nhwc_fwd_params)
        /*0074*/ 	.word	0x00000000


	//----- nvinfo : EIATTR_REGCOUNT
	.align		4
.L_59:
        /*0078*/ 	.byte	0x04, 0x2f
        /*007a*/ 	.short	(.L_61 - .L_60)
	.align		4
.L_60:
        /*007c*/ 	.word	index@(_Z35group_norm_nhwc_fwd_one_pass_kernelI11Fp32IOBf16WLi256ELi24ELi384EEv26Group_norm_nhwc_fwd_params)
        /*0080*/ 	.word	0x00000028


	//----- nvinfo : EIATTR_FRAME_SIZE
	.align		4
.L_61:
        /*0084*/ 	.byte	0x04, 0x11
        /*0086*/ 	.short	(.L_63 - .L_62)
	.align		4
.L_62:
        /*0088*/ 	.word	index@(_Z35group_norm_nhwc_fwd_one_pass_kernelI11Fp32IOBf16WLi256ELi24ELi384EEv26Group_norm_nhwc_fwd_params)
        /*008c*/ 	.word	0x00000000


	//----- nvinfo : EIATTR_REGCOUNT
	.align		4
.L_63:
        /*0090*/ 	.byte	0x04, 0x2f
        /*0092*/ 	.short	(.L_65 - .L_64)
	.align		4
.L_64:
        /*0094*/ 	.word	index@(_Z35group_norm_nhwc_fwd_one_pass_kernelI11Fp32IOBf16WLi128ELi24ELi384EEv26Group_norm_nhwc_fwd_params)
        /*0098*/ 	.word	0x00000020


	//----- nvinfo : EIATTR_FRAME_SIZE
	.align		4
.L_65:
        /*009c*/ 	.byte	0x04, 0x11
        /*009e*/ 	.short	(.L_67 - .L_66)
	.align		4
.L_66:
        /*00a0*/ 	.word	index@(_Z35group_norm_nhwc_fwd_one_pass_kernelI11Fp32IOBf16WLi128ELi24ELi384EEv26Group_norm_nhwc_fwd_params)
        /*00a4*/ 	.word	0x00000000


	//----- nvinfo : EIATTR_REGCOUNT
	.align		4
.L_67:
        /*00a8*/ 	.byte	0x04, 0x2f
        /*00aa*/ 	.short	(.L_69 - .L_68)
	.align		4
.L_68:
        /*00ac*/ 	.word	index@(_Z35group_norm_nhwc_fwd_one_pass_kernelI11Fp32IOBf16WLi64ELi24ELi384EEv26Group_norm_nhwc_fwd_params)
        /*00b0*/ 	.word	0x00000020


	//----- nvinfo : EIATTR_FRAME_SIZE
	.align		4
.L_69:
        /*00b4*/ 	.byte	0x04, 0x11
        /*00b6*/ 	.short	(.L_71 - .L_70)
	.align		4
.L_70:
        /*00b8*/ 	.word	index@(_Z35group_norm_nhwc_fwd_one_pass_kernelI11Fp32IOBf16WLi64ELi24ELi384EEv26Group_norm_nhwc_fwd_params)
        /*00bc*/ 	.word	0x00000000


	//----- nvinfo : EIATTR_REGCOUNT
	.align		4
.L_71:
        /*00c0*/ 	.byte	0x04, 0x2f
        /*00c2*/ 	.short	(.L_73 - .L_72)
	.align		4
.L_72:
        /*00c4*/ 	.word	index@(_Z35group_norm_nhwc_fwd_one_pass_kernelI11Fp32IOFp32WLi512ELi24ELi384EEv26Group_norm_nhwc_fwd_params)
        /*00c8*/ 	.word	0x0000004e


	//----- nvinfo : EIATTR_FRAME_SIZE
	.align		4
.L_73:
        /*00cc*/ 	.byte	0x04, 0x11
        /*00ce*/ 	.short	(.L_75 - .L_74)
	.align		4
.L_74:
        /*00d0*/ 	.word	index@(_Z35group_norm_nhwc_fwd_one_pass_kernelI11Fp32IOFp32WLi512ELi24ELi384EEv26Group_norm_nhwc_fwd_params)
        /*00d4*/ 	.word	0x00000000


	//----- nvinfo : EIATTR_REGCOUNT
	.align		4
.L_75:
        /*00d8*/ 	.byte	0x04, 0x2f
        /*00da*/ 	.short	(.L_77 - .L_76)
	.align		4
.L_76:
        /*00dc*/ 	.word	index@(_Z35group_norm_nhwc_fwd_one_pass_kernelI11Fp32IOFp32WLi256ELi24ELi384EEv26Group_norm_nhwc_fwd_params)
        /*00e0*/ 	.word	0x00000028


	//----- nvinfo : EIATTR_FRAME_SIZE
	.align		4
.L_77:
        /*00e4*/ 	.byte	0x04, 0x11
        /*00e6*/ 	.short	(.L_79 - .L_78)
	.align		4
.L_78:
        /*00e8*/ 	.word	index@(_Z35group_norm_nhwc_fwd_one_pass_kernelI11Fp32IOFp32WLi256ELi24ELi384EEv26Group_norm_nhwc_fwd_params)
        /*00ec*/ 	.word	0x00000000


	//----- nvinfo : EIATTR_REGCOUNT
	.align		4
.L_79:
        /*00f0*/ 	.byte	0x04, 0x2f
        /*00f2*/ 	.short	(.L_81 - .L_80)
	.align		4
.L_80:
        /*00f4*/ 	.word	index@(_Z35group_norm_nhwc_fwd_one_pass_kernelI11Fp32IOFp32WLi128ELi24ELi384EEv26Group_norm_nhwc_fwd_params)
        /*00f8*/ 	.word	0x00000020


	//----- nvinfo : EIATTR_FRAME_SIZE
	.align		4
.L_81:
        /*00fc*/ 	.byte	0x04, 0x11
        /*00fe*/ 	.short	(.L_83 - .L_82)
	.align		4
.L_82:
        /*0100*/ 	.word	index@(_Z35group_norm_nhwc_fwd_one_pass_kernelI11Fp32IOFp32WLi128ELi24ELi384EEv26Group_norm_nhwc_fwd_params)
        /*0104*/ 	.word	0x00000000


	//----- nvinfo : EIATTR_REGCOUNT
	.align		4
.L_83:
        /*0108*/ 	.byte	0x04, 0x2f
        /*010a*/ 	.short	(.L_85 - .L_84)
	.align		4
.L_84:
        /*010c*/ 	.word	index@(_Z35group_norm_nhwc_fwd_one_pass_kernelI11Fp32IOFp32WLi64ELi24ELi384EEv26Group_norm_nhwc_fwd_params)
        /*0110*/ 	.word	0x00000020


	//----- nvinfo : EIATTR_FRAME_SIZE
	.align		4
.L_85:
        /*0114*/ 	.byte	0x04, 0x11
        /*0116*/ 	.short	(.L_87 - .L_86)
	.align		4
.L_86:
        /*0118*/ 	.word	index@(_Z35group_norm_nhwc_fwd_one_pass_kernelI11Fp32IOFp32WLi64ELi24ELi384EEv26Group_norm_nhwc_fwd_params)
        /*011c*/ 	.word	0x00000000


	//----- nvinfo : EIATTR_REGCOUNT
	.align		4
.L_87:
        /*0120*/ 	.byte	0x04, 0x2f
        /*0122*/ 	.short	(.L_89 - .L_88)
	.align		4
.L_88:
        /*0124*/ 	.word	index@(_Z35group_norm_nhwc_fwd_one_pass_kernelI11Fp16IOFp16WLi512ELi24ELi384EEv26Group_norm_nhwc_fwd_params)
        /*0128*/ 	.word	0x00000050


	//----- nvinfo : EIATTR_FRAME_SIZE
	.align		4
.L_89:
        /*012c*/ 	.byte	0x04, 0x11
        /*012e*/ 	.short	(.L_91 - .L_90)
	.align		4
.L_90:
        /*0130*/ 	.word	index@(_Z35group_norm_nhwc_fwd_one_pass_kernelI11Fp16IOFp16WLi512ELi24ELi384EEv26Group_norm_nhwc_fwd_params)
        /*0134*/ 	.word	0x00000000


	//----- nvinfo : EIATTR_REGCOUNT
	.align		4
.L_91:
        /*0138*/ 	.byte	0x04, 0x2f
        /*013a*/ 	.short	(.L_93 - .L_92)
	.align		4
.L_92:
        /*013c*/ 	.word	index@(_Z35group_norm_nhwc_fwd_one_pass_kernelI11Fp16IOFp16WLi256ELi24ELi384EEv26Group_norm_nhwc_fwd_params)
        /*0140*/ 	.word	0x00000028


	//----- nvinfo : EIATTR_FRAME_SIZE
	.align		4
.L_93:
        /*0144*/ 	.byte	0x04, 0x11
        /*0146*/ 	.short	(.L_95 - .L_94)
	.align		4
.L_94:
        /*0148*/ 	.word	index@(_Z35group_norm_nhwc_fwd_one_pass_kernelI11Fp16IOFp16WLi256ELi24ELi384EEv26Group_norm_nhwc_fwd_params)
        /*014c*/ 	.word	0x00000000


	//----- nvinfo : EIATTR_REGCOUNT
	.align		4
.L_95:
        /*0150*/ 	.byte	0x04, 0x2f
        /*0152*/ 	.short	(.L_97 - .L_96)
	.align		4
.L_96:
        /*0154*/ 	.word	index@(_Z35group_norm_nhwc_fwd_one_pass_kernelI11Fp16IOFp16WLi128ELi24ELi384EEv26Group_norm_nhwc_fwd_params)
        /*0158*/ 	.word	0x00000020


	//----- nvinfo : EIATTR_FRAME_SIZE
	.align		4
.L_97:
        /*015c*/ 	.byte	0x04, 0x11
        /*015e*/ 	.short	(.L_99 - .L_98)
	.align		4
.L_98:
        /*0160*/ 	.word	index@(_Z35group_norm_nhwc_fwd_one_pass_kernelI11Fp16IOFp16WLi128ELi24ELi384EEv26Group_norm_nhwc_fwd_params)
        /*0164*/ 	.word	0x00000000


	//----- nvinfo : EIATTR_REGCOUNT
	.align		4
.L_99:
        /*0168*/ 	.byte	0x04, 0x2f
        /*016a*/ 	.short	(.L_101 - .L_100)
	.align		4
.L_100:
        /*016c*/ 	.word	index@(_Z35group_norm_nhwc_fwd_one_pass_kernelI11Fp16IOFp16WLi64ELi24ELi384EEv26Group_norm_nhwc_fwd_params)
        /*0170*/ 	.word	0x00000020


	//----- nvinfo : EIATTR_FRAME_SIZE
	.align		4
.L_101:
        /*0174*/ 	.byte	0x04, 0x11
        /*0176*/ 	.short	(.L_103 - .L_102)
	.align		4
.L_102:
        /*0178*/ 	.word	index@(_Z35group_norm_nhwc_fwd_one_pass_kernelI11Fp16IOFp16WLi64ELi24ELi384EEv26Group_norm_nhwc_fwd_params)
        /*017c*/ 	.word	0x00000000


	//----- nvinfo : EIATTR_REGCOUNT
	.align		4
.L_103:
        /*0180*/ 	.byte	0x04, 0x2f
        /*0182*/ 	.short	(.L_105 - .L_104)
	.align		4
.L_104:
        /*0184*/ 	.word	index@(_Z35group_norm_nhwc_fwd_one_pass_kernelI11Fp16IOBf16WLi512ELi24ELi384EEv26Group_norm_nhwc_fwd_params)
        /*0188*/ 	.word	0x00000050


	//----- nvinfo : EIATTR_FRAME_SIZE
	.align		4
.L_105:
        /*018c*/ 	.byte	0x04, 0x11
        /*018e*/ 	.short	(.L_107 - .L_106)
	.align		4
.L_106:
        /*0190*/ 	.word	index@(_Z35group_norm_nhwc_fwd_one_pass_kernelI11Fp16IOBf16WLi512ELi24ELi384EEv26Group_norm_nhwc_fwd_params)
        /*0194*/ 	.word	0x00000000


	//----- nvinfo : EIATTR_REGCOUNT
	.align		4
.L_107:
        /*0198*/ 	.byte	0x04, 0x2f
        /*019a*/ 	.short	(.L_109 - .L_108)
	.align		4
.L_108:
        /*019c*/ 	.word	index@(_Z35group_norm_nhwc_fwd_one_pass_kernelI11Fp16IOBf16WLi256ELi24ELi384EEv26Group_norm_nhwc_fwd_params)
        /*01a0*/ 	.word	0x00000028


	//----- nvinfo : EIATTR_FRAME_SIZE
	.align		4
.L_109:
        /*01a4*/ 	.byte	0x04, 0x11
        /*01a6*/ 	.short	(.L_111 - .L_110)
	.align		4
.L_110:
        /*01a8*/ 	.word	index@(_Z35group_norm_nhwc_fwd_one_pass_kernelI11Fp16IOBf16WLi256ELi24ELi384EEv26Group_norm_nhwc_fwd_params)
        /*01ac*/ 	.word	0x00000000


	//----- nvinfo : EIATTR_REGCOUNT
	.align		4
.L_111:
        /*01b0*/ 	.byte	0x04, 0x2f
        /*01b2*/ 	.short	(.L_113 - .L_112)
	.align		4
.L_112:
        /*01b4*/ 	.word	index@(_Z35group_norm_nhwc_fwd_one_pass_kernelI11Fp16IOBf16WLi128ELi24ELi384EEv26Group_norm_nhwc_fwd_params)
        /*01b8*/ 	.word	0x00000020


	//----- nvinfo : EIATTR_FRAME_SIZE
	.align		4
.L_113:
        /*01bc*/ 	.byte	0x04, 0x11
        /*01be*/ 	.short	(.L_115 - .L_114)
	.align		4
.L_114:
        /*01c0*/ 	.word	index@(_Z35group_norm_nhwc_fwd_one_pass_kernelI11Fp16IOBf16WLi128ELi24ELi384EEv26Group_norm_nhwc_fwd_params)
        /*01c4*/ 	.word	0x00000000


	//----- nvinfo : EIATTR_REGCOUNT
	.align		4
.L_115:
        /*01c8*/ 	.byte	0x04, 0x2f
        /*01ca*/ 	.short	(.L_117 - .L_116)
	.align		4
.L_116:
        /*01cc*/ 	.word	index@(_Z35group_norm_nhwc_fwd_one_pass_kernelI11Fp16IOBf16WLi64ELi24ELi384EEv26Group_norm_nhwc_fwd_params)
        /*01d0*/ 	.word	0x00000020


	//----- nvinfo : EIATTR_FRAME_SIZE
	.align		4
.L_117:
        /*01d4*/ 	.byte	0x04, 0x11
        /*01d6*/ 	.short	(.L_119 - .L_118)
	.align		4
.L_118:
        /*01d8*/ 	.word	index@(_Z35group_norm_nhwc_fwd_one_pass_kernelI11Fp16IOBf16WLi64ELi24ELi384EEv26Group_norm_nhwc_fwd_params)
        /*01dc*/ 	.word	0x00000000


	//----- nvinfo : EIATTR_REGCOUNT
	.align		4
.L_119:
        /*01e0*/ 	.byte	0x04, 0x2f
        /*01e2*/ 	.short	(.L_121 - .L_120)
	.align		4
.L_120:
        /*01e4*/ 	.word	index@(_Z35group_norm_nhwc_fwd_one_pass_kernelI11Fp16IOFp32WLi512ELi24ELi384EEv26Group_norm_nhwc_fwd_params)
        /*01e8*/ 	.word	0x00000050


	//----- nvinfo : EIATTR_FRAME_SIZE
	.align		4
.L_121:
        /*01ec*/ 	.byte	0x04, 0x11
        /*01ee*/ 	.short	(.L_123 - .L_122)
	.align		4
.L_122:
        /*01f0*/ 	.word	index@(_Z35group_norm_nhwc_fwd_one_pass_kernelI11Fp16IOFp32WLi512ELi24ELi384EEv26Group_norm_nhwc_fwd_params)
        /*01f4*/ 	.word	0x00000000


	//----- nvinfo : EIATTR_REGCOUNT
	.align		4
.L_123:
        /*01f8*/ 	.byte	0x04, 0x2f
        /*01fa*/ 	.short	(.L_125 - .L_124)
	.align		4
.L_124:
        /*01fc*/ 	.word	index@(_Z35group_norm_nhwc_fwd_one_pass_kernelI11Fp16IOFp32WLi256ELi24ELi384EEv26Group_norm_nhwc_fwd_params)
        /*0200*/ 	.word	0x00000028


	//----- nvinfo : EIATTR_FRAME_SIZE
	.align		4
.L_125:
        /*0204*/ 	.byte	0x04, 0x11
        /*0206*/ 	.short	(.L_127 - .L_126)
	.align		4
.L_126:
        /*0208*/ 	.word	index@(_Z35group_norm_nhwc_fwd_one_pass_kernelI11Fp16IOFp32WLi256ELi24ELi384EEv26Group_norm_nhwc_fwd_params)
        /*020c*/ 	.word	0x00000000


	//----- nvinfo : EIATTR_REGCOUNT
	.align		4
.L_127:
        /*0210*/ 	.byte	0x04, 0x2f
        /*0212*/ 	.short	(.L_129 - .L_128)
	.align		4
.L_128:
        /*0214*/ 	.word	index@(_Z35group_norm_nhwc_fwd_one_pass_kernelI11Fp16IOFp32WLi128ELi24ELi384EEv26Group_norm_nhwc_fwd_params)
        /*0218*/ 	.word	0x00000020


	//----- nvinfo : EIATTR_FRAME_SIZE
	.align		4
.L_129:
        /*021c*/ 	.byte	0x04, 0x11
        /*021e*/ 	.short	(.L_131 - .L_130)
	.align		4
.L_130:
        /*0220*/ 	.word	index@(_Z35group_norm_nhwc_fwd_one_pass_kernelI11Fp16IOFp32WLi128ELi24ELi384EEv26Group_norm_nhwc_fwd_params)
        /*0224*/ 	.word	0x00000000


	//----- nvinfo : EIATTR_REGCOUNT
	.align		4
.L_131:
        /*0228*/ 	.byte	0x04, 0x2f
        /*022a*/ 	.short	(.L_133 - .L_132)
	.align		4
.L_132:
        /*022c*/ 	.word	index@(_Z35group_norm_nhwc_fwd_one_pass_kernelI11Fp16IOFp32WLi64ELi24ELi384EEv26Group_norm_nhwc_fwd_params)
        /*0230*/ 	.word	0x0000001e


	//----- nvinfo : EIATTR_FRAME_SIZE
	.align		4
.L_133:
        /*0234*/ 	.byte	0x04, 0x11
        /*0236*/ 	.short	(.L_135 - .L_134)
	.align		4
.L_134:
        /*0238*/ 	.word	index@(_Z35group_norm_nhwc_fwd_one_pass_kernelI11Fp16IOFp32WLi64ELi24ELi384EEv26Group_norm_nhwc_fwd_params)
        /*023c*/ 	.word	0x00000000


	//----- nvinfo : EIATTR_REGCOUNT
	.align		4
.L_135:
        /*0240*/ 	.byte	0x04, 0x2f
        /*0242*/ 	.short	(.L_137 - .L_136)
	.align		4
.L_136:
        /*0244*/ 	.word	index@(_Z35group_norm_nhwc_fwd_one_pass_kernelI11Bf16IOFp16WLi512ELi24ELi384EEv26Group_norm_nhwc_fwd_params)
        /*0248*/ 	.word	0x00000050


	//----- nvinfo : EIATTR_FRAME_SIZE
	.align		4
.L_137:
        /*024c*/ 	.byte	0x04, 0x11
        /*024e*/ 	.short	(.L_139 - .L_138)
	.align		4
.L_138:
        /*0250*/ 	.word	index@(_Z35group_norm_nhwc_fwd_one_pass_kernelI11Bf16IOFp16WLi512ELi24ELi384EEv26Group_norm_nhwc_fwd_params)
        /*0254*/ 	.word	0x00000000


	//----- nvinfo : EIATTR_REGCOUNT
	.align		4
.L_139:
        /*0258*/ 	.byte	0x04, 0x2f
        /*025a*/ 	.short	(.L_141 - .L_140)
	.align		4
.L_140:
        /*025c*/ 	.word	index@(_Z35group_norm_nhwc_fwd_one_pass_kernelI11Bf16IOFp16WLi256ELi24ELi384EEv26Group_norm_nhwc_fwd_params)
        /*0260*/ 	.word	0x00000028


	//----- nvinfo : EIATTR_FRAME_SIZE
	.align		4
.L_141:
        /*0264*/ 	.byte	0x04, 0x11
        /*0266*/ 	.short	(.L_143 - .L_142)
	.align		4
.L_142:
        /*0268*/ 	.word	index@(_Z35group_norm_nhwc_fwd_one_pass_kernelI11Bf16IOFp16WLi256ELi24ELi384EEv26Group_norm_nhwc_fwd_params)
        /*026c*/ 	.word	0x00000000


	//----- nvinfo : EIATTR_REGCOUNT
	.align		4
.L_143:
        /*0270*/ 	.byte	0x04, 0x2f
        /*0272*/ 	.short	(.L_145 - .L_144)
	.align		4
.L_144:
        /*0274*/ 	.word	index@(_Z35group_norm_nhwc_fwd_one_pass_kernelI11Bf16IOFp16WLi128ELi24ELi384EEv26Group_norm_nhwc_fwd_params)
        /*0278*/ 	.word	0x00000020


	//----- nvinfo : EIATTR_FRAME_SIZE
	.align		4
.L_145:
        /*027c*/ 	.byte	0x04, 0x11
        /*027e*/ 	.short	(.L_147 - .L_146)
	.align		4
.L_146:
        /*0280*/ 	.word	index@(_Z35group_norm_nhwc_fwd_one_pass_kernelI11Bf16IOFp16WLi128ELi24ELi384EEv26Group_norm_nhwc_fwd_params)
        /*0284*/ 	.word	0x00000000


	//----- nvinfo : EIATTR_REGCOUNT
	.align		4
.L_147:
        /*0288*/ 	.byte	0x04, 0x2f
        /*028a*/ 	.short	(.L_149 - .L_148)
	.align		4
.L_148:
        /*028c*/ 	.word	index@(_Z35group_norm_nhwc_fwd_one_pass_kernelI11Bf16IOFp16WLi64ELi24ELi384EEv26Group_norm_nhwc_fwd_params)
        /*0290*/ 	.word	0x00000020


	//----- nvinfo : EIATTR_FRAME_SIZE
	.align		4
.L_149:
        /*0294*/ 	.byte	0x04, 0x11
        /*0296*/ 	.short	(.L_151 - .L_150)
	.align		4
.L_150:
        /*0298*/ 	.word	index@(_Z35group_norm_nhwc_fwd_one_pass_kernelI11Bf16IOFp16WLi64ELi24ELi384EEv26Group_norm_nhwc_fwd_params)
        /*029c*/ 	.word	0x00000000


	//----- nvinfo : EIATTR_REGCOUNT
	.align		4
.L_151:
        /*02a0*/ 	.byte	0x04, 0x2f
        /*02a2*/ 	.short	(.L_153 - .L_152)
	.align		4
.L_152:
        /*02a4*/ 	.word	index@(_Z35group_norm_nhwc_fwd_one_pass_kernelI11Bf16IOBf16WLi512ELi24ELi384EEv26Group_norm_nhwc_fwd_params)
        /*02a8*/ 	.word	0x00000050


	//----- nvinfo : EIATTR_FRAME_SIZE
	.align		4
.L_153:
        /*02ac*/ 	.byte	0x04, 0x11
        /*02ae*/ 	.short	(.L_155 - .L_154)
	.align		4
.L_154:
        /*02b0*/ 	.word	index@(_Z35group_norm_nhwc_fwd_one_pass_kernelI11Bf16IOBf16WLi512ELi24ELi384EEv26Group_norm_nhwc_fwd_params)
        /*02b4*/ 	.word	0x00000000


	//----- nvinfo : EIATTR_REGCOUNT
	.align		4
.L_155:
        /*02b8*/ 	.byte	0x04, 0x2f
        /*02ba*/ 	.short	(.L_157 - .L_156)
	.align		4
.L_156:
        /*02bc*/ 	.word	index@(_Z35group_norm_nhwc_fwd_one_pass_kernelI11Bf16IOBf16WLi256ELi24ELi384EEv26Group_norm_nhwc_fwd_params)
        /*02c0*/ 	.word	0x00000028


	//----- nvinfo : EIATTR_FRAME_SIZE
	.align		4
.L_157:
        /*02c4*/ 	.byte	0x04, 0x11
        /*02c6*/ 	.short	(.L_159 - .L_158)
	.align		4
.L_158:
        /*02c8*/ 	.word	index@(_Z35group_norm_nhwc_fwd_one_pass_kernelI11Bf16IOBf16WLi256ELi24ELi384EEv26Group_norm_nhwc_fwd_params)
        /*02cc*/ 	.word	0x00000000


	//----- nvinfo : EIATTR_REGCOUNT
	.align		4
.L_159:
        /*02d0*/ 	.byte	0x04, 0x2f
        /*02d2*/ 	.short	(.L_161 - .L_160)
	.align		4
.L_160:
        /*02d4*/ 	.word	index@(_Z35group_norm_nhwc_fwd_one_pass_kernelI11Bf16IOBf16WLi128ELi24ELi384EEv26Group_norm_nhwc_fwd_params)
        /*02d8*/ 	.word	0x00000020


	//----- nvinfo : EIATTR_FRAME_SIZE
	.align		4
.L_161:
        /*02dc*/ 	.byte	0x04, 0x11
        /*02de*/ 	.short	(.L_163 - .L_162)
	.align		4
.L_162:
        /*02e0*/ 	.word	index@(_Z35group_norm_nhwc_fwd_one_pass_kernelI11Bf16IOBf16WLi128ELi24ELi384EEv26Group_norm_nhwc_fwd_params)
        /*02e4*/ 	.word	0x00000000


	//----- nvinfo : EIATTR_REGCOUNT
	.align		4
.L_163:
        /*02e8*/ 	.byte	0x04, 0x2f
        /*02ea*/ 	.short	(.L_165 - .L_164)
	.align		4
.L_164:
        /*02ec*/ 	.word	index@(_Z35group_norm_nhwc_fwd_one_pass_kernelI11Bf16IOBf16WLi64ELi24ELi384EEv26Group_norm_nhwc_fwd_params)
        /*02f0*/ 	.word	0x00000020


	//----- nvinfo : EIATTR_FRAME_SIZE
	.align		4
.L_165:
        /*02f4*/ 	.byte	0x04, 0x11
        /*02f6*/ 	.short	(.L_167 - .L_166)
	.align		4
.L_166:
        /*02f8*/ 	.word	index@(_Z35group_norm_nhwc_fwd_one_pass_kernelI11Bf16IOBf16WLi64ELi24ELi384EEv26Group_norm_nhwc_fwd_params)
        /*02fc*/ 	.word	0x00000000


	//----- nvinfo : EIATTR_REGCOUNT
	.align		4
.L_167:
        /*0300*/ 	.byte	0x04, 0x2f
        /*0302*/ 	.short	(.L_169 - .L_168)
	.align		4
.L_168:
        /*0304*/ 	.word	index@(_Z35group_norm_nhwc_fwd_one_pass_kernelI11Bf16IOFp32WLi512ELi24ELi384EEv26Group_norm_nhwc_fwd_params)
        /*0308*/ 	.word	0x00000050


	//----- nvinfo : EIATTR_FRAME_SIZE
	.align		4
.L_169:
        /*030c*/ 	.byte	0x04, 0x11
        /*030e*/ 	.short	(.L_171 - .L_170)
	.align		4
.L_170:
        /*0310*/ 	.word	index@(_Z35group_norm_nhwc_fwd_one_pass_kernelI11Bf16IOFp32WLi512ELi24ELi384EEv26Group_norm_nhwc_fwd_params)
        /*0314*/ 	.word	0x00000000


	//----- nvinfo : EIATTR_REGCOUNT
	.align		4
.L_171:
        /*0318*/ 	.byte	0x04, 0x2f
        /*031a*/ 	.short	(.L_173 - .L_172)
	.align		4
.L_172:
        /*031c*/ 	.word	index@(_Z35group_norm_nhwc_fwd_one_pass_kernelI11Bf16IOFp32WLi256ELi24ELi384EEv26Group_norm_nhwc_fwd_params)
        /*0320*/ 	.word	0x00000028


	//----- nvinfo : EIATTR_FRAME_SIZE
	.align		4
.L_173:
        /*0324*/ 	.byte	0x04, 0x11
        /*0326*/ 	.short	(.L_175 - .L_174)
	.align		4
.L_174:
        /*0328*/ 	.word	index@(_Z35group_norm_nhwc_fwd_one_pass_kernelI11Bf16IOFp32WLi256ELi24ELi384EEv26Group_norm_nhwc_fwd_params)
        /*032c*/ 	.word	0x00000000


	//----- nvinfo : EIATTR_REGCOUNT
	.align		4
.L_175:
        /*0330*/ 	.byte	0x04, 0x2f
        /*0332*/ 	.short	(.L_177 - .L_176)
	.align		4
.L_176:
        /*0334*/ 	.word	index@(_Z35group_norm_nhwc_fwd_one_pass_kernelI11Bf16IOFp32WLi128ELi24ELi384EEv26Group_norm_nhwc_fwd_params)
        /*0338*/ 	.word	0x00000020


	//----- nvinfo : EIATTR_FRAME_SIZE
	.align		4
.L_177:
        /*033c*/ 	.byte	0x04, 0x11
        /*033e*/ 	.short	(.L_179 - .L_178)
	.align		4
.L_178:
        /*0340*/ 	.word	index@(_Z35group_norm_nhwc_fwd_one_pass_kernelI11Bf16IOFp32WLi128ELi24ELi384EEv26Group_norm_nhwc_fwd_params)
        /*0344*/ 	.word	0x00000000


	//----- nvinfo : EIATTR_REGCOUNT
	.align		4
.L_179:
        /*0348*/ 	.byte	0x04, 0x2f
        /*034a*/ 	.short	(.L_181 - .L_180)
	.align		4
.L_180:
        /*034c*/ 	.word	index@(_Z35group_norm_nhwc_fwd_one_pass_kernelI11Bf16IOFp32WLi64ELi24ELi384EEv26Group_norm_nhwc_fwd_params)
        /*0350*/ 	.word	0x0000001e


	//----- nvinfo : EIATTR_FRAME_SIZE
	.align		4
.L_181:
        /*0354*/ 	.byte	0x04, 0x11
        /*0356*/ 	.short	(.L_183 - .L_182)
	.align		4
.L_182:
        /*0358*/ 	.word	index@(_Z35group_norm_nhwc_fwd_one_pass_kernelI11Bf16IOFp32WLi64ELi24ELi384EEv26Group_norm_nhwc_fwd_params)
        /*035c*/ 	.word	0x00000000


	//----- nvinfo : EIATTR_REGCOUNT
	.align		4
.L_183:
        /*0360*/ 	.byte	0x04, 0x2f
        /*0362*/ 	.short	(.L_185 - .L_184)
	.align		4
.L_184:
        /*0364*/ 	.word	index@(_Z35group_norm_nhwc_bwd_one_pass_kernelI11Fp32IOFp16WLi512ELi24ELi384EEv26Group_norm_nhwc_bwd_params)
        /*0368*/ 	.word	0x00000083


	//----- nvinfo : EIATTR_FRAME_SIZE
	.align		4
.L_185:
        /*036c*/ 	.byte	0x04, 0x11
        /*036e*/ 	.short	(.L_187 - .L_186)
	.align		4
.L_186:
        /*0370*/ 	.word	index@(_Z35group_norm_nhwc_bwd_one_pass_kernelI11Fp32IOFp16WLi512ELi24ELi384EEv26Group_norm_nhwc_bwd_params)
        /*0374*/ 	.word	0x00000000


	//----- nvinfo : EIATTR_REGCOUNT
	.align		4
.L_187:
        /*0378*/ 	.byte	0x04, 0x2f
        /*037a*/ 	.short	(.L_189 - .L_188)
	.align		4
.L_188:
        /*037c*/ 	.word	index@(_Z35group_norm_nhwc_bwd_one_pass_kernelI11Fp32IOFp16WLi256ELi24ELi384EEv26Group_norm_nhwc_bwd_params)
        /*0380*/ 	.word	0x00000050


	//----- nvinfo : EIATTR_FRAME_SIZE
	.align		4
.L_189:
        /*0384*/ 	.byte	0x04, 0x11
        /*0386*/ 	.short	(.L_191 - .L_190)
	.align		4
.L_190:
        /*0388*/ 	.word	index@(_Z35group_norm_nhwc_bwd_one_pass_kernelI11Fp32IOFp16WLi256ELi24ELi384EEv26Group_norm_nhwc_bwd_params)
        /*038c*/ 	.word	0x00000000


	//----- nvinfo : EIATTR_REGCOUNT
	.align		4
.L_191:
        /*0390*/ 	.byte	0x04, 0x2f
        /*0392*/ 	.short	(.L_193 - .L_192)
	.align		4
.L_192:
        /*0394*/ 	.word	index@(_Z35group_norm_nhwc_bwd_one_pass_kernelI11Fp32IOFp16WLi128ELi24ELi384EEv26Group_norm_nhwc_bwd_params)
        /*0398*/ 	.word	0x00000038


	//----- nvinfo : EIATTR_FRAME_SIZE
	.align		4
.L_193:
        /*039c*/ 	.byte	0x04, 0x11
        /*039e*/ 	.short	(.L_195 - .L_194)
	.align		4
.L_194:
        /*03a0*/ 	.word	index@(_Z35group_norm_nhwc_bwd_one_pass_kernelI11Fp32IOFp16WLi128ELi24ELi384EEv26Group_norm_nhwc_bwd_params)
        /*03a4*/ 	.word	0x00000000


	//----- nvinfo : EIATTR_REGCOUNT
	.align		4
.L_195:
        /*03a8*/ 	.byte	0x04, 0x2f
        /*03aa*/ 	.short	(.L_197 - .L_196)
	.align		4
.L_196:
        /*03ac*/ 	.word	index@(_Z35group_norm_nhwc_bwd_one_pass_kernelI11Fp32IOFp16WLi64ELi24ELi384EEv26Group_norm_nhwc_bwd_params)
        /*03b0*/ 	.word	0x00000038


	//----- nvinfo : EIATTR_FRAME_SIZE
	.align		4
.L_197:
        /*03b4*/ 	.byte	0x04, 0x11
        /*03b6*/ 	.short	(.L_199 - .L_198)
	.align		4
.L_198:
        /*03b8*/ 	.word	index@(_Z35group_norm_nhwc_bwd_one_pass_kernelI11Fp32IOFp16WLi64ELi24ELi384EEv26Group_norm_nhwc_bwd_params)
        /*03bc*/ 	.word	0x00000000


	//----- nvinfo : EIATTR_REGCOUNT
	.align		4
.L_199:
        /*03c0*/ 	.byte	0x04, 0x2f
        /*03c2*/ 	.short	(.L_201 - .L_200)
	.align		4
.L_200:
        /*03c4*/ 	.word	index@(_Z35group_norm_nhwc_bwd_one_pass_kernelI11Fp32IOBf16WLi512ELi24ELi384EEv26Group_norm_nhwc_bwd_params)
        /*03c8*/ 	.word	0x00000083


	//----- nvinfo : EIATTR_FRAME_SIZE
	.align		4
.L_201:
        /*03cc*/ 	.byte	0x04, 0x11
        /*03ce*/ 	.short	(.L_203 - .L_202)
	.align		4
.L_202:
        /*03d0*/ 	.word	index@(_Z35group_norm_nhwc_bwd_one_pass_kernelI11Fp32IOBf16WLi512ELi24ELi384EEv26Group_norm_nhwc_bwd_params)
        /*03d4*/ 	.word	0x00000000


	//----- nvinfo : EIATTR_REGCOUNT
	.align		4
.L_203:
        /*03d8*/ 	.byte	0x04, 0x2f
        /*03da*/ 	.short	(.L_205 - .L_204)
	.align		4
.L_204:
        /*03dc*/ 	.word	index@(_Z35group_norm_nhwc_bwd_one_pass_kernelI11Fp32IOBf16WLi256ELi24ELi384EEv26Group_norm_nhwc_bwd_params)
        /*03e0*/ 	.word	0x00000050


	//----- nvinfo : EIATTR_FRAME_SIZE
	.align		4
.L_205:
        /*03e4*/ 	.byte	0x04, 0x11
        /*03e6*/ 	.short	(.L_207 - .L_206)
	.align		4
.L_206:
        /*03e8*/ 	.word	index@(_Z35group_norm_nhwc_bwd_one_pass_kernelI11Fp32IOBf16WLi256ELi24ELi384EEv26Group_norm_nhwc_bwd_params)
        /*03ec*/ 	.word	0x00000000


	//----- nvinfo : EIATTR_REGCOUNT
	.align		4
.L_207:
        /*03f0*/ 	.byte	0x04, 0x2f
        /*03f2*/ 	.short	(.L_209 - .L_208)
	.align		4
.L_208:
        /*03f4*/ 	.word	index@(_Z35group_norm_nhwc_bwd_one_pass_kernelI11Fp32IOBf16WLi128ELi24ELi384EEv26Group_norm_nhwc_bwd_params)
        /*03f8*/ 	.word	0x00000038


	//----- nvinfo : EIATTR_FRAME_SIZE
	.align		4
.L_209:
        /*03fc*/ 	.byte	0x04, 0x11
        /*03fe*/ 	.short	(.L_211 - .L_210)
	.align		4
.L_210:
        /*0400*/ 	.word	index@(_Z35group_norm_nhwc_bwd_one_pass_kernelI11Fp32IOBf16WLi128ELi24ELi384EEv26Group_norm_nhwc_bwd_params)
        /*0404*/ 	.word	0x00000000


	//----- nvinfo : EIATTR_REGCOUNT
	.align		4
.L_211:
        /*0408*/ 	.byte	0x04, 0x2f
        /*040a*/ 	.short	(.L_213 - .L_212)
	.align		4
.L_212:
        /*040c*/ 	.word	index@(_Z35group_norm_nhwc_bwd_one_pass_kernelI11Fp32IOBf16WLi64ELi24ELi384EEv26Group_norm_nhwc_bwd_params)
        /*0410*/ 	.word	0x00000038


	//----- nvinfo : EIATTR_FRAME_SIZE
	.align		4
.L_213:
        /*0414*/ 	.byte	0x04, 0x11
        /*0416*/ 	.short	(.L_215 - .L_214)
	.align		4
.L_214:
        /*0418*/ 	.word	index@(_Z35group_norm_nhwc_bwd_one_pass_kernelI11Fp32IOBf16WLi64ELi24ELi384EEv26Group_norm_nhwc_bwd_params)
        /*041c*/ 	.word	0x00000000


	//----- nvinfo : EIATTR_REGCOUNT
	.align		4
.L_215:
        /*0420*/ 	.byte	0x04, 0x2f
        /*0422*/ 	.short	(.L_217 - .L_216)
	.align		4
.L_216:
        /*0424*/ 	.word	index@(_Z35group_norm_nhwc_bwd_one_pass_kernelI11Fp32IOFp32WLi512ELi24ELi384EEv26Group_norm_nhwc_bwd_params)
        /*0428*/ 	.word	0x00000085


	//----- nvinfo : EIATTR_FRAME_SIZE
	.align		4
.L_217:
        /*042c*/ 	.byte	0x04, 0x11
        /*042e*/ 	.short	(.L_219 - .L_218)
	.align		4
.L_218:
        /*0430*/ 	.word	index@(_Z35group_norm_nhwc_bwd_one_pass_kernelI11Fp32IOFp32WLi512ELi24ELi384EEv26Group_norm_nhwc_bwd_params)
        /*0434*/ 	.word	0x00000000


	//----- nvinfo : EIATTR_REGCOUNT
	.align		4
.L_219:
        /*0438*/ 	.byte	0x04, 0x2f
        /*043a*/ 	.short	(.L_221 - .L_220)
	.align		4
.L_220:
        /*043c*/ 	.word	index@(_Z35group_norm_nhwc_bwd_one_pass_kernelI11Fp32IOFp32WLi256ELi24ELi384EEv26Group_norm_nhwc_bwd_params)
        /*0440*/ 	.word	0x00000050


	//----- nvinfo : EIATTR_FRAME_SIZE
	.align		4
.L_221:
        /*0444*/ 	.byte	0x04, 0x11
        /*0446*/ 	.short	(.L_223 - .L_222)
	.align		4
.L_222:
        /*0448*/ 	.word	index@(_Z35group_norm_nhwc_bwd_one_pass_kernelI11Fp32IOFp32WLi256ELi24ELi384EEv26Group_norm_nhwc_bwd_params)
        /*044c*/ 	.word	0x00000000


	//----- nvinfo : EIATTR_REGCOUNT
	.align		4
.L_223:
        /*0450*/ 	.byte	0x04, 0x2f
        /*0452*/ 	.short	(.L_225 - .L_224)
	.align		4
.L_224:
        /*0454*/ 	.word	index@(_Z35group_norm_nhwc_bwd_one_pass_kernelI11Fp32IOFp32WLi128ELi24ELi384EEv26Group_norm_nhwc_bwd_params)
        /*0458*/ 	.word	0x00000038


	//----- nvinfo : EIATTR_FRAME_SIZE
	.align		4
.L_225:
        /*045c*/ 	.byte	0x04, 0x11
        /*045e*/ 	.short	(.L_227 - .L_226)
	.align		4
.L_226:
        /*0460*/ 	.word	index@(_Z35group_norm_nhwc_bwd_one_pass_kernelI11Fp32IOFp32WLi128ELi24ELi384EEv26Group_norm_nhwc_bwd_params)
        /*0464*/ 	.word	0x00000000


	//----- nvinfo : EIATTR_REGCOUNT
	.align		4
.L_227:
        /*0468*/ 	.byte	0x04, 0x2f
        /*046a*/ 	.short	(.L_229 - .L_228)
	.align		4
.L_228:
        /*046c*/ 	.word	index@(_Z35group_norm_nhwc_bwd_one_pass_kernelI11Fp32IOFp32WLi64ELi24ELi384EEv26Group_norm_nhwc_bwd_params)
        /*0470*/ 	.word	0x00000038


	//----- nvinfo : EIATTR_FRAME_SIZE
	.align		4
.L_229:
        /*0474*/ 	.byte	0x04, 0x11
        /*0476*/ 	.short	(.L_231 - .L_230)
	.align		4
.L_230:
        /*0478*/ 	.word	index@(_Z35group_norm_nhwc_bwd_one_pass_kernelI11Fp32IOFp32WLi64ELi24ELi384EEv26Group_norm_nhwc_bwd_params)
        /*047c*/ 	.word	0x00000000


	//----- nvinfo : EIATTR_REGCOUNT
	.align		4
.L_231:
        /*0480*/ 	.byte	0x04, 0x2f
        /*0482*/ 	.short	(.L_233 - .L_232)
	.align		4
.L_232:
        /*0484*/ 	.word	index@(_Z35group_norm_nhwc_bwd_one_pass_kernelI11Fp16IOFp16WLi512ELi24ELi384EEv26Group_norm_nhwc_bwd_params)
        /*0488*/ 	.word	0x00000050


	//----- nvinfo : EIATTR_FRAME_SIZE
	.align		4
.L_233:
        /*048c*/ 	.byte	0x04, 0x11
        /*048e*/ 	.short	(.L_235 - .L_234)
	.align		4
.L_234:
        /*0490*/ 	.word	index@(_Z35group_norm_nhwc_bwd_one_pass_kernelI11Fp16IOFp16WLi512ELi24ELi384EEv26Group_norm_nhwc_bwd_params)
        /*0494*/ 	.word	0x00000000


	//----- nvinfo : EIATTR_REGCOUNT
	.align		4
.L_235:
        /*0498*/ 	.byte	0x04, 0x2f
        /*049a*/ 	.short	(.L_237 - .L_236)
	.align		4
.L_236:
        /*049c*/ 	.word	index@(_Z35group_norm_nhwc_bwd_one_pass_kernelI11Fp16IOFp16WLi256ELi24ELi384EEv26Group_norm_nhwc_bwd_params)
        /*04a0*/ 	.word	0x00000038


	//----- nvinfo : EIATTR_FRAME_SIZE
	.align		4
.L_237:
        /*04a4*/ 	.byte	0x04, 0x11
        /*04a6*/ 	.short	(.L_239 - .L_238)
	.align		4
.L_238:
        /*04a8*/ 	.word	index@(_Z35group_norm_nhwc_bwd_one_pass_kernelI11Fp16IOFp16WLi256ELi24ELi384EEv26Group_norm_nhwc_bwd_params)
        /*04ac*/ 	.word	0x00000000


	//----- nvinfo : EIATTR_REGCOUNT
	.align		4
.L_239:
        /*04b0*/ 	.byte	0x04, 0x2f
        /*04b2*/ 	.short	(.L_241 - .L_240)
	.align		4
.L_240:
        /*04b4*/ 	.word	index@(_Z35group_norm_nhwc_bwd_one_pass_kernelI11Fp16IOFp16WLi128ELi24ELi384EEv26Group_norm_nhwc_bwd_params)
        /*04b8*/ 	.word	0x00000038


	//----- nvinfo : EIATTR_FRAME_SIZE
	.align		4
.L_241:
        /*04bc*/ 	.byte	0x04, 0x11
        /*04be*/ 	.short	(.L_243 - .L_242)
	.align		4
.L_242:
        /*04c0*/ 	.word	index@(_Z35group_norm_nhwc_bwd_one_pass_kernelI11Fp16IOFp16WLi128ELi24ELi384EEv26Group_norm_nhwc_bwd_params)
        /*04c4*/ 	.word	0x00000000


	//----- nvinfo : EIATTR_REGCOUNT
	.align		4
.L_243:
        /*04c8*/ 	.byte	0x04, 0x2f
        /*04ca*/ 	.short	(.L_245 - .L_244)
	.align		4
.L_244:
        /*04cc*/ 	.word	index@(_Z35group_norm_nhwc_bwd_one_pass_kernelI11Fp16IOFp16WLi64ELi24ELi384EEv26Group_norm_nhwc_bwd_params)
        /*04d0*/ 	.word	0x00000028


	//----- nvinfo : EIATTR_FRAME_SIZE
	.align		4
.L_245:
        /*04d4*/ 	.byte	0x04, 0x11
        /*04d6*/ 	.short	(.L_247 - .L_246)
	.align		4
.L_246:
        /*04d8*/ 	.word	index@(_Z35group_norm_nhwc_bwd_one_pass_kernelI11Fp16IOFp16WLi64ELi24ELi384EEv26Group_norm_nhwc_bwd_params)
        /*04dc*/ 	.word	0x00000000


	//----- nvinfo : EIATTR_REGCOUNT
	.align		4
.L_247:
        /*04e0*/ 	.byte	0x04, 0x2f
        /*04e2*/ 	.short	(.L_249 - .L_248)
	.align		4
.L_248:
        /*04e4*/ 	.word	index@(_Z35group_norm_nhwc_bwd_one_pass_kernelI11Fp16IOBf16WLi512ELi24ELi384EEv26Group_norm_nhwc_bwd_params)
        /*04e8*/ 	.word	0x00000050


	//----- nvinfo : EIATTR_FRAME_SIZE
	.align		4
.L_249:
        /*04ec*/ 	.byte	0x04, 0x11
        /*04ee*/ 	.short	(.L_251 - .L_250)
	.align		4
.L_250:
        /*04f0*/ 	.word	index@(_Z35group_norm_nhwc_bwd_one_pass_kernelI11Fp16IOBf16WLi512ELi24ELi384EEv26Group_norm_nhwc_bwd_params)
        /*04f4*/ 	.word	0x00000000


	//----- nvinfo : EIATTR_REGCOUNT
	.align		4
.L_251:
        /*04f8*/ 	.byte	0x04, 0x2f
        /*04fa*/ 	.short	(.L_253 - .L_252)
	.align		4
.L_252:
        /*04fc*/ 	.word	index@(_Z35group_norm_nhwc_bwd_one_pass_kernelI11Fp16IOBf16WLi256ELi24ELi384EEv26Group_norm_nhwc_bwd_params)
        /*0500*/ 	.word	0x00000038


	//----- nvinfo : EIATTR_FRAME_SIZE
	.align		4
.L_253:
        /*0504*/ 	.byte	0x04, 0x11
        /*0506*/ 	.short	(.L_255 - .L_254)
	.align		4
.L_254:
        /*0508*/ 	.word	index@(_Z35group_norm_nhwc_bwd_one_pass_kernelI11Fp16IOBf16WLi256ELi24ELi384EEv26Group_norm_nhwc_bwd_params)
        /*050c*/ 	.word	0x00000000


	//----- nvinfo : EIATTR_REGCOUNT
	.align		4
.L_255:
        /*0510*/ 	.byte	0x04, 0x2f
        /*0512*/ 	.short	(.L_257 - .L_256)
	.align		4
.L_256:
        /*0514*/ 	.word	index@(_Z35group_norm_nhwc_bwd_one_pass_kernelI11Fp16IOBf16WLi128ELi24ELi384EEv26Group_norm_nhwc_bwd_params)
        /*0518*/ 	.word	0x00000038


	//----- nvinfo : EIATTR_FRAME_SIZE
	.align		4
.L_257:
        /*051c*/ 	.byte	0x04, 0x11
        /*051e*/ 	.short	(.L_259 - .L_258)
	.align		4
.L_258:
        /*0520*/ 	.word	index@(_Z35group_norm_nhwc_bwd_one_pass_kernelI11Fp16IOBf16WLi128ELi24ELi384EEv26Group_norm_nhwc_bwd_params)
        /*0524*/ 	.word	0x00000000


	//----- nvinfo : EIATTR_REGCOUNT
	.align		4
.L_259:
        /*0528*/ 	.byte	0x04, 0x2f
        /*052a*/ 	.short	(.L_261 - .L_260)
	.align		4
.L_260:
        /*052c*/ 	.word	index@(_Z35group_norm_nhwc_bwd_one_pass_kernelI11Fp16IOBf16WLi64ELi24ELi384EEv26Group_norm_nhwc_bwd_params)
        /*0530*/ 	.word	0x00000028


	//----- nvinfo : EIATTR_FRAME_SIZE
	.align		4
.L_261:
        /*0534*/ 	.byte	0x04, 0x11
        /*0536*/ 	.short	(.L_263 - .L_262)
	.align		4
.L_262:
        /*0538*/ 	.word	index@(_Z35group_norm_nhwc_bwd_one_pass_kernelI11Fp16IOBf16WLi64ELi24ELi384EEv26Group_norm_nhwc_bwd_params)
        /*053c*/ 	.word	0x00000000


	//----- nvinfo : EIATTR_REGCOUNT
	.align		4
.L_263:
        /*0540*/ 	.byte	0x04, 0x2f
        /*0542*/ 	.short	(.L_265 - .L_264)
	.align		4
.L_264:
        /*0544*/ 	.word	index@(_Z35group_norm_nhwc_bwd_one_pass_kernelI11Fp16IOFp32WLi512ELi24ELi384EEv26Group_norm_nhwc_bwd_params)
        /*0548*/ 	.word	0x00000050


	//----- nvinfo : EIATTR_FRAME_SIZE
	.align		4
.L_265:
        /*054c*/ 	.byte	0x04, 0x11
        /*054e*/ 	.short	(.L_267 - .L_266)
	.align		4
.L_266:
        /*0550*/ 	.word	index@(_Z35group_norm_nhwc_bwd_one_pass_kernelI11Fp16IOFp32WLi512ELi24ELi384EEv26Group_norm_nhwc_bwd_params)
        /*0554*/ 	.word	0x00000000


	//----- nvinfo : EIATTR_REGCOUNT
	.align		4
.L_267:
        /*0558*/ 	.byte	0x04, 0x2f
        /*055a*/ 	.short	(.L_269 - .L_268)
	.align		4
.L_268:
        /*055c*/ 	.word	index@(_Z35group_norm_nhwc_bwd_one_pass_kernelI11Fp16IOFp32WLi256ELi24ELi384EEv26Group_norm_nhwc_bwd_params)
        /*0560*/ 	.word	0x00000038


	//----- nvinfo : EIATTR_FRAME_SIZE
	.align		4
.L_269:
        /*0564*/ 	.byte	0x04, 0x11
        /*0566*/ 	.short	(.L_271 - .L_270)
	.align		4
.L_270:
        /*0568*/ 	.word	index@(_Z35group_norm_nhwc_bwd_one_pass_kernelI11Fp16IOFp32WLi256ELi24ELi384EEv26Group_norm_nhwc_bwd_params)
        /*056c*/ 	.word	0x00000000


	//----- nvinfo : EIATTR_REGCOUNT
	.align		4
.L_271:
        /*0570*/ 	.byte	0x04, 0x2f
        /*0572*/ 	.short	(.L_273 - .L_272)
	.align		4
.L_272:
        /*0574*/ 	.word	index@(_Z35group_norm_nhwc_bwd_one_pass_kernelI11Fp16IOFp32WLi128ELi24ELi384EEv26Group_norm_nhwc_bwd_params)
        /*0578*/ 	.word	0x00000038


	//----- nvinfo : EIATTR_FRAME_SIZE
	.align		4
.L_273:
        /*057c*/ 	.byte	0x04, 0x11
        /*057e*/ 	.short	(.L_275 - .L_274)
	.align		4
.L_274:
        /*0580*/ 	.word	index@(_Z35group_norm_nhwc_bwd_one_pass_kernelI11Fp16IOFp32WLi128ELi24ELi384EEv26Group_norm_nhwc_bwd_params)
        /*0584*/ 	.word	0x00000000


	//----- nvinfo : EIATTR_REGCOUNT
	.align		4
.L_275:
        /*0588*/ 	.byte	0x04, 0x2f
        /*058a*/ 	.short	(.L_277 - .L_276)
	.align		4
.L_276:
        /*058c*/ 	.word	index@(_Z35group_norm_nhwc_bwd_one_pass_kernelI11Fp16IOFp32WLi64ELi24ELi384EEv26Group_norm_nhwc_bwd_params)
        /*0590*/ 	.word	0x00000028


	//----- nvinfo : EIATTR_FRAME_SIZE
	.align		4
.L_277:
        /*0594*/ 	.byte	0x04, 0x11
        /*0596*/ 	.short	(.L_279 - .L_278)
	.align		4
.L_278:
        /*0598*/ 	.word	index@(_Z35group_norm_nhwc_bwd_one_pass_kernelI11Fp16IOFp32WLi64ELi24ELi384EEv26Group_norm_nhwc_bwd_params)
        /*059c*/ 	.word	0x00000000


	//----- nvinfo : EIATTR_REGCOUNT
	.align		4
.L_279:
        /*05a0*/ 	.byte	0x04, 0x2f
        /*05a2*/ 	.short	(.L_281 - .L_280)
	.align		4
.L_280:
        /*05a4*/ 	.word	index@(_Z35group_norm_nhwc_bwd_one_pass_kernelI11Bf16IOFp16WLi512ELi24ELi384EEv26Group_norm_nhwc_bwd_params)
        /*05a8*/ 	.word	0x00000087


	//----- nvinfo : EIATTR_FRAME_SIZE
	.align		4
.L_281:
        /*05ac*/ 	.byte	0x04, 0x11
        /*05ae*/ 	.short	(.L_283 - .L_282)
	.align		4
.L_282:
        /*05b0*/ 	.word	index@(_Z35group_norm_nhwc_bwd_one_pass_kernelI11Bf16IOFp16WLi512ELi24ELi384EEv26Group_norm_nhwc_bwd_params)
        /*05b4*/ 	.word	0x00000000


	//----- nvinfo : EIATTR_REGCOUNT
	.align		4
.L_283:
        /*05b8*/ 	.byte	0x04, 0x2f
        /*05ba*/ 	.short	(.L_285 - .L_284)
	.align		4
.L_284:
        /*05bc*/ 	.word	index@(_Z35group_norm_nhwc_bwd_one_pass_kernelI11Bf16IOFp16WLi256ELi24ELi384EEv26Group_norm_nhwc_bwd_params)
        /*05c0*/ 	.word	0x00000038


	//----- nvinfo : EIATTR_FRAME_SIZE
	.align		4
.L_285:
        /*05c4*/ 	.byte	0x04, 0x11
        /*05c6*/ 	.short	(.L_287 - .L_286)
	.align		4
.L_286:
        /*05c8*/ 	.word	index@(_Z35group_norm_nhwc_bwd_one_pass_kernelI11Bf16IOFp16WLi256ELi24ELi384EEv26Group_norm_nhwc_bwd_params)
        /*05cc*/ 	.word	0x00000000


	//----- nvinfo : EIATTR_REGCOUNT
	.align		4
.L_287:
        /*05d0*/ 	.byte	0x04, 0x2f
        /*05d2*/ 	.short	(.L_289 - .L_288)
	.align		4
.L_288:
        /*05d4*/ 	.word	index@(_Z35group_norm_nhwc_bwd_one_pass_kernelI11Bf16IOFp16WLi128ELi24ELi384EEv26Group_norm_nhwc_bwd_params)
        /*05d8*/ 	.word	0x00000038


	//----- nvinfo : EIATTR_FRAME_SIZE
	.align		4
.L_289:
        /*05dc*/ 	.byte	0x04, 0x11
        /*05de*/ 	.short	(.L_291 - .L_290)
	.align		4
.L_290:
        /*05e0*/ 	.word	index@(_Z35group_norm_nhwc_bwd_one_pass_kernelI11Bf16IOFp16WLi128ELi24ELi384EEv26Group_norm_nhwc_bwd_params)
        /*05e4*/ 	.word	0x00000000


	//----- nvinfo : EIATTR_REGCOUNT
	.align		4
.L_291:
        /*05e8*/ 	.byte	0x04, 0x2f
        /*05ea*/ 	.short	(.L_293 - .L_292)
	.align		4
.L_292:
        /*05ec*/ 	.word	index@(_Z35group_norm_nhwc_bwd_one_pass_kernelI11Bf16IOFp16WLi64ELi24ELi384EEv26Group_norm_nhwc_bwd_params)
        /*05f0*/ 	.word	0x00000038


	//----- nvinfo : EIATTR_FRAME_SIZE
	.align		4
.L_293:
        /*05f4*/ 	.byte	0x04, 0x11
        /*05f6*/ 	.short	(.L_295 - .L_294)
	.align		4
.L_294:
        /*05f8*/ 	.word	index@(_Z35group_norm_nhwc_bwd_one_pass_kernelI11Bf16IOFp16WLi64ELi24ELi384EEv26Group_norm_nhwc_bwd_params)
        /*05fc*/ 	.word	0x00000000


	//----- nvinfo : EIATTR_REGCOUNT
	.align		4
.L_295:
        /*0600*/ 	.byte	0x04, 0x2f
        /*0602*/ 	.short	(.L_297 - .L_296)
	.align		4
.L_296:
        /*0604*/ 	.word	index@(_Z35group_norm_nhwc_bwd_one_pass_kernelI11Bf16IOBf16WLi512ELi24ELi384EEv26Group_norm_nhwc_bwd_params)
        /*0608*/ 	.word	0x00000087


	//----- nvinfo : EIATTR_FRAME_SIZE
	.align		4
.L_297:
        /*060c*/ 	.byte	0x04, 0x11
        /*060e*/ 	.short	(.L_299 - .L_298)
	.align		4
.L_298:
        /*0610*/ 	.word	index@(_Z35group_norm_nhwc_bwd_one_pass_kernelI11Bf16IOBf16WLi512ELi24ELi384EEv26Group_norm_nhwc_bwd_params)
        /*0614*/ 	.word	0x00000000


	//----- nvinfo : EIATTR_REGCOUNT
	.align		4
.L_299:
        /*0618*/ 	.byte	0x04, 0x2f
        /*061a*/ 	.short	(.L_301 - .L_300)
	.align		4
.L_300:
        /*061c*/ 	.word	index@(_Z35group_norm_nhwc_bwd_one_pass_kernelI11Bf16IOBf16WLi256ELi24ELi384EEv26Group_norm_nhwc_bwd_params)
        /*0620*/ 	.word	0x00000038


	//----- nvinfo : EIATTR_FRAME_SIZE
	.align		4
.L_301:
        /*0624*/ 	.byte	0x04, 0x11
        /*0626*/ 	.short	(.L_303 - .L_302)
	.align		4
.L_302:
        /*0628*/ 	.word	index@(_Z35group_norm_nhwc_bwd_one_pass_kernelI11Bf16IOBf16WLi256ELi24ELi384EEv26Group_norm_nhwc_bwd_params)
        /*062c*/ 	.word	0x00000000


	//----- nvinfo : EIATTR_REGCOUNT
	.align		4
.L_303:
        /*0630*/ 	.byte	0x04, 0x2f
        /*0632*/ 	.short	(.L_305 - .L_304)
	.align		4
.L_304:
        /*0634*/ 	.word	index@(_Z35group_norm_nhwc_bwd_one_pass_kernelI11Bf16IOBf16WLi128ELi24ELi384EEv26Group_norm_nhwc_bwd_params)
        /*0638*/ 	.word	0x00000038


	//----- nvinfo : EIATTR_FRAME_SIZE
	.align		4
.L_305:
        /*063c*/ 	.byte	0x04, 0x11
        /*063e*/ 	.short	(.L_307 - .L_306)
	.align		4
.L_306:
        /*0640*/ 	.word	index@(_Z35group_norm_nhwc_bwd_one_pass_kernelI11Bf16IOBf16WLi128ELi24ELi384EEv26Group_norm_nhwc_bwd_params)
        /*0644*/ 	.word	0x00000000


	//----- nvinfo : EIATTR_REGCOUNT
	.align		4
.L_307:
        /*0648*/ 	.byte	0x04, 0x2f
        /*064a*/ 	.short	(.L_309 - .L_308)
	.align		4
.L_308:
        /*064c*/ 	.word	index@(_Z35group_norm_nhwc_bwd_one_pass_kernelI11Bf16IOBf16WLi64ELi24ELi384EEv26Group_norm_nhwc_bwd_params)
        /*0650*/ 	.word	0x00000038


	//----- nvinfo : EIATTR_FRAME_SIZE
	.align		4
.L_309:
        /*0654*/ 	.byte	0x04, 0x11
        /*0656*/ 	.short	(.L_311 - .L_310)
	.align		4
.L_310:
        /*0658*/ 	.word	index@(_Z35group_norm_nhwc_bwd_one_pass_kernelI11Bf16IOBf16WLi64ELi24ELi384EEv26Group_norm_nhwc_bwd_params)
        /*065c*/ 	.word	0x00000000


	//----- nvinfo : EIATTR_REGCOUNT
	.align		4
.L_311:
        /*0660*/ 	.byte	0x04, 0x2f
        /*0662*/ 	.short	(.L_313 - .L_312)
	.align		4
.L_312:
        /*0664*/ 	.word	index@(_Z35group_norm_nhwc_bwd_one_pass_kernelI11Bf16IOFp32WLi512ELi24ELi384EEv26Group_norm_nhwc_bwd_params)
        /*0668*/ 	.word	0x00000081


	//----- nvinfo : EIATTR_FRAME_SIZE
	.align		4
.L_313:
        /*066c*/ 	.byte	0x04, 0x11
        /*066e*/ 	.short	(.L_315 - .L_314)
	.align		4
.L_314:
        /*0670*/ 	.word	index@(_Z35group_norm_nhwc_bwd_one_pass_kernelI11Bf16IOFp32WLi512ELi24ELi384EEv26Group_norm_nhwc_bwd_params)
        /*0674*/ 	.word	0x00000000


	//----- nvinfo : EIATTR_REGCOUNT
	.align		4
.L_315:
        /*0678*/ 	.byte	0x04, 0x2f
        /*067a*/ 	.short	(.L_317 - .L_316)
	.align		4
.L_316:
        /*067c*/ 	.word	index@(_Z35group_norm_nhwc_bwd_one_pass_kernelI11Bf16IOFp32WLi256ELi24ELi384EEv26Group_norm_nhwc_bwd_params)
        /*0680*/ 	.word	0x00000038


	//----- nvinfo : EIATTR_FRAME_SIZE
	.align		4
.L_317:
        /*0684*/ 	.byte	0x04, 0x11
        /*0686*/ 	.short	(.L_319 - .L_318)
	.align		4
.L_318:
        /*0688*/ 	.word	index@(_Z35group_norm_nhwc_bwd_one_pass_kernelI11Bf16IOFp32WLi256ELi24ELi384EEv26Group_norm_nhwc_bwd_params)
        /*068c*/ 	.word	0x00000000


	//----- nvinfo : EIATTR_REGCOUNT
	.align		4
.L_319:
        /*0690*/ 	.byte	0x04, 0x2f
        /*0692*/ 	.short	(.L_321 - .L_320)
	.align		4
.L_320:
        /*0694*/ 	.word	index@(_Z35group_norm_nhwc_bwd_one_pass_kernelI11Bf16IOFp32WLi128ELi24ELi384EEv26Group_norm_nhwc_bwd_params)
        /*0698*/ 	.word	0x00000038


	//----- nvinfo : EIATTR_FRAME_SIZE
	.align		4
.L_321:
        /*069c*/ 	.byte	0x04, 0x11
        /*069e*/ 	.short	(.L_323 - .L_322)
	.align		4
.L_322:
        /*06a0*/ 	.word	index@(_Z35group_norm_nhwc_bwd_one_pass_kernelI11Bf16IOFp32WLi128ELi24ELi384EEv26Group_norm_nhwc_bwd_params)
        /*06a4*/ 	.word	0x00000000


	//----- nvinfo : EIATTR_REGCOUNT
	.align		4
.L_323:
        /*06a8*/ 	.byte	0x04, 0x2f
        /*06aa*/ 	.short	(.L_325 - .L_324)
	.align		4
.L_324:
        /*06ac*/ 	.word	index@(_Z35group_norm_nhwc_bwd_one_pass_kernelI11Bf16IOFp32WLi64ELi24ELi384EEv26Group_norm_nhwc_bwd_params)
        /*06b0*/ 	.word	0x00000038


	//----- nvinfo : EIATTR_FRAME_SIZE
	.align		4
.L_325:
        /*06b4*/ 	.byte	0x04, 0x11
        /*06b6*/ 	.short	(.L_327 - .L_326)
	.align		4
.L_326:
        /*06b8*/ 	.word	index@(_Z35group_norm_nhwc_bwd_one_pass_kernelI11Bf16IOFp32WLi64ELi24ELi384EEv26Group_norm_nhwc_bwd_params)
        /*06bc*/ 	.word	0x00000000


	//----- nvinfo : EIATTR_REGCOUNT
	.align		4
.L_327:
        /*06c0*/ 	.byte	0x04, 0x2f
        /*06c2*/ 	.short	(.L_329 - .L_328)
	.align		4
.L_328:
        /*06c4*/ 	.word	index@(_ZN3cub18CUB_300001_SM_10006detail11EmptyKernelIvEEvv)
        /*06c8*/ 	.word	0x00000004


	//----- nvinfo : EIATTR_FRAME_SIZE
	.align		4
.L_329:
        /*06cc*/ 	.byte	0x04, 0x11
        /*06ce*/ 	.short	(.L_331 - .L_330)
	.align		4
.L_330:
        /*06d0*/ 	.word	index@(_ZN3cub18CUB_300001_SM_10006detail11EmptyKernelIvEEvv)
        /*06d4*/ 	.word	0x00000000


	//----- nvinfo : EIATTR_MIN_STACK_SIZE
	.align		4
.L_331:
        /*06d8*/ 	.byte	0x04, 0x12
        /*06da*/ 	.short	(.L_333 - .L_332)
	.align		4
.L_332:
        /*06dc*/ 	.word	index@(_ZN3cub18CUB_300001_SM_10006detail11EmptyKernelIvEEvv)
        /*06e0*/ 	.word	0x00000000


	//----- nvinfo : EIATTR_MIN_STACK_SIZE
	.align		4
.L_333:
        /*06e4*/ 	.byte	0x04, 0x12
        /*06e6*/ 	.short	(.L_335 - .L_334)
	.align		4
.L_334:
        /*06e8*/ 	.word	index@(_Z35group_norm_nhwc_bwd_one_pass_kernelI11Bf16IOFp32WLi64ELi24ELi384EEv26Group_norm_nhwc_bwd_params)
        /*06ec*/ 	.word	0x00000000


	//----- nvinfo : EIATTR_MIN_STACK_SIZE
	.align		4
.L_335:
        /*06f0*/ 	.byte	0x04, 0x12
        /*06f2*/ 	.short	(.L_337 - .L_336)
	.align		4
.L_336:
        /*06f4*/ 	.word	index@(_Z35group_norm_nhwc_bwd_one_pass_kernelI11Bf16IOFp32WLi128ELi24ELi384EEv26Group_norm_nhwc_bwd_params)
        /*06f8*/ 	.word	0x00000000


	//----- nvinfo : EIATTR_MIN_STACK_SIZE
	.align		4
.L_337:
        /*06fc*/ 	.byte	0x04, 0x12
        /*06fe*/ 	.short	(.L_339 - .L_338)
	.align		4
.L_338:
        /*0700*/ 	.word	index@(_Z35group_norm_nhwc_bwd_one_pass_kernelI11Bf16IOFp32WLi256ELi24ELi384EEv26Group_norm_nhwc_bwd_params)
        /*0704*/ 	.word	0x00000000


	//----- nvinfo : EIATTR_MIN_STACK_SIZE
	.align		4
.L_339:
        /*0708*/ 	.byte	0x04, 0x12
        /*070a*/ 	.short	(.L_341 - .L_340)
	.align		4
.L_340:
        /*070c*/ 	.word	index@(_Z35group_norm_nhwc_bwd_one_pass_kernelI11Bf16IOFp32WLi512ELi24ELi384EEv26Group_norm_nhwc_bwd_params)
        /*0710*/ 	.word	0x00000000


	//----- nvinfo : EIATTR_MIN_STACK_SIZE
	.align		4
.L_341:
        /*0714*/ 	.byte	0x04, 0x12
        /*0716*/ 	.short	(.L_343 - .L_342)
	.align		4
.L_342:
        /*0718*/ 	.word	index@(_Z35group_norm_nhwc_bwd_one_pass_kernelI11Bf16IOBf16WLi64ELi24ELi384EEv26Group_norm_nhwc_bwd_params)
        /*071c*/ 	.word	0x00000000


	//----- nvinfo : EIATTR_MIN_STACK_SIZE
	.align		4
.L_343:
        /*0720*/ 	.byte	0x04, 0x12
        /*0722*/ 	.short	(.L_345 - .L_344)
	.align		4
.L_344:
        /*0724*/ 	.word	index@(_Z35group_norm_nhwc_bwd_one_pass_kernelI11Bf16IOBf16WLi128ELi24ELi384EEv26Group_norm_nhwc_bwd_params)
        /*0728*/ 	.word	0x00000000


	//----- nvinfo : EIATTR_MIN_STACK_SIZE
	.align		4
.L_345:
        /*072c*/ 	.byte	0x04, 0x12
        /*072e*/ 	.short	(.L_347 - .L_346)
	.align		4
.L_346:
        /*0730*/ 	.word	index@(_Z35group_norm_nhwc_bwd_one_pass_kernelI11Bf16IOBf16WLi256ELi24ELi384EEv26Group_norm_nhwc_bwd_params)
        /*0734*/ 	.word	0x00000000


	//----- nvinfo : EIATTR_MIN_STACK_SIZE
	.align		4
.L_347:
        /*0738*/ 	.byte	0x04, 0x12
        /*073a*/ 	.short	(.L_349 - .L_348)
	.align		4
.L_348:
        /*073c*/ 	.word	index@(_Z35group_norm_nhwc_bwd_one_pass_kernelI11Bf16IOBf16WLi512ELi24ELi384EEv26Group_norm_nhwc_bwd_params)
        /*0740*/ 	.word	0x00000000


	//----- nvinfo : EIATTR_MIN_STACK_SIZE
	.align		4
.L_349:
        /*0744*/ 	.byte	0x04, 0x12
        /*0746*/ 	.short	(.L_351 - .L_350)
	.align		4
.L_350:
        /*0748*/ 	.word	index@(_Z35group_norm_nhwc_bwd_one_pass_kernelI11Bf16IOFp16WLi64ELi24ELi384EEv26Group_norm_nhwc_bwd_params)
        /*074c*/ 	.word	0x00000000


	//----- nvinfo : EIATTR_MIN_STACK_SIZE
	.align		4
.L_351:
        /*0750*/ 	.byte	0x04, 0x12
        /*0752*/ 	.short	(.L_353 - .L_352)
	.align		4
.L_352:
        /*0754*/ 	.word	index@(_Z35group_norm_nhwc_bwd_one_pass_kernelI11Bf16IOFp16WLi128ELi24ELi384EEv26Group_norm_nhwc_bwd_params)
        /*0758*/ 	.word	0x00000000


	//----- nvinfo : EIATTR_MIN_STACK_SIZE
	.align		4
.L_353:
        /*075c*/ 	.byte	0x04, 0x12
        /*075e*/ 	.short	(.L_355 - .L_354)
	.align		4
.L_354:
        /*0760*/ 	.word	index@(_Z35group_norm_nhwc_bwd_one_pass_kernelI11Bf16IOFp16WLi256ELi24ELi384EEv26Group_norm_nhwc_bwd_params)
        /*0764*/ 	.word	0x00000000


	//----- nvinfo : EIATTR_MIN_STACK_SIZE
	.align		4
.L_355:
        /*0768*/ 	.byte	0x04, 0x12
        /*076a*/ 	.short	(.L_357 - .L_356)
	.align		4
.L_356:
        /*076c*/ 	.word	index@(_Z35group_norm_nhwc_bwd_one_pass_kernelI11Bf16IOFp16WLi512ELi24ELi384EEv26Group_norm_nhwc_bwd_params)
        /*0770*/ 	.word	0x00000000


	//----- nvinfo : EIATTR_MIN_STACK_SIZE
	.align		4
.L_357:
        /*0774*/ 	.byte	0x04, 0x12
        /*0776*/ 	.short	(.L_359 - .L_358)
	.align		4
.L_358:
        /*0778*/ 	.word	index@(_Z35group_norm_nhwc_bwd_one_pass_kernelI11Fp16IOFp32WLi64ELi24ELi384EEv26Group_norm_nhwc_bwd_params)
        /*077c*/ 	.word	0x00000000


	//----- nvinfo : EIATTR_MIN_STACK_SIZE
	.align		4
.L_359:
        /*0780*/ 	.byte	0x04, 0x12
        /*0782*/ 	.short	(.L_361 - .L_360)
	.align		4
.L_360:
        /*0784*/ 	.word	index@(_Z35group_norm_nhwc_bwd_one_pass_kernelI11Fp16IOFp32WLi128ELi24ELi384EEv26Group_norm_nhwc_bwd_params)
        /*0788*/ 	.word	0x00000000


	//----- nvinfo : EIATTR_MIN_STACK_SIZE
	.align		4
.L_361:
        /*078c*/ 	.byte	0x04, 0x12
        /*078e*/ 	.short	(.L_363 - .L_362)
	.align		4
.L_362:
        /*0790*/ 	.word	index@(_Z35group_norm_nhwc_bwd_one_pass_kernelI11Fp16IOFp32WLi256ELi24ELi384EEv26Group_norm_nhwc_bwd_params)
        /*0794*/ 	.word	0x00000000


	//----- nvinfo : EIATTR_MIN_STACK_SIZE
	.align		4
.L_363:
        /*0798*/ 	.byte	0x04, 0x12
        /*079a*/ 	.short	(.L_365 - .L_364)
	.align		4
.L_364:
        /*079c*/ 	.word	index@(_Z35group_norm_nhwc_bwd_one_pass_kernelI11Fp16IOFp32WLi512ELi24ELi384EEv26Group_norm_nhwc_bwd_params)
        /*07a0*/ 	.word	0x00000000


	//----- nvinfo : EIATTR_MIN_STACK_SIZE
	.align		4
.L_365:
        /*07a4*/ 	.byte	0x04, 0x12
        /*07a6*/ 	.short	(.L_367 - .L_366)
	.align		4
.L_366:
        /*07a8*/ 	.word	index@(_Z35group_norm_nhwc_bwd_one_pass_kernelI11Fp16IOBf16WLi64ELi24ELi384EEv26Group_norm_nhwc_bwd_params)
        /*07ac*/ 	.word	0x00000000


	//----- nvinfo : EIATTR_MIN_STACK_SIZE
	.align		4
.L_367:
        /*07b0*/ 	.byte	0x04, 0x12
        /*07b2*/ 	.short	(.L_369 - .L_368)
	.align		4
.L_368:
        /*07b4*/ 	.word	index@(_Z35group_norm_nhwc_bwd_one_pass_kernelI11Fp16IOBf16WLi128ELi24ELi384EEv26Group_norm_nhwc_bwd_params)
        /*07b8*/ 	.word	0x00000000


	//----- nvinfo : EIATTR_MIN_STACK_SIZE
	.align		4
.L_369:
        /*07bc*/ 	.byte	0x04, 0x12
        /*07be*/ 	.short	(.L_371 - .L_370)
	.align		4
.L_370:
        /*07c0*/ 	.word	index@(_Z35group_norm_nhwc_bwd_one_pass_kernelI11Fp16IOBf16WLi256ELi24ELi384EEv26Group_norm_nhwc_bwd_params)
        /*07c4*/ 	.word	0x00000000


	//----- nvinfo : EIATTR_MIN_STACK_SIZE
	.align		4
.L_371:
        /*07c8*/ 	.byte	0x04, 0x12
        /*07ca*/ 	.short	(.L_373 - .L_372)
	.align		4
.L_372:
        /*07cc*/ 	.word	index@(_Z35group_norm_nhwc_bwd_one_pass_kernelI11Fp16IOBf16WLi512ELi24ELi384EEv26Group_norm_nhwc_bwd_params)
        /*07d0*/ 	.word	0x00000000


	//----- nvinfo : EIATTR_MIN_STACK_SIZE
	.align		4
.L_373:
        /*07d4*/ 	.byte	0x04, 0x12
        /*07d6*/ 	.short	(.L_375 - .L_374)
	.align		4
.L_374:
        /*07d8*/ 	.word	index@(_Z35group_norm_nhwc_bwd_one_pass_kernelI11Fp16IOFp16WLi64ELi24ELi384EEv26Group_norm_nhwc_bwd_params)
        /*07dc*/ 	.word	0x00000000


	//----- nvinfo : EIATTR_MIN_STACK_SIZE
	.align		4
.L_375:
        /*07e0*/ 	.byte	0x04, 0x12
        /*07e2*/ 	.short	(.L_377 - .L_376)
	.align		4
.L_376:
        /*07e4*/ 	.word	index@(_Z35group_norm_nhwc_bwd_one_pass_kernelI11Fp16IOFp16WLi128ELi24ELi384EEv26Group_norm_nhwc_bwd_params)
        /*07e8*/ 	.word	0x00000000


	//----- nvinfo : EIATTR_MIN_STACK_SIZE
	.align		4
.L_377:
        /*07ec*/ 	.byte	0x04, 0x12
        /*07ee*/ 	.short	(.L_379 - .L_378)
	.align		4
.L_378:
        /*07f0*/ 	.word	index@(_Z35group_norm_nhwc_bwd_one_pass_kernelI11Fp16IOFp16WLi256ELi24ELi384EEv26Group_norm_nhwc_bwd_params)
        /*07f4*/ 	.word	0x00000000


	//----- nvinfo : EIATTR_MIN_STACK_SIZE
	.align		4
.L_379:
        /*07f8*/ 	.byte	0x04, 0x12
        /*07fa*/ 	.short	(.L_381 - .L_380)
	.align		4
.L_380:
        /*07fc*/ 	.word	index@(_Z35group_norm_nhwc_bwd_one_pass_kernelI11Fp16IOFp16WLi512ELi24ELi384EEv26Group_norm_nhwc_bwd_params)
        /*0800*/ 	.word	0x00000000


	//----- nvinfo : EIATTR_MIN_STACK_SIZE
	.align		4
.L_381:
        /*0804*/ 	.byte	0x04, 0x12
        /*0806*/ 	.short	(.L_383 - .L_382)
	.align		4
.L_382:
        /*0808*/ 	.word	index@(_Z35group_norm_nhwc_bwd_one_pass_kernelI11Fp32IOFp32WLi64ELi24ELi384EEv26Group_norm_nhwc_bwd_params)
        /*080c*/ 	.word	0x00000000


	//----- nvinfo : EIATTR_MIN_STACK_SIZE
	.align		4
.L_383:
        /*0810*/ 	.byte	0x04, 0x12
        /*0812*/ 	.short	(.L_385 - .L_384)
	.align		4
.L_384:
        /*0814*/ 	.word	index@(_Z35group_norm_nhwc_bwd_one_pass_kernelI11Fp32IOFp32WLi128ELi24ELi384EEv26Group_norm_nhwc_bwd_params)
        /*0818*/ 	.word	0x00000000


	//----- nvinfo : EIATTR_MIN_STACK_SIZE
	.align		4
.L_385:
        /*081c*/ 	.byte	0x04, 0x12
        /*081e*/ 	.short	(.L_387 - .L_386)
	.align		4
.L_386:
        /*0820*/ 	.word	index@(_Z35group_norm_nhwc_bwd_one_pass_kernelI11Fp32IOFp32WLi256ELi24ELi384EEv26Group_norm_nhwc_bwd_params)
        /*0824*/ 	.word	0x00000000


	//----- nvinfo : EIATTR_MIN_STACK_SIZE
	.align		4
.L_387:
        /*0828*/ 	.byte	0x04, 0x12
        /*082a*/ 	.short	(.L_389 - .L_388)
	.align		4
.L_388:
        /*082c*/ 	.word	index@(_Z35group_norm_nhwc_bwd_one_pass_kernelI11Fp32IOFp32WLi512ELi24ELi384EEv26Group_norm_nhwc_bwd_params)
        /*0830*/ 	.word	0x00000000


	//----- nvinfo : EIATTR_MIN_STACK_SIZE
	.align		4
.L_389:
        /*0834*/ 	.byte	0x04, 0x12
        /*0836*/ 	.short	(.L_391 - .L_390)
	.align		4
.L_390:
        /*0838*/ 	.word	index@(_Z35group_norm_nhwc_bwd_one_pass_kernelI11Fp32IOBf16WLi64ELi24ELi384EEv26Group_norm_nhwc_bwd_params)
        /*083c*/ 	.word	0x00000000


	//----- nvinfo : EIATTR_MIN_STACK_SIZE
	.align		4
.L_391:
        /*0840*/ 	.byte	0x04, 0x12
        /*0842*/ 	.short	(.L_393 - .L_392)
	.align		4
.L_392:
        /*0844*/ 	.word	index@(_Z35group_norm_nhwc_bwd_one_pass_kernelI11Fp32IOBf16WLi128ELi24ELi384EEv26Group_norm_nhwc_bwd_params)
        /*0848*/ 	.word	0x00000000


	//----- nvinfo : EIATTR_MIN_STACK_SIZE
	.align		4
.L_393:
        /*084c*/ 	.byte	0x04, 0x12
        /*084e*/ 	.short	(.L_395 - .L_394)
	.align		4
.L_394:
        /*0850*/ 	.word	index@(_Z35group_norm_nhwc_bwd_one_pass_kernelI11Fp32IOBf16WLi256ELi24ELi384EEv26Group_norm_nhwc_bwd_params)
        /*0854*/ 	.word	0x00000000


	//----- nvinfo : EIATTR_MIN_STACK_SIZE
	.align		4
.L_395:
        /*0858*/ 	.byte	0x04, 0x12
        /*085a*/ 	.short	(.L_397 - .L_396)
	.align		4
.L_396:
        /*085c*/ 	.word	index@(_Z35group_norm_nhwc_bwd_one_pass_kernelI11Fp32IOBf16WLi512ELi24ELi384EEv26Group_norm_nhwc_bwd_params)
        /*0860*/ 	.word	0x00000000


	//----- nvinfo : EIATTR_MIN_STACK_SIZE
	.align		4
.L_397:
        /*0864*/ 	.byte	0x04, 0x12
        /*0866*/ 	.short	(.L_399 - .L_398)
	.align		4
.L_398:
        /*0868*/ 	.word	index@(_Z35group_norm_nhwc_bwd_one_pass_kernelI11Fp32IOFp16WLi64ELi24ELi384EEv26Group_norm_nhwc_bwd_params)
        /*086c*/ 	.word	0x00000000


	//----- nvinfo : EIATTR_MIN_STACK_SIZE
	.align		4
.L_399:
        /*0870*/ 	.byte	0x04, 0x12
        /*0872*/ 	.short	(.L_401 - .L_400)
	.align		4
.L_400:
        /*0874*/ 	.word	index@(_Z35group_norm_nhwc_bwd_one_pass_kernelI11Fp32IOFp16WLi128ELi24ELi384EEv26Group_norm_nhwc_bwd_params)
        /*0878*/ 	.word	0x00000000


	//----- nvinfo : EIATTR_MIN_STACK_SIZE
	.align		4
.L_401:
        /*087c*/ 	.byte	0x04, 0x12
        /*087e*/ 	.short	(.L_403 - .L_402)
	.align		4
.L_402:
        /*0880*/ 	.word	index@(_Z35group_norm_nhwc_bwd_one_pass_kernelI11Fp32IOFp16WLi256ELi24ELi384EEv26Group_norm_nhwc_bwd_params)
        /*0884*/ 	.word	0x00000000


	//----- nvinfo : EIATTR_MIN_STACK_SIZE
	.align		4
.L_403:
        /*0888*/ 	.byte	0x04, 0x12
        /*088a*/ 	.short	(.L_405 - .L_404)
	.align		4
.L_404:
        /*088c*/ 	.word	index@(_Z35group_norm_nhwc_bwd_one_pass_kernelI11Fp32IOFp16WLi512ELi24ELi384EEv26Group_norm_nhwc_bwd_params)
        /*0890*/ 	.word	0x00000000


	//----- nvinfo : EIATTR_MIN_STACK_SIZE
	.align		4
.L_405:
        /*0894*/ 	.byte	0x04, 0x12
        /*0896*/ 	.short	(.L_407 - .L_406)
	.align		4
.L_406:
        /*0898*/ 	.word	index@(_Z35group_norm_nhwc_fwd_one_pass_kernelI11Bf16IOFp32WLi64ELi24ELi384EEv26Group_norm_nhwc_fwd_params)
        /*089c*/ 	.word	0x00000000


	//----- nvinfo : EIATTR_MIN_STACK_SIZE
	.align		4
.L_407:
        /*08a0*/ 	.byte	0x04, 0x12
        /*08a2*/ 	.short	(.L_409 - .L_408)
	.align		4
.L_408:
        /*08a4*/ 	.word	index@(_Z35group_norm_nhwc_fwd_one_pass_kernelI11Bf16IOFp32WLi128ELi24ELi384EEv26Group_norm_nhwc_fwd_params)
        /*08a8*/ 	.word	0x00000000


	//----- nvinfo : EIATTR_MIN_STACK_SIZE
	.align		4
.L_409:
        /*08ac*/ 	.byte	0x04, 0x12
        /*08ae*/ 	.short	(.L_411 - .L_410)
	.align		4
.L_410:
        /*08b0*/ 	.word	index@(_Z35group_norm_nhwc_fwd_one_pass_kernelI11Bf16IOFp32WLi256ELi24ELi384EEv26Group_norm_nhwc_fwd_params)
        /*08b4*/ 	.word	0x00000000


	//----- nvinfo : EIATTR_MIN_STACK_SIZE
	.align		4
.L_411:
        /*08b8*/ 	.byte	0x04, 0x12
        /*08ba*/ 	.short	(.L_413 - .L_412)
	.align		4
.L_412:
        /*08bc*/ 	.word	index@(_Z35group_norm_nhwc_fwd_one_pass_kernelI11Bf16IOFp32WLi512ELi24ELi384EEv26Group_norm_nhwc_fwd_params)
        /*08c0*/ 	.word	0x00000000


	//----- nvinfo : EIATTR_MIN_STACK_SIZE
	.align		4
.L_413:
        /*08c4*/ 	.byte	0x04, 0x12
        /*08c6*/ 	.short	(.L_415 - .L_414)
	.align		4
.L_414:
        /*08c8*/ 	.word	index@(_Z35group_norm_nhwc_fwd_one_pass_kernelI11Bf16IOBf16WLi64ELi24ELi384EEv26Group_norm_nhwc_fwd_params)
        /*08cc*/ 	.word	0x00000000


	//----- nvinfo : EIATTR_MIN_STACK_SIZE
	.align		4
.L_415:
        /*08d0*/ 	.byte	0x04, 0x12
        /*08d2*/ 	.short	(.L_417 - .L_416)
	.align		4
.L_416:
        /*08d4*/ 	.word	index@(_Z35group_norm_nhwc_fwd_one_pass_kernelI11Bf16IOBf16WLi128ELi24ELi384EEv26Group_norm_nhwc_fwd_params)
        /*08d8*/ 	.word	0x00000000


	//----- nvinfo : EIATTR_MIN_STACK_SIZE
	.align		4
.L_417:
        /*08dc*/ 	.byte	0x04, 0x12
        /*08de*/ 	.short	(.L_419 - .L_418)
	.align		4
.L_418:
        /*08e0*/ 	.word	index@(_Z35group_norm_nhwc_fwd_one_pass_kernelI11Bf16IOBf16WLi256ELi24ELi384EEv26Group_norm_nhwc_fwd_params)
        /*08e4*/ 	.word	0x00000000


	//----- nvinfo : EIATTR_MIN_STACK_SIZE
	.align		4
.L_419:
        /*08e8*/ 	.byte	0x04, 0x12
        /*08ea*/ 	.short	(.L_421 - .L_420)
	.align		4
.L_420:
        /*08ec*/ 	.word	index@(_Z35group_norm_nhwc_fwd_one_pass_kernelI11Bf16IOBf16WLi512ELi24ELi384EEv26Group_norm_nhwc_fwd_params)
        /*08f0*/ 	.word	0x00000000


	//----- nvinfo : EIATTR_MIN_STACK_SIZE
	.align		4
.L_421:
        /*08f4*/ 	.byte	0x04, 0x12
        /*08f6*/ 	.short	(.L_423 - .L_422)
	.align		4
.L_422:
        /*08f8*/ 	.word	index@(_Z35group_norm_nhwc_fwd_one_pass_kernelI11Bf16IOFp16WLi64ELi24ELi384EEv26Group_norm_nhwc_fwd_params)
        /*08fc*/ 	.word	0x00000000


	//----- nvinfo : EIATTR_MIN_STACK_SIZE
	.align		4
.L_423:
        /*0900*/ 	.byte	0x04, 0x12
        /*0902*/ 	.short	(.L_425 - .L_424)
	.align		4
.L_424:
        /*0904*/ 	.word	index@(_Z35group_norm_nhwc_fwd_one_pass_kernelI11Bf16IOFp16WLi128ELi24ELi384EEv26Group_norm_nhwc_fwd_params)
        /*0908*/ 	.word	0x00000000


	//----- nvinfo : EIATTR_MIN_STACK_SIZE
	.align		4
.L_425:
        /*090c*/ 	.byte	0x04, 0x12
        /*090e*/ 	.short	(.L_427 - .L_426)
	.align		4
.L_426:
        /*0910*/ 	.word	index@(_Z35group_norm_nhwc_fwd_one_pass_kernelI11Bf16IOFp16WLi256ELi24ELi384EEv26Group_norm_nhwc_fwd_params)
        /*0914*/ 	.word	0x00000000


	//----- nvinfo : EIATTR_MIN_STACK_SIZE
	.align		4
.L_427:
        /*0918*/ 	.byte	0x04, 0x12
        /*091a*/ 	.short	(.L_429 - .L_428)
	.align		4
.L_428:
        /*091c*/ 	.word	index@(_Z35group_norm_nhwc_fwd_one_pass_kernelI11Bf16IOFp16WLi512ELi24ELi384EEv26Group_norm_nhwc_fwd_params)
        /*0920*/ 	.word	0x00000000


	//----- nvinfo : EIATTR_MIN_STACK_SIZE
	.align		4
.L_429:
        /*0924*/ 	.byte	0x04, 0x12
        /*0926*/ 	.short	(.L_431 - .L_430)
	.align		4
.L_430:
        /*0928*/ 	.word	index@(_Z35group_norm_nhwc_fwd_one_pass_kernelI11Fp16IOFp32WLi64ELi24ELi384EEv26Group_norm_nhwc_fwd_params)
        /*092c*/ 	.word	0x00000000


	//----- nvinfo : EIATTR_MIN_STACK_SIZE
	.align		4
.L_431:
        /*0930*/ 	.byte	0x04, 0x12
        /*0932*/ 	.short	(.L_433 - .L_432)
	.align		4
.L_432:
        /*0934*/ 	.word	index@(_Z35group_norm_nhwc_fwd_one_pass_kernelI11Fp16IOFp32WLi128ELi24ELi384EEv26Group_norm_nhwc_fwd_params)
        /*0938*/ 	.word	0x00000000


	//----- nvinfo : EIATTR_MIN_STACK_SIZE
	.align		4
.L_433:
        /*093c*/ 	.byte	0x04, 0x12
        /*093e*/ 	.short	(.L_435 - .L_434)
	.align		4
.L_434:
        /*0940*/ 	.word	index@(_Z35group_norm_nhwc_fwd_one_pass_kernelI11Fp16IOFp32WLi256ELi24ELi384EEv26Group_norm_nhwc_fwd_params)
        /*0944*/ 	.word	0x00000000


	//----- nvinfo : EIATTR_MIN_STACK_SIZE
	.align		4
.L_435:
        /*0948*/ 	.byte	0x04, 0x12
        /*094a*/ 	.short	(.L_437 - .L_436)
	.align		4
.L_436:
        /*094c*/ 	.word	index@(_Z35group_norm_nhwc_fwd_one_pass_kernelI11Fp16IOFp32WLi512ELi24ELi384EEv26Group_norm_nhwc_fwd_params)
        /*0950*/ 	.word	0x00000000


	//----- nvinfo : EIATTR_MIN_STACK_SIZE
	.align		4
.L_437:
        /*0954*/ 	.byte	0x04, 0x12
        /*0956*/ 	.short	(.L_439 - .L_438)
	.align		4
.L_438:
        /*0958*/ 	.word	index@(_Z35group_norm_nhwc_fwd_one_pass_kernelI11Fp16IOBf16WLi64ELi24ELi384EEv26Group_norm_nhwc_fwd_params)
        /*095c*/ 	.word	0x00000000


	//----- nvinfo : EIATTR_MIN_STACK_SIZE
	.align		4
.L_439:
        /*0960*/ 	.byte	0x04, 0x12
        /*0962*/ 	.short	(.L_441 - .L_440)
	.align		4
.L_440:
        /*0964*/ 	.word	index@(_Z35group_norm_nhwc_fwd_one_pass_kernelI11Fp16IOBf16WLi128ELi24ELi384EEv26Group_norm_nhwc_fwd_params)
        /*0968*/ 	.word	0x00000000


	//----- nvinfo : EIATTR_MIN_STACK_SIZE
	.align		4
.L_441:
        /*096c*/ 	.byte	0x04, 0x12
        /*096e*/ 	.short	(.L_443 - .L_442)
	.align		4
.L_442:
        /*0970*/ 	.word	index@(_Z35group_norm_nhwc_fwd_one_pass_kernelI11Fp16IOBf16WLi256ELi24ELi384EEv26Group_norm_nhwc_fwd_params)
        /*0974*/ 	.word	0x00000000


	//----- nvinfo : EIATTR_MIN_STACK_SIZE
	.align		4
.L_443:
        /*0978*/ 	.byte	0x04, 0x12
        /*097a*/ 	.short	(.L_445 - .L_444)
	.align		4
.L_444:
        /*097c*/ 	.word	index@(_Z35group_norm_nhwc_fwd_one_pass_kernelI11Fp16IOBf16WLi512ELi24ELi384EEv26Group_norm_nhwc_fwd_params)
        /*0980*/ 	.word	0x00000000


	//----- nvinfo : EIATTR_MIN_STACK_SIZE
	.align		4
.L_445:
        /*0984*/ 	.byte	0x04, 0x12
        /*0986*/ 	.short	(.L_447 - .L_446)
	.align		4
.L_446:
        /*0988*/ 	.word	index@(_Z35group_norm_nhwc_fwd_one_pass_kernelI11Fp16IOFp16WLi64ELi24ELi384EEv26Group_norm_nhwc_fwd_params)
        /*098c*/ 	.word	0x00000000


	//----- nvinfo : EIATTR_MIN_STACK_SIZE
	.align		4
.L_447:
        /*0990*/ 	.byte	0x04, 0x12
        /*0992*/ 	.short	(.L_449 - .L_448)
	.align		4
.L_448:
        /*0994*/ 	.word	index@(_Z35group_norm_nhwc_fwd_one_pass_kernelI11Fp16IOFp16WLi128ELi24ELi384EEv26Group_norm_nhwc_fwd_params)
        /*0998*/ 	.word	0x00000000


	//----- nvinfo : EIATTR_MIN_STACK_SIZE
	.align		4
.L_449:
        /*099c*/ 	.byte	0x04, 0x12
        /*099e*/ 	.short	(.L_451 - .L_450)
	.align		4
.L_450:
        /*09a0*/ 	.word	index@(_Z35group_norm_nhwc_fwd_one_pass_kernelI11Fp16IOFp16WLi256ELi24ELi384EEv26Group_norm_nhwc_fwd_params)
        /*09a4*/ 	.word	0x00000000


	//----- nvinfo : EIATTR_MIN_STACK_SIZE
	.align		4
.L_451:
        /*09a8*/ 	.byte	0x04, 0x12
        /*09aa*/ 	.short	(.L_453 - .L_452)
	.align		4
.L_452:
        /*09ac*/ 	.word	index@(_Z35group_norm_nhwc_fwd_one_pass_kernelI11Fp16IOFp16WLi512ELi24ELi384EEv26Group_norm_nhwc_fwd_params)
        /*09b0*/ 	.word	0x00000000


	//----- nvinfo : EIATTR_MIN_STACK_SIZE
	.align		4
.L_453:
        /*09b4*/ 	.byte	0x04, 0x12
        /*09b6*/ 	.short	(.L_455 - .L_454)
	.align		4
.L_454:
        /*09b8*/ 	.word	index@(_Z35group_norm_nhwc_fwd_one_pass_kernelI11Fp32IOFp32WLi64ELi24ELi384EEv26Group_norm_nhwc_fwd_params)
        /*09bc*/ 	.word	0x00000000


	//----- nvinfo : EIATTR_MIN_STACK_SIZE
	.align		4
.L_455:
        /*09c0*/ 	.byte	0x04, 0x12
        /*09c2*/ 	.short	(.L_457 - .L_456)
	.align		4
.L_456:
        /*09c4*/ 	.word	index@(_Z35group_norm_nhwc_fwd_one_pass_kernelI11Fp32IOFp32WLi128ELi24ELi384EEv26Group_norm_nhwc_fwd_params)
        /*09c8*/ 	.word	0x00000000


	//----- nvinfo : EIATTR_MIN_STACK_SIZE
	.align		4
.L_457:
        /*09cc*/ 	.byte	0x04, 0x12
        /*09ce*/ 	.short	(.L_459 - .L_458)
	.align		4
.L_458:
        /*09d0*/ 	.word	index@(_Z35group_norm_nhwc_fwd_one_pass_kernelI11Fp32IOFp32WLi256ELi24ELi384EEv26Group_norm_nhwc_fwd_params)
        /*09d4*/ 	.word	0x00000000


	//----- nvinfo : EIATTR_MIN_STACK_SIZE
	.align		4
.L_459:
        /*09d8*/ 	.byte	0x04, 0x12
        /*09da*/ 	.short	(.L_461 - .L_460)
	.align		4
.L_460:
        /*09dc*/ 	.word	index@(_Z35group_norm_nhwc_fwd_one_pass_kernelI11Fp32IOFp32WLi512ELi24ELi384EEv26Group_norm_nhwc_fwd_params)
        /*09e0*/ 	.word	0x00000000


	//----- nvinfo : EIATTR_MIN_STACK_SIZE
	.align		4
.L_461:
        /*09e4*/ 	.byte	0x04, 0x12
        /*09e6*/ 	.short	(.L_463 - .L_462)
	.align		4
.L_462:
        /*09e8*/ 	.word	index@(_Z35group_norm_nhwc_fwd_one_pass_kernelI11Fp32IOBf16WLi64ELi24ELi384EEv26Group_norm_nhwc_fwd_params)
        /*09ec*/ 	.word	0x00000000


	//----- nvinfo : EIATTR_MIN_STACK_SIZE
	.align		4
.L_463:
        /*09f0*/ 	.byte	0x04, 0x12
        /*09f2*/ 	.short	(.L_465 - .L_464)
	.align		4
.L_464:
        /*09f4*/ 	.word	index@(_Z35group_norm_nhwc_fwd_one_pass_kernelI11Fp32IOBf16WLi128ELi24ELi384EEv26Group_norm_nhwc_fwd_params)
        /*09f8*/ 	.word	0x00000000


	//----- nvinfo : EIATTR_MIN_STACK_SIZE
	.align		4
.L_465:
        /*09fc*/ 	.byte	0x04, 0x12
        /*09fe*/ 	.short	(.L_467 - .L_466)
	.align		4
.L_466:
        /*0a00*/ 	.word	index@(_Z35group_norm_nhwc_fwd_one_pass_kernelI11Fp32IOBf16WLi256ELi24ELi384EEv26Group_norm_nhwc_fwd_params)
        /*0a04*/ 	.word	0x00000000


	//----- nvinfo : EIATTR_MIN_STACK_SIZE
	.align		4
.L_467:
        /*0a08*/ 	.byte	0x04, 0x12
        /*0a0a*/ 	.short	(.L_469 - .L_468)
	.align		4
.L_468:
        /*0a0c*/ 	.word	index@(_Z35group_norm_nhwc_fwd_one_pass_kernelI11Fp32IOBf16WLi512ELi24ELi384EEv26Group_norm_nhwc_fwd_params)
        /*0a10*/ 	.word	0x00000000


	//----- nvinfo : EIATTR_MIN_STACK_SIZE
	.align		4
.L_469:
        /*0a14*/ 	.byte	0x04, 0x12
        /*0a16*/ 	.short	(.L_471 - .L_470)
	.align		4
.L_470:
        /*0a18*/ 	.word	index@(_Z35group_norm_nhwc_fwd_one_pass_kernelI11Fp32IOFp16WLi64ELi24ELi384EEv26Group_norm_nhwc_fwd_params)
        /*0a1c*/ 	.word	0x00000000


	//----- nvinfo : EIATTR_MIN_STACK_SIZE
	.align		4
.L_471:
        /*0a20*/ 	.byte	0x04, 0x12
        /*0a22*/ 	.short	(.L_473 - .L_472)
	.align		4
.L_472:
        /*0a24*/ 	.word	index@(_Z35group_norm_nhwc_fwd_one_pass_kernelI11Fp32IOFp16WLi128ELi24ELi384EEv26Group_norm_nhwc_fwd_params)
        /*0a28*/ 	.word	0x00000000


	//----- nvinfo : EIATTR_MIN_STACK_SIZE
	.align		4
.L_473:
        /*0a2c*/ 	.byte	0x04, 0x12
        /*0a2e*/ 	.short	(.L_475 - .L_474)
	.align		4
.L_474:
        /*0a30*/ 	.word	index@(_Z35group_norm_nhwc_fwd_one_pass_kernelI11Fp32IOFp16WLi256ELi24ELi384EEv26Group_norm_nhwc_fwd_params)
        /*0a34*/ 	.word	0x00000000


	//----- nvinfo : EIATTR_MIN_STACK_SIZE
	.align		4
.L_475:
        /*0a38*/ 	.byte	0x04, 0x12
        /*0a3a*/ 	.short	(.L_477 - .L_476)
	.align		4
.L_476:
        /*0a3c*/ 	.word	index@(_Z35group_norm_nhwc_fwd_one_pass_kernelI11Fp32IOFp16WLi512ELi24ELi384EEv26Group_norm_nhwc_fwd_params)
        /*0a40*/ 	.word	0x00000000
.L_477:


//--------------------- .nv.compat                --------------------------
	.section	.nv.compat,"",@"SHT_CUDA_COMPAT_INFO"
	.align	4
        /*0000*/ 	.byte	0x02, 0x09, 0x01, 0x00, 0x02, 0x02, 0x01, 0x00, 0x02, 0x05, 0x05, 0x00, 0x03, 0x07, 0x01, 0x01
        /*0010*/ 	.byte	0x02, 0x03, 0x00, 0x00, 0x02, 0x06, 0x01, 0x00, 0x04, 0x0b, 0x08, 0x00, 0x09, 0x00, 0x00, 0x00
        /*0020*/ 	.byte	0x00, 0x00, 0x00, 0x00


//--------------------- .nv.info._ZN3cub18CUB_300001_SM_10006detail11EmptyKernelIvEEvv --------------------------
	.section	.nv.info._ZN3cub18CUB_300001_SM_10006detail11EmptyKernelIvEEvv,"",@"SHT_CUDA_INFO"
	.sectionflags	@""
	.align	4


	//----- nvinfo : EIATTR_CUDA_API_VERSION
	.align		4
        /*0000*/ 	.byte	0x04, 0x37
        /*0002*/ 	.short	(.L_479 - .L_478)
.L_478:
        /*0004*/ 	.word	0x00000082


	//----- nvinfo : EIATTR_SPARSE_MMA_MASK
	.align		4
.L_479:
        /*0008*/ 	.byte	0x03, 0x50
        /*000a*/ 	.short	0x0000


	//----- nvinfo : EIATTR_MAXREG_COUNT
	.align		4
        /*000c*/ 	.byte	0x03, 0x1b
        /*000e*/ 	.short	0x00ff


	//----- nvinfo : EIATTR_MERCURY_ISA_VERSION
	.align		4
        /*0010*/ 	.byte	0x03, 0x5f
        /*0012*/ 	.short	0x0101


	//----- nvinfo : EIATTR_VRC_CTA_INIT_COUNT
	.align		4
        /*0014*/ 	.byte	0x02, 0x4a
	.zero		1
	.zero		1


	//----- nvinfo : EIATTR_EXIT_INSTR_OFFSETS
	.align		4
        /*0018*/ 	.byte	0x04, 0x1c
        /*001a*/ 	.short	(.L_481 - .L_480)


	//   ....[0]....
.L_480:
        /*001c*/ 	.word	0x00000010


	//----- nvinfo : EIATTR_SW_WAR
	.align		4
.L_481:
        /*0020*/ 	.byte	0x04, 0x36
        /*0022*/ 	.short	(.L_483 - .L_482)
.L_482:
        /*0024*/ 	.word	0x00000008
.L_483:


//--------------------- .nv.info._Z35group_norm_nhwc_bwd_one_pass_kernelI11Bf16IOFp32WLi64ELi24ELi384EEv26Group_norm_nhwc_bwd_params --------------------------
	.section	.nv.info._Z35group_norm_nhwc_bwd_one_pass_kernelI11Bf16IOFp32WLi64ELi24ELi384EEv26Group_norm_nhwc_bwd_params,"",@"SHT_CUDA_INFO"
	.sectionflags	@""
	.align	4


	//----- nvinfo : EIATTR_CUDA_API_VERSION
	.align		4
        /*0000*/ 	.byte	0x04, 0x37
        /*0002*/ 	.short	(.L_485 - .L_484)
.L_484:
        /*0004*/ 	.word	0x00000082


	//----- nvinfo : EIATTR_KPARAM_INFO
	.align		4
.L_485:
        /*0008*/ 	.byte	0x04, 0x17
        /*000a*/ 	.short	(.L_487 - .L_486)
.L_486:
        /*000c*/ 	.word	0x00000000
        /*0010*/ 	.short	0x0000
        /*0012*/ 	.short	0x0000
        /*0014*/ 	.byte	0x00, 0xf0, 0xe1, 0x02


	//----- nvinfo : EIATTR_SPARSE_MMA_MASK
	.align		4
.L_487:
        /*0018*/ 	.byte	0x03, 0x50
        /*001a*/ 	.short	0x0000


	//----- nvinfo : EIATTR_MAXREG_COUNT
	.align		4
        /*001c*/ 	.byte	0x03, 0x1b
        /*001e*/ 	.short	0x00a8


	//----- nvinfo : EIATTR_NUM_BARRIERS
	.align		4
        /*0020*/ 	.byte	0x02, 0x4c
        /*0022*/ 	.byte	0x01
	.zero		1


	//----- nvinfo : EIATTR_MERCURY_ISA_VERSION
	.align		4
        /*0024*/ 	.byte	0x03, 0x5f
        /*0026*/ 	.short	0x0101


	//----- nvinfo : EIATTR_COOP_GROUP_MASK_REGIDS
	.align		4
        /*0028*/ 	.byte	0x04, 0x29
        /*002a*/ 	.short	(.L_489 - .L_488)


	//   ....[0]....
.L_488:
        /*002c*/ 	.word	0xffffffff


	//   ....[1]....
        /*0030*/ 	.word	0xffffffff


	//   ....[2]....
        /*0034*/ 	.word	0xffffffff


	//   ....[3]....
        /*0038*/ 	.word	0xffffffff


	//   ....[4]....
        /*003c*/ 	.word	0xffffffff


	//   ....[5]....
        /*0040*/ 	.word	0xffffffff


	//   ....[6]....
        /*0044*/ 	.word	0xffffffff


	//   ....[7]....
        /*0048*/ 	.word	0xffffffff


	//   ....[8]....
        /*004c*/ 	.word	0xffffffff


	//   ....[9]....
        /*0050*/ 	.word	0xffffffff


	//----- nvinfo : EIATTR_COOP_GROUP_INSTR_OFFSETS
	.align		4
.L_489:
        /*0054*/ 	.byte	0x04, 0x28
        /*0056*/ 	.short	(.L_491 - .L_490)


	//   ....[0]....
.L_490:
        /*0058*/ 	.word	0x000010a0


	//   ....[1]....
        /*005c*/ 	.word	0x000010e0


	//   ....[2]....
        /*0060*/ 	.word	0x00001150


	//   ....[3]....
        /*0064*/ 	.word	0x00001170


	//   ....[4]....
        /*0068*/ 	.word	0x000011a0


	//   ....[5]....
        /*006c*/ 	.word	0x000011c0


	//   ....[6]....
        /*0070*/ 	.word	0x000011f0


	//   ....[7]....
        /*0074*/ 	.word	0x00001210


	//   ....[8]....
        /*0078*/ 	.word	0x00001260


	//   ....[9]....
        /*007c*/ 	.word	0x00001270


	//----- nvinfo : EIATTR_VRC_CTA_INIT_COUNT
	.align		4
.L_491:
        /*0080*/ 	.byte	0x02, 0x4a
	.zero		1
	.zero		1


	//----- nvinfo : EIATTR_EXIT_INSTR_OFFSETS
	.align		4
        /*0084*/ 	.byte	0x04, 0x1c
        /*0086*/ 	.short	(.L_493 - .L_492)


	//   ....[0]....
.L_492:
        /*0088*/ 	.word	0x00003460


	//   ....[1]....
        /*008c*/ 	.word	0x000035a0


	//   ....[2]....
        /*0090*/ 	.word	0x00003be0


	//   ....[3]....
        /*0094*/ 	.word	0x000041c0


	//----- nvinfo : EIATTR_MAX_THREADS
	.align		4
.L_493:
        /*0098*/ 	.byte	0x04, 0x05
        /*009a*/ 	.short	(.L_495 - .L_494)
.L_494:
        /*009c*/ 	.word	0x00000180
        /*00a0*/ 	.word	0x00000001
        /*00a4*/ 	.word	0x00000001


	//----- nvinfo : EIATTR_CRS_STACK_SIZE
	.align		4
.L_495:
        /*00a8*/ 	.byte	0x04, 0x1e
        /*00aa*/ 	.short	(.L_497 - .L_496)
.L_496:
        /*00ac*/ 	.word	0x00000000


	//----- nvinfo : EIATTR_CBANK_PARAM_SIZE
	.align		4
.L_497:
        /*00b0*/ 	.byte	0x03, 0x19
        /*00b2*/ 	.short	0x00b8


	//----- nvinfo : EIATTR_PARAM_CBANK
	.align		4
        /*00b4*/ 	.byte	0x04, 0x0a
        /*00b6*/ 	.short	(.L_499 - .L_498)
	.align		4
.L_498:
        /*00b8*/ 	.word	index@(.nv.constant0._Z35group_norm_nhwc_bwd_one_pass_kernelI11Bf16IOFp32WLi64ELi24ELi384EEv26Group_norm_nhwc_bwd_params)
        /*00bc*/ 	.short	0x0380
        /*00be*/ 	.short	0x00b8


	//----- nvinfo : EIATTR_SW_WAR
	.align		4
.L_499:
        /*00c0*/ 	.byte	0x04, 0x36
        /*00c2*/ 	.short	(.L_501 - .L_500)
.L_500:
        /*00c4*/ 	.word	0x00000008
.L_501:


//--------------------- .nv.info._Z35group_norm_nhwc_bwd_one_pass_kernelI11Bf16IOFp32WLi128ELi24ELi384EEv26Group_norm_nhwc_bwd_params --------------------------
	.section	.nv.info._Z35group_norm_nhwc_bwd_one_pass_kernelI11Bf16IOFp32WLi128ELi24ELi384EEv26Group_norm_nhwc_bwd_params,"",@"SHT_CUDA_INFO"
	.sectionflags	@""
	.align	4


	//----- nvinfo : EIATTR_CUDA_API_VERSION
	.align		4
        /*0000*/ 	.byte	0x04, 0x37
        /*0002*/ 	.short	(.L_503 - .L_502)
.L_502:
        /*0004*/ 	.word	0x00000082


	//----- nvinfo : EIATTR_KPARAM_INFO
	.align		4
.L_503:
        /*0008*/ 	.byte	0x04, 0x17
        /*000a*/ 	.short	(.L_505 - .L_504)
.L_504:
        /*000c*/ 	.word	0x00000000
        /*0010*/ 	.short	0x0000
        /*0012*/ 	.short	0x0000
        /*0014*/ 	.byte	0x00, 0xf0, 0xe1, 0x02


	//----- nvinfo : EIATTR_SPARSE_MMA_MASK
	.align		4
.L_505:
        /*0018*/ 	.byte	0x03, 0x50
        /*001a*/ 	.short	0x0000


	//----- nvinfo : EIATTR_MAXREG_COUNT
	.align		4
        /*001c*/ 	.byte	0x03, 0x1b
        /*001e*/ 	.short	0x00a8


	//----- nvinfo : EIATTR_NUM_BARRIERS
	.align		4
        /*0020*/ 	.byte	0x02, 0x4c
        /*0022*/ 	.byte	0x01
	.zero		1


	//----- nvinfo : EIATTR_MERCURY_ISA_VERSION
	.align		4
        /*0024*/ 	.byte	0x03, 0x5f
        /*0026*/ 	.short	0x0101


	//----- nvinfo : EIATTR_INT_WARP_WIDE_INSTR_OFFSETS
	.align		4
        /*0028*/ 	.byte	0x04, 0x31
        /*002a*/ 	.short	(.L_507 - .L_506)


	//   ....[0]....
.L_506:
        /*002c*/ 	.word	0x00001c70


	//----- nvinfo : EIATTR_COOP_GROUP_MASK_REGIDS
	.align		4
.L_507:
        /*0030*/ 	.byte	0x04, 0x29
        /*0032*/ 	.short	(.L_509 - .L_508)


	//   ....[0]....
.L_508:
        /*0034*/ 	.word	0xffffffff


	//   ....[1]....
        /*0038*/ 	.word	0xffffffff


	//   ....[2]....
        /*003c*/ 	.word	0xffffffff


	//   ....[3]....
        /*0040*/ 	.word	0xffffffff


	//   ....[4]....
        /*0044*/ 	.word	0xffffffff


	//   ....[5]....
        /*0048*/ 	.word	0xffffffff


	//   ....[6]....
        /*004c*/ 	.word	0xffffffff


	//   ....[7]....
        /*0050*/ 	.word	0xffffffff


	//   ....[8]....
        /*0054*/ 	.word	0xffffffff


	//   ....[9]....
        /*0058*/ 	.word	0xffffffff


	//----- nvinfo : EIATTR_COOP_GROUP_INSTR_OFFSETS
	.align		4
.L_509:
        /*005c*/ 	.byte	0x04, 0x28
        /*005e*/ 	.short	(.L_511 - .L_510)


	//   ....[0]....
.L_510:
        /*0060*/ 	.word	0x00001a30


	//   ....[1]....
        /*0064*/ 	.word	0x00001a70


	//   ....[2]....
        /*0068*/ 	.word	0x00001af0


	//   ....[3]....
        /*006c*/ 	.word	0x00001b10


	//   ....[4]....
        /*0070*/ 	.word	0x00001b50


	//   ....[5]....
        /*0074*/ 	.word	0x00001b70


	//   ....[6]....
        /*0078*/ 	.word	0x00001ba0


	//   ....[7]....
        /*007c*/ 	.word	0x00001bc0


	//   ....[8]....
        /*0080*/ 	.word	0x00001c10


	//   ....[9]....
        /*0084*/ 	.word	0x00001c20


	//----- nvinfo : EIATTR_VRC_CTA_INIT_COUNT
	.align		4
.L_511:
        /*0088*/ 	.byte	0x02, 0x4a
	.zero		1
	.zero		1


	//----- nvinfo : EIATTR_EXIT_INSTR_OFFSETS
	.align		4
        /*008c*/ 	.byte	0x04, 0x1c
        /*008e*/ 	.short	(.L_513 - .L_512)


	//   ....[0]....
.L_512:
        /*0090*/ 	.word	0x00004460


	//   ....[1]....
        /*0094*/ 	.word	0x00004590


	//   ....[2]....
        /*0098*/ 	.word	0x00004b60


	//   ....[3]....
        /*009c*/ 	.word	0x00005110


	//----- nvinfo : EIATTR_MAX_THREADS
	.align		4
.L_513:
        /*00a0*/ 	.byte	0x04, 0x05
        /*00a2*/ 	.short	(.L_515 - .L_514)
.L_514:
        /*00a4*/ 	.word	0x00000180
        /*00a8*/ 	.word	0x00000001
        /*00ac*/ 	.word	0x00000001


	//----- nvinfo : EIATTR_CRS_STACK_SIZE
	.align		4
.L_515:
        /*00b0*/ 	.byte	0x04, 0x1e
        /*00b2*/ 	.short	(.L_517 - .L_516)
.L_516:
        /*00b4*/ 	.word	0x00000000


	//----- nvinfo : EIATTR_CBANK_PARAM_SIZE
	.align		4
.L_517:
        /*00b8*/ 	.byte	0x03, 0x19
        /*00ba*/ 	.short	0x00b8


	//----- nvinfo : EIATTR_PARAM_CBANK
	.align		4
        /*00bc*/ 	.byte	0x04, 0x0a
        /*00be*/ 	.short	(.L_519 - .L_518)
	.align		4
.L_518:
        /*00c0*/ 	.word	index@(.nv.constant0._Z35group_norm_nhwc_bwd_one_pass_kernelI11Bf16IOFp32WLi128ELi24ELi384EEv26Group_norm_nhwc_bwd_params)
        /*00c4*/ 	.short	0x0380
        /*00c6*/ 	.short	0x00b8


	//----- nvinfo : EIATTR_SW_WAR
	.align		4
.L_519:
        /*00c8*/ 	.byte	0x04, 0x36
        /*00ca*/ 	.short	(.L_521 - .L_520)
.L_520:
        /*00cc*/ 	.word	0x00000008
.L_521:


//--------------------- .nv.info._Z35group_norm_nhwc_bwd_one_pass_kernelI11Bf16IOFp32WLi256ELi24ELi384EEv26Group_norm_nhwc_bwd_params --------------------------
	.section	.nv.info._Z35group_norm_nhwc_bwd_one_pass_kernelI11Bf16IOFp32WLi256ELi24ELi384EEv26Group_norm_nhwc_bwd_params,"",@"SHT_CUDA_INFO"
	.sectionflags	@""
	.align	4


	//----- nvinfo : EIATTR_CUDA_API_VERSION
	.align		4
        /*0000*/ 	.byte	0x04, 0x37
        /*0002*/ 	.short	(.L_523 - .L_522)
.L_522:
        /*0004*/ 	.word	0x00000082


	//----- nvinfo : EIATTR_KPARAM_INFO
	.align		4
.L_523:
        /*0008*/ 	.byte	0x04, 0x17
        /*000a*/ 	.short	(.L_525 - .L_524)
.L_524:
        /*000c*/ 	.word	0x00000000
        /*0010*/ 	.short	0x0000
        /*0012*/ 	.short	0x0000
        /*0014*/ 	.byte	0x00, 0xf0, 0xe1, 0x02


	//----- nvinfo : EIATTR_SPARSE_MMA_MASK
	.align		4
.L_525:
        /*0018*/ 	.byte	0x03, 0x50
        /*001a*/ 	.short	0x0000


	//----- nvinfo : EIATTR_MAXREG_COUNT
	.align		4
        /*001c*/ 	.byte	0x03, 0x1b
        /*001e*/ 	.short	0x00a8


	//----- nvinfo : EIATTR_NUM_BARRIERS
	.align		4
        /*0020*/ 	.byte	0x02, 0x4c
        /*0022*/ 	.byte	0x01
	.zero		1


	//----- nvinfo : EIATTR_MERCURY_ISA_VERSION
	.align		4
        /*0024*/ 	.byte	0x03, 0x5f
        /*0026*/ 	.short	0x0101


	//----- nvinfo : EIATTR_INT_WARP_WIDE_INSTR_OFFSETS
	.align		4
        /*0028*/ 	.byte	0x04, 0x31
        /*002a*/ 	.short	(.L_527 - .L_526)


	//   ....[0]....
.L_526:
        /*002c*/ 	.word	0x000030e0


	//----- nvinfo : EIATTR_COOP_GROUP_MASK_REGIDS
	.align		4
.L_527:
        /*0030*/ 	.byte	0x04, 0x29
        /*0032*/ 	.short	(.L_529 - .L_528)


	//   ....[0]....
.L_528:
        /*0034*/ 	.word	0xffffffff


	//   ....[1]....
        /*0038*/ 	.word	0xffffffff


	//   ....[2]....
        /*003c*/ 	.word	0xffffffff


	//   ....[3]....
        /*0040*/ 	.word	0xffffffff


	//   ....[4]....
        /*0044*/ 	.word	0xffffffff


	//   ....[5]....
        /*0048*/ 	.word	0xffffffff


	//   ....[6]....
        /*004c*/ 	.word	0xffffffff


	//   ....[7]....
        /*0050*/ 	.word	0xffffffff


	//   ....[8]....
        /*0054*/ 	.word	0xffffffff


	//   ....[9]....
        /*0058*/ 	.word	0xffffffff


	//----- nvinfo : EIATTR_COOP_GROUP_INSTR_OFFSETS
	.align		4
.L_529:
        /*005c*/ 	.byte	0x04, 0x28
        /*005e*/ 	.short	(.L_531 - .L_530)


	//   ....[0]....
.L_530:
        /*0060*/ 	.word	0x00002e50


	//   ....[1]....
        /*0064*/ 	.word	0x00002e90


	//   ....[2]....
        /*0068*/ 	.word	0x00002f20


	//   ....[3]....
        /*006c*/ 	.word	0x00002f40


	//   ....[4]....
        /*0070*/ 	.word	0x00002fc0


	//   ....[5]....
        /*0074*/ 	.word	0x00002fe0


	//   ....[6]....
        /*0078*/ 	.word	0x00003010


	//   ....[7]....
        /*007c*/ 	.word	0x00003030


	//   ....[8]....
        /*0080*/ 	.word	0x00003080


	//   ....[9]....
        /*0084*/ 	.word	0x00003090


	//----- nvinfo : EIATTR_VRC_CTA_INIT_COUNT
	.align		4
.L_531:
        /*0088*/ 	.byte	0x02, 0x4a
	.zero		1
	.zero		1


	//----- nvinfo : EIATTR_EXIT_INSTR_OFFSETS
	.align		4
        /*008c*/ 	.byte	0x04, 0x1c
        /*008e*/ 	.short	(.L_533 - .L_532)


	//   ....[0]....
.L_532:
        /*0090*/ 	.word	0x00006870


	//   ....[1]....
        /*0094*/ 	.word	0x000069a0


	//   ....[2]....
        /*0098*/ 	.word	0x00006f90


	//   ....[3]....
        /*009c*/ 	.word	0x00007540


	//----- nvinfo : EIATTR_MAX_THREADS
	.align		4
.L_533:
        /*00a0*/ 	.byte	0x04, 0x05
        /*00a2*/ 	.short	(.L_535 - .L_534)
.L_534:
        /*00a4*/ 	.word	0x00000180
        /*00a8*/ 	.word	0x00000001
        /*00ac*/ 	.word	0x00000001


	//----- nvinfo : EIATTR_CRS_STACK_SIZE
	.align		4
.L_535:
        /*00b0*/ 	.byte	0x04, 0x1e
        /*00b2*/ 	.short	(.L_537 - .L_536)
.L_536:
        /*00b4*/ 	.word	0x00000000


	//----- nvinfo : EIATTR_CBANK_PARAM_SIZE
	.align		4
.L_537:
        /*00b8*/ 	.byte	0x03, 0x19
        /*00ba*/ 	.short	0x00b8


	//----- nvinfo : EIATTR_PARAM_CBANK
	.align		4
        /*00bc*/ 	.byte	0x04, 0x0a
        /*00be*/ 	.short	(.L_539 - .L_538)
	.align		4
.L_538:
        /*00c0*/ 	.word	index@(.nv.constant0._Z35group_norm_nhwc_bwd_one_pass_kernelI11Bf16IOFp32WLi256ELi24ELi384EEv26Group_norm_nhwc_bwd_params)
        /*00c4*/ 	.short	0x0380
        /*00c6*/ 	.short	0x00b8


	//----- nvinfo : EIATTR_SW_WAR
	.align		4
.L_539:
        /*00c8*/ 	.byte	0x04, 0x36
        /*00ca*/ 	.short	(.L_541 - .L_540)
.L_540:
        /*00cc*/ 	.word	0x00000008
.L_541:


//--------------------- .nv.info._Z35group_norm_nhwc_bwd_one_pass_kernelI11Bf16IOFp32WLi512ELi24ELi384EEv26Group_norm_nhwc_bwd_params --------------------------
	.section	.nv.info._Z35group_norm_nhwc_bwd_one_pass_kernelI11Bf16IOFp32WLi512ELi24ELi384EEv26Group_norm_nhwc_bwd_params,"",@"SHT_CUDA_INFO"
	.sectionflags	@""
	.align	4


	//----- nvinfo : EIATTR_CUDA_API_VERSION
	.align		4
        /*0000*/ 	.byte	0x04, 0x37
        /*0002*/ 	.short	(.L_543 - .L_542)
.L_542:
        /*0004*/ 	.word	0x00000082


	//----- nvinfo : EIATTR_KPARAM_INFO
	.align		4
.L_543:
        /*0008*/ 	.byte	0x04, 0x17
        /*000a*/ 	.short	(.L_545 - .L_544)
.L_544:
        /*000c*/ 	.word	0x00000000
        /*0010*/ 	.short	0x0000
        /*0012*/ 	.short	0x0000
        /*0014*/ 	.byte	0x00, 0xf0, 0xe1, 0x02


	//----- nvinfo : EIATTR_SPARSE_MMA_MASK
	.align		4
.L_545:
        /*0018*/ 	.byte	0x03, 0x50
        /*001a*/ 	.short	0x0000


	//----- nvinfo : EIATTR_MAXREG_COUNT
	.align		4
        /*001c*/ 	.byte	0x03, 0x1b
        /*001e*/ 	.short	0x00a8


	//----- nvinfo : EIATTR_NUM_BARRIERS
	.align		4
        /*0020*/ 	.byte	0x02, 0x4c
        /*0022*/ 	.byte	0x01
	.zero		1


	//----- nvinfo : EIATTR_MERCURY_ISA_VERSION
	.align		4
        /*0024*/ 	.byte	0x03, 0x5f
        /*0026*/ 	.short	0x0101


	//----- nvinfo : EIATTR_INT_WARP_WIDE_INSTR_OFFSETS
	.align		4
        /*0028*/ 	.byte	0x04, 0x31
        /*002a*/ 	.short	(.L_547 - .L_546)


	//   ....[0]....
.L_546:
        /*002c*/ 	.word	0x00005670


	//----- nvinfo : EIATTR_COOP_GROUP_MASK_REGIDS
	.align		4
.L_547:
        /*0030*/ 	.byte	0x04, 0x29
        /*0032*/ 	.short	(.L_549 - .L_548)


	//   ....[0]....
.L_548:
        /*0034*/ 	.word	0xffffffff


	//   ....[1]....
        /*0038*/ 	.word	0xffffffff


	//   ....[2]....
        /*003c*/ 	.word	0xffffffff


	//   ....[3]....
        /*0040*/ 	.word	0xffffffff


	//   ....[4]....
        /*0044*/ 	.word	0xffffffff


	//   ....[5]....
        /*0048*/ 	.word	0xffffffff


	//   ....[6]....
        /*004c*/ 	.word	0xffffffff


	//   ....[7]....
        /*0050*/ 	.word	0xffffffff


	//   ....[8]....
        /*0054*/ 	.word	0xffffffff


	//   ....[9]....
        /*0058*/ 	.word	0xffffffff


	//----- nvinfo : EIATTR_COOP_GROUP_INSTR_OFFSETS
	.align		4
.L_549:
        /*005c*/ 	.byte	0x04, 0x28
        /*005e*/ 	.short	(.L_551 - .L_550)


	//   ....[0]....
.L_550:
        /*0060*/ 	.word	0x000053d0


	//   ....[1]....
        /*0064*/ 	.word	0x00005410


	//   ....[2]....
        /*0068*/ 	.word	0x000054b0


	//   ....[3]....
        /*006c*/ 	.word	0x000054d0


	//   ....[4]....
        /*0070*/ 	.word	0x00005540


	//   ....[5]....
        /*0074*/ 	.word	0x00005560


	//   ....[6]....
        /*0078*/ 	.word	0x00005590


	//   ....[7]....
        /*007c*/ 	.word	0x000055b0


	//   ....[8]....
        /*0080*/ 	.word	0x00005610


	//   ....[9]....
        /*0084*/ 	.word	0x00005620


	//----- nvinfo : EIATTR_VRC_CTA_INIT_COUNT
	.align		4
.L_551:
        /*0088*/ 	.byte	0x02, 0x4a
	.zero		1
	.zero		1


	//----- nvinfo : EIATTR_EXIT_INSTR_OFFSETS
	.align		4
        /*008c*/ 	.byte	0x04, 0x1c
        /*008e*/ 	.short	(.L_553 - .L_552)


	//   ....[0]....
.L_552:
        /*0090*/ 	.word	0x0000a5c0


	//   ....[1]....
        /*0094*/ 	.word	0x0000a6f0


	//   ....[2]....
        /*0098*/ 	.word	0x0000ace0


	//   ....[3]....
        /*009c*/ 	.word	0x0000b290


	//----- nvinfo : EIATTR_MAX_THREADS
	.align		4
.L_553:
        /*00a0*/ 	.byte	0x04, 0x05
        /*00a2*/ 	.short	(.L_555 - .L_554)
.L_554:
        /*00a4*/ 	.word	0x00000180
        /*00a8*/ 	.word	0x00000001
        /*00ac*/ 	.word	0x00000001


	//----- nvinfo : EIATTR_CRS_STACK_SIZE
	.align		4
.L_555:
        /*00b0*/ 	.byte	0x04, 0x1e
        /*00b2*/ 	.short	(.L_557 - .L_556)
.L_556:
        /*00b4*/ 	.word	0x00000000


	//----- nvinfo : EIATTR_CBANK_PARAM_SIZE
	.align		4
.L_557:
        /*00b8*/ 	.byte	0x03, 0x19
        /*00ba*/ 	.short	0x00b8


	//----- nvinfo : EIATTR_PARAM_CBANK
	.align		4
        /*00bc*/ 	.byte	0x04, 0x0a
        /*00be*/ 	.short	(.L_559 - .L_558)
	.align		4
.L_558:
        /*00c0*/ 	.word	index@(.nv.constant0._Z35group_norm_nhwc_bwd_one_pass_kernelI11Bf16IOFp32WLi512ELi24ELi384EEv26Group_norm_nhwc_bwd_params)
        /*00c4*/ 	.short	0x0380
        /*00c6*/ 	.short	0x00b8


	//----- nvinfo : EIATTR_SW_WAR
	.align		4
.L_559:
        /*00c8*/ 	.byte	0x04, 0x36
        /*00ca*/ 	.short	(.L_561 - .L_560)
.L_560:
        /*00cc*/ 	.word	0x00000008
.L_561:


//--------------------- .nv.info._Z35group_norm_nhwc_bwd_one_pass_kernelI11Bf16IOBf16WLi64ELi24ELi384EEv26Group_norm_nhwc_bwd_params --------------------------
	.section	.nv.info._Z35group_norm_nhwc_bwd_one_pass_kernelI11Bf16IOBf16WLi64ELi24ELi384EEv26Group_norm_nhwc_bwd_params,"",@"SHT_CUDA_INFO"
	.sectionflags	@""
	.align	4


	//----- nvinfo : EIATTR_CUDA_API_VERSION
	.align		4
        /*0000*/ 	.byte	0x04, 0x37
        /*0002*/ 	.short	(.L_563 - .L_562)
.L_562:
        /*0004*/ 	.word	0x00000082


	//----- nvinfo : EIATTR_KPARAM_INFO
	.align		4
.L_563:
        /*0008*/ 	.byte	0x04, 0x17
        /*000a*/ 	.short	(.L_565 - .L_564)
.L_564:
        /*000c*/ 	.word	0x00000000
        /*0010*/ 	.short	0x0000
        /*0012*/ 	.short	0x0000
        /*0014*/ 	.byte	0x00, 0xf0, 0xe1, 0x02


	//----- nvinfo : EIATTR_SPARSE_MMA_MASK
	.align		4
.L_565:
        /*0018*/ 	.byte	0x03, 0x50
        /*001a*/ 	.short	0x0000


	//----- nvinfo : EIATTR_MAXREG_COUNT
	.align		4
        /*001c*/ 	.byte	0x03, 0x1b
        /*001e*/ 	.short	0x00a8


	//----- nvinfo : EIATTR_NUM_BARRIERS
	.align		4
        /*0020*/ 	.byte	0x02, 0x4c
        /*0022*/ 	.byte	0x01
	.zero		1


	//----- nvinfo : EIATTR_MERCURY_ISA_VERSION
	.align		4
        /*0024*/ 	.byte	0x03, 0x5f
        /*0026*/ 	.short	0x0101


	//----- nvinfo : EIATTR_COOP_GROUP_MASK_REGIDS
	.align		4
        /*0028*/ 	.byte	0x04, 0x29
        /*002a*/ 	.short	(.L_567 - .L_566)


	//   ....[0]....
.L_566:
        /*002c*/ 	.word	0xffffffff


	//   ....[1]....
        /*0030*/ 	.word	0xffffffff


	//   ....[2]....
        /*0034*/ 	.word	0xffffffff


	//   ....[3]....
        /*0038*/ 	.word	0xffffffff


	//   ....[4]....
        /*003c*/ 	.word	0xffffffff


	//   ....[5]....
        /*0040*/ 	.word	0xffffffff


	//   ....[6]....
        /*0044*/ 	.word	0xffffffff


	//   ....[7]....
        /*0048*/ 	.word	0xffffffff


	//   ....[8]....
        /*004c*/ 	.word	0xffffffff


	//   ....[9]....
        /*0050*/ 	.word	0xffffffff


	//----- nvinfo : EIATTR_COOP_GROUP_INSTR_OFFSETS
	.align		4
.L_567:
        /*0054*/ 	.byte	0x04, 0x28
        /*0056*/ 	.short	(.L_569 - .L_568)


	//   ....[0]....
.L_568:
        /*0058*/ 	.word	0x00001100


	//   ....[1]....
        /*005c*/ 	.word	0x00001140


	//   ....[2]....
        /*0060*/ 	.word	0x000011b0


	//   ....[3]....
        /*0064*/ 	.word	0x000011d0


	//   ....[4]....
        /*0068*/ 	.word	0x00001200


	//   ....[5]....
        /*006c*/ 	.word	0x00001220


	//   ....[6]....
        /*0070*/ 	.word	0x00001250


	//   ....[7]....
        /*0074*/ 	.word	0x00001270


	//   ....[8]....
        /*0078*/ 	.word	0x000012c0


	//   ....[9]....
        /*007c*/ 	.word	0x000012d0


	//----- nvinfo : EIATTR_VRC_CTA_INIT_COUNT
	.align		4
.L_569:
        /*0080*/ 	.byte	0x02, 0x4a
	.zero		1
	.zero		1


	//----- nvinfo : EIATTR_EXIT_INSTR_OFFSETS
	.align		4
        /*0084*/ 	.byte	0x04, 0x1c
        /*0086*/ 	.short	(.L_571 - .L_570)


	//   ....[0]....
.L_570:
        /*0088*/ 	.word	0x000034b0


	//   ....[1]....
        /*008c*/ 	.word	0x000035f0


	//   ....[2]....
        /*0090*/ 	.word	0x00003c50


	//   ....[3]....
        /*0094*/ 	.word	0x00004280


	//----- nvinfo : EIATTR_MAX_THREADS
	.align		4
.L_571:
        /*0098*/ 	.byte	0x04, 0x05
        /*009a*/ 	.short	(.L_573 - .L_572)
.L_572:
        /*009c*/ 	.word	0x00000180
        /*00a0*/ 	.word	0x00000001
        /*00a4*/ 	.word	0x00000001


	//----- nvinfo : EIATTR_CRS_STACK_SIZE
	.align		4
.L_573:
        /*00a8*/ 	.byte	0x04, 0x1e
        /*00aa*/ 	.short	(.L_575 - .L_574)
.L_574:
        /*00ac*/ 	.word	0x00000000


	//----- nvinfo : EIATTR_CBANK_PARAM_SIZE
	.align		4
.L_575:
        /*00b0*/ 	.byte	0x03, 0x19
        /*00b2*/ 	.short	0x00b8


	//----- nvinfo : EIATTR_PARAM_CBANK
	.align		4
        /*00b4*/ 	.byte	0x04, 0x0a
        /*00b6*/ 	.short	(.L_577 - .L_576)
	.align		4
.L_576:
        /*00b8*/ 	.word	index@(.nv.constant0._Z35group_norm_nhwc_bwd_one_pass_kernelI11Bf16IOBf16WLi64ELi24ELi384EEv26Group_norm_nhwc_bwd_params)
        /*00bc*/ 	.short	0x0380
        /*00be*/ 	.short	0x00b8


	//----- nvinfo : EIATTR_SW_WAR
	.align		4
.L_577:
        /*00c0*/ 	.byte	0x04, 0x36
        /*00c2*/ 	.short	(.L_579 - .L_578)
.L_578:
        /*00c4*/ 	.word	0x00000008
.L_579:


//--------------------- .nv.info._Z35group_norm_nhwc_bwd_one_pass_kernelI11Bf16IOBf16WLi128ELi24ELi384EEv26Group_norm_nhwc_bwd_params --------------------------
	.section	.nv.info._Z35group_norm_nhwc_bwd_one_pass_kernelI11Bf16IOBf16WLi128ELi24ELi384EEv26Group_norm_nhwc_bwd_params,"",@"SHT_CUDA_INFO"
	.sectionflags	@""
	.align	4


	//----- nvinfo : EIATTR_CUDA_API_VERSION
	.align		4
        /*0000*/ 	.byte	0x04, 0x37
        /*0002*/ 	.short	(.L_581 - .L_580)
.L_580:
        /*0004*/ 	.word	0x00000082


	//----- nvinfo : EIATTR_KPARAM_INFO
	.align		4
.L_581:
        /*0008*/ 	.byte	0x04, 0x17
        /*000a*/ 	.short	(.L_583 - .L_582)
.L_582:
        /*000c*/ 	.word	0x00000000
        /*0010*/ 	.short	0x0000
        /*0012*/ 	.short	0x0000
        /*0014*/ 	.byte	0x00, 0xf0, 0xe1, 0x02


	//----- nvinfo : EIATTR_SPARSE_MMA_MASK
	.align		4
.L_583:
        /*0018*/ 	.byte	0x03, 0x50
        /*001a*/ 	.short	0x0000


	//----- nvinfo : EIATTR_MAXREG_COUNT
	.align		4
        /*001c*/ 	.byte	0x03, 0x1b
        /*001e*/ 	.short	0x00a8


	//----- nvinfo : EIATTR_NUM_BARRIERS
	.align		4
        /*0020*/ 	.byte	0x02, 0x4c
        /*0022*/ 	.byte	0x01
	.zero		1


	//----- nvinfo : EIATTR_MERCURY_ISA_VERSION
	.align		4
        /*0024*/ 	.byte	0x03, 0x5f
        /*0026*/ 	.short	0x0101


	//----- nvinfo : EIATTR_INT_WARP_WIDE_INSTR_OFFSETS
	.align		4
        /*0028*/ 	.byte	0x04, 0x31
        /*002a*/ 	.short	(.L_585 - .L_584)


	//   ....[0]....
.L_584:
        /*002c*/ 	.word	0x00001ce0


	//----- nvinfo : EIATTR_COOP_GROUP_MASK_REGIDS
	.align		4
.L_585:
        /*0030*/ 	.byte	0x04, 0x29
        /*0032*/ 	.short	(.L_587 - .L_586)


	//   ....[0]....
.L_586:
        /*0034*/ 	.word	0xffffffff


	//   ....[1]....
        /*0038*/ 	.word	0xffffffff


	//   ....[2]....
        /*003c*/ 	.word	0xffffffff


	//   ....[3]....
        /*0040*/ 	.word	0xffffffff


	//   ....[4]....
        /*0044*/ 	.word	0xffffffff


	//   ....[5]....
        /*0048*/ 	.word	0xffffffff


	//   ....[6]....
        /*004c*/ 	.word	0xffffffff


	//   ....[7]....
        /*0050*/ 	.word	0xffffffff


	//   ....[8]....
        /*0054*/ 	.word	0xffffffff


	//   ....[9]....
        /*0058*/ 	.word	0xffffffff


	//----- nvinfo : EIATTR_COOP_GROUP_INSTR_OFFSETS
	.align		4
.L_587:
        /*005c*/ 	.byte	0x04, 0x28
        /*005e*/ 	.short	(.L_589 - .L_588)


	//   ....[0]....
.L_588:
        /*0060*/ 	.word	0x00001aa0


	//   ....[1]....
        /*0064*/ 	.word	0x00001ae0


	//   ....[2]....
        /*0068*/ 	.word	0x00001b60


	//   ....[3]....
        /*006c*/ 	.word	0x00001b80


	//   ....[4]....
        /*0070*/ 	.word	0x00001bc0


	//   ....[5]....
        /*0074*/ 	.word	0x00001be0


	//   ....[6]....
        /*0078*/ 	.word	0x00001c10


	//   ....[7]....
        /*007c*/ 	.word	0x00001c30


	//   ....[8]....
        /*0080*/ 	.word	0x00001c80


	//   ....[9]....
        /*0084*/ 	.word	0x00001c90


	//----- nvinfo : EIATTR_VRC_CTA_INIT_COUNT
	.align		4
.L_589:
        /*0088*/ 	.byte	0x02, 0x4a
	.zero		1
	.zero		1


	//----- nvinfo : EIATTR_EXIT_INSTR_OFFSETS
	.align		4
        /*008c*/ 	.byte	0x04, 0x1c
        /*008e*/ 	.short	(.L_591 - .L_590)


	//   ....[0]....
.L_590:
        /*0090*/ 	.word	0x000044d0


	//   ....[1]....
        /*0094*/ 	.word	0x00004600


	//   ....[2]....
        /*0098*/ 	.word	0x00004c00


	//   ....[3]....
        /*009c*/ 	.word	0x00005200


	//----- nvinfo : EIATTR_MAX_THREADS
	.align		4
.L_591:
        /*00a0*/ 	.byte	0x04, 0x05
        /*00a2*/ 	.short	(.L_593 - .L_592)
.L_592:
        /*00a4*/ 	.word	0x00000180
        /*00a8*/ 	.word	0x00000001
        /*00ac*/ 	.word	0x00000001


	//----- nvinfo : EIATTR_CRS_STACK_SIZE
	.align		4
.L_593:
        /*00b0*/ 	.byte	0x04, 0x1e
        /*00b2*/ 	.short	(.L_595 - .L_594)
.L_594:
        /*00b4*/ 	.word	0x00000000


	//----- nvinfo : EIATTR_CBANK_PARAM_SIZE
	.align		4
.L_595:
        /*00b8*/ 	.byte	0x03, 0x19
        /*00ba*/ 	.short	0x00b8


	//----- nvinfo : EIATTR_PARAM_CBANK
	.align		4
        /*00bc*/ 	.byte	0x04, 0x0a
        /*00be*/ 	.short	(.L_597 - .L_596)
	.align		4
.L_596:
        /*00c0*/ 	.word	index@(.nv.constant0._Z35group_norm_nhwc_bwd_one_pass_kernelI11Bf16IOBf16WLi128ELi24ELi384EEv26Group_norm_nhwc_bwd_params)
        /*00c4*/ 	.short	0x0380
        /*00c6*/ 	.short	0x00b8


	//----- nvinfo : EIATTR_SW_WAR
	.align		4
.L_597:
        /*00c8*/ 	.byte	0x04, 0x36
        /*00ca*/ 	.short	(.L_599 - .L_598)
.L_598:
        /*00cc*/ 	.word	0x00000008
.L_599:


//--------------------- .nv.info._Z35group_norm_nhwc_bwd_one_pass_kernelI11Bf16IOBf16WLi256ELi24ELi384EEv26Group_norm_nhwc_bwd_params --------------------------
	.section	.nv.info._Z35group_norm_nhwc_bwd_one_pass_kernelI11Bf16IOBf16WLi256ELi24ELi384EEv26Group_norm_nhwc_bwd_params,"",@"SHT_CUDA_INFO"
	.sectionflags	@""
	.align	4


	//----- nvinfo : EIATTR_CUDA_API_VERSION
	.align		4
        /*0000*/ 	.byte	0x04, 0x37
        /*0002*/ 	.short	(.L_601 - .L_600)
.L_600:
        /*0004*/ 	.word	0x00000082


	//----- nvinfo : EIATTR_KPARAM_INFO
	.align		4
.L_601:
        /*0008*/ 	.byte	0x04, 0x17
        /*000a*/ 	.short	(.L_603 - .L_602)
.L_602:
        /*000c*/ 	.word	0x00000000
        /*0010*/ 	.short	0x0000
        /*0012*/ 	.short	0x0000
        /*0014*/ 	.byte	0x00, 0xf0, 0xe1, 0x02


	//----- nvinfo : EIATTR_SPARSE_MMA_MASK
	.align		4
.L_603:
        /*0018*/ 	.byte	0x03, 0x50
        /*001a*/ 	.short	0x0000


	//----- nvinfo : EIATTR_MAXREG_COUNT
	.align		4
        /*001c*/ 	.byte	0x03, 0x1b
        /*001e*/ 	.short	0x00a8


	//----- nvinfo : EIATTR_NUM_BARRIERS
	.align		4
        /*0020*/ 	.byte	0x02, 0x4c
        /*0022*/ 	.byte	0x01
	.zero		1


	//----- nvinfo : EIATTR_MERCURY_ISA_VERSION
	.align		4
        /*0024*/ 	.byte	0x03, 0x5f
        /*0026*/ 	.short	0x0101


	//----- nvinfo : EIATTR_INT_WARP_WIDE_INSTR_OFFSETS
	.align		4
        /*0028*/ 	.byte	0x04, 0x31
        /*002a*/ 	.short	(.L_605 - .L_604)


	//   ....[0]....
.L_604:
        /*002c*/ 	.word	0x00003130


	//----- nvinfo : EIATTR_COOP_GROUP_MASK_REGIDS
	.align		4
.L_605:
        /*0030*/ 	.byte	0x04, 0x29
        /*0032*/ 	.short	(.L_607 - .L_606)


	//   ....[0]....
.L_606:
        /*0034*/ 	.word	0xffffffff


	//   ....[1]....
        /*0038*/ 	.word	0xffffffff


	//   ....[2]....
        /*003c*/ 	.word	0xffffffff


	//   ....[3]....
        /*0040*/ 	.word	0xffffffff


	//   ....[4]....
        /*0044*/ 	.word	0xffffffff


	//   ....[5]....
        /*0048*/ 	.word	0xffffffff


	//   ....[6]....
        /*004c*/ 	.word	0xffffffff


	//   ....[7]....
        /*0050*/ 	.word	0xffffffff


	//   ....[8]....
        /*0054*/ 	.word	0xffffffff


	//   ....[9]....
        /*0058*/ 	.word	0xffffffff


	//----- nvinfo : EIATTR_COOP_GROUP_INSTR_OFFSETS
	.align		4
.L_607:
        /*005c*/ 	.byte	0x04, 0x28
        /*005e*/ 	.short	(.L_609 - .L_608)


	//   ....[0]....
.L_608:
        /*0060*/ 	.word	0x00002ee0


	//   ....[1]....
        /*0064*/ 	.word	0x00002f20


	//   ....[2]....
        /*0068*/ 	.word	0x00002f70


	//   ....[3]....
        /*006c*/ 	.word	0x00002fb0


	//   ....[4]....
        /*0070*/ 	.word	0x00003010


	//   ....[5]....
        /*0074*/ 	.word	0x00003030


	//   ....[6]....
        /*0078*/ 	.word	0x00003060


	//   ....[7]....
        /*007c*/ 	.word	0x00003080


	//   ....[8]....
        /*0080*/ 	.word	0x000030d0


	//   ....[9]....
        /*0084*/ 	.word	0x000030e0


	//----- nvinfo : EIATTR_VRC_CTA_INIT_COUNT
	.align		4
.L_609:
        /*0088*/ 	.byte	0x02, 0x4a
	.zero		1
	.zero		1


	//----- nvinfo : EIATTR_EXIT_INSTR_OFFSETS
	.align		4
        /*008c*/ 	.byte	0x04, 0x1c
        /*008e*/ 	.short	(.L_611 - .L_610)


	//   ....[0]....
.L_610:
        /*0090*/ 	.word	0x000068c0


	//   ....[1]....
        /*0094*/ 	.word	0x000069f0


	//   ....[2]....
        /*0098*/ 	.word	0x00007000


	//   ....[3]....
        /*009c*/ 	.word	0x00007600


	//----- nvinfo : EIATTR_MAX_THREADS
	.align		4
.L_611:
        /*00a0*/ 	.byte	0x04, 0x05
        /*00a2*/ 	.short	(.L_613 - .L_612)
.L_612:
        /*00a4*/ 	.word	0x00000180
        /*00a8*/ 	.word	0x00000001
        /*00ac*/ 	.word	0x00000001


	//----- nvinfo : EIATTR_CRS_STACK_SIZE
	.align		4
.L_613:
        /*00b0*/ 	.byte	0x04, 0x1e
        /*00b2*/ 	.short	(.L_615 - .L_614)
.L_614:
        /*00b4*/ 	.word	0x00000000


	//----- nvinfo : EIATTR_CBANK_PARAM_SIZE
	.align		4
.L_615:
        /*00b8*/ 	.byte	0x03, 0x19
        /*00ba*/ 	.short	0x00b8


	//----- nvinfo : EIATTR_PARAM_CBANK
	.align		4
        /*00bc*/ 	.byte	0x04, 0x0a
        /*00be*/ 	.short	(.L_617 - .L_616)
	.align		4
.L_616:
        /*00c0*/ 	.word	index@(.nv.constant0._Z35group_norm_nhwc_bwd_one_pass_kernelI11Bf16IOBf16WLi256ELi24ELi384EEv26Group_norm_nhwc_bwd_params)
        /*00c4*/ 	.short	0x0380
        /*00c6*/ 	.short	0x00b8


	//----- nvinfo : EIATTR_SW_WAR
	.align		4
.L_617:
        /*00c8*/ 	.byte	0x04, 0x36
        /*00ca*/ 	.short	(.L_619 - .L_618)
.L_618:
        /*00cc*/ 	.word	0x00000008
.L_619:


//--------------------- .nv.info._Z35group_norm_nhwc_bwd_one_pass_kernelI11Bf16IOBf16WLi512ELi24ELi384EEv26Group_norm_nhwc_bwd_params --------------------------
	.section	.nv.info._Z35group_norm_nhwc_bwd_one_pass_kernelI11Bf16IOBf16WLi512ELi24ELi384EEv26Group_norm_nhwc_bwd_params,"",@"SHT_CUDA_INFO"
	.sectionflags	@""
	.align	4


	//----- nvinfo : EIATTR_CUDA_API_VERSION
	.align		4
        /*0000*/ 	.byte	0x04, 0x37
        /*0002*/ 	.short	(.L_621 - .L_620)
.L_620:
        /*0004*/ 	.word	0x00000082


	//----- nvinfo : EIATTR_KPARAM_INFO
	.align		4
.L_621:
        /*0008*/ 	.byte	0x04, 0x17
        /*000a*/ 	.short	(.L_623 - .L_622)
.L_622:
        /*000c*/ 	.word	0x00000000
        /*0010*/ 	.short	0x0000
        /*0012*/ 	.short	0x0000
        /*0014*/ 	.byte	0x00, 0xf0, 0xe1, 0x02


	//----- nvinfo : EIATTR_SPARSE_MMA_MASK
	.align		4
.L_623:
        /*0018*/ 	.byte	0x03, 0x50
        /*001a*/ 	.short	0x0000


	//----- nvinfo : EIATTR_MAXREG_COUNT
	.align		4
        /*001c*/ 	.byte	0x03, 0x1b
        /*001e*/ 	.short	0x00a8


	//----- nvinfo : EIATTR_NUM_BARRIERS
	.align		4
        /*0020*/ 	.byte	0x02, 0x4c
        /*0022*/ 	.byte	0x01
	.zero		1


	//----- nvinfo : EIATTR_MERCURY_ISA_VERSION
	.align		4
        /*0024*/ 	.byte	0x03, 0x5f
        /*0026*/ 	.short	0x0101


	//----- nvinfo : EIATTR_INT_WARP_WIDE_INSTR_OFFSETS
	.align		4
        /*0028*/ 	.byte	0x04, 0x31
        /*002a*/ 	.short	(.L_625 - .L_624)


	//   ....[0]....
.L_624:
        /*002c*/ 	.word	0x000056f0


	//----- nvinfo : EIATTR_COOP_GROUP_MASK_REGIDS
	.align		4
.L_625:
        /*0030*/ 	.byte	0x04, 0x29
        /*0032*/ 	.short	(.L_627 - .L_626)


	//   ....[0]....
.L_626:
        /*0034*/ 	.word	0xffffffff


	//   ....[1]....
        /*0038*/ 	.word	0xffffffff


	//   ....[2]....
        /*003c*/ 	.word	0xffffffff


	//   ....[3]....
        /*0040*/ 	.word	0xffffffff


	//   ....[4]....
        /*0044*/ 	.word	0xffffffff


	//   ....[5]....
        /*0048*/ 	.word	0xffffffff


	//   ....[6]....
        /*004c*/ 	.word	0xffffffff


	//   ....[7]....
        /*0050*/ 	.word	0xffffffff


	//   ....[8]....
        /*0054*/ 	.word	0xffffffff


	//   ....[9]....
        /*0058*/ 	.word	0xffffffff


	//----- nvinfo : EIATTR_COOP_GROUP_INSTR_OFFSETS
	.align		4
.L_627:
        /*005c*/ 	.byte	0x04, 0x28
        /*005e*/ 	.short	(.L_629 - .L_628)


	//   ....[0]....
.L_628:
        /*0060*/ 	.word	0x00005490


	//   ....[1]....
        /*0064*/ 	.word	0x000054d0


	//   ....[2]....
        /*0068*/ 	.word	0x00005540


	//   ....[3]....
        /*006c*/ 	.word	0x00005570


	//   ....[4]....
        /*0070*/ 	.word	0x000055d0


	//   ....[5]....
        /*0074*/ 	.word	0x000055f0


	//   ....[6]....
        /*0078*/ 	.word	0x00005620


	//   ....[7]....
        /*007c*/ 	.word	0x00005640


	//   ....[8]....
        /*0080*/ 	.word	0x00005690


	//   ....[9]....
        /*0084*/ 	.word	0x000056a0


	//----- nvinfo : EIATTR_VRC_CTA_INIT_COUNT
	.align		4
.L_629:
        /*0088*/ 	.byte	0x02, 0x4a
	.zero		1
	.zero		1


	//----- nvinfo : EIATTR_EXIT_INSTR_OFFSETS
	.align		4
        /*008c*/ 	.byte	0x04, 0x1c
        /*008e*/ 	.short	(.L_631 - .L_630)


	//   ....[0]....
.L_630:
        /*0090*/ 	.word	0x0000a640


	//   ....[1]....
        /*0094*/ 	.word	0x0000a770


	//   ....[2]....
        /*0098*/ 	.word	0x0000ad80


	//   ....[3]....
        /*009c*/ 	.word	0x0000b380


	//----- nvinfo : EIATTR_MAX_THREADS
	.align		4
.L_631:
        /*00a0*/ 	.byte	0x04, 0x05
        /*00a2*/ 	.short	(.L_633 - .L_632)
.L_632:
        /*00a4*/ 	.word	0x00000180
        /*00a8*/ 	.word	0x00000001
        /*00ac*/ 	.word	0x00000001


	//----- nvinfo : EIATTR_CRS_STACK_SIZE
	.align		4
.L_633:
        /*00b0*/ 	.byte	0x04, 0x1e
        /*00b2*/ 	.short	(.L_635 - .L_634)
.L_634:
        /*00b4*/ 	.word	0x00000000


	//----- nvinfo : EIATTR_CBANK_PARAM_SIZE
	.align		4
.L_635:
        /*00b8*/ 	.byte	0x03, 0x19
        /*00ba*/ 	.short	0x00b8


	//----- nvinfo : EIATTR_PARAM_CBANK
	.align		4
        /*00bc*/ 	.byte	0x04, 0x0a
        /*00be*/ 	.short	(.L_637 - .L_636)
	.align		4
.L_636:
        /*00c0*/ 	.word	index@(.nv.constant0._Z35group_norm_nhwc_bwd_one_pass_kernelI11Bf16IOBf16WLi512ELi24ELi384EEv26Group_norm_nhwc_bwd_params)
        /*00c4*/ 	.short	0x0380
        /*00c6*/ 	.short	0x00b8


	//----- nvinfo : EIATTR_SW_WAR
	.align		4
.L_637:
        /*00c8*/ 	.byte	0x04, 0x36
        /*00ca*/ 	.short	(.L_639 - .L_638)
.L_638:
        /*00cc*/ 	.word	0x00000008
.L_639:


//--------------------- .nv.info._Z35group_norm_nhwc_bwd_one_pass_kernelI11Bf16IOFp16WLi64ELi24ELi384EEv26Group_norm_nhwc_bwd_params --------------------------
	.section	.nv.info._Z35group_norm_nhwc_bwd_one_pass_kernelI11Bf16IOFp16WLi64ELi24ELi384EEv26Group_norm_nhwc_bwd_params,"",@"SHT_CUDA_INFO"
	.sectionflags	@""
	.align	4


	//----- nvinfo : EIATTR_CUDA_API_VERSION
	.align		4
        /*0000*/ 	.byte	0x04, 0x37
        /*0002*/ 	.short	(.L_641 - .L_640)
.L_640:
        /*0004*/ 	.word	0x00000082


	//----- nvinfo : EIATTR_KPARAM_INFO
	.align		4
.L_641:
        /*0008*/ 	.byte	0x04, 0x17
        /*000a*/ 	.short	(.L_643 - .L_642)
.L_642:
        /*000c*/ 	.word	0x00000000
        /*0010*/ 	.short	0x0000
        /*0012*/ 	.short	0x0000
        /*0014*/ 	.byte	0x00, 0xf0, 0xe1, 0x02


	//----- nvinfo : EIATTR_SPARSE_MMA_MASK
	.align		4
.L_643:
        /*0018*/ 	.byte	0x03, 0x50
        /*001a*/ 	.short	0x0000


	//----- nvinfo : EIATTR_MAXREG_COUNT
	.align		4
        /*001c*/ 	.byte	0x03, 0x1b
        /*001e*/ 	.short	0x00a8


	//----- nvinfo : EIATTR_NUM_BARRIERS
	.align		4
        /*0020*/ 	.byte	0x02, 0x4c
        /*0022*/ 	.byte	0x01
	.zero		1


	//----- nvinfo : EIATTR_MERCURY_ISA_VERSION
	.align		4
        /*0024*/ 	.byte	0x03, 0x5f
        /*0026*/ 	.short	0x0101


	//----- nvinfo : EIATTR_COOP_GROUP_MASK_REGIDS
	.align		4
        /*0028*/ 	.byte	0x04, 0x29
        /*002a*/ 	.short	(.L_645 - .L_644)


	//   ....[0]....
.L_644:
        /*002c*/ 	.word	0xffffffff


	//   ....[1]....
        /*0030*/ 	.word	0xffffffff


	//   ....[2]....
        /*0034*/ 	.word	0xffffffff


	//   ....[3]....
        /*0038*/ 	.word	0xffffffff


	//   ....[4]....
        /*003c*/ 	.word	0xffffffff


	//   ....[5]....
        /*0040*/ 	.word	0xffffffff


	//   ....[6]....
        /*0044*/ 	.word	0xffffffff


	//   ....[7]....
        /*0048*/ 	.word	0xffffffff


	//   ....[8]....
        /*004c*/ 	.word	0xffffffff


	//   ....[9]....
        /*0050*/ 	.word	0xffffffff


	//----- nvinfo : EIATTR_COOP_GROUP_INSTR_OFFSETS
	.align		4
.L_645:
        /*0054*/ 	.byte	0x04, 0x28
        /*0056*/ 	.short	(.L_647 - .L_646)


	//   ....[0]....
.L_646:
        /*0058*/ 	.word	0x00001100


	//   ....[1]....
        /*005c*/ 	.word	0x00001140


	//   ....[2]....
        /*0060*/ 	.word	0x000011b0


	//   ....[3]....
        /*0064*/ 	.word	0x000011d0


	//   ....[4]....
        /*0068*/ 	.word	0x00001200


	//   ....[5]....
        /*006c*/ 	.word	0x00001220


	//   ....[6]....
        /*0070*/ 	.word	0x00001250


	//   ....[7]....
        /*0074*/ 	.word	0x00001270


	//   ....[8]....
        /*0078*/ 	.word	0x000012c0


	//   ....[9]....
        /*007c*/ 	.word	0x000012d0


	//----- nvinfo : EIATTR_VRC_CTA_INIT_COUNT
	.align		4
.L_647:
        /*0080*/ 	.byte	0x02, 0x4a
	.zero		1
	.zero		1


	//----- nvinfo : EIATTR_EXIT_INSTR_OFFSETS
	.align		4
        /*0084*/ 	.byte	0x04, 0x1c
        /*0086*/ 	.short	(.L_649 - .L_648)


	//   ....[0]....
.L_648:
        /*0088*/ 	.word	0x000034b0


	//   ....[1]....
        /*008c*/ 	.word	0x000035f0


	//   ....[2]....
        /*0090*/ 	.word	0x00003c50


	//   ....[3]....
        /*0094*/ 	.word	0x00004280


	//----- nvinfo : EIATTR_MAX_THREADS
	.align		4
.L_649:
        /*0098*/ 	.byte	0x04, 0x05
        /*009a*/ 	.short	(.L_651 - .L_650)
.L_650:
        /*009c*/ 	.word	0x00000180
        /*00a0*/ 	.word	0x00000001
        /*00a4*/ 	.word	0x00000001


	//----- nvinfo : EIATTR_CRS_STACK_SIZE
	.align		4
.L_651:
        /*00a8*/ 	.byte	0x04, 0x1e
        /*00aa*/ 	.short	(.L_653 - .L_652)
.L_652:
        /*00ac*/ 	.word	0x00000000


	//----- nvinfo : EIATTR_CBANK_PARAM_SIZE
	.align		4
.L_653:
        /*00b0*/ 	.byte	0x03, 0x19
        /*00b2*/ 	.short	0x00b8


	//----- nvinfo : EIATTR_PARAM_CBANK
	.align		4
        /*00b4*/ 	.byte	0x04, 0x0a
        /*00b6*/ 	.short	(.L_655 - .L_654)
	.align		4
.L_654:
        /*00b8*/ 	.word	index@(.nv.constant0._Z35group_norm_nhwc_bwd_one_pass_kernelI11Bf16IOFp16WLi64ELi24ELi384EEv26Group_norm_nhwc_bwd_params)
        /*00bc*/ 	.short	0x0380
        /*00be*/ 	.short	0x00b8


	//----- nvinfo : EIATTR_SW_WAR
	.align		4
.L_655:
        /*00c0*/ 	.byte	0x04, 0x36
        /*00c2*/ 	.short	(.L_657 - .L_656)
.L_656:
        /*00c4*/ 	.word	0x00000008
.L_657:


//--------------------- .nv.info._Z35group_norm_nhwc_bwd_one_pass_kernelI11Bf16IOFp16WLi128ELi24ELi384EEv26Group_norm_nhwc_bwd_params --------------------------
	.section	.nv.info._Z35group_norm_nhwc_bwd_one_pass_kernelI11Bf16IOFp16WLi128ELi24ELi384EEv26Group_norm_nhwc_bwd_params,"",@"SHT_CUDA_INFO"
	.sectionflags	@""
	.align	4


	//----- nvinfo : EIATTR_CUDA_API_VERSION
	.align		4
        /*0000*/ 	.byte	0x04, 0x37
        /*0002*/ 	.short	(.L_659 - .L_658)
.L_658:
        /*0004*/ 	.word	0x00000082


	//----- nvinfo : EIATTR_KPARAM_INFO
	.align		4
.L_659:
        /*0008*/ 	.byte	0x04, 0x17
        /*000a*/ 	.short	(.L_661 - .L_660)
.L_660:
        /*000c*/ 	.word	0x00000000
        /*0010*/ 	.short	0x0000
        /*0012*/ 	.short	0x0000
        /*0014*/ 	.byte	0x00, 0xf0, 0xe1, 0x02


	//----- nvinfo : EIATTR_SPARSE_MMA_MASK
	.align		4
.L_661:
        /*0018*/ 	.byte	0x03, 0x50
        /*001a*/ 	.short	0x0000


	//----- nvinfo : EIATTR_MAXREG_COUNT
	.align		4
        /*001c*/ 	.byte	0x03, 0x1b
        /*001e*/ 	.short	0x00a8


	//----- nvinfo : EIATTR_NUM_BARRIERS
	.align		4
        /*0020*/ 	.byte	0x02, 0x4c
        /*0022*/ 	.byte	0x01
	.zero		1


	//----- nvinfo : EIATTR_MERCURY_ISA_VERSION
	.align		4
        /*0024*/ 	.byte	0x03, 0x5f
        /*0026*/ 	.short	0x0101


	//----- nvinfo : EIATTR_INT_WARP_WIDE_INSTR_OFFSETS
	.align		4
        /*0028*/ 	.byte	0x04, 0x31
        /*002a*/ 	.short	(.L_663 - .L_662)


	//   ....[0]....
.L_662:
        /*002c*/ 	.word	0x00001ce0


	//----- nvinfo : EIATTR_COOP_GROUP_MASK_REGIDS
	.align		4
.L_663:
        /*0030*/ 	.byte	0x04, 0x29
        /*0032*/ 	.short	(.L_665 - .L_664)


	//   ....[0]....
.L_664:
        /*0034*/ 	.word	0xffffffff


	//   ....[1]....
        /*0038*/ 	.word	0xffffffff


	//   ....[2]....
        /*003c*/ 	.word	0xffffffff


	//   ....[3]....
        /*0040*/ 	.word	0xffffffff


	//   ....[4]....
        /*0044*/ 	.word	0xffffffff


	//   ....[5]....
        /*0048*/ 	.word	0xffffffff


	//   ....[6]....
        /*004c*/ 	.word	0xffffffff


	//   ....[7]....
        /*0050*/ 	.word	0xffffffff


	//   ....[8]....
        /*0054*/ 	.word	0xffffffff


	//   ....[9]....
        /*0058*/ 	.word	0xffffffff


	//----- nvinfo : EIATTR_COOP_GROUP_INSTR_OFFSETS
	.align		4
.L_665:
        /*005c*/ 	.byte	0x04, 0x28
        /*005e*/ 	.short	(.L_667 - .L_666)


	//   ....[0]....
.L_666:
        /*0060*/ 	.word	0x00001aa0


	//   ....[1]....
        /*0064*/ 	.word	0x00001ae0


	//   ....[2]....
        /*0068*/ 	.word	0x00001b60


	//   ....[3]....
        /*006c*/ 	.word	0x00001b80


	//   ....[4]....
        /*0070*/ 	.word	0x00001bc0


	//   ....[5]....
        /*0074*/ 	.word	0x00001be0


	//   ....[6]....
        /*0078*/ 	.word	0x00001c10


	//   ....[7]....
        /*007c*/ 	.word	0x00001c30


	//   ....[8]....
        /*0080*/ 	.word	0x00001c80


	//   ....[9]....
        /*0084*/ 	.word	0x00001c90


	//----- nvinfo : EIATTR_VRC_CTA_INIT_COUNT
	.align		4
.L_667:
        /*0088*/ 	.byte	0x02, 0x4a
	.zero		1
	.zero		1


	//----- nvinfo : EIATTR_EXIT_INSTR_OFFSETS
	.align		4
        /*008c*/ 	.byte	0x04, 0x1c
        /*008e*/ 	.short	(.L_669 - .L_668)


	//   ....[0]....
.L_668:
        /*0090*/ 	.word	0x000044d0


	//   ....[1]....
        /*0094*/ 	.word	0x00004600


	//   ....[2]....
        /*0098*/ 	.word	0x00004c00


	//   ....[3]....
        /*009c*/ 	.word	0x00005200


	//----- nvinfo : EIATTR_MAX_THREADS
	.align		4
.L_669:
        /*00a0*/ 	.byte	0x04, 0x05
        /*00a2*/ 	.short	(.L_671 - .L_670)
.L_670:
        /*00a4*/ 	.word	0x00000180
        /*00a8*/ 	.word	0x00000001
        /*00ac*/ 	.word	0x00000001


	//----- nvinfo : EIATTR_CRS_STACK_SIZE
	.align		4
.L_671:
        /*00b0*/ 	.byte	0x04, 0x1e
        /*00b2*/ 	.short	(.L_673 - .L_672)
.L_672:
        /*00b4*/ 	.word	0x00000000


	//----- nvinfo : EIATTR_CBANK_PARAM_SIZE
	.align		4
.L_673:
        /*00b8*/ 	.byte	0x03, 0x19
        /*00ba*/ 	.short	0x00b8


	//----- nvinfo : EIATTR_PARAM_CBANK
	.align		4
        /*00bc*/ 	.byte	0x04, 0x0a
        /*00be*/ 	.short	(.L_675 - .L_674)
	.align		4
.L_674:
        /*00c0*/ 	.word	index@(.nv.constant0._Z35group_norm_nhwc_bwd_one_pass_kernelI11Bf16IOFp16WLi128ELi24ELi384EEv26Group_norm_nhwc_bwd_params)
        /*00c4*/ 	.short	0x0380
        /*00c6*/ 	.short	0x00b8


	//----- nvinfo : EIATTR_SW_WAR
	.align		4
.L_675:
        /*00c8*/ 	.byte	0x04, 0x36
        /*00ca*/ 	.short	(.L_677 - .L_676)
.L_676:
        /*00cc*/ 	.word	0x00000008
.L_677:


//--------------------- .nv.info._Z35group_norm_nhwc_bwd_one_pass_kernelI11Bf16IOFp16WLi256ELi24ELi384EEv26Group_norm_nhwc_bwd_params --------------------------
	.section	.nv.info._Z35group_norm_nhwc_bwd_one_pass_kernelI11Bf16IOFp16WLi256ELi24ELi384EEv26Group_norm_nhwc_bwd_params,"",@"SHT_CUDA_INFO"
	.sectionflags	@""
	.align	4


	//----- nvinfo : EIATTR_CUDA_API_VERSION
	.align		4
        /*0000*/ 	.byte	0x04, 0x37
        /*0002*/ 	.short	(.L_679 - .L_678)
.L_678:
        /*0004*/ 	.word	0x00000082


	//----- nvinfo : EIATTR_KPARAM_INFO
	.align		4
.L_679:
        /*0008*/ 	.byte	0x04, 0x17
        /*000a*/ 	.short	(.L_681 - .L_680)
.L_680:
        /*000c*/ 	.word	0x00000000
        /*0010*/ 	.short	0x0000
        /*0012*/ 	.short	0x0000
        /*0014*/ 	.byte	0x00, 0xf0, 0xe1, 0x02


	//----- nvinfo : EIATTR_SPARSE_MMA_MASK
	.align		4
.L_681:
        /*0018*/ 	.byte	0x03, 0x50
        /*001a*/ 	.short	0x0000


	//----- nvinfo : EIATTR_MAXREG_COUNT
	.align		4
        /*001c*/ 	.byte	0x03, 0x1b
        /*001e*/ 	.short	0x00a8


	//----- nvinfo : EIATTR_NUM_BARRIERS
	.align		4
        /*0020*/ 	.byte	0x02, 0x4c
        /*0022*/ 	.byte	0x01
	.zero		1


	//----- nvinfo : EIATTR_MERCURY_ISA_VERSION
	.align		4
        /*0024*/ 	.byte	0x03, 0x5f
        /*0026*/ 	.short	0x0101


	//----- nvinfo : EIATTR_INT_WARP_WIDE_INSTR_OFFSETS
	.align		4
        /*0028*/ 	.byte	0x04, 0x31
        /*002a*/ 	.short	(.L_683 - .L_682)


	//   ....[0]....
.L_682:
        /*002c*/ 	.word	0x00003130


	//----- nvinfo : EIATTR_COOP_GROUP_MASK_REGIDS
	.align		4
.L_683:
        /*0030*/ 	.byte	0x04, 0x29
        /*0032*/ 	.short	(.L_685 - .L_684)


	//   ....[0]....
.L_684:
        /*0034*/ 	.word	0xffffffff


	//   ....[1]....
        /*0038*/ 	.word	0xffffffff


	//   ....[2]....
        /*003c*/ 	.word	0xffffffff


	//   ....[3]....
        /*0040*/ 	.word	0xffffffff


	//   ....[4]....
        /*0044*/ 	.word	0xffffffff


	//   ....[5]....
        /*0048*/ 	.word	0xffffffff


	//   ....[6]....
        /*004c*/ 	.word	0xffffffff


	//   ....[7]....
        /*0050*/ 	.word	0xffffffff


	//   ....[8]....
        /*0054*/ 	.word	0xffffffff


	//   ....[9]....
        /*0058*/ 	.word	0xffffffff


	//----- nvinfo : EIATTR_COOP_GROUP_INSTR_OFFSETS
	.align		4
.L_685:
        /*005c*/ 	.byte	0x04, 0x28
        /*005e*/ 	.short	(.L_687 - .L_686)


	//   ....[0]....
.L_686:
        /*0060*/ 	.word	0x00002ee0


	//   ....[1]....
        /*0064*/ 	.word	0x00002f20


	//   ....[2]....
        /*0068*/ 	.word	0x00002f70


	//   ....[3]....
        /*006c*/ 	.word	0x00002fb0


	//   ....[4]....
        /*0070*/ 	.word	0x00003010


	//   ....[5]....
        /*0074*/ 	.word	0x00003030


	//   ....[6]....
        /*0078*/ 	.word	0x00003060


	//   ....[7]....
        /*007c*/ 	.word	0x00003080


	//   ....[8]....
        /*0080*/ 	.word	0x000030d0


	//   ....[9]....
        /*0084*/ 	.word	0x000030e0


	//----- nvinfo : EIATTR_VRC_CTA_INIT_COUNT
	.align		4
.L_687:
        /*0088*/ 	.byte	0x02, 0x4a
	.zero		1
	.zero		1


	//----- nvinfo : EIATTR_EXIT_INSTR_OFFSETS
	.align		4
        /*008c*/ 	.byte	0x04, 0x1c
        /*008e*/ 	.short	(.L_689 - .L_688)


	//   ....[0]....
.L_688:
        /*0090*/ 	.word	0x000068c0


	//   ....[1]....
        /*0094*/ 	.word	0x000069f0


	//   ....[2]....
        /*0098*/ 	.word	0x00007000


	//   ....[3]....
        /*009c*/ 	.word	0x00007600


	//----- nvinfo : EIATTR_MAX_THREADS
	.align		4
.L_689:
        /*00a0*/ 	.byte	0x04, 0x05
        /*00a2*/ 	.short	(.L_691 - .L_690)
.L_690:
        /*00a4*/ 	.word	0x00000180
        /*00a8*/ 	.word	0x00000001
        /*00ac*/ 	.word	0x00000001


	//----- nvinfo : EIATTR_CRS_STACK_SIZE
	.align		4
.L_691:
        /*00b0*/ 	.byte	0x04, 0x1e
        /*00b2*/ 	.short	(.L_693 - .L_692)
.L_692:
        /*00b4*/ 	.word	0x00000000


	//----- nvinfo : EIATTR_CBANK_PARAM_SIZE
	.align		4
.L_693:
        /*00b8*/ 	.byte	0x03, 0x19
        /*00ba*/ 	.short	0x00b8


	//----- nvinfo : EIATTR_PARAM_CBANK
	.align		4
        /*00bc*/ 	.byte	0x04, 0x0a
        /*00be*/ 	.short	(.L_695 - .L_694)
	.align		4
.L_694:
        /*00c0*/ 	.word	index@(.nv.constant0._Z35group_norm_nhwc_bwd_one_pass_kernelI11Bf16IOFp16WLi256ELi24ELi384EEv26Group_norm_nhwc_bwd_params)
        /*00c4*/ 	.short	0x0380
        /*00c6*/ 	.short	0x00b8


	//----- nvinfo : EIATTR_SW_WAR
	.align		4
.L_695:
        /*00c8*/ 	.byte	0x04, 0x36
        /*00ca*/ 	.short	(.L_697 - .L_696)
.L_696:
        /*00cc*/ 	.word	0x00000008
.L_697:


//--------------------- .nv.info._Z35group_norm_nhwc_bwd_one_pass_kernelI11Bf16IOFp16WLi512ELi24ELi384EEv26Group_norm_nhwc_bwd_params --------------------------
	.section	.nv.info._Z35group_norm_nhwc_bwd_one_pass_kernelI11Bf16IOFp16WLi512ELi24ELi384EEv26Group_norm_nhwc_bwd_params,"",@"SHT_CUDA_INFO"
	.sectionflags	@""
	.align	4


	//----- nvinfo : EIATTR_CUDA_API_VERSION
	.align		4
        /*0000*/ 	.byte	0x04, 0x37
        /*0002*/ 	.short	(.L_699 - .L_698)
.L_698:
        /*0004*/ 	.word	0x00000082


	//----- nvinfo : EIATTR_KPARAM_INFO
	.align		4
.L_699:
        /*0008*/ 	.byte	0x04, 0x17
        /*000a*/ 	.short	(.L_701 - .L_700)
.L_700:
        /*000c*/ 	.word	0x00000000
        /*0010*/ 	.short	0x0000
        /*0012*/ 	.short	0x0000
        /*0014*/ 	.byte	0x00, 0xf0, 0xe1, 0x02


	//----- nvinfo : EIATTR_SPARSE_MMA_MASK
	.align		4
.L_701:
        /*0018*/ 	.byte	0x03, 0x50
        /*001a*/ 	.short	0x0000


	//----- nvinfo : EIATTR_MAXREG_COUNT
	.align		4
        /*001c*/ 	.byte	0x03, 0x1b
        /*001e*/ 	.short	0x00a8


	//----- nvinfo : EIATTR_NUM_BARRIERS
	.align		4
        /*0020*/ 	.byte	0x02, 0x4c
        /*0022*/ 	.byte	0x01
	.zero		1


	//----- nvinfo : EIATTR_MERCURY_ISA_VERSION
	.align		4
        /*0024*/ 	.byte	0x03, 0x5f
        /*0026*/ 	.short	0x0101


	//----- nvinfo : EIATTR_INT_WARP_WIDE_INSTR_OFFSETS
	.align		4
        /*0028*/ 	.byte	0x04, 0x31
        /*002a*/ 	.short	(.L_703 - .L_702)


	//   ....[0]....
.L_702:
        /*002c*/ 	.word	0x000056f0


	//----- nvinfo : EIATTR_COOP_GROUP_MASK_REGIDS
	.align		4
.L_703:
        /*0030*/ 	.byte	0x04, 0x29
        /*0032*/ 	.short	(.L_705 - .L_704)


	//   ....[0]....
.L_704:
        /*0034*/ 	.word	0xffffffff


	//   ....[1]....
        /*0038*/ 	.word	0xffffffff


	//   ....[2]....
        /*003c*/ 	.word	0xffffffff


	//   ....[3]....
        /*0040*/ 	.word	0xffffffff


	//   ....[4]....
        /*0044*/ 	.word	0xffffffff


	//   ....[5]....
        /*0048*/ 	.word	0xffffffff


	//   ....[6]....
        /*004c*/ 	.word	0xffffffff


	//   ....[7]....
        /*0050*/ 	.word	0xffffffff


	//   ....[8]....
        /*0054*/ 	.word	0xffffffff


	//   ....[9]....
        /*0058*/ 	.word	0xffffffff


	//----- nvinfo : EIATTR_COOP_GROUP_INSTR_OFFSETS
	.align		4
.L_705:
        /*005c*/ 	.byte	0x04, 0x28
        /*005e*/ 	.short	(.L_707 - .L_706)


	//   ....[0]....
.L_706:
        /*0060*/ 	.word	0x00005490


	//   ....[1]....
        /*0064*/ 	.word	0x000054d0


	//   ....[2]....
        /*0068*/ 	.word	0x00005540


	//   ....[3]....
        /*006c*/ 	.word	0x00005570


	//   ....[4]....
        /*0070*/ 	.word	0x000055d0


	//   ....[5]....
        /*0074*/ 	.word	0x000055f0


	//   ....[6]....
        /*0078*/ 	.word	0x00005620


	//   ....[7]....
        /*007c*/ 	.word	0x00005640


	//   ....[8]....
        /*0080*/ 	.word	0x00005690


	//   ....[9]....
        /*0084*/ 	.word	0x000056a0


	//----- nvinfo : EIATTR_VRC_CTA_INIT_COUNT
	.align		4
.L_707:
        /*0088*/ 	.byte	0x02, 0x4a
	.zero		1
	.zero		1


	//----- nvinfo : EIATTR_EXIT_INSTR_OFFSETS
	.align		4
        /*008c*/ 	.byte	0x04, 0x1c
        /*008e*/ 	.short	(.L_709 - .L_708)


	//   ....[0]....
.L_708:
        /*0090*/ 	.word	0x0000a640


	//   ....[1]....
        /*0094*/ 	.word	0x0000a770


	//   ....[2]....
        /*0098*/ 	.word	0x0000ad80


	//   ....[3]....
        /*009c*/ 	.word	0x0000b380


	//----- nvinfo : EIATTR_MAX_THREADS
	.align		4
.L_709:
        /*00a0*/ 	.byte	0x04, 0x05
        /*00a2*/ 	.short	(.L_711 - .L_710)
.L_710:
        /*00a4*/ 	.word	0x00000180
        /*00a8*/ 	.word	0x00000001
        /*00ac*/ 	.word	0x00000001


	//----- nvinfo : EIATTR_CRS_STACK_SIZE
	.align		4
.L_711:
        /*00b0*/ 	.byte	0x04, 0x1e
        /*00b2*/ 	.short	(.L_713 - .L_712)
.L_712:
        /*00b4*/ 	.word	0x00000000


	//----- nvinfo : EIATTR_CBANK_PARAM_SIZE
	.align		4
.L_713:
        /*00b8*/ 	.byte	0x03, 0x19
        /*00ba*/ 	.short	0x00b8


	//----- nvinfo : EIATTR_PARAM_CBANK
	.align		4
        /*00bc*/ 	.byte	0x04, 0x0a
        /*00be*/ 	.short	(.L_715 - .L_714)
	.align		4
.L_714:
        /*00c0*/ 	.word	index@(.nv.constant0._Z35group_norm_nhwc_bwd_one_pass_kernelI11Bf16IOFp16WLi512ELi24ELi384EEv26Group_norm_nhwc_bwd_params)
        /*00c4*/ 	.short	0x0380
        /*00c6*/ 	.short	0x00b8


	//----- nvinfo : EIATTR_SW_WAR
	.align		4
.L_715:
        /*00c8*/ 	.byte	0x04, 0x36
        /*00ca*/ 	.short	(.L_717 - .L_716)
.L_716:
        /*00cc*/ 	.word	0x00000008
.L_717:


//--------------------- .nv.info._Z35group_norm_nhwc_bwd_one_pass_kernelI11Fp16IOFp32WLi64ELi24ELi384EEv26Group_norm_nhwc_bwd_params --------------------------
	.section	.nv.info._Z35group_norm_nhwc_bwd_one_pass_kernelI11Fp16IOFp32WLi64ELi24ELi384EEv26Group_norm_nhwc_bwd_params,"",@"SHT_CUDA_INFO"
	.sectionflags	@""
	.align	4


	//----- nvinfo : EIATTR_CUDA_API_VERSION
	.align		4
        /*0000*/ 	.byte	0x04, 0x37
        /*0002*/ 	.short	(.L_719 - .L_718)
.L_718:
        /*0004*/ 	.word	0x00000082


	//----- nvinfo : EIATTR_KPARAM_INFO
	.align		4
.L_719:
        /*0008*/ 	.byte	0x04, 0x17
        /*000a*/ 	.short	(.L_721 - .L_720)
.L_720:
        /*000c*/ 	.word	0x00000000
        /*0010*/ 	.short	0x0000
        /*0012*/ 	.short	0x0000
        /*0014*/ 	.byte	0x00, 0xf0, 0xe1, 0x02


	//----- nvinfo : EIATTR_SPARSE_MMA_MASK
	.align		4
.L_721:
        /*0018*/ 	.byte	0x03, 0x50
        /*001a*/ 	.short	0x0000


	//----- nvinfo : EIATTR_MAXREG_COUNT
	.align		4
        /*001c*/ 	.byte	0x03, 0x1b
        /*001e*/ 	.short	0x00a8


	//----- nvinfo : EIATTR_NUM_BARRIERS
	.align		4
        /*0020*/ 	.byte	0x02, 0x4c
        /*0022*/ 	.byte	0x01
	.zero		1


	//----- nvinfo : EIATTR_MERCURY_ISA_VERSION
	.align		4
        /*0024*/ 	.byte	0x03, 0x5f
        /*0026*/ 	.short	0x0101


	//----- nvinfo : EIATTR_INT_WARP_WIDE_INSTR_OFFSETS
	.align		4
        /*0028*/ 	.byte	0x04, 0x31
        /*002a*/ 	.short	(.L_723 - .L_722)


	//   ....[0]....
.L_722:
        /*002c*/ 	.word	0x000023f0


	//   ....[1]....
        /*0030*/ 	.word	0x00002420


	//   ....[2]....
        /*0034*/ 	.word	0x00002430


	//   ....[3]....
        /*0038*/ 	.word	0x00002480


	//   ....[4]....
        /*003c*/ 	.word	0x00002610


	//   ....[5]....
        /*0040*/ 	.word	0x00002660


	//   ....[6]....
        /*0044*/ 	.word	0x00002670


	//   ....[7]....
        /*0048*/ 	.word	0x000026c0


	//----- nvinfo : EIATTR_COOP_GROUP_MASK_REGIDS
	.align		4
.L_723:
        /*004c*/ 	.byte	0x04, 0x29
        /*004e*/ 	.short	(.L_725 - .L_724)


	//   ....[0]....
.L_724:
        /*0050*/ 	.word	0xffffffff


	//   ....[1]....
        /*0054*/ 	.word	0xffffffff


	//   ....[2]....
        /*0058*/ 	.word	0xffffffff


	//   ....[3]....
        /*005c*/ 	.word	0xffffffff


	//   ....[4]....
        /*0060*/ 	.word	0xffffffff


	//   ....[5]....
        /*0064*/ 	.word	0xffffffff


	//   ....[6]....
        /*0068*/ 	.word	0xffffffff


	//   ....[7]....
        /*006c*/ 	.word	0xffffffff


	//   ....[8]....
        /*0070*/ 	.word	0xffffffff


	//   ....[9]....
        /*0074*/ 	.word	0xffffffff


	//----- nvinfo : EIATTR_COOP_GROUP_INSTR_OFFSETS
	.align		4
.L_725:
        /*0078*/ 	.byte	0x04, 0x28
        /*007a*/ 	.short	(.L_727 - .L_726)


	//   ....[0]....
.L_726:
        /*007c*/ 	.word	0x00000fe0


	//   ....[1]....
        /*0080*/ 	.word	0x00001020


	//   ....[2]....
        /*0084*/ 	.word	0x00001080


	//   ....[3]....
        /*0088*/ 	.word	0x000010a0


	//   ....[4]....
        /*008c*/ 	.word	0x000010d0


	//   ....[5]....
        /*0090*/ 	.word	0x000010f0


	//   ....[6]....
        /*0094*/ 	.word	0x00001120


	//   ....[7]....
        /*0098*/ 	.word	0x00001140


	//   ....[8]....
        /*009c*/ 	.word	0x00001190


	//   ....[9]....
        /*00a0*/ 	.word	0x000011a0


	//----- nvinfo : EIATTR_VRC_CTA_INIT_COUNT
	.align		4
.L_727:
        /*00a4*/ 	.byte	0x02, 0x4a
	.zero		1
	.zero		1


	//----- nvinfo : EIATTR_EXIT_INSTR_OFFSETS
	.align		4
        /*00a8*/ 	.byte	0x04, 0x1c
        /*00aa*/ 	.short	(.L_729 - .L_728)


	//   ....[0]....
.L_728:
        /*00ac*/ 	.word	0x000035d0


	//   ....[1]....
        /*00b0*/ 	.word	0x00003700


	//   ....[2]....
        /*00b4*/ 	.word	0x00003ce0


	//   ....[3]....
        /*00b8*/ 	.word	0x00004290


	//----- nvinfo : EIATTR_MAX_THREADS
	.align		4
.L_729:
        /*00bc*/ 	.byte	0x04, 0x05
        /*00be*/ 	.short	(.L_731 - .L_730)
.L_730:
        /*00c0*/ 	.word	0x00000180
        /*00c4*/ 	.word	0x00000001
        /*00c8*/ 	.word	0x00000001


	//----- nvinfo : EIATTR_CRS_STACK_SIZE
	.align		4
.L_731:
        /*00cc*/ 	.byte	0x04, 0x1e
        /*00ce*/ 	.short	(.L_733 - .L_732)
.L_732:
        /*00d0*/ 	.word	0x00000000


	//----- nvinfo : EIATTR_CBANK_PARAM_SIZE
	.align		4
.L_733:
        /*00d4*/ 	.byte	0x03, 0x19
        /*00d6*/ 	.short	0x00b8


	//----- nvinfo : EIATTR_PARAM_CBANK
	.align		4
        /*00d8*/ 	.byte	0x04, 0x0a
        /*00da*/ 	.short	(.L_735 - .L_734)
	.align		4
.L_734:
        /*00dc*/ 	.word	index@(.nv.constant0._Z35group_norm_nhwc_bwd_one_pass_kernelI11Fp16IOFp32WLi64ELi24ELi384EEv26Group_norm_nhwc_bwd_params)
        /*00e0*/ 	.short	0x0380
        /*00e2*/ 	.short	0x00b8


	//----- nvinfo : EIATTR_SW_WAR
	.align		4
.L_735:
        /*00e4*/ 	.byte	0x04, 0x36
        /*00e6*/ 	.short	(.L_737 - .L_736)
.L_736:
        /*00e8*/ 	.word	0x00000008
.L_737:


//--------------------- .nv.info._Z35group_norm_nhwc_bwd_one_pass_kernelI11Fp16IOFp32WLi128ELi24ELi384EEv26Group_norm_nhwc_bwd_params --------------------------
	.section	.nv.info._Z35group_norm_nhwc_bwd_one_pass_kernelI11Fp16IOFp32WLi128ELi24ELi384EEv26Group_norm_nhwc_bwd_params,"",@"SHT_CUDA_INFO"
	.sectionflags	@""
	.align	4


	//----- nvinfo : EIATTR_CUDA_API_VERSION
	.align		4
        /*0000*/ 	.byte	0x04, 0x37
        /*0002*/ 	.short	(.L_739 - .L_738)
.L_738:
        /*0004*/ 	.word	0x00000082


	//----- nvinfo : EIATTR_KPARAM_INFO
	.align		4
.L_739:
        /*0008*/ 	.byte	0x04, 0x17
        /*000a*/ 	.short	(.L_741 - .L_740)
.L_740:
        /*000c*/ 	.word	0x00000000
        /*0010*/ 	.short	0x0000
        /*0012*/ 	.short	0x0000
        /*0014*/ 	.byte	0x00, 0xf0, 0xe1, 0x02


	//----- nvinfo : EIATTR_SPARSE_MMA_MASK
	.align		4
.L_741:
        /*0018*/ 	.byte	0x03, 0x50
        /*001a*/ 	.short	0x0000


	//----- nvinfo : EIATTR_MAXREG_COUNT
	.align		4
        /*001c*/ 	.byte	0x03, 0x1b
        /*001e*/ 	.short	0x00a8


	//----- nvinfo : EIATTR_NUM_BARRIERS
	.align		4
        /*0020*/ 	.byte	0x02, 0x4c
        /*0022*/ 	.byte	0x01
	.zero		1


	//----- nvinfo : EIATTR_MERCURY_ISA_VERSION
	.align		4
        /*0024*/ 	.byte	0x03, 0x5f
        /*0026*/ 	.short	0x0101


	//----- nvinfo : EIATTR_INT_WARP_WIDE_INSTR_OFFSETS
	.align		4
        /*0028*/ 	.byte	0x04, 0x31
        /*002a*/ 	.short	(.L_743 - .L_742)


	//   ....[0]....
.L_742:
        /*002c*/ 	.word	0x00001b30


	//----- nvinfo : EIATTR_COOP_GROUP_MASK_REGIDS
	.align		4
.L_743:
        /*0030*/ 	.byte	0x04, 0x29
        /*0032*/ 	.short	(.L_745 - .L_744)


	//   ....[0]....
.L_744:
        /*0034*/ 	.word	0xffffffff


	//   ....[1]....
        /*0038*/ 	.word	0xffffffff


	//   ....[2]....
        /*003c*/ 	.word	0xffffffff


	//   ....[3]....
        /*0040*/ 	.word	0xffffffff


	//   ....[4]....
        /*0044*/ 	.word	0xffffffff


	//   ....[5]....
        /*0048*/ 	.word	0xffffffff


	//   ....[6]....
        /*004c*/ 	.word	0xffffffff


	//   ....[7]....
        /*0050*/ 	.word	0xffffffff


	//   ....[8]....
        /*0054*/ 	.word	0xffffffff


	//   ....[9]....
        /*0058*/ 	.word	0xffffffff


	//----- nvinfo : EIATTR_COOP_GROUP_INSTR_OFFSETS
	.align		4
.L_745:
        /*005c*/ 	.byte	0x04, 0x28
        /*005e*/ 	.short	(.L_747 - .L_746)


	//   ....[0]....
.L_746:
        /*0060*/ 	.word	0x000018c0


	//   ....[1]....
        /*0064*/ 	.word	0x00001900


	//   ....[2]....
        /*0068*/ 	.word	0x000019a0


	//   ....[3]....
        /*006c*/ 	.word	0x000019d0


	//   ....[4]....
        /*0070*/ 	.word	0x00001a10


	//   ....[5]....
        /*0074*/ 	.word	0x00001a30


	//   ....[6]....
        /*0078*/ 	.word	0x00001a60


	//   ....[7]....
        /*007c*/ 	.word	0x00001a80


	//   ....[8]....
        /*0080*/ 	.word	0x00001ad0


	//   ....[9]....
        /*0084*/ 	.word	0x00001ae0


	//----- nvinfo : EIATTR_VRC_CTA_INIT_COUNT
	.align		4
.L_747:
        /*0088*/ 	.byte	0x02, 0x4a
	.zero		1
	.zero		1


	//----- nvinfo : EIATTR_EXIT_INSTR_OFFSETS
	.align		4
        /*008c*/ 	.byte	0x04, 0x1c
        /*008e*/ 	.short	(.L_749 - .L_748)


	//   ....[0]....
.L_748:
        /*0090*/ 	.word	0x00004290


	//   ....[1]....
        /*0094*/ 	.word	0x000043c0


	//   ....[2]....
        /*0098*/ 	.word	0x00004990


	//   ....[3]....
        /*009c*/ 	.word	0x00004f40


	//----- nvinfo : EIATTR_MAX_THREADS
	.align		4
.L_749:
        /*00a0*/ 	.byte	0x04, 0x05
        /*00a2*/ 	.short	(.L_751 - .L_750)
.L_750:
        /*00a4*/ 	.word	0x00000180
        /*00a8*/ 	.word	0x00000001
        /*00ac*/ 	.word	0x00000001


	//----- nvinfo : EIATTR_CRS_STACK_SIZE
	.align		4
.L_751:
        /*00b0*/ 	.byte	0x04, 0x1e
        /*00b2*/ 	.short	(.L_753 - .L_752)
.L_752:
        /*00b4*/ 	.word	0x00000000


	//----- nvinfo : EIATTR_CBANK_PARAM_SIZE
	.align		4
.L_753:
        /*00b8*/ 	.byte	0x03, 0x19
        /*00ba*/ 	.short	0x00b8


	//----- nvinfo : EIATTR_PARAM_CBANK
	.align		4
        /*00bc*/ 	.byte	0x04, 0x0a
        /*00be*/ 	.short	(.L_755 - .L_754)
	.align		4
.L_754:
        /*00c0*/ 	.word	index@(.nv.constant0._Z35group_norm_nhwc_bwd_one_pass_kernelI11Fp16IOFp32WLi128ELi24ELi384EEv26Group_norm_nhwc_bwd_params)
        /*00c4*/ 	.short	0x0380
        /*00c6*/ 	.short	0x00b8


	//----- nvinfo : EIATTR_SW_WAR
	.align		4
.L_755:
        /*00c8*/ 	.byte	0x04, 0x36
        /*00ca*/ 	.short	(.L_757 - .L_756)
.L_756:
        /*00cc*/ 	.word	0x00000008
.L_757:


//--------------------- .nv.info._Z35group_norm_nhwc_bwd_one_pass_kernelI11Fp16IOFp32WLi256ELi24ELi384EEv26Group_norm_nhwc_bwd_params --------------------------
	.section	.nv.info._Z35group_norm_nhwc_bwd_one_pass_kernelI11Fp16IOFp32WLi256ELi24ELi384EEv26Group_norm_nhwc_bwd_params,"",@"SHT_CUDA_INFO"
	.sectionflags	@""
	.align	4


	//----- nvinfo : EIATTR_CUDA_API_VERSION
	.align		4
        /*0000*/ 	.byte	0x04, 0x37
        /*0002*/ 	.short	(.L_759 - .L_758)
.L_758:
        /*0004*/ 	.word	0x00000082


	//----- nvinfo : EIATTR_KPARAM_INFO
	.align		4
.L_759:
        /*0008*/ 	.byte	0x04, 0x17
        /*000a*/ 	.short	(.L_761 - .L_760)
.L_760:
        /*000c*/ 	.word	0x00000000
        /*0010*/ 	.short	0x0000
        /*0012*/ 	.short	0x0000
        /*0014*/ 	.byte	0x00, 0xf0, 0xe1, 0x02


	//----- nvinfo : EIATTR_SPARSE_MMA_MASK
	.align		4
.L_761:
        /*0018*/ 	.byte	0x03, 0x50
        /*001a*/ 	.short	0x0000


	//----- nvinfo : EIATTR_MAXREG_COUNT
	.align		4
        /*001c*/ 	.byte	0x03, 0x1b
        /*001e*/ 	.short	0x00a8


	//----- nvinfo : EIATTR_NUM_BARRIERS
	.align		4
        /*0020*/ 	.byte	0x02, 0x4c
        /*0022*/ 	.byte	0x01
	.zero		1


	//----- nvinfo : EIATTR_MERCURY_ISA_VERSION
	.align		4
        /*0024*/ 	.byte	0x03, 0x5f
        /*0026*/ 	.short	0x0101


	//----- nvinfo : EIATTR_INT_WARP_WIDE_INSTR_OFFSETS
	.align		4
        /*0028*/ 	.byte	0x04, 0x31
        /*002a*/ 	.short	(.L_763 - .L_762)


	//   ....[0]....
.L_762:
        /*002c*/ 	.word	0x00002e00


	//----- nvinfo : EIATTR_COOP_GROUP_MASK_REGIDS
	.align		4
.L_763:
        /*0030*/ 	.byte	0x04, 0x29
        /*0032*/ 	.short	(.L_765 - .L_764)


	//   ....[0]....
.L_764:
        /*0034*/ 	.word	0xffffffff


	//   ....[1]....
        /*0038*/ 	.word	0xffffffff


	//   ....[2]....
        /*003c*/ 	.word	0xffffffff


	//   ....[3]....
        /*0040*/ 	.word	0xffffffff


	//   ....[4]....
        /*0044*/ 	.word	0xffffffff


	//   ....[5]....
        /*0048*/ 	.word	0xffffffff


	//   ....[6]....
        /*004c*/ 	.word	0xffffffff


	//   ....[7]....
        /*0050*/ 	.word	0xffffffff


	//   ....[8]....
        /*0054*/ 	.word	0xffffffff


	//   ....[9]....
        /*0058*/ 	.word	0xffffffff


	//----- nvinfo : EIATTR_COOP_GROUP_INSTR_OFFSETS
	.align		4
.L_765:
        /*005c*/ 	.byte	0x04, 0x28
        /*005e*/ 	.short	(.L_767 - .L_766)


	//   ....[0]....
.L_766:
        /*0060*/ 	.word	0x00002b90


	//   ....[1]....
        /*0064*/ 	.word	0x00002bc0


	//   ....[2]....
        /*0068*/ 	.word	0x00002c80


	//   ....[3]....
        /*006c*/ 	.word	0x00002c90


	//   ....[4]....
        /*0070*/ 	.word	0x00002cc0


	//   ....[5]....
        /*0074*/ 	.word	0x00002ce0


	//   ....[6]....
        /*0078*/ 	.word	0x00002d30


	//   ....[7]....
        /*007c*/ 	.word	0x00002d40


	//   ....[8]....
        /*0080*/ 	.word	0x00002da0


	//   ....[9]....
        /*0084*/ 	.word	0x00002db0


	//----- nvinfo : EIATTR_VRC_CTA_INIT_COUNT
	.align		4
.L_767:
        /*0088*/ 	.byte	0x02, 0x4a
	.zero		1
	.zero		1


	//----- nvinfo : EIATTR_EXIT_INSTR_OFFSETS
	.align		4
        /*008c*/ 	.byte	0x04, 0x1c
        /*008e*/ 	.short	(.L_769 - .L_768)


	//   ....[0]....
.L_768:
        /*0090*/ 	.word	0x000063f0


	//   ....[1]....
        /*0094*/ 	.word	0x00006520


	//   ....[2]....
        /*0098*/ 	.word	0x00006b10


	//   ....[3]....
        /*009c*/ 	.word	0x000070c0


	//----- nvinfo : EIATTR_MAX_THREADS
	.align		4
.L_769:
        /*00a0*/ 	.byte	0x04, 0x05
        /*00a2*/ 	.short	(.L_771 - .L_770)
.L_770:
        /*00a4*/ 	.word	0x00000180
        /*00a8*/ 	.word	0x00000001
        /*00ac*/ 	.word	0x00000001


	//----- nvinfo : EIATTR_CRS_STACK_SIZE
	.align		4
.L_771:
        /*00b0*/ 	.byte	0x04, 0x1e
        /*00b2*/ 	.short	(.L_773 - .L_772)
.L_772:
        /*00b4*/ 	.word	0x00000000


	//----- nvinfo : EIATTR_CBANK_PARAM_SIZE
	.align		4
.L_773:
        /*00b8*/ 	.byte	0x03, 0x19
        /*00ba*/ 	.short	0x00b8


	//----- nvinfo : EIATTR_PARAM_CBANK
	.align		4
        /*00bc*/ 	.byte	0x04, 0x0a
        /*00be*/ 	.short	(.L_775 - .L_774)
	.align		4
.L_774:
        /*00c0*/ 	.word	index@(.nv.constant0._Z35group_norm_nhwc_bwd_one_pass_kernelI11Fp16IOFp32WLi256ELi24ELi384EEv26Group_norm_nhwc_bwd_params)
        /*00c4*/ 	.short	0x0380
        /*00c6*/ 	.short	0x00b8


	//----- nvinfo : EIATTR_SW_WAR
	.align		4
.L_775:
        /*00c8*/ 	.byte	0x04, 0x36
        /*00ca*/ 	.short	(.L_777 - .L_776)
.L_776:
        /*00cc*/ 	.word	0x00000008
.L_777:


//--------------------- .nv.info._Z35group_norm_nhwc_bwd_one_pass_kernelI11Fp16IOFp32WLi512ELi24ELi384EEv26Group_norm_nhwc_bwd_params --------------------------
	.section	.nv.info._Z35group_norm_nhwc_bwd_one_pass_kernelI11Fp16IOFp32WLi512ELi24ELi384EEv26Group_norm_nhwc_bwd_params,"",@"SHT_CUDA_INFO"
	.sectionflags	@""
	.align	4


	//----- nvinfo : EIATTR_CUDA_API_VERSION
	.align		4
        /*0000*/ 	.byte	0x04, 0x37
        /*0002*/ 	.short	(.L_779 - .L_778)
.L_778:
        /*0004*/ 	.word	0x00000082


	//----- nvinfo : EIATTR_KPARAM_INFO
	.align		4
.L_779:
        /*0008*/ 	.byte	0x04, 0x17
        /*000a*/ 	.short	(.L_781 - .L_780)
.L_780:
        /*000c*/ 	.word	0x00000000
        /*0010*/ 	.short	0x0000
        /*0012*/ 	.short	0x0000
        /*0014*/ 	.byte	0x00, 0xf0, 0xe1, 0x02


	//----- nvinfo : EIATTR_SPARSE_MMA_MASK
	.align		4
.L_781:
        /*0018*/ 	.byte	0x03, 0x50
        /*001a*/ 	.short	0x0000


	//----- nvinfo : EIATTR_MAXREG_COUNT
	.align		4
        /*001c*/ 	.byte	0x03, 0x1b
        /*001e*/ 	.short	0x00a8


	//----- nvinfo : EIATTR_NUM_BARRIERS
	.align		4
        /*0020*/ 	.byte	0x02, 0x4c
        /*0022*/ 	.byte	0x01
	.zero		1


	//----- nvinfo : EIATTR_MERCURY_ISA_VERSION
	.align		4
        /*0024*/ 	.byte	0x03, 0x5f
        /*0026*/ 	.short	0x0101


	//----- nvinfo : EIATTR_INT_WARP_WIDE_INSTR_OFFSETS
	.align		4
        /*0028*/ 	.byte	0x04, 0x31
        /*002a*/ 	.short	(.L_783 - .L_782)


	//   ....[0]....
.L_782:
        /*002c*/ 	.word	0x00005420


	//----- nvinfo : EIATTR_COOP_GROUP_MASK_REGIDS
	.align		4
.L_783:
        /*0030*/ 	.byte	0x04, 0x29
        /*0032*/ 	.short	(.L_785 - .L_784)


	//   ....[0]....
.L_784:
        /*0034*/ 	.word	0xffffffff


	//   ....[1]....
        /*0038*/ 	.word	0xffffffff


	//   ....[2]....
        /*003c*/ 	.word	0xffffffff


	//   ....[3]....
        /*0040*/ 	.word	0xffffffff


	//   ....[4]....
        /*0044*/ 	.word	0xffffffff


	//   ....[5]....
        /*0048*/ 	.word	0xffffffff


	//   ....[6]....
        /*004c*/ 	.word	0xffffffff


	//   ....[7]....
        /*0050*/ 	.word	0xffffffff


	//   ....[8]....
        /*0054*/ 	.word	0xffffffff


	//   ....[9]....
        /*0058*/ 	.word	0xffffffff


	//----- nvinfo : EIATTR_COOP_GROUP_INSTR_OFFSETS
	.align		4
.L_785:
        /*005c*/ 	.byte	0x04, 0x28
        /*005e*/ 	.short	(.L_787 - .L_786)


	//   ....[0]....
.L_786:
        /*0060*/ 	.word	0x000051b0


	//   ....[1]....
        /*0064*/ 	.word	0x000051f0


	//   ....[2]....
        /*0068*/ 	.word	0x00005270


	//   ....[3]....
        /*006c*/ 	.word	0x00005290


	//   ....[4]....
        /*0070*/ 	.word	0x00005300


	//   ....[5]....
        /*0074*/ 	.word	0x00005320


	//   ....[6]....
        /*0078*/ 	.word	0x00005350


	//   ....[7]....
        /*007c*/ 	.word	0x00005370


	//   ....[8]....
        /*0080*/ 	.word	0x000053c0


	//   ....[9]....
        /*0084*/ 	.word	0x000053d0


	//----- nvinfo : EIATTR_VRC_CTA_INIT_COUNT
	.align		4
.L_787:
        /*0088*/ 	.byte	0x02, 0x4a
	.zero		1
	.zero		1


	//----- nvinfo : EIATTR_EXIT_INSTR_OFFSETS
	.align		4
        /*008c*/ 	.byte	0x04, 0x1c
        /*008e*/ 	.short	(.L_789 - .L_788)


	//   ....[0]....
.L_788:
        /*0090*/ 	.word	0x0000a3a0


	//   ....[1]....
        /*0094*/ 	.word	0x0000a4d0


	//   ....[2]....
        /*0098*/ 	.word	0x0000aac0


	//   ....[3]....
        /*009c*/ 	.word	0x0000b070


	//----- nvinfo : EIATTR_MAX_THREADS
	.align		4
.L_789:
        /*00a0*/ 	.byte	0x04, 0x05
        /*00a2*/ 	.short	(.L_791 - .L_790)
.L_790:
        /*00a4*/ 	.word	0x00000180
        /*00a8*/ 	.word	0x00000001
        /*00ac*/ 	.word	0x00000001


	//----- nvinfo : EIATTR_CRS_STACK_SIZE
	.align		4
.L_791:
        /*00b0*/ 	.byte	0x04, 0x1e
        /*00b2*/ 	.short	(.L_793 - .L_792)
.L_792:
        /*00b4*/ 	.word	0x00000000


	//----- nvinfo : EIATTR_CBANK_PARAM_SIZE
	.align		4
.L_793:
        /*00b8*/ 	.byte	0x03, 0x19
        /*00ba*/ 	.short	0x00b8


	//----- nvinfo : EIATTR_PARAM_CBANK
	.align		4
        /*00bc*/ 	.byte	0x04, 0x0a
        /*00be*/ 	.short	(.L_795 - .L_794)
	.align		4
.L_794:
        /*00c0*/ 	.word	index@(.nv.constant0._Z35group_norm_nhwc_bwd_one_pass_kernelI11Fp16IOFp32WLi512ELi24ELi384EEv26Group_norm_nhwc_bwd_params)
        /*00c4*/ 	.short	0x0380
        /*00c6*/ 	.short	0x00b8


	//----- nvinfo : EIATTR_SW_WAR
	.align		4
.L_795:
        /*00c8*/ 	.byte	0x04, 0x36
        /*00ca*/ 	.short	(.L_797 - .L_796)
.L_796:
        /*00cc*/ 	.word	0x00000008
.L_797:


//--------------------- .nv.info._Z35group_norm_nhwc_bwd_one_pass_kernelI11Fp16IOBf16WLi64ELi24ELi384EEv26Group_norm_nhwc_bwd_params --------------------------
	.section	.nv.info._Z35group_norm_nhwc_bwd_one_pass_kernelI11Fp16IOBf16WLi64ELi24ELi384EEv26Group_norm_nhwc_bwd_params,"",@"SHT_CUDA_INFO"
	.sectionflags	@""
	.align	4


	//----- nvinfo : EIATTR_CUDA_API_VERSION
	.align		4
        /*0000*/ 	.byte	0x04, 0x37
        /*0002*/ 	.short	(.L_799 - .L_798)
.L_798:
        /*0004*/ 	.word	0x00000082


	//----- nvinfo : EIATTR_KPARAM_INFO
	.align		4
.L_799:
        /*0008*/ 	.byte	0x04, 0x17
        /*000a*/ 	.short	(.L_801 - .L_800)
.L_800:
        /*000c*/ 	.word	0x00000000
        /*0010*/ 	.short	0x0000
        /*0012*/ 	.short	0x0000
        /*0014*/ 	.byte	0x00, 0xf0, 0xe1, 0x02


	//----- nvinfo : EIATTR_SPARSE_MMA_MASK
	.align		4
.L_801:
        /*0018*/ 	.byte	0x03, 0x50
        /*001a*/ 	.short	0x0000


	//----- nvinfo : EIATTR_MAXREG_COUNT
	.align		4
        /*001c*/ 	.byte	0x03, 0x1b
        /*001e*/ 	.short	0x00a8


	//----- nvinfo : EIATTR_NUM_BARRIERS
	.align		4
        /*0020*/ 	.byte	0x02, 0x4c
        /*0022*/ 	.byte	0x01
	.zero		1


	//----- nvinfo : EIATTR_MERCURY_ISA_VERSION
	.align		4
        /*0024*/ 	.byte	0x03, 0x5f
        /*0026*/ 	.short	0x0101


	//----- nvinfo : EIATTR_INT_WARP_WIDE_INSTR_OFFSETS
	.align		4
        /*0028*/ 	.byte	0x04, 0x31
        /*002a*/ 	.short	(.L_803 - .L_802)


	//   ....[0]....
.L_802:
        /*002c*/ 	.word	0x00002460


	//   ....[1]....
        /*0030*/ 	.word	0x00002490


	//   ....[2]....
        /*0034*/ 	.word	0x000024a0


	//   ....[3]....
        /*0038*/ 	.word	0x000024f0


	//   ....[4]....
        /*003c*/ 	.word	0x00002680


	//   ....[5]....
        /*0040*/ 	.word	0x000026d0


	//   ....[6]....
        /*0044*/ 	.word	0x000026e0


	//   ....[7]....
        /*0048*/ 	.word	0x00002730


	//----- nvinfo : EIATTR_COOP_GROUP_MASK_REGIDS
	.align		4
.L_803:
        /*004c*/ 	.byte	0x04, 0x29
        /*004e*/ 	.short	(.L_805 - .L_804)


	//   ....[0]....
.L_804:
        /*0050*/ 	.word	0xffffffff


	//   ....[1]....
        /*0054*/ 	.word	0xffffffff


	//   ....[2]....
        /*0058*/ 	.word	0xffffffff


	//   ....[3]....
        /*005c*/ 	.word	0xffffffff


	//   ....[4]....
        /*0060*/ 	.word	0xffffffff


	//   ....[5]....
        /*0064*/ 	.word	0xffffffff


	//   ....[6]....
        /*0068*/ 	.word	0xffffffff


	//   ....[7]....
        /*006c*/ 	.word	0xffffffff


	//   ....[8]....
        /*0070*/ 	.word	0xffffffff


	//   ....[9]....
        /*0074*/ 	.word	0xffffffff


	//----- nvinfo : EIATTR_COOP_GROUP_INSTR_OFFSETS
	.align		4
.L_805:
        /*0078*/ 	.byte	0x04, 0x28
        /*007a*/ 	.short	(.L_807 - .L_806)


	//   ....[0]....
.L_806:
        /*007c*/ 	.word	0x00001050


	//   ....[1]....
        /*0080*/ 	.word	0x00001090


	//   ....[2]....
        /*0084*/ 	.word	0x000010f0


	//   ....[3]....
        /*0088*/ 	.word	0x00001110


	//   ....[4]....
        /*008c*/ 	.word	0x00001140


	//   ....[5]....
        /*0090*/ 	.word	0x00001160


	//   ....[6]....
        /*0094*/ 	.word	0x00001190


	//   ....[7]....
        /*0098*/ 	.word	0x000011b0


	//   ....[8]....
        /*009c*/ 	.word	0x00001200


	//   ....[9]....
        /*00a0*/ 	.word	0x00001210


	//----- nvinfo : EIATTR_VRC_CTA_INIT_COUNT
	.align		4
.L_807:
        /*00a4*/ 	.byte	0x02, 0x4a
	.zero		1
	.zero		1


	//----- nvinfo : EIATTR_EXIT_INSTR_OFFSETS
	.align		4
        /*00a8*/ 	.byte	0x04, 0x1c
        /*00aa*/ 	.short	(.L_809 - .L_808)


	//   ....[0]....
.L_808:
        /*00ac*/ 	.word	0x00003640


	//   ....[1]....
        /*00b0*/ 	.word	0x00003770


	//   ....[2]....
        /*00b4*/ 	.word	0x00003d60


	//   ....[3]....
        /*00b8*/ 	.word	0x00004360


	//----- nvinfo : EIATTR_MAX_THREADS
	.align		4
.L_809:
        /*00bc*/ 	.byte	0x04, 0x05
        /*00be*/ 	.short	(.L_811 - .L_810)
.L_810:
        /*00c0*/ 	.word	0x00000180
        /*00c4*/ 	.word	0x00000001
        /*00c8*/ 	.word	0x00000001


	//----- nvinfo : EIATTR_CRS_STACK_SIZE
	.align		4
.L_811:
        /*00cc*/ 	.byte	0x04, 0x1e
        /*00ce*/ 	.short	(.L_813 - .L_812)
.L_812:
        /*00d0*/ 	.word	0x00000000


	//----- nvinfo : EIATTR_CBANK_PARAM_SIZE
	.align		4
.L_813:
        /*00d4*/ 	.byte	0x03, 0x19
        /*00d6*/ 	.short	0x00b8


	//----- nvinfo : EIATTR_PARAM_CBANK
	.align		4
        /*00d8*/ 	.byte	0x04, 0x0a
        /*00da*/ 	.short	(.L_815 - .L_814)
	.align		4
.L_814:
        /*00dc*/ 	.word	index@(.nv.constant0._Z35group_norm_nhwc_bwd_one_pass_kernelI11Fp16IOBf16WLi64ELi24ELi384EEv26Group_norm_nhwc_bwd_params)
        /*00e0*/ 	.short	0x0380
        /*00e2*/ 	.short	0x00b8


	//----- nvinfo : EIATTR_SW_WAR
	.align		4
.L_815:
        /*00e4*/ 	.byte	0x04, 0x36
        /*00e6*/ 	.short	(.L_817 - .L_816)
.L_816:
        /*00e8*/ 	.word	0x00000008
.L_817:


//--------------------- .nv.info._Z35group_norm_nhwc_bwd_one_pass_kernelI11Fp16IOBf16WLi128ELi24ELi384EEv26Group_norm_nhwc_bwd_params --------------------------
	.section	.nv.info._Z35group_norm_nhwc_bwd_one_pass_kernelI11Fp16IOBf16WLi128ELi24ELi384EEv26Group_norm_nhwc_bwd_params,"",@"SHT_CUDA_INFO"
	.sectionflags	@""
	.align	4


	//----- nvinfo : EIATTR_CUDA_API_VERSION
	.align		4
        /*0000*/ 	.byte	0x04, 0x37
        /*0002*/ 	.short	(.L_819 - .L_818)
.L_818:
        /*0004*/ 	.word	0x00000082


	//----- nvinfo : EIATTR_KPARAM_INFO
	.align		4
.L_819:
        /*0008*/ 	.byte	0x04, 0x17
        /*000a*/ 	.short	(.L_821 - .L_820)
.L_820:
        /*000c*/ 	.word	0x00000000
        /*0010*/ 	.short	0x0000
        /*0012*/ 	.short	0x0000
        /*0014*/ 	.byte	0x00, 0xf0, 0xe1, 0x02


	//----- nvinfo : EIATTR_SPARSE_MMA_MASK
	.align		4
.L_821:
        /*0018*/ 	.byte	0x03, 0x50
        /*001a*/ 	.short	0x0000


	//----- nvinfo : EIATTR_MAXREG_COUNT
	.align		4
        /*001c*/ 	.byte	0x03, 0x1b
        /*001e*/ 	.short	0x00a8


	//----- nvinfo : EIATTR_NUM_BARRIERS
	.align		4
        /*0020*/ 	.byte	0x02, 0x4c
        /*0022*/ 	.byte	0x01
	.zero		1


	//----- nvinfo : EIATTR_MERCURY_ISA_VERSION
	.align		4
        /*0024*/ 	.byte	0x03, 0x5f
        /*0026*/ 	.short	0x0101


	//----- nvinfo : EIATTR_INT_WARP_WIDE_INSTR_OFFSETS
	.align		4
        /*0028*/ 	.byte	0x04, 0x31
        /*002a*/ 	.short	(.L_823 - .L_822)


	//   ....[0]....
.L_822:
        /*002c*/ 	.word	0x00001ba0


	//----- nvinfo : EIATTR_COOP_GROUP_MASK_REGIDS
	.align		4
.L_823:
        /*0030*/ 	.byte	0x04, 0x29
        /*0032*/ 	.short	(.L_825 - .L_824)


	//   ....[0]....
.L_824:
        /*0034*/ 	.word	0xffffffff


	//   ....[1]....
        /*0038*/ 	.word	0xffffffff


	//   ....[2]....
        /*003c*/ 	.word	0xffffffff


	//   ....[3]....
        /*0040*/ 	.word	0xffffffff


	//   ....[4]....
        /*0044*/ 	.word	0xffffffff


	//   ....[5]....
        /*0048*/ 	.word	0xffffffff


	//   ....[6]....
        /*004c*/ 	.word	0xffffffff


	//   ....[7]....
        /*0050*/ 	.word	0xffffffff


	//   ....[8]....
        /*0054*/ 	.word	0xffffffff


	//   ....[9]....
        /*0058*/ 	.word	0xffffffff


	//----- nvinfo : EIATTR_COOP_GROUP_INSTR_OFFSETS
	.align		4
.L_825:
        /*005c*/ 	.byte	0x04, 0x28
        /*005e*/ 	.short	(.L_827 - .L_826)


	//   ....[0]....
.L_826:
        /*0060*/ 	.word	0x00001960


	//   ....[1]....
        /*0064*/ 	.word	0x000019a0


	//   ....[2]....
        /*0068*/ 	.word	0x00001a20


	//   ....[3]....
        /*006c*/ 	.word	0x00001a40


	//   ....[4]....
        /*0070*/ 	.word	0x00001a80


	//   ....[5]....
        /*0074*/ 	.word	0x00001aa0


	//   ....[6]....
        /*0078*/ 	.word	0x00001ad0


	//   ....[7]....
        /*007c*/ 	.word	0x00001af0


	//   ....[8]....
        /*0080*/ 	.word	0x00001b40


	//   ....[9]....
        /*0084*/ 	.word	0x00001b50


	//----- nvinfo : EIATTR_VRC_CTA_INIT_COUNT
	.align		4
.L_827:
        /*0088*/ 	.byte	0x02, 0x4a
	.zero		1
	.zero		1


	//----- nvinfo : EIATTR_EXIT_INSTR_OFFSETS
	.align		4
        /*008c*/ 	.byte	0x04, 0x1c
        /*008e*/ 	.short	(.L_829 - .L_828)


	//   ....[0]....
.L_828:
        /*0090*/ 	.word	0x00004300


	//   ....[1]....
        /*0094*/ 	.word	0x00004430


	//   ....[2]....
        /*0098*/ 	.word	0x00004a20


	//   ....[3]....
        /*009c*/ 	.word	0x00005020


	//----- nvinfo : EIATTR_MAX_THREADS
	.align		4
.L_829:
        /*00a0*/ 	.byte	0x04, 0x05
        /*00a2*/ 	.short	(.L_831 - .L_830)
.L_830:
        /*00a4*/ 	.word	0x00000180
        /*00a8*/ 	.word	0x00000001
        /*00ac*/ 	.word	0x00000001


	//----- nvinfo : EIATTR_CRS_STACK_SIZE
	.align		4
.L_831:
        /*00b0*/ 	.byte	0x04, 0x1e
        /*00b2*/ 	.short	(.L_833 - .L_832)
.L_832:
        /*00b4*/ 	.word	0x00000000


	//----- nvinfo : EIATTR_CBANK_PARAM_SIZE
	.align		4
.L_833:
        /*00b8*/ 	.byte	0x03, 0x19
        /*00ba*/ 	.short	0x00b8


	//----- nvinfo : EIATTR_PARAM_CBANK
	.align		4
        /*00bc*/ 	.byte	0x04, 0x0a
        /*00be*/ 	.short	(.L_835 - .L_834)
	.align		4
.L_834:
        /*00c0*/ 	.word	index@(.nv.constant0._Z35group_norm_nhwc_bwd_one_pass_kernelI11Fp16IOBf16WLi128ELi24ELi384EEv26Group_norm_nhwc_bwd_params)
        /*00c4*/ 	.short	0x0380
        /*00c6*/ 	.short	0x00b8


	//----- nvinfo : EIATTR_SW_WAR
	.align		4
.L_835:
        /*00c8*/ 	.byte	0x04, 0x36
        /*00ca*/ 	.short	(.L_837 - .L_836)
.L_836:
        /*00cc*/ 	.word	0x00000008
.L_837:


//--------------------- .nv.info._Z35group_norm_nhwc_bwd_one_pass_kernelI11Fp16IOBf16WLi256ELi24ELi384EEv26Group_norm_nhwc_bwd_params --------------------------
	.section	.nv.info._Z35group_norm_nhwc_bwd_one_pass_kernelI11Fp16IOBf16WLi256ELi24ELi384EEv26Group_norm_nhwc_bwd_params,"",@"SHT_CUDA_INFO"
	.sectionflags	@""
	.align	4


	//----- nvinfo : EIATTR_CUDA_API_VERSION
	.align		4
        /*0000*/ 	.byte	0x04, 0x37
        /*0002*/ 	.short	(.L_839 - .L_838)
.L_838:
        /*0004*/ 	.word	0x00000082


	//----- nvinfo : EIATTR_KPARAM_INFO
	.align		4
.L_839:
        /*0008*/ 	.byte	0x04, 0x17
        /*000a*/ 	.short	(.L_841 - .L_840)
.L_840:
        /*000c*/ 	.word	0x00000000
        /*0010*/ 	.short	0x0000
        /*0012*/ 	.short	0x0000
        /*0014*/ 	.byte	0x00, 0xf0, 0xe1, 0x02


	//----- nvinfo : EIATTR_SPARSE_MMA_MASK
	.align		4
.L_841:
        /*0018*/ 	.byte	0x03, 0x50
        /*001a*/ 	.short	0x0000


	//----- nvinfo : EIATTR_MAXREG_COUNT
	.align		4
        /*001c*/ 	.byte	0x03, 0x1b
        /*001e*/ 	.short	0x00a8


	//----- nvinfo : EIATTR_NUM_BARRIERS
	.align		4
        /*0020*/ 	.byte	0x02, 0x4c
        /*0022*/ 	.byte	0x01
	.zero		1


	//----- nvinfo : EIATTR_MERCURY_ISA_VERSION
	.align		4
        /*0024*/ 	.byte	0x03, 0x5f
        /*0026*/ 	.short	0x0101


	//----- nvinfo : EIATTR_INT_WARP_WIDE_INSTR_OFFSETS
	.align		4
        /*0028*/ 	.byte	0x04, 0x31
        /*002a*/ 	.short	(.L_843 - .L_842)


	//   ....[0]....
.L_842:
        /*002c*/ 	.word	0x00002e90


	//----- nvinfo : EIATTR_COOP_GROUP_MASK_REGIDS
	.align		4
.L_843:
        /*0030*/ 	.byte	0x04, 0x29
        /*0032*/ 	.short	(.L_845 - .L_844)


	//   ....[0]....
.L_844:
        /*0034*/ 	.word	0xffffffff


	//   ....[1]....
        /*0038*/ 	.word	0xffffffff


	//   ....[2]....
        /*003c*/ 	.word	0xffffffff


	//   ....[3]....
        /*0040*/ 	.word	0xffffffff


	//   ....[4]....
        /*0044*/ 	.word	0xffffffff


	//   ....[5]....
        /*0048*/ 	.word	0xffffffff


	//   ....[6]....
        /*004c*/ 	.word	0xffffffff


	//   ....[7]....
        /*0050*/ 	.word	0xffffffff


	//   ....[8]....
        /*0054*/ 	.word	0xffffffff


	//   ....[9]....
        /*0058*/ 	.word	0xffffffff


	//----- nvinfo : EIATTR_COOP_GROUP_INSTR_OFFSETS
	.align		4
.L_845:
        /*005c*/ 	.byte	0x04, 0x28
        /*005e*/ 	.short	(.L_847 - .L_846)


	//   ....[0]....
.L_846:
        /*0060*/ 	.word	0x00002c50


	//   ....[1]....
        /*0064*/ 	.word	0x00002c60


	//   ....[2]....
        /*0068*/ 	.word	0x00002d00


	//   ....[3]....
        /*006c*/ 	.word	0x00002d10


	//   ....[4]....
        /*0070*/ 	.word	0x00002d40


	//   ....[5]....
        /*0074*/ 	.word	0x00002d60


	//   ....[6]....
        /*0078*/ 	.word	0x00002d90


	//   ....[7]....
        /*007c*/ 	.word	0x00002dc0


	//   ....[8]....
        /*0080*/ 	.word	0x00002e30


	//   ....[9]....
        /*0084*/ 	.word	0x00002e40


	//----- nvinfo : EIATTR_VRC_CTA_INIT_COUNT
	.align		4
.L_847:
        /*0088*/ 	.byte	0x02, 0x4a
	.zero		1
	.zero		1


	//----- nvinfo : EIATTR_EXIT_INSTR_OFFSETS
	.align		4
        /*008c*/ 	.byte	0x04, 0x1c
        /*008e*/ 	.short	(.L_849 - .L_848)


	//   ....[0]....
.L_848:
        /*0090*/ 	.word	0x00006480


	//   ....[1]....
        /*0094*/ 	.word	0x000065b0


	//   ....[2]....
        /*0098*/ 	.word	0x00006bc0


	//   ....[3]....
        /*009c*/ 	.word	0x000071c0


	//----- nvinfo : EIATTR_MAX_THREADS
	.align		4
.L_849:
        /*00a0*/ 	.byte	0x04, 0x05
        /*00a2*/ 	.short	(.L_851 - .L_850)
.L_850:
        /*00a4*/ 	.word	0x00000180
        /*00a8*/ 	.word	0x00000001
        /*00ac*/ 	.word	0x00000001


	//----- nvinfo : EIATTR_CRS_STACK_SIZE
	.align		4
.L_851:
        /*00b0*/ 	.byte	0x04, 0x1e
        /*00b2*/ 	.short	(.L_853 - .L_852)
.L_852:
        /*00b4*/ 	.word	0x00000000


	//----- nvinfo : EIATTR_CBANK_PARAM_SIZE
	.align		4
.L_853:
        /*00b8*/ 	.byte	0x03, 0x19
        /*00ba*/ 	.short	0x00b8


	//----- nvinfo : EIATTR_PARAM_CBANK
	.align		4
        /*00bc*/ 	.byte	0x04, 0x0a
        /*00be*/ 	.short	(.L_855 - .L_854)
	.align		4
.L_854:
        /*00c0*/ 	.word	index@(.nv.constant0._Z35group_norm_nhwc_bwd_one_pass_kernelI11Fp16IOBf16WLi256ELi24ELi384EEv26Group_norm_nhwc_bwd_params)
        /*00c4*/ 	.short	0x0380
        /*00c6*/ 	.short	0x00b8


	//----- nvinfo : EIATTR_SW_WAR
	.align		4
.L_855:
        /*00c8*/ 	.byte	0x04, 0x36
        /*00ca*/ 	.short	(.L_857 - .L_856)
.L_856:
        /*00cc*/ 	.word	0x00000008
.L_857:


//--------------------- .nv.info._Z35group_norm_nhwc_bwd_one_pass_kernelI11Fp16IOBf16WLi512ELi24ELi384EEv26Group_norm_nhwc_bwd_params --------------------------
	.section	.nv.info._Z35group_norm_nhwc_bwd_one_pass_kernelI11Fp16IOBf16WLi512ELi24ELi384EEv26Group_norm_nhwc_bwd_params,"",@"SHT_CUDA_INFO"
	.sectionflags	@""
	.align	4


	//----- nvinfo : EIATTR_CUDA_API_VERSION
	.align		4
        /*0000*/ 	.byte	0x04, 0x37
        /*0002*/ 	.short	(.L_859 - .L_858)
.L_858:
        /*0004*/ 	.word	0x00000082


	//----- nvinfo : EIATTR_KPARAM_INFO
	.align		4
.L_859:
        /*0008*/ 	.byte	0x04, 0x17
        /*000a*/ 	.short	(.L_861 - .L_860)
.L_860:
        /*000c*/ 	.word	0x00000000
        /*0010*/ 	.short	0x0000
        /*0012*/ 	.short	0x0000
        /*0014*/ 	.byte	0x00, 0xf0, 0xe1, 0x02


	//----- nvinfo : EIATTR_SPARSE_MMA_MASK
	.align		4
.L_861:
        /*0018*/ 	.byte	0x03, 0x50
        /*001a*/ 	.short	0x0000


	//----- nvinfo : EIATTR_MAXREG_COUNT
	.align		4
        /*001c*/ 	.byte	0x03, 0x1b
        /*001e*/ 	.short	0x00a8


	//----- nvinfo : EIATTR_NUM_BARRIERS
	.align		4
        /*0020*/ 	.byte	0x02, 0x4c
        /*0022*/ 	.byte	0x01
	.zero		1


	//----- nvinfo : EIATTR_MERCURY_ISA_VERSION
	.align		4
        /*0024*/ 	.byte	0x03, 0x5f
        /*0026*/ 	.short	0x0101


	//----- nvinfo : EIATTR_INT_WARP_WIDE_INSTR_OFFSETS
	.align		4
        /*0028*/ 	.byte	0x04, 0x31
        /*002a*/ 	.short	(.L_863 - .L_862)


	//   ....[0]....
.L_862:
        /*002c*/ 	.word	0x00005480


	//----- nvinfo : EIATTR_COOP_GROUP_MASK_REGIDS
	.align		4
.L_863:
        /*0030*/ 	.byte	0x04, 0x29
        /*0032*/ 	.short	(.L_865 - .L_864)


	//   ....[0]....
.L_864:
        /*0034*/ 	.word	0xffffffff


	//   ....[1]....
        /*0038*/ 	.word	0xffffffff


	//   ....[2]....
        /*003c*/ 	.word	0xffffffff


	//   ....[3]....
        /*0040*/ 	.word	0xffffffff


	//   ....[4]....
        /*0044*/ 	.word	0xffffffff


	//   ....[5]....
        /*0048*/ 	.word	0xffffffff


	//   ....[6]....
        /*004c*/ 	.word	0xffffffff


	//   ....[7]....
        /*0050*/ 	.word	0xffffffff


	//   ....[8]....
        /*0054*/ 	.word	0xffffffff


	//   ....[9]....
        /*0058*/ 	.word	0xffffffff


	//----- nvinfo : EIATTR_COOP_GROUP_INSTR_OFFSETS
	.align		4
.L_865:
        /*005c*/ 	.byte	0x04, 0x28
        /*005e*/ 	.short	(.L_867 - .L_866)


	//   ....[0]....
.L_866:
        /*0060*/ 	.word	0x00005210


	//   ....[1]....
        /*0064*/ 	.word	0x00005250


	//   ....[2]....
        /*0068*/ 	.word	0x000052d0


	//   ....[3]....
        /*006c*/ 	.word	0x000052f0


	//   ....[4]....
        /*0070*/ 	.word	0x00005360


	//   ....[5]....
        /*0074*/ 	.word	0x00005380


	//   ....[6]....
        /*0078*/ 	.word	0x000053b0


	//   ....[7]....
        /*007c*/ 	.word	0x000053d0


	//   ....[8]....
        /*0080*/ 	.word	0x00005420


	//   ....[9]....
        /*0084*/ 	.word	0x00005430


	//----- nvinfo : EIATTR_VRC_CTA_INIT_COUNT
	.align		4
.L_867:
        /*0088*/ 	.byte	0x02, 0x4a
	.zero		1
	.zero		1


	//----- nvinfo : EIATTR_EXIT_INSTR_OFFSETS
	.align		4
        /*008c*/ 	.byte	0x04, 0x1c
        /*008e*/ 	.short	(.L_869 - .L_868)


	//   ....[0]....
.L_868:
        /*0090*/ 	.word	0x0000a400


	//   ....[1]....
        /*0094*/ 	.word	0x0000a530


	//   ....[2]....
        /*0098*/ 	.word	0x0000ab40


	//   ....[3]....
        /*009c*/ 	.word	0x0000b140


	//----- nvinfo : EIATTR_MAX_THREADS
	.align		4
.L_869:
        /*00a0*/ 	.byte	0x04, 0x05
        /*00a2*/ 	.short	(.L_871 - .L_870)
.L_870:
        /*00a4*/ 	.word	0x00000180
        /*00a8*/ 	.word	0x00000001
        /*00ac*/ 	.word	0x00000001


	//----- nvinfo : EIATTR_CRS_STACK_SIZE
	.align		4
.L_871:
        /*00b0*/ 	.byte	0x04, 0x1e
        /*00b2*/ 	.short	(.L_873 - .L_872)
.L_872:
        /*00b4*/ 	.word	0x00000000


	//----- nvinfo : EIATTR_CBANK_PARAM_SIZE
	.align		4
.L_873:
        /*00b8*/ 	.byte	0x03, 0x19
        /*00ba*/ 	.short	0x00b8


	//----- nvinfo : EIATTR_PARAM_CBANK
	.align		4
        /*00bc*/ 	.byte	0x04, 0x0a
        /*00be*/ 	.short	(.L_875 - .L_874)
	.align		4
.L_874:
        /*00c0*/ 	.word	index@(.nv.constant0._Z35group_norm_nhwc_bwd_one_pass_kernelI11Fp16IOBf16WLi512ELi24ELi384EEv26Group_norm_nhwc_bwd_params)
        /*00c4*/ 	.short	0x0380
        /*00c6*/ 	.short	0x00b8


	//----- nvinfo : EIATTR_SW_WAR
	.align		4
.L_875:
        /*00c8*/ 	.byte	0x04, 0x36
        /*00ca*/ 	.short	(.L_877 - .L_876)
.L_876:
        /*00cc*/ 	.word	0x00000008
.L_877:


//--------------------- .nv.info._Z35group_norm_nhwc_bwd_one_pass_kernelI11Fp16IOFp16WLi64ELi24ELi384EEv26Group_norm_nhwc_bwd_params --------------------------
	.section	.nv.info._Z35group_norm_nhwc_bwd_one_pass_kernelI11Fp16IOFp16WLi64ELi24ELi384EEv26Group_norm_nhwc_bwd_params,"",@"SHT_CUDA_INFO"
	.sectionflags	@""
	.align	4


	//----- nvinfo : EIATTR_CUDA_API_VERSION
	.align		4
        /*0000*/ 	.byte	0x04, 0x37
        /*0002*/ 	.short	(.L_879 - .L_878)
.L_878:
        /*0004*/ 	.word	0x00000082


	//----- nvinfo : EIATTR_KPARAM_INFO
	.align		4
.L_879:
        /*0008*/ 	.byte	0x04, 0x17
        /*000a*/ 	.short	(.L_881 - .L_880)
.L_880:
        /*000c*/ 	.word	0x00000000
        /*0010*/ 	.short	0x0000
        /*0012*/ 	.short	0x0000
        /*0014*/ 	.byte	0x00, 0xf0, 0xe1, 0x02


	//----- nvinfo : EIATTR_SPARSE_MMA_MASK
	.align		4
.L_881:
        /*0018*/ 	.byte	0x03, 0x50
        /*001a*/ 	.short	0x0000


	//----- nvinfo : EIATTR_MAXREG_COUNT
	.align		4
        /*001c*/ 	.byte	0x03, 0x1b
        /*001e*/ 	.short	0x00a8


	//----- nvinfo : EIATTR_NUM_BARRIERS
	.align		4
        /*0020*/ 	.byte	0x02, 0x4c
        /*0022*/ 	.byte	0x01
	.zero		1


	//----- nvinfo : EIATTR_MERCURY_ISA_VERSION
	.align		4
        /*0024*/ 	.byte	0x03, 0x5f
        /*0026*/ 	.short	0x0101


	//----- nvinfo : EIATTR_INT_WARP_WIDE_INSTR_OFFSETS
	.align		4
        /*0028*/ 	.byte	0x04, 0x31
        /*002a*/ 	.short	(.L_883 - .L_882)


	//   ....[0]....
.L_882:
        /*002c*/ 	.word	0x00002460


	//   ....[1]....
        /*0030*/ 	.word	0x00002490


	//   ....[2]....
        /*0034*/ 	.word	0x000024a0


	//   ....[3]....
        /*0038*/ 	.word	0x000024f0


	//   ....[4]....
        /*003c*/ 	.word	0x00002680


	//   ....[5]....
        /*0040*/ 	.word	0x000026d0


	//   ....[6]....
        /*0044*/ 	.word	0x000026e0


	//   ....[7]....
        /*0048*/ 	.word	0x00002730


	//----- nvinfo : EIATTR_COOP_GROUP_MASK_REGIDS
	.align		4
.L_883:
        /*004c*/ 	.byte	0x04, 0x29
        /*004e*/ 	.short	(.L_885 - .L_884)


	//   ....[0]....
.L_884:
        /*0050*/ 	.word	0xffffffff


	//   ....[1]....
        /*0054*/ 	.word	0xffffffff


	//   ....[2]....
        /*0058*/ 	.word	0xffffffff


	//   ....[3]....
        /*005c*/ 	.word	0xffffffff


	//   ....[4]....
        /*0060*/ 	.word	0xffffffff


	//   ....[5]....
        /*0064*/ 	.word	0xffffffff


	//   ....[6]....
        /*0068*/ 	.word	0xffffffff


	//   ....[7]....
        /*006c*/ 	.word	0xffffffff


	//   ....[8]....
        /*0070*/ 	.word	0xffffffff


	//   ....[9]....
        /*0074*/ 	.word	0xffffffff


	//----- nvinfo : EIATTR_COOP_GROUP_INSTR_OFFSETS
	.align		4
.L_885:
        /*0078*/ 	.byte	0x04, 0x28
        /*007a*/ 	.short	(.L_887 - .L_886)


	//   ....[0]....
.L_886:
        /*007c*/ 	.word	0x00001050


	//   ....[1]....
        /*0080*/ 	.word	0x00001090


	//   ....[2]....
        /*0084*/ 	.word	0x000010f0


	//   ....[3]....
        /*0088*/ 	.word	0x00001110


	//   ....[4]....
        /*008c*/ 	.word	0x00001140


	//   ....[5]....
        /*0090*/ 	.word	0x00001160


	//   ....[6]....
        /*0094*/ 	.word	0x00001190


	//   ....[7]....
        /*0098*/ 	.word	0x000011b0


	//   ....[8]....
        /*009c*/ 	.word	0x00001200


	//   ....[9]....
        /*00a0*/ 	.word	0x00001210


	//----- nvinfo : EIATTR_VRC_CTA_INIT_COUNT
	.align		4
.L_887:
        /*00a4*/ 	.byte	0x02, 0x4a
	.zero		1
	.zero		1


	//----- nvinfo : EIATTR_EXIT_INSTR_OFFSETS
	.align		4
        /*00a8*/ 	.byte	0x04, 0x1c
        /*00aa*/ 	.short	(.L_889 - .L_888)


	//   ....[0]....
.L_888:
        /*00ac*/ 	.word	0x00003640


	//   ....[1]....
        /*00b0*/ 	.word	0x00003770


	//   ....[2]....
        /*00b4*/ 	.word	0x00003d60


	//   ....[3]....
        /*00b8*/ 	.word	0x00004360


	//----- nvinfo : EIATTR_MAX_THREADS
	.align		4
.L_889:
        /*00bc*/ 	.byte	0x04, 0x05
        /*00be*/ 	.short	(.L_891 - .L_890)
.L_890:
        /*00c0*/ 	.word	0x00000180
        /*00c4*/ 	.word	0x00000001
        /*00c8*/ 	.word	0x00000001


	//----- nvinfo : EIATTR_CRS_STACK_SIZE
	.align		4
.L_891:
        /*00cc*/ 	.byte	0x04, 0x1e
        /*00ce*/ 	.short	(.L_893 - .L_892)
.L_892:
        /*00d0*/ 	.word	0x00000000


	//----- nvinfo : EIATTR_CBANK_PARAM_SIZE
	.align		4
.L_893:
        /*00d4*/ 	.byte	0x03, 0x19
        /*00d6*/ 	.short	0x00b8


	//----- nvinfo : EIATTR_PARAM_CBANK
	.align		4
        /*00d8*/ 	.byte	0x04, 0x0a
        /*00da*/ 	.short	(.L_895 - .L_894)
	.align		4
.L_894:
        /*00dc*/ 	.word	index@(.nv.constant0._Z35group_norm_nhwc_bwd_one_pass_kernelI11Fp16IOFp16WLi64ELi24ELi384EEv26Group_norm_nhwc_bwd_params)
        /*00e0*/ 	.short	0x0380
        /*00e2*/ 	.short	0x00b8


	//----- nvinfo : EIATTR_SW_WAR
	.align		4
.L_895:
        /*00e4*/ 	.byte	0x04, 0x36
        /*00e6*/ 	.short	(.L_897 - .L_896)
.L_896:
        /*00e8*/ 	.word	0x00000008
.L_897:


//--------------------- .nv.info._Z35group_norm_nhwc_bwd_one_pass_kernelI11Fp16IOFp16WLi128ELi24ELi384EEv26Group_norm_nhwc_bwd_params --------------------------
	.section	.nv.info._Z35group_norm_nhwc_bwd_one_pass_kernelI11Fp16IOFp16WLi128ELi24ELi384EEv26Group_norm_nhwc_bwd_params,"",@"SHT_CUDA_INFO"
	.sectionflags	@""
	.align	4


	//----- nvinfo : EIATTR_CUDA_API_VERSION
	.align		4
        /*0000*/ 	.byte	0x04, 0x37
        /*0002*/ 	.short	(.L_899 - .L_898)
.L_898:
        /*0004*/ 	.word	0x00000082


	//----- nvinfo : EIATTR_KPARAM_INFO
	.align		4
.L_899:
        /*0008*/ 	.byte	0x04, 0x17
        /*000a*/ 	.short	(.L_901 - .L_900)
.L_900:
        /*000c*/ 	.word	0x00000000
        /*0010*/ 	.short	0x0000
        /*0012*/ 	.short	0x0000
        /*0014*/ 	.byte	0x00, 0xf0, 0xe1, 0x02


	//----- nvinfo : EIATTR_SPARSE_MMA_MASK
	.align		4
.L_901:
        /*0018*/ 	.byte	0x03, 0x50
        /*001a*/ 	.short	0x0000


	//----- nvinfo : EIATTR_MAXREG_COUNT
	.align		4
        /*001c*/ 	.byte	0x03, 0x1b
        /*001e*/ 	.short	0x00a8


	//----- nvinfo : EIATTR_NUM_BARRIERS
	.align		4
        /*0020*/ 	.byte	0x02, 0x4c
        /*0022*/ 	.byte	0x01
	.zero		1


	//----- nvinfo : EIATTR_MERCURY_ISA_VERSION
	.align		4
        /*0024*/ 	.byte	0x03, 0x5f
        /*0026*/ 	.short	0x0101


	//----- nvinfo : EIATTR_INT_WARP_WIDE_INSTR_OFFSETS
	.align		4
        /*0028*/ 	.byte	0x04, 0x31
        /*002a*/ 	.short	(.L_903 - .L_902)


	//   ....[0]....
.L_902:
        /*002c*/ 	.word	0x00001ba0


	//----- nvinfo : EIATTR_COOP_GROUP_MASK_REGIDS
	.align		4
.L_903:
        /*0030*/ 	.byte	0x04, 0x29
        /*0032*/ 	.short	(.L_905 - .L_904)


	//   ....[0]....
.L_904:
        /*0034*/ 	.word	0xffffffff


	//   ....[1]....
        /*0038*/ 	.word	0xffffffff


	//   ....[2]....
        /*003c*/ 	.word	0xffffffff


	//   ....[3]....
        /*0040*/ 	.word	0xffffffff


	//   ....[4]....
        /*0044*/ 	.word	0xffffffff


	//   ....[5]....
        /*0048*/ 	.word	0xffffffff


	//   ....[6]....
        /*004c*/ 	.word	0xffffffff


	//   ....[7]....
        /*0050*/ 	.word	0xffffffff


	//   ....[8]....
        /*0054*/ 	.word	0xffffffff


	//   ....[9]....
        /*0058*/ 	.word	0xffffffff


	//----- nvinfo : EIATTR_COOP_GROUP_INSTR_OFFSETS
	.align		4
.L_905:
        /*005c*/ 	.byte	0x04, 0x28
        /*005e*/ 	.short	(.L_907 - .L_906)


	//   ....[0]....
.L_906:
        /*0060*/ 	.word	0x00001960


	//   ....[1]....
        /*0064*/ 	.word	0x000019a0


	//   ....[2]....
        /*0068*/ 	.word	0x00001a20


	//   ....[3]....
        /*006c*/ 	.word	0x00001a40


	//   ....[4]....
        /*0070*/ 	.word	0x00001a80


	//   ....[5]....
        /*0074*/ 	.word	0x00001aa0


	//   ....[6]....
        /*0078*/ 	.word	0x00001ad0


	//   ....[7]....
        /*007c*/ 	.word	0x00001af0


	//   ....[8]....
        /*0080*/ 	.word	0x00001b40


	//   ....[9]....
        /*0084*/ 	.word	0x00001b50


	//----- nvinfo : EIATTR_VRC_CTA_INIT_COUNT
	.align		4
.L_907:
        /*0088*/ 	.byte	0x02, 0x4a
	.zero		1
	.zero		1


	//----- nvinfo : EIATTR_EXIT_INSTR_OFFSETS
	.align		4
        /*008c*/ 	.byte	0x04, 0x1c
        /*008e*/ 	.short	(.L_909 - .L_908)


	//   ....[0]....
.L_908:
        /*0090*/ 	.word	0x00004300


	//   ....[1]....
        /*0094*/ 	.word	0x00004430


	//   ....[2]....
        /*0098*/ 	.word	0x00004a20


	//   ....[3]....
        /*009c*/ 	.word	0x00005020


	//----- nvinfo : EIATTR_MAX_THREADS
	.align		4
.L_909:
        /*00a0*/ 	.byte	0x04, 0x05
        /*00a2*/ 	.short	(.L_911 - .L_910)
.L_910:
        /*00a4*/ 	.word	0x00000180
        /*00a8*/ 	.word	0x00000001
        /*00ac*/ 	.word	0x00000001


	//----- nvinfo : EIATTR_CRS_STACK_SIZE
	.align		4
.L_911:
        /*00b0*/ 	.byte	0x04, 0x1e
        /*00b2*/ 	.short	(.L_913 - .L_912)
.L_912:
        /*00b4*/ 	.word	0x00000000


	//----- nvinfo : EIATTR_CBANK_PARAM_SIZE
	.align		4
.L_913:
        /*00b8*/ 	.byte	0x03, 0x19
        /*00ba*/ 	.short	0x00b8


	//----- nvinfo : EIATTR_PARAM_CBANK
	.align		4
        /*00bc*/ 	.byte	0x04, 0x0a
        /*00be*/ 	.short	(.L_915 - .L_914)
	.align		4
.L_914:
        /*00c0*/ 	.word	index@(.nv.constant0._Z35group_norm_nhwc_bwd_one_pass_kernelI11Fp16IOFp16WLi128ELi24ELi384EEv26Group_norm_nhwc_bwd_params)
        /*00c4*/ 	.short	0x0380
        /*00c6*/ 	.short	0x00b8


	//----- nvinfo : EIATTR_SW_WAR
	.align		4
.L_915:
        /*00c8*/ 	.byte	0x04, 0x36
        /*00ca*/ 	.short	(.L_917 - .L_916)
.L_916:
        /*00cc*/ 	.word	0x00000008
.L_917:


//--------------------- .nv.info._Z35group_norm_nhwc_bwd_one_pass_kernelI11Fp16IOFp16WLi256ELi24ELi384EEv26Group_norm_nhwc_bwd_params --------------------------
	.section	.nv.info._Z35group_norm_nhwc_bwd_one_pass_kernelI11Fp16IOFp16WLi256ELi24ELi384EEv26Group_norm_nhwc_bwd_params,"",@"SHT_CUDA_INFO"
	.sectionflags	@""
	.align	4


	//----- nvinfo : EIATTR_CUDA_API_VERSION
	.align		4
        /*0000*/ 	.byte	0x04, 0x37
        /*0002*/ 	.short	(.L_919 - .L_918)
.L_918:
        /*0004*/ 	.word	0x00000082


	//----- nvinfo : EIATTR_KPARAM_INFO
	.align		4
.L_919:
        /*0008*/ 	.byte	0x04, 0x17
        /*000a*/ 	.short	(.L_921 - .L_920)
.L_920:
        /*000c*/ 	.word	0x00000000
        /*0010*/ 	.short	0x0000
        /*0012*/ 	.short	0x0000
        /*0014*/ 	.byte	0x00, 0xf0, 0xe1, 0x02


	//----- nvinfo : EIATTR_SPARSE_MMA_MASK
	.align		4
.L_921:
        /*0018*/ 	.byte	0x03, 0x50
        /*001a*/ 	.short	0x0000


	//----- nvinfo : EIATTR_MAXREG_COUNT
	.align		4
        /*001c*/ 	.byte	0x03, 0x1b
        /*001e*/ 	.short	0x00a8


	//----- nvinfo : EIATTR_NUM_BARRIERS
	.align		4
        /*0020*/ 	.byte	0x02, 0x4c
        /*0022*/ 	.byte	0x01
	.zero		1


	//----- nvinfo : EIATTR_MERCURY_ISA_VERSION
	.align		4
        /*0024*/ 	.byte	0x03, 0x5f
        /*0026*/ 	.short	0x0101


	//----- nvinfo : EIATTR_INT_WARP_WIDE_INSTR_OFFSETS
	.align		4
        /*0028*/ 	.byte	0x04, 0x31
        /*002a*/ 	.short	(.L_923 - .L_922)


	//   ....[0]....
.L_922:
        /*002c*/ 	.word	0x00002e90


	//----- nvinfo : EIATTR_COOP_GROUP_MASK_REGIDS
	.align		4
.L_923:
        /*0030*/ 	.byte	0x04, 0x29
        /*0032*/ 	.short	(.L_925 - .L_924)


	//   ....[0]....
.L_924:
        /*0034*/ 	.word	0xffffffff


	//   ....[1]....
        /*0038*/ 	.word	0xffffffff


	//   ....[2]....
        /*003c*/ 	.word	0xffffffff


	//   ....[3]....
        /*0040*/ 	.word	0xffffffff


	//   ....[4]....
        /*0044*/ 	.word	0xffffffff


	//   ....[5]....
        /*0048*/ 	.word	0xffffffff


	//   ....[6]....
        /*004c*/ 	.word	0xffffffff


	//   ....[7]....
        /*0050*/ 	.word	0xffffffff


	//   ....[8]....
        /*0054*/ 	.word	0xffffffff


	//   ....[9]....
        /*0058*/ 	.word	0xffffffff


	//----- nvinfo : EIATTR_COOP_GROUP_INSTR_OFFSETS
	.align		4
.L_925:
        /*005c*/ 	.byte	0x04, 0x28
        /*005e*/ 	.short	(.L_927 - .L_926)


	//   ....[0]....
.L_926:
        /*0060*/ 	.word	0x00002c50


	//   ....[1]....
        /*0064*/ 	.word	0x00002c60


	//   ....[2]....
        /*0068*/ 	.word	0x00002d00


	//   ....[3]....
        /*006c*/ 	.word	0x00002d10


	//   ....[4]....
        /*0070*/ 	.word	0x00002d40


	//   ....[5]....
        /*0074*/ 	.word	0x00002d60


	//   ....[6]....
        /*0078*/ 	.word	0x00002d90


	//   ....[7]....
        /*007c*/ 	.word	0x00002dc0


	//   ....[8]....
        /*0080*/ 	.word	0x00002e30


	//   ....[9]....
        /*0084*/ 	.word	0x00002e40


	//----- nvinfo : EIATTR_VRC_CTA_INIT_COUNT
	.align		4
.L_927:
        /*0088*/ 	.byte	0x02, 0x4a
	.zero		1
	.zero		1


	//----- nvinfo : EIATTR_EXIT_INSTR_OFFSETS
	.align		4
        /*008c*/ 	.byte	0x04, 0x1c
        /*008e*/ 	.short	(.L_929 - .L_928)


	//   ....[0]....
.L_928:
        /*0090*/ 	.word	0x00006480


	//   ....[1]....
        /*0094*/ 	.word	0x000065b0


	//   ....[2]....
        /*0098*/ 	.word	0x00006bc0


	//   ....[3]....
        /*009c*/ 	.word	0x000071c0


	//----- nvinfo : EIATTR_MAX_THREADS
	.align		4
.L_929:
        /*00a0*/ 	.byte	0x04, 0x05
        /*00a2*/ 	.short	(.L_931 - .L_930)
.L_930:
        /*00a4*/ 	.word	0x00000180
        /*00a8*/ 	.word	0x00000001
        /*00ac*/ 	.word	0x00000001


	//----- nvinfo : EIATTR_CRS_STACK_SIZE
	.align		4
.L_931:
        /*00b0*/ 	.byte	0x04, 0x1e
        /*00b2*/ 	.short	(.L_933 - .L_932)
.L_932:
        /*00b4*/ 	.word	0x00000000


	//----- nvinfo : EIATTR_CBANK_PARAM_SIZE
	.align		4
.L_933:
        /*00b8*/ 	.byte	0x03, 0x19
        /*00ba*/ 	.short	0x00b8


	//----- nvinfo : EIATTR_PARAM_CBANK
	.align		4
        /*00bc*/ 	.byte	0x04, 0x0a
        /*00be*/ 	.short	(.L_935 - .L_934)
	.align		4
.L_934:
        /*00c0*/ 	.word	index@(.nv.constant0._Z35group_norm_nhwc_bwd_one_pass_kernelI11Fp16IOFp16WLi256ELi24ELi384EEv26Group_norm_nhwc_bwd_params)
        /*00c4*/ 	.short	0x0380
        /*00c6*/ 	.short	0x00b8


	//----- nvinfo : EIATTR_SW_WAR
	.align		4
.L_935:
        /*00c8*/ 	.byte	0x04, 0x36
        /*00ca*/ 	.short	(.L_937 - .L_936)
.L_936:
        /*00cc*/ 	.word	0x00000008
.L_937:


//--------------------- .nv.info._Z35group_norm_nhwc_bwd_one_pass_kernelI11Fp16IOFp16WLi512ELi24ELi384EEv26Group_norm_nhwc_bwd_params --------------------------
	.section	.nv.info._Z35group_norm_nhwc_bwd_one_pass_kernelI11Fp16IOFp16WLi512ELi24ELi384EEv26Group_norm_nhwc_bwd_params,"",@"SHT_CUDA_INFO"
	.sectionflags	@""
	.align	4


	//----- nvinfo : EIATTR_CUDA_API_VERSION
	.align		4
        /*0000*/ 	.byte	0x04, 0x37
        /*0002*/ 	.short	(.L_939 - .L_938)
.L_938:
        /*0004*/ 	.word	0x00000082


	//----- nvinfo : EIATTR_KPARAM_INFO
	.align		4
.L_939:
        /*0008*/ 	.byte	0x04, 0x17
        /*000a*/ 	.short	(.L_941 - .L_940)
.L_940:
        /*000c*/ 	.word	0x00000000
        /*0010*/ 	.short	0x0000
        /*0012*/ 	.short	0x0000
        /*0014*/ 	.byte	0x00, 0xf0, 0xe1, 0x02


	//----- nvinfo : EIATTR_SPARSE_MMA_MASK
	.align		4
.L_941:
        /*0018*/ 	.byte	0x03, 0x50
        /*001a*/ 	.short	0x0000


	//----- nvinfo : EIATTR_MAXREG_COUNT
	.align		4
        /*001c*/ 	.byte	0x03, 0x1b
        /*001e*/ 	.short	0x00a8


	//----- nvinfo : EIATTR_NUM_BARRIERS
	.align		4
        /*0020*/ 	.byte	0x02, 0x4c
        /*0022*/ 	.byte	0x01
	.zero		1


	//----- nvinfo : EIATTR_MERCURY_ISA_VERSION
	.align		4
        /*0024*/ 	.byte	0x03, 0x5f
        /*0026*/ 	.short	0x0101


	//----- nvinfo : EIATTR_INT_WARP_WIDE_INSTR_OFFSETS
	.align		4
        /*0028*/ 	.byte	0x04, 0x31
        /*002a*/ 	.short	(.L_943 - .L_942)


	//   ....[0]....
.L_942:
        /*002c*/ 	.word	0x00005480


	//----- nvinfo : EIATTR_COOP_GROUP_MASK_REGIDS
	.align		4
.L_943:
        /*0030*/ 	.byte	0x04, 0x29
        /*0032*/ 	.short	(.L_945 - .L_944)


	//   ....[0]....
.L_944:
        /*0034*/ 	.word	0xffffffff


	//   ....[1]....
        /*0038*/ 	.word	0xffffffff


	//   ....[2]....
        /*003c*/ 	.word	0xffffffff


	//   ....[3]....
        /*0040*/ 	.word	0xffffffff


	//   ....[4]....
        /*0044*/ 	.word	0xffffffff


	//   ....[5]....
        /*0048*/ 	.word	0xffffffff


	//   ....[6]....
        /*004c*/ 	.word	0xffffffff


	//   ....[7]....
        /*0050*/ 	.word	0xffffffff


	//   ....[8]....
        /*0054*/ 	.word	0xffffffff


	//   ....[9]....
        /*0058*/ 	.word	0xffffffff


	//----- nvinfo : EIATTR_COOP_GROUP_INSTR_OFFSETS
	.align		4
.L_945:
        /*005c*/ 	.byte	0x04, 0x28
        /*005e*/ 	.short	(.L_947 - .L_946)


	//   ....[0]....
.L_946:
        /*0060*/ 	.word	0x00005210


	//   ....[1]....
        /*0064*/ 	.word	0x00005250


	//   ....[2]....
        /*0068*/ 	.word	0x000052d0


	//   ....[3]....
        /*006c*/ 	.word	0x000052f0


	//   ....[4]....
        /*0070*/ 	.word	0x00005360


	//   ....[5]....
        /*0074*/ 	.word	0x00005380


	//   ....[6]....
        /*0078*/ 	.word	0x000053b0


	//   ....[7]....
        /*007c*/ 	.word	0x000053d0


	//   ....[8]....
        /*0080*/ 	.word	0x00005420


	//   ....[9]....
        /*0084*/ 	.word	0x00005430


	//----- nvinfo : EIATTR_VRC_CTA_INIT_COUNT
	.align		4
.L_947:
        /*0088*/ 	.byte	0x02, 0x4a
	.zero		1
	.zero		1


	//----- nvinfo : EIATTR_EXIT_INSTR_OFFSETS
	.align		4
        /*008c*/ 	.byte	0x04, 0x1c
        /*008e*/ 	.short	(.L_949 - .L_948)


	//   ....[0]....
.L_948:
        /*0090*/ 	.word	0x0000a400


	//   ....[1]....
        /*0094*/ 	.word	0x0000a530


	//   ....[2]....
        /*0098*/ 	.word	0x0000ab40


	//   ....[3]....
        /*009c*/ 	.word	0x0000b140


	//----- nvinfo : EIATTR_MAX_THREADS
	.align		4
.L_949:
        /*00a0*/ 	.byte	0x04, 0x05
        /*00a2*/ 	.short	(.L_951 - .L_950)
.L_950:
        /*00a4*/ 	.word	0x00000180
        /*00a8*/ 	.word	0x00000001
        /*00ac*/ 	.word	0x00000001


	//----- nvinfo : EIATTR_CRS_STACK_SIZE
	.align		4
.L_951:
        /*00b0*/ 	.byte	0x04, 0x1e
        /*00b2*/ 	.short	(.L_953 - .L_952)
.L_952:
        /*00b4*/ 	.word	0x00000000


	//----- nvinfo : EIATTR_CBANK_PARAM_SIZE
	.align		4
.L_953:
        /*00b8*/ 	.byte	0x03, 0x19
        /*00ba*/ 	.short	0x00b8


	//----- nvinfo : EIATTR_PARAM_CBANK
	.align		4
        /*00bc*/ 	.byte	0x04, 0x0a
        /*00be*/ 	.short	(.L_955 - .L_954)
	.align		4
.L_954:
        /*00c0*/ 	.word	index@(.nv.constant0._Z35group_norm_nhwc_bwd_one_pass_kernelI11Fp16IOFp16WLi512ELi24ELi384EEv26Group_norm_nhwc_bwd_params)
        /*00c4*/ 	.short	0x0380
        /*00c6*/ 	.short	0x00b8


	//----- nvinfo : EIATTR_SW_WAR
	.align		4
.L_955:
        /*00c8*/ 	.byte	0x04, 0x36
        /*00ca*/ 	.short	(.L_957 - .L_956)
.L_956:
        /*00cc*/ 	.word	0x00000008
.L_957:


//--------------------- .nv.info._Z35group_norm_nhwc_bwd_one_pass_kernelI11Fp32IOFp32WLi64ELi24ELi384EEv26Group_norm_nhwc_bwd_params --------------------------
	.section	.nv.info._Z35group_norm_nhwc_bwd_one_pass_kernelI11Fp32IOFp32WLi64ELi24ELi384EEv26Group_norm_nhwc_bwd_params,"",@"SHT_CUDA_INFO"
	.sectionflags	@""
	.align	4


	//----- nvinfo : EIATTR_CUDA_API_VERSION
	.align		4
        /*0000*/ 	.byte	0x04, 0x37
        /*0002*/ 	.short	(.L_959 - .L_958)
.L_958:
        /*0004*/ 	.word	0x00000082


	//----- nvinfo : EIATTR_KPARAM_INFO
	.align		4
.L_959:
        /*0008*/ 	.byte	0x04, 0x17
        /*000a*/ 	.short	(.L_961 - .L_960)
.L_960:
        /*000c*/ 	.word	0x00000000
        /*0010*/ 	.short	0x0000
        /*0012*/ 	.short	0x0000
        /*0014*/ 	.byte	0x00, 0xf0, 0xe1, 0x02


	//----- nvinfo : EIATTR_SPARSE_MMA_MASK
	.align		4
.L_961:
        /*0018*/ 	.byte	0x03, 0x50
        /*001a*/ 	.short	0x0000


	//----- nvinfo : EIATTR_MAXREG_COUNT
	.align		4
        /*001c*/ 	.byte	0x03, 0x1b
        /*001e*/ 	.short	0x00a8


	//----- nvinfo : EIATTR_NUM_BARRIERS
	.align		4
        /*0020*/ 	.byte	0x02, 0x4c
        /*0022*/ 	.byte	0x01
	.zero		1


	//----- nvinfo : EIATTR_MERCURY_ISA_VERSION
	.align		4
        /*0024*/ 	.byte	0x03, 0x5f
        /*0026*/ 	.short	0x0101


	//----- nvinfo : EIATTR_INT_WARP_WIDE_INSTR_OFFSETS
	.align		4
        /*0028*/ 	.byte	0x04, 0x31
        /*002a*/ 	.short	(.L_963 - .L_962)


	//   ....[0]....
.L_962:
        /*002c*/ 	.word	0x000022d0


	//   ....[1]....
        /*0030*/ 	.word	0x000022f0


	//   ....[2]....
        /*0034*/ 	.word	0x00002320


	//   ....[3]....
        /*0038*/ 	.word	0x00002370


	//   ....[4]....
        /*003c*/ 	.word	0x000024f0


	//   ....[5]....
        /*0040*/ 	.word	0x00002540


	//   ....[6]....
        /*0044*/ 	.word	0x00002550


	//   ....[7]....
        /*0048*/ 	.word	0x000025a0


	//----- nvinfo : EIATTR_COOP_GROUP_MASK_REGIDS
	.align		4
.L_963:
        /*004c*/ 	.byte	0x04, 0x29
        /*004e*/ 	.short	(.L_965 - .L_964)


	//   ....[0]....
.L_964:
        /*0050*/ 	.word	0xffffffff


	//   ....[1]....
        /*0054*/ 	.word	0xffffffff


	//   ....[2]....
        /*0058*/ 	.word	0xffffffff


	//   ....[3]....
        /*005c*/ 	.word	0xffffffff


	//   ....[4]....
        /*0060*/ 	.word	0xffffffff


	//   ....[5]....
        /*0064*/ 	.word	0xffffffff


	//   ....[6]....
        /*0068*/ 	.word	0xffffffff


	//   ....[7]....
        /*006c*/ 	.word	0xffffffff


	//   ....[8]....
        /*0070*/ 	.word	0xffffffff


	//   ....[9]....
        /*0074*/ 	.word	0xffffffff


	//----- nvinfo : EIATTR_COOP_GROUP_INSTR_OFFSETS
	.align		4
.L_965:
        /*0078*/ 	.byte	0x04, 0x28
        /*007a*/ 	.short	(.L_967 - .L_966)


	//   ....[0]....
.L_966:
        /*007c*/ 	.word	0x00000f20


	//   ....[1]....
        /*0080*/ 	.word	0x00000f60


	//   ....[2]....
        /*0084*/ 	.word	0x00000fc0


	//   ....[3]....
        /*0088*/ 	.word	0x00000fe0


	//   ....[4]....
        /*008c*/ 	.word	0x00001010


	//   ....[5]....
        /*0090*/ 	.word	0x00001030


	//   ....[6]....
        /*0094*/ 	.word	0x00001060


	//   ....[7]....
        /*0098*/ 	.word	0x00001080


	//   ....[8]....
        /*009c*/ 	.word	0x000010d0


	//   ....[9]....
        /*00a0*/ 	.word	0x000010e0


	//----- nvinfo : EIATTR_VRC_CTA_INIT_COUNT
	.align		4
.L_967:
        /*00a4*/ 	.byte	0x02, 0x4a
	.zero		1
	.zero		1


	//----- nvinfo : EIATTR_EXIT_INSTR_OFFSETS
	.align		4
        /*00a8*/ 	.byte	0x04, 0x1c
        /*00aa*/ 	.short	(.L_969 - .L_968)


	//   ....[0]....
.L_968:
        /*00ac*/ 	.word	0x00003430


	//   ....[1]....
        /*00b0*/ 	.word	0x00003560


	//   ....[2]....
        /*00b4*/ 	.word	0x00003b50


	//   ....[3]....
        /*00b8*/ 	.word	0x00004100


	//----- nvinfo : EIATTR_MAX_THREADS
	.align		4
.L_969:
        /*00bc*/ 	.byte	0x04, 0x05
        /*00be*/ 	.short	(.L_971 - .L_970)
.L_970:
        /*00c0*/ 	.word	0x00000180
        /*00c4*/ 	.word	0x00000001
        /*00c8*/ 	.word	0x00000001


	//----- nvinfo : EIATTR_CRS_STACK_SIZE
	.align		4
.L_971:
        /*00cc*/ 	.byte	0x04, 0x1e
        /*00ce*/ 	.short	(.L_973 - .L_972)
.L_972:
        /*00d0*/ 	.word	0x00000000


	//----- nvinfo : EIATTR_CBANK_PARAM_SIZE
	.align		4
.L_973:
        /*00d4*/ 	.byte	0x03, 0x19
        /*00d6*/ 	.short	0x00b8


	//----- nvinfo : EIATTR_PARAM_CBANK
	.align		4
        /*00d8*/ 	.byte	0x04, 0x0a
        /*00da*/ 	.short	(.L_975 - .L_974)
	.align		4
.L_974:
        /*00dc*/ 	.word	index@(.nv.constant0._Z35group_norm_nhwc_bwd_one_pass_kernelI11Fp32IOFp32WLi64ELi24ELi384EEv26Group_norm_nhwc_bwd_params)
        /*00e0*/ 	.short	0x0380
        /*00e2*/ 	.short	0x00b8


	//----- nvinfo : EIATTR_SW_WAR
	.align		4
.L_975:
        /*00e4*/ 	.byte	0x04, 0x36
        /*00e6*/ 	.short	(.L_977 - .L_976)
.L_976:
        /*00e8*/ 	.word	0x00000008
.L_977:


//--------------------- .nv.info._Z35group_norm_nhwc_bwd_one_pass_kernelI11Fp32IOFp32WLi128ELi24ELi384EEv26Group_norm_nhwc_bwd_params --------------------------
	.section	.nv.info._Z35group_norm_nhwc_bwd_one_pass_kernelI11Fp32IOFp32WLi128ELi24ELi384EEv26Group_norm_nhwc_bwd_params,"",@"SHT_CUDA_INFO"
	.sectionflags	@""
	.align	4


	//----- nvinfo : EIATTR_CUDA_API_VERSION
	.align		4
        /*0000*/ 	.byte	0x04, 0x37
        /*0002*/ 	.short	(.L_979 - .L_978)
.L_978:
        /*0004*/ 	.word	0x00000082


	//----- nvinfo : EIATTR_KPARAM_INFO
	.align		4
.L_979:
        /*0008*/ 	.byte	0x04, 0x17
        /*000a*/ 	.short	(.L_981 - .L_980)
.L_980:
        /*000c*/ 	.word	0x00000000
        /*0010*/ 	.short	0x0000
        /*0012*/ 	.short	0x0000
        /*0014*/ 	.byte	0x00, 0xf0, 0xe1, 0x02


	//----- nvinfo : EIATTR_SPARSE_MMA_MASK
	.align		4
.L_981:
        /*0018*/ 	.byte	0x03, 0x50
        /*001a*/ 	.short	0x0000


	//----- nvinfo : EIATTR_MAXREG_COUNT
	.align		4
        /*001c*/ 	.byte	0x03, 0x1b
        /*001e*/ 	.short	0x00a8


	//----- nvinfo : EIATTR_NUM_BARRIERS
	.align		4
        /*0020*/ 	.byte	0x02, 0x4c
        /*0022*/ 	.byte	0x01
	.zero		1


	//----- nvinfo : EIATTR_MERCURY_ISA_VERSION
	.align		4
        /*0024*/ 	.byte	0x03, 0x5f
        /*0026*/ 	.short	0x0101


	//----- nvinfo : EIATTR_INT_WARP_WIDE_INSTR_OFFSETS
	.align		4
        /*0028*/ 	.byte	0x04, 0x31
        /*002a*/ 	.short	(.L_983 - .L_982)


	//   ....[0]....
.L_982:
        /*002c*/ 	.word	0x00002c10


	//   ....[1]....
        /*0030*/ 	.word	0x00002c40


	//   ....[2]....
        /*0034*/ 	.word	0x00002c50


	//   ....[3]....
        /*0038*/ 	.word	0x00002ca0


	//   ....[4]....
        /*003c*/ 	.word	0x00002e30


	//   ....[5]....
        /*0040*/ 	.word	0x00002e80


	//   ....[6]....
        /*0044*/ 	.word	0x00002e90


	//   ....[7]....
        /*0048*/ 	.word	0x00002ee0


	//----- nvinfo : EIATTR_COOP_GROUP_MASK_REGIDS
	.align		4
.L_983:
        /*004c*/ 	.byte	0x04, 0x29
        /*004e*/ 	.short	(.L_985 - .L_984)


	//   ....[0]....
.L_984:
        /*0050*/ 	.word	0xffffffff


	//   ....[1]....
        /*0054*/ 	.word	0xffffffff


	//   ....[2]....
        /*0058*/ 	.word	0xffffffff


	//   ....[3]....
        /*005c*/ 	.word	0xffffffff


	//   ....[4]....
        /*0060*/ 	.word	0xffffffff


	//   ....[5]....
        /*0064*/ 	.word	0xffffffff


	//   ....[6]....
        /*0068*/ 	.word	0xffffffff


	//   ....[7]....
        /*006c*/ 	.word	0xffffffff


	//   ....[8]....
        /*0070*/ 	.word	0xffffffff


	//   ....[9]....
        /*0074*/ 	.word	0xffffffff


	//----- nvinfo : EIATTR_COOP_GROUP_INSTR_OFFSETS
	.align		4
.L_985:
        /*0078*/ 	.byte	0x04, 0x28
        /*007a*/ 	.short	(.L_987 - .L_986)


	//   ....[0]....
.L_986:
        /*007c*/ 	.word	0x00001880


	//   ....[1]....
        /*0080*/ 	.word	0x000018c0


	//   ....[2]....
        /*0084*/ 	.word	0x00001920


	//   ....[3]....
        /*0088*/ 	.word	0x00001940


	//   ....[4]....
        /*008c*/ 	.word	0x00001970


	//   ....[5]....
        /*0090*/ 	.word	0x00001990


	//   ....[6]....
        /*0094*/ 	.word	0x000019c0


	//   ....[7]....
        /*0098*/ 	.word	0x000019e0


	//   ....[8]....
        /*009c*/ 	.word	0x00001a30


	//   ....[9]....
        /*00a0*/ 	.word	0x00001a40


	//----- nvinfo : EIATTR_VRC_CTA_INIT_COUNT
	.align		4
.L_987:
        /*00a4*/ 	.byte	0x02, 0x4a
	.zero		1
	.zero		1


	//----- nvinfo : EIATTR_EXIT_INSTR_OFFSETS
	.align		4
        /*00a8*/ 	.byte	0x04, 0x1c
        /*00aa*/ 	.short	(.L_989 - .L_988)


	//   ....[0]....
.L_988:
        /*00ac*/ 	.word	0x000042c0


	//   ....[1]....
        /*00b0*/ 	.word	0x000043f0


	//   ....[2]....
        /*00b4*/ 	.word	0x000049e0


	//   ....[3]....
        /*00b8*/ 	.word	0x00004f90


	//----- nvinfo : EIATTR_MAX_THREADS
	.align		4
.L_989:
        /*00bc*/ 	.byte	0x04, 0x05
        /*00be*/ 	.short	(.L_991 - .L_990)
.L_990:
        /*00c0*/ 	.word	0x00000180
        /*00c4*/ 	.word	0x00000001
        /*00c8*/ 	.word	0x00000001


	//----- nvinfo : EIATTR_CRS_STACK_SIZE
	.align		4
.L_991:
        /*00cc*/ 	.byte	0x04, 0x1e
        /*00ce*/ 	.short	(.L_993 - .L_992)
.L_992:
        /*00d0*/ 	.word	0x00000000


	//----- nvinfo : EIATTR_CBANK_PARAM_SIZE
	.align		4
.L_993:
        /*00d4*/ 	.byte	0x03, 0x19
        /*00d6*/ 	.short	0x00b8


	//----- nvinfo : EIATTR_PARAM_CBANK
	.align		4
        /*00d8*/ 	.byte	0x04, 0x0a
        /*00da*/ 	.short	(.L_995 - .L_994)
	.align		4
.L_994:
        /*00dc*/ 	.word	index@(.nv.constant0._Z35group_norm_nhwc_bwd_one_pass_kernelI11Fp32IOFp32WLi128ELi24ELi384EEv26Group_norm_nhwc_bwd_params)
        /*00e0*/ 	.short	0x0380
        /*00e2*/ 	.short	0x00b8


	//----- nvinfo : EIATTR_SW_WAR
	.align		4
.L_995:
        /*00e4*/ 	.byte	0x04, 0x36
        /*00e6*/ 	.short	(.L_997 - .L_996)
.L_996:
        /*00e8*/ 	.word	0x00000008
.L_997:


//--------------------- .nv.info._Z35group_norm_nhwc_bwd_one_pass_kernelI11Fp32IOFp32WLi256ELi24ELi384EEv26Group_norm_nhwc_bwd_params --------------------------
	.section	.nv.info._Z35group_norm_nhwc_bwd_one_pass_kernelI11Fp32IOFp32WLi256ELi24ELi384EEv26Group_norm_nhwc_bwd_params,"",@"SHT_CUDA_INFO"
	.sectionflags	@""
	.align	4


	//----- nvinfo : EIATTR_CUDA_API_VERSION
	.align		4
        /*0000*/ 	.byte	0x04, 0x37
        /*0002*/ 	.short	(.L_999 - .L_998)
.L_998:
        /*0004*/ 	.word	0x00000082


	//----- nvinfo : EIATTR_KPARAM_INFO
	.align		4
.L_999:
        /*0008*/ 	.byte	0x04, 0x17
        /*000a*/ 	.short	(.L_1001 - .L_1000)
.L_1000:
        /*000c*/ 	.word	0x00000000
        /*0010*/ 	.short	0x0000
        /*0012*/ 	.short	0x0000
        /*0014*/ 	.byte	0x00, 0xf0, 0xe1, 0x02


	//----- nvinfo : EIATTR_SPARSE_MMA_MASK
	.align		4
.L_1001:
        /*0018*/ 	.byte	0x03, 0x50
        /*001a*/ 	.short	0x0000


	//----- nvinfo : EIATTR_MAXREG_COUNT
	.align		4
        /*001c*/ 	.byte	0x03, 0x1b
        /*001e*/ 	.short	0x00a8


	//----- nvinfo : EIATTR_NUM_BARRIERS
	.align		4
        /*0020*/ 	.byte	0x02, 0x4c
        /*0022*/ 	.byte	0x01
	.zero		1


	//----- nvinfo : EIATTR_MERCURY_ISA_VERSION
	.align		4
        /*0024*/ 	.byte	0x03, 0x5f
        /*0026*/ 	.short	0x0101


	//----- nvinfo : EIATTR_INT_WARP_WIDE_INSTR_OFFSETS
	.align		4
        /*0028*/ 	.byte	0x04, 0x31
        /*002a*/ 	.short	(.L_1003 - .L_1002)


	//   ....[0]....
.L_1002:
        /*002c*/ 	.word	0x00002a80


	//----- nvinfo : EIATTR_COOP_GROUP_MASK_REGIDS
	.align		4
.L_1003:
        /*0030*/ 	.byte	0x04, 0x29
        /*0032*/ 	.short	(.L_1005 - .L_1004)


	//   ....[0]....
.L_1004:
        /*0034*/ 	.word	0xffffffff


	//   ....[1]....
        /*0038*/ 	.word	0xffffffff


	//   ....[2]....
        /*003c*/ 	.word	0xffffffff


	//   ....[3]....
        /*0040*/ 	.word	0xffffffff


	//   ....[4]....
        /*0044*/ 	.word	0xffffffff


	//   ....[5]....
        /*0048*/ 	.word	0xffffffff


	//   ....[6]....
        /*004c*/ 	.word	0xffffffff


	//   ....[7]....
        /*0050*/ 	.word	0xffffffff


	//   ....[8]....
        /*0054*/ 	.word	0xffffffff


	//   ....[9]....
        /*0058*/ 	.word	0xffffffff


	//----- nvinfo : EIATTR_COOP_GROUP_INSTR_OFFSETS
	.align		4
.L_1005:
        /*005c*/ 	.byte	0x04, 0x28
        /*005e*/ 	.short	(.L_1007 - .L_1006)


	//   ....[0]....
.L_1006:
        /*0060*/ 	.word	0x00002810


	//   ....[1]....
        /*0064*/ 	.word	0x00002850


	//   ....[2]....
        /*0068*/ 	.word	0x000028f0


	//   ....[3]....
        /*006c*/ 	.word	0x00002920


	//   ....[4]....
        /*0070*/ 	.word	0x00002960


	//   ....[5]....
        /*0074*/ 	.word	0x00002980


	//   ....[6]....
        /*0078*/ 	.word	0x000029b0


	//   ....[7]....
        /*007c*/ 	.word	0x000029d0


	//   ....[8]....
        /*0080*/ 	.word	0x00002a20


	//   ....[9]....
        /*0084*/ 	.word	0x00002a30


	//----- nvinfo : EIATTR_VRC_CTA_INIT_COUNT
	.align		4
.L_1007:
        /*0088*/ 	.byte	0x02, 0x4a
	.zero		1
	.zero		1


	//----- nvinfo : EIATTR_EXIT_INSTR_OFFSETS
	.align		4
        /*008c*/ 	.byte	0x04, 0x1c
        /*008e*/ 	.short	(.L_1009 - .L_1008)


	//   ....[0]....
.L_1008:
        /*0090*/ 	.word	0x00005cf0


	//   ....[1]....
        /*0094*/ 	.word	0x00005e20


	//   ....[2]....
        /*0098*/ 	.word	0x00006410


	//   ....[3]....
        /*009c*/ 	.word	0x000069c0


	//----- nvinfo : EIATTR_MAX_THREADS
	.align		4
.L_1009:
        /*00a0*/ 	.byte	0x04, 0x05
        /*00a2*/ 	.short	(.L_1011 - .L_1010)
.L_1010:
        /*00a4*/ 	.word	0x00000180
        /*00a8*/ 	.word	0x00000001
        /*00ac*/ 	.word	0x00000001


	//----- nvinfo : EIATTR_CRS_STACK_SIZE
	.align		4
.L_1011:
        /*00b0*/ 	.byte	0x04, 0x1e
        /*00b2*/ 	.short	(.L_1013 - .L_1012)
.L_1012:
        /*00b4*/ 	.word	0x00000000


	//----- nvinfo : EIATTR_CBANK_PARAM_SIZE
	.align		4
.L_1013:
        /*00b8*/ 	.byte	0x03, 0x19
        /*00ba*/ 	.short	0x00b8


	//----- nvinfo : EIATTR_PARAM_CBANK
	.align		4
        /*00bc*/ 	.byte	0x04, 0x0a
        /*00be*/ 	.short	(.L_1015 - .L_1014)
	.align		4
.L_1014:
        /*00c0*/ 	.word	index@(.nv.constant0._Z35group_norm_nhwc_bwd_one_pass_kernelI11Fp32IOFp32WLi256ELi24ELi384EEv26Group_norm_nhwc_bwd_params)
        /*00c4*/ 	.short	0x0380
        /*00c6*/ 	.short	0x00b8


	//----- nvinfo : EIATTR_SW_WAR
	.align		4
.L_1015:
        /*00c8*/ 	.byte	0x04, 0x36
        /*00ca*/ 	.short	(.L_1017 - .L_1016)
.L_1016:
        /*00cc*/ 	.word	0x00000008
.L_1017:


//--------------------- .nv.info._Z35group_norm_nhwc_bwd_one_pass_kernelI11Fp32IOFp32WLi512ELi24ELi384EEv26Group_norm_nhwc_bwd_params --------------------------
	.section	.nv.info._Z35group_norm_nhwc_bwd_one_pass_kernelI11Fp32IOFp32WLi512ELi24ELi384EEv26Group_norm_nhwc_bwd_params,"",@"SHT_CUDA_INFO"
	.sectionflags	@""
	.align	4


	//----- nvinfo : EIATTR_CUDA_API_VERSION
	.align		4
        /*0000*/ 	.byte	0x04, 0x37
        /*0002*/ 	.short	(.L_1019 - .L_1018)
.L_1018:
        /*0004*/ 	.word	0x00000082


	//----- nvinfo : EIATTR_KPARAM_INFO
	.align		4
.L_1019:
        /*0008*/ 	.byte	0x04, 0x17
        /*000a*/ 	.short	(.L_1021 - .L_1020)
.L_1020:
        /*000c*/ 	.word	0x00000000
        /*0010*/ 	.short	0x0000
        /*0012*/ 	.short	0x0000
        /*0014*/ 	.byte	0x00, 0xf0, 0xe1, 0x02


	//----- nvinfo : EIATTR_SPARSE_MMA_MASK
	.align		4
.L_1021:
        /*0018*/ 	.byte	0x03, 0x50
        /*001a*/ 	.short	0x0000


	//----- nvinfo : EIATTR_MAXREG_COUNT
	.align		4
        /*001c*/ 	.byte	0x03, 0x1b
        /*001e*/ 	.short	0x00a8


	//----- nvinfo : EIATTR_NUM_BARRIERS
	.align		4
        /*0020*/ 	.byte	0x02, 0x4c
        /*0022*/ 	.byte	0x01
	.zero		1


	//----- nvinfo : EIATTR_MERCURY_ISA_VERSION
	.align		4
        /*0024*/ 	.byte	0x03, 0x5f
        /*0026*/ 	.short	0x0101


	//----- nvinfo : EIATTR_INT_WARP_WIDE_INSTR_OFFSETS
	.align		4
        /*0028*/ 	.byte	0x04, 0x31
        /*002a*/ 	.short	(.L_1023 - .L_1022)


	//   ....[0]....
.L_1022:
        /*002c*/ 	.word	0x00004cd0


	//----- nvinfo : EIATTR_COOP_GROUP_MASK_REGIDS
	.align		4
.L_1023:
        /*0030*/ 	.byte	0x04, 0x29
        /*0032*/ 	.short	(.L_1025 - .L_1024)


	//   ....[0]....
.L_1024:
        /*0034*/ 	.word	0xffffffff


	//   ....[1]....
        /*0038*/ 	.word	0xffffffff


	//   ....[2]....
        /*003c*/ 	.word	0xffffffff


	//   ....[3]....
        /*0040*/ 	.word	0xffffffff


	//   ....[4]....
        /*0044*/ 	.word	0xffffffff


	//   ....[5]....
        /*0048*/ 	.word	0xffffffff


	//   ....[6]....
        /*004c*/ 	.word	0xffffffff


	//   ....[7]....
        /*0050*/ 	.word	0xffffffff


	//   ....[8]....
        /*0054*/ 	.word	0xffffffff


	//   ....[9]....
        /*0058*/ 	.word	0xffffffff


	//----- nvinfo : EIATTR_COOP_GROUP_INSTR_OFFSETS
	.align		4
.L_1025:
        /*005c*/ 	.byte	0x04, 0x28
        /*005e*/ 	.short	(.L_1027 - .L_1026)


	//   ....[0]....
.L_1026:
        /*0060*/ 	.word	0x00004a60


	//   ....[1]....
        /*0064*/ 	.word	0x00004aa0


	//   ....[2]....
        /*0068*/ 	.word	0x00004b20


	//   ....[3]....
        /*006c*/ 	.word	0x00004b40


	//   ....[4]....
        /*0070*/ 	.word	0x00004b90


	//   ....[5]....
        /*0074*/ 	.word	0x00004ba0


	//   ....[6]....
        /*0078*/ 	.word	0x00004bd0


	//   ....[7]....
        /*007c*/ 	.word	0x00004c00


	//   ....[8]....
        /*0080*/ 	.word	0x00004c70


	//   ....[9]....
        /*0084*/ 	.word	0x00004c80


	//----- nvinfo : EIATTR_VRC_CTA_INIT_COUNT
	.align		4
.L_1027:
        /*0088*/ 	.byte	0x02, 0x4a
	.zero		1
	.zero		1


	//----- nvinfo : EIATTR_EXIT_INSTR_OFFSETS
	.align		4
        /*008c*/ 	.byte	0x04, 0x1c
        /*008e*/ 	.short	(.L_1029 - .L_1028)


	//   ....[0]....
.L_1028:
        /*0090*/ 	.word	0x0000a210


	//   ....[1]....
        /*0094*/ 	.word	0x0000a340


	//   ....[2]....
        /*0098*/ 	.word	0x0000a930


	//   ....[3]....
        /*009c*/ 	.word	0x0000aee0


	//----- nvinfo : EIATTR_MAX_THREADS
	.align		4
.L_1029:
        /*00a0*/ 	.byte	0x04, 0x05
        /*00a2*/ 	.short	(.L_1031 - .L_1030)
.L_1030:
        /*00a4*/ 	.word	0x00000180
        /*00a8*/ 	.word	0x00000001
        /*00ac*/ 	.word	0x00000001


	//----- nvinfo : EIATTR_CRS_STACK_SIZE
	.align		4
.L_1031:
        /*00b0*/ 	.byte	0x04, 0x1e
        /*00b2*/ 	.short	(.L_1033 - .L_1032)
.L_1032:
        /*00b4*/ 	.word	0x00000000


	//----- nvinfo : EIATTR_CBANK_PARAM_SIZE
	.align		4
.L_1033:
        /*00b8*/ 	.byte	0x03, 0x19
        /*00ba*/ 	.short	0x00b8


	//----- nvinfo : EIATTR_PARAM_CBANK
	.align		4
        /*00bc*/ 	.byte	0x04, 0x0a
        /*00be*/ 	.short	(.L_1035 - .L_1034)
	.align		4
.L_1034:
        /*00c0*/ 	.word	index@(.nv.constant0._Z35group_norm_nhwc_bwd_one_pass_kernelI11Fp32IOFp32WLi512ELi24ELi384EEv26Group_norm_nhwc_bwd_params)
        /*00c4*/ 	.short	0x0380
        /*00c6*/ 	.short	0x00b8


	//----- nvinfo : EIATTR_SW_WAR
	.align		4
.L_1035:
        /*00c8*/ 	.byte	0x04, 0x36
        /*00ca*/ 	.short	(.L_1037 - .L_1036)
.L_1036:
        /*00cc*/ 	.word	0x00000008
.L_1037:


//--------------------- .nv.info._Z35group_norm_nhwc_bwd_one_pass_kernelI11Fp32IOBf16WLi64ELi24ELi384EEv26Group_norm_nhwc_bwd_params --------------------------
	.section	.nv.info._Z35group_norm_nhwc_bwd_one_pass_kernelI11Fp32IOBf16WLi64ELi24ELi384EEv26Group_norm_nhwc_bwd_params,"",@"SHT_CUDA_INFO"
	.sectionflags	@""
	.align	4


	//----- nvinfo : EIATTR_CUDA_API_VERSION
	.align		4
        /*0000*/ 	.byte	0x04, 0x37
        /*0002*/ 	.short	(.L_1039 - .L_1038)
.L_1038:
        /*0004*/ 	.word	0x00000082


	//----- nvinfo : EIATTR_KPARAM_INFO
	.align		4
.L_1039:
        /*0008*/ 	.byte	0x04, 0x17
        /*000a*/ 	.short	(.L_1041 - .L_1040)
.L_1040:
        /*000c*/ 	.word	0x00000000
        /*0010*/ 	.short	0x0000
        /*0012*/ 	.short	0x0000
        /*0014*/ 	.byte	0x00, 0xf0, 0xe1, 0x02


	//----- nvinfo : EIATTR_SPARSE_MMA_MASK
	.align		4
.L_1041:
        /*0018*/ 	.byte	0x03, 0x50
        /*001a*/ 	.short	0x0000


	//----- nvinfo : EIATTR_MAXREG_COUNT
	.align		4
        /*001c*/ 	.byte	0x03, 0x1b
        /*001e*/ 	.short	0x00a8


	//----- nvinfo : EIATTR_NUM_BARRIERS
	.align		4
        /*0020*/ 	.byte	0x02, 0x4c
        /*0022*/ 	.byte	0x01
	.zero		1


	//----- nvinfo : EIATTR_MERCURY_ISA_VERSION
	.align		4
        /*0024*/ 	.byte	0x03, 0x5f
        /*0026*/ 	.short	0x0101


	//----- nvinfo : EIATTR_INT_WARP_WIDE_INSTR_OFFSETS
	.align		4
        /*0028*/ 	.byte	0x04, 0x31
        /*002a*/ 	.short	(.L_1043 - .L_1042)


	//   ....[0]....
.L_1042:
        /*002c*/ 	.word	0x00002340


	//   ....[1]....
        /*0030*/ 	.word	0x00002360


	//   ....[2]....
        /*0034*/ 	.word	0x00002390


	//   ....[3]....
        /*0038*/ 	.word	0x000023e0


	//   ....[4]....
        /*003c*/ 	.word	0x00002560


	//   ....[5]....
        /*0040*/ 	.word	0x000025b0


	//   ....[6]....
        /*0044*/ 	.word	0x000025c0


	//   ....[7]....
        /*0048*/ 	.word	0x00002610


	//----- nvinfo : EIATTR_COOP_GROUP_MASK_REGIDS
	.align		4
.L_1043:
        /*004c*/ 	.byte	0x04, 0x29
        /*004e*/ 	.short	(.L_1045 - .L_1044)


	//   ....[0]....
.L_1044:
        /*0050*/ 	.word	0xffffffff


	//   ....[1]....
        /*0054*/ 	.word	0xffffffff


	//   ....[2]....
        /*0058*/ 	.word	0xffffffff


	//   ....[3]....
        /*005c*/ 	.word	0xffffffff


	//   ....[4]....
        /*0060*/ 	.word	0xffffffff


	//   ....[5]....
        /*0064*/ 	.word	0xffffffff


	//   ....[6]....
        /*0068*/ 	.word	0xffffffff


	//   ....[7]....
        /*006c*/ 	.word	0xffffffff


	//   ....[8]....
        /*0070*/ 	.word	0xffffffff


	//   ....[9]....
        /*0074*/ 	.word	0xffffffff


	//----- nvinfo : EIATTR_COOP_GROUP_INSTR_OFFSETS
	.align		4
.L_1045:
        /*0078*/ 	.byte	0x04, 0x28
        /*007a*/ 	.short	(.L_1047 - .L_1046)


	//   ....[0]....
.L_1046:
        /*007c*/ 	.word	0x00000f90


	//   ....[1]....
        /*0080*/ 	.word	0x00000fd0


	//   ....[2]....
        /*0084*/ 	.word	0x00001030


	//   ....[3]....
        /*0088*/ 	.word	0x00001050


	//   ....[4]....
        /*008c*/ 	.word	0x00001080


	//   ....[5]....
        /*0090*/ 	.word	0x000010a0


	//   ....[6]....
        /*0094*/ 	.word	0x000010d0


	//   ....[7]....
        /*0098*/ 	.word	0x000010f0


	//   ....[8]....
        /*009c*/ 	.word	0x00001140


	//   ....[9]....
        /*00a0*/ 	.word	0x00001150


	//----- nvinfo : EIATTR_VRC_CTA_INIT_COUNT
	.align		4
.L_1047:
        /*00a4*/ 	.byte	0x02, 0x4a
	.zero		1
	.zero		1


	//----- nvinfo : EIATTR_EXIT_INSTR_OFFSETS
	.align		4
        /*00a8*/ 	.byte	0x04, 0x1c
        /*00aa*/ 	.short	(.L_1049 - .L_1048)


	//   ....[0]....
.L_1048:
        /*00ac*/ 	.word	0x000034a0


	//   ....[1]....
        /*00b0*/ 	.word	0x000035d0


	//   ....[2]....
        /*00b4*/ 	.word	0x00003be0


	//   ....[3]....
        /*00b8*/ 	.word	0x000041e0


	//----- nvinfo : EIATTR_MAX_THREADS
	.align		4
.L_1049:
        /*00bc*/ 	.byte	0x04, 0x05
        /*00be*/ 	.short	(.L_1051 - .L_1050)
.L_1050:
        /*00c0*/ 	.word	0x00000180
        /*00c4*/ 	.word	0x00000001
        /*00c8*/ 	.word	0x00000001


	//----- nvinfo : EIATTR_CRS_STACK_SIZE
	.align		4
.L_1051:
        /*00cc*/ 	.byte	0x04, 0x1e
        /*00ce*/ 	.short	(.L_1053 - .L_1052)
.L_1052:
        /*00d0*/ 	.word	0x00000000


	//----- nvinfo : EIATTR_CBANK_PARAM_SIZE
	.align		4
.L_1053:
        /*00d4*/ 	.byte	0x03, 0x19
        /*00d6*/ 	.short	0x00b8


	//----- nvinfo : EIATTR_PARAM_CBANK
	.align		4
        /*00d8*/ 	.byte	0x04, 0x0a
        /*00da*/ 	.short	(.L_1055 - .L_1054)
	.align		4
.L_1054:
        /*00dc*/ 	.word	index@(.nv.constant0._Z35group_norm_nhwc_bwd_one_pass_kernelI11Fp32IOBf16WLi64ELi24ELi384EEv26Group_norm_nhwc_bwd_params)
        /*00e0*/ 	.short	0x0380
        /*00e2*/ 	.short	0x00b8


	//----- nvinfo : EIATTR_SW_WAR
	.align		4
.L_1055:
        /*00e4*/ 	.byte	0x04, 0x36
        /*00e6*/ 	.short	(.L_1057 - .L_1056)
.L_1056:
        /*00e8*/ 	.word	0x00000008
.L_1057:


//--------------------- .nv.info._Z35group_norm_nhwc_bwd_one_pass_kernelI11Fp32IOBf16WLi128ELi24ELi384EEv26Group_norm_nhwc_bwd_params --------------------------
	.section	.nv.info._Z35group_norm_nhwc_bwd_one_pass_kernelI11Fp32IOBf16WLi128ELi24ELi384EEv26Group_norm_nhwc_bwd_params,"",@"SHT_CUDA_INFO"
	.sectionflags	@""
	.align	4


	//----- nvinfo : EIATTR_CUDA_API_VERSION
	.align		4
        /*0000*/ 	.byte	0x04, 0x37
        /*0002*/ 	.short	(.L_1059 - .L_1058)
.L_1058:
        /*0004*/ 	.word	0x00000082


	//----- nvinfo : EIATTR_KPARAM_INFO
	.align		4
.L_1059:
        /*0008*/ 	.byte	0x04, 0x17
        /*000a*/ 	.short	(.L_1061 - .L_1060)
.L_1060:
        /*000c*/ 	.word	0x00000000
        /*0010*/ 	.short	0x0000
        /*0012*/ 	.short	0x0000
        /*0014*/ 	.byte	0x00, 0xf0, 0xe1, 0x02


	//----- nvinfo : EIATTR_SPARSE_MMA_MASK
	.align		4
.L_1061:
        /*0018*/ 	.byte	0x03, 0x50
        /*001a*/ 	.short	0x0000


	//----- nvinfo : EIATTR_MAXREG_COUNT
	.align		4
        /*001c*/ 	.byte	0x03, 0x1b
        /*001e*/ 	.short	0x00a8


	//----- nvinfo : EIATTR_NUM_BARRIERS
	.align		4
        /*0020*/ 	.byte	0x02, 0x4c
        /*0022*/ 	.byte	0x01
	.zero		1


	//----- nvinfo : EIATTR_MERCURY_ISA_VERSION
	.align		4
        /*0024*/ 	.byte	0x03, 0x5f
        /*0026*/ 	.short	0x0101


	//----- nvinfo : EIATTR_INT_WARP_WIDE_INSTR_OFFSETS
	.align		4
        /*0028*/ 	.byte	0x04, 0x31
        /*002a*/ 	.short	(.L_1063 - .L_1062)


	//   ....[0]....
.L_1062:
        /*002c*/ 	.word	0x00002c70


	//   ....[1]....
        /*0030*/ 	.word	0x00002ca0


	//   ....[2]....
        /*0034*/ 	.word	0x00002cb0


	//   ....[3]....
        /*0038*/ 	.word	0x00002d00


	//   ....[4]....
        /*003c*/ 	.word	0x00002e90


	//   ....[5]....
        /*0040*/ 	.word	0x00002ee0


	//   ....[6]....
        /*0044*/ 	.word	0x00002ef0


	//   ....[7]....
        /*0048*/ 	.word	0x00002f40


	//----- nvinfo : EIATTR_COOP_GROUP_MASK_REGIDS
	.align		4
.L_1063:
        /*004c*/ 	.byte	0x04, 0x29
        /*004e*/ 	.short	(.L_1065 - .L_1064)


	//   ....[0]....
.L_1064:
        /*0050*/ 	.word	0xffffffff


	//   ....[1]....
        /*0054*/ 	.word	0xffffffff


	//   ....[2]....
        /*0058*/ 	.word	0xffffffff


	//   ....[3]....
        /*005c*/ 	.word	0xffffffff


	//   ....[4]....
        /*0060*/ 	.word	0xffffffff


	//   ....[5]....
        /*0064*/ 	.word	0xffffffff


	//   ....[6]....
        /*0068*/ 	.word	0xffffffff


	//   ....[7]....
        /*006c*/ 	.word	0xffffffff


	//   ....[8]....
        /*0070*/ 	.word	0xffffffff


	//   ....[9]....
        /*0074*/ 	.word	0xffffffff


	//----- nvinfo : EIATTR_COOP_GROUP_INSTR_OFFSETS
	.align		4
.L_1065:
        /*0078*/ 	.byte	0x04, 0x28
        /*007a*/ 	.short	(.L_1067 - .L_1066)


	//   ....[0]....
.L_1066:
        /*007c*/ 	.word	0x000018e0


	//   ....[1]....
        /*0080*/ 	.word	0x00001920


	//   ....[2]....
        /*0084*/ 	.word	0x00001980


	//   ....[3]....
        /*0088*/ 	.word	0x000019a0


	//   ....[4]....
        /*008c*/ 	.word	0x000019d0


	//   ....[5]....
        /*0090*/ 	.word	0x000019f0


	//   ....[6]....
        /*0094*/ 	.word	0x00001a20


	//   ....[7]....
        /*0098*/ 	.word	0x00001a40


	//   ....[8]....
        /*009c*/ 	.word	0x00001a90


	//   ....[9]....
        /*00a0*/ 	.word	0x00001aa0


	//----- nvinfo : EIATTR_VRC_CTA_INIT_COUNT
	.align		4
.L_1067:
        /*00a4*/ 	.byte	0x02, 0x4a
	.zero		1
	.zero		1


	//----- nvinfo : EIATTR_EXIT_INSTR_OFFSETS
	.align		4
        /*00a8*/ 	.byte	0x04, 0x1c
        /*00aa*/ 	.short	(.L_1069 - .L_1068)


	//   ....[0]....
.L_1068:
        /*00ac*/ 	.word	0x00004340


	//   ....[1]....
        /*00b0*/ 	.word	0x00004470


	//   ....[2]....
        /*00b4*/ 	.word	0x00004a80


	//   ....[3]....
        /*00b8*/ 	.word	0x00005080


	//----- nvinfo : EIATTR_MAX_THREADS
	.align		4
.L_1069:
        /*00bc*/ 	.byte	0x04, 0x05
        /*00be*/ 	.short	(.L_1071 - .L_1070)
.L_1070:
        /*00c0*/ 	.word	0x00000180
        /*00c4*/ 	.word	0x00000001
        /*00c8*/ 	.word	0x00000001


	//----- nvinfo : EIATTR_CRS_STACK_SIZE
	.align		4
.L_1071:
        /*00cc*/ 	.byte	0x04, 0x1e
        /*00ce*/ 	.short	(.L_1073 - .L_1072)
.L_1072:
        /*00d0*/ 	.word	0x00000000


	//----- nvinfo : EIATTR_CBANK_PARAM_SIZE
	.align		4
.L_1073:
        /*00d4*/ 	.byte	0x03, 0x19
        /*00d6*/ 	.short	0x00b8


	//----- nvinfo : EIATTR_PARAM_CBANK
	.align		4
        /*00d8*/ 	.byte	0x04, 0x0a
        /*00da*/ 	.short	(.L_1075 - .L_1074)
	.align		4
.L_1074:
        /*00dc*/ 	.word	index@(.nv.constant0._Z35group_norm_nhwc_bwd_one_pass_kernelI11Fp32IOBf16WLi128ELi24ELi384EEv26Group_norm_nhwc_bwd_params)
        /*00e0*/ 	.short	0x0380
        /*00e2*/ 	.short	0x00b8


	//----- nvinfo : EIATTR_SW_WAR
	.align		4
.L_1075:
        /*00e4*/ 	.byte	0x04, 0x36
        /*00e6*/ 	.short	(.L_1077 - .L_1076)
.L_1076:
        /*00e8*/ 	.word	0x00000008
.L_1077:


//--------------------- .nv.info._Z35group_norm_nhwc_bwd_one_pass_kernelI11Fp32IOBf16WLi256ELi24ELi384EEv26Group_norm_nhwc_bwd_params --------------------------
	.section	.nv.info._Z35group_norm_nhwc_bwd_one_pass_kernelI11Fp32IOBf16WLi256ELi24ELi384EEv26Group_norm_nhwc_bwd_params,"",@"SHT_CUDA_INFO"
	.sectionflags	@""
	.align	4


	//----- nvinfo : EIATTR_CUDA_API_VERSION
	.align		4
        /*0000*/ 	.byte	0x04, 0x37
        /*0002*/ 	.short	(.L_1079 - .L_1078)
.L_1078:
        /*0004*/ 	.word	0x00000082


	//----- nvinfo : EIATTR_KPARAM_INFO
	.align		4
.L_1079:
        /*0008*/ 	.byte	0x04, 0x17
        /*000a*/ 	.short	(.L_1081 - .L_1080)
.L_1080:
        /*000c*/ 	.word	0x00000000
        /*0010*/ 	.short	0x0000
        /*0012*/ 	.short	0x0000
        /*0014*/ 	.byte	0x00, 0xf0, 0xe1, 0x02


	//----- nvinfo : EIATTR_SPARSE_MMA_MASK
	.align		4
.L_1081:
        /*0018*/ 	.byte	0x03, 0x50
        /*001a*/ 	.short	0x0000


	//----- nvinfo : EIATTR_MAXREG_COUNT
	.align		4
        /*001c*/ 	.byte	0x03, 0x1b
        /*001e*/ 	.short	0x00a8


	//----- nvinfo : EIATTR_NUM_BARRIERS
	.align		4
        /*0020*/ 	.byte	0x02, 0x4c
        /*0022*/ 	.byte	0x01
	.zero		1


	//----- nvinfo : EIATTR_MERCURY_ISA_VERSION
	.align		4
        /*0024*/ 	.byte	0x03, 0x5f
        /*0026*/ 	.short	0x0101


	//----- nvinfo : EIATTR_INT_WARP_WIDE_INSTR_OFFSETS
	.align		4
        /*0028*/ 	.byte	0x04, 0x31
        /*002a*/ 	.short	(.L_1083 - .L_1082)


	//   ....[0]....
.L_1082:
        /*002c*/ 	.word	0x00002b00


	//----- nvinfo : EIATTR_COOP_GROUP_MASK_REGIDS
	.align		4
.L_1083:
        /*0030*/ 	.byte	0x04, 0x29
        /*0032*/ 	.short	(.L_1085 - .L_1084)


	//   ....[0]....
.L_1084:
        /*0034*/ 	.word	0xffffffff


	//   ....[1]....
        /*0038*/ 	.word	0xffffffff


	//   ....[2]....
        /*003c*/ 	.word	0xffffffff


	//   ....[3]....
        /*0040*/ 	.word	0xffffffff


	//   ....[4]....
        /*0044*/ 	.word	0xffffffff


	//   ....[5]....
        /*0048*/ 	.word	0xffffffff


	//   ....[6]....
        /*004c*/ 	.word	0xffffffff


	//   ....[7]....
        /*0050*/ 	.word	0xffffffff


	//   ....[8]....
        /*0054*/ 	.word	0xffffffff


	//   ....[9]....
        /*0058*/ 	.word	0xffffffff


	//----- nvinfo : EIATTR_COOP_GROUP_INSTR_OFFSETS
	.align		4
.L_1085:
        /*005c*/ 	.byte	0x04, 0x28
        /*005e*/ 	.short	(.L_1087 - .L_1086)


	//   ....[0]....
.L_1086:
        /*0060*/ 	.word	0x00002890


	//   ....[1]....
        /*0064*/ 	.word	0x000028d0


	//   ....[2]....
        /*0068*/ 	.word	0x00002970


	//   ....[3]....
        /*006c*/ 	.word	0x000029a0


	//   ....[4]....
        /*0070*/ 	.word	0x000029e0


	//   ....[5]....
        /*0074*/ 	.word	0x00002a00


	//   ....[6]....
        /*0078*/ 	.word	0x00002a30


	//   ....[7]....
        /*007c*/ 	.word	0x00002a50


	//   ....[8]....
        /*0080*/ 	.word	0x00002aa0


	//   ....[9]....
        /*0084*/ 	.word	0x00002ab0


	//----- nvinfo : EIATTR_VRC_CTA_INIT_COUNT
	.align		4
.L_1087:
        /*0088*/ 	.byte	0x02, 0x4a
	.zero		1
	.zero		1


	//----- nvinfo : EIATTR_EXIT_INSTR_OFFSETS
	.align		4
        /*008c*/ 	.byte	0x04, 0x1c
        /*008e*/ 	.short	(.L_1089 - .L_1088)


	//   ....[0]....
.L_1088:
        /*0090*/ 	.word	0x00005d70


	//   ....[1]....
        /*0094*/ 	.word	0x00005ea0


	//   ....[2]....
        /*0098*/ 	.word	0x000064b0


	//   ....[3]....
        /*009c*/ 	.word	0x00006ab0


	//----- nvinfo : EIATTR_MAX_THREADS
	.align		4
.L_1089:
        /*00a0*/ 	.byte	0x04, 0x05
        /*00a2*/ 	.short	(.L_1091 - .L_1090)
.L_1090:
        /*00a4*/ 	.word	0x00000180
        /*00a8*/ 	.word	0x00000001
        /*00ac*/ 	.word	0x00000001


	//----- nvinfo : EIATTR_CRS_STACK_SIZE
	.align		4
.L_1091:
        /*00b0*/ 	.byte	0x04, 0x1e
        /*00b2*/ 	.short	(.L_1093 - .L_1092)
.L_1092:
        /*00b4*/ 	.word	0x00000000


	//----- nvinfo : EIATTR_CBANK_PARAM_SIZE
	.align		4
.L_1093:
        /*00b8*/ 	.byte	0x03, 0x19
        /*00ba*/ 	.short	0x00b8


	//----- nvinfo : EIATTR_PARAM_CBANK
	.align		4
        /*00bc*/ 	.byte	0x04, 0x0a
        /*00be*/ 	.short	(.L_1095 - .L_1094)
	.align		4
.L_1094:
        /*00c0*/ 	.word	index@(.nv.constant0._Z35group_norm_nhwc_bwd_one_pass_kernelI11Fp32IOBf16WLi256ELi24ELi384EEv26Group_norm_nhwc_bwd_params)
        /*00c4*/ 	.short	0x0380
        /*00c6*/ 	.short	0x00b8


	//----- nvinfo : EIATTR_SW_WAR
	.align		4
.L_1095:
        /*00c8*/ 	.byte	0x04, 0x36
        /*00ca*/ 	.short	(.L_1097 - .L_1096)
.L_1096:
        /*00cc*/ 	.word	0x00000008
.L_1097:


//--------------------- .nv.info._Z35group_norm_nhwc_bwd_one_pass_kernelI11Fp32IOBf16WLi512ELi24ELi384EEv26Group_norm_nhwc_bwd_params --------------------------
	.section	.nv.info._Z35group_norm_nhwc_bwd_one_pass_kernelI11Fp32IOBf16WLi512ELi24ELi384EEv26Group_norm_nhwc_bwd_params,"",@"SHT_CUDA_INFO"
	.sectionflags	@""
	.align	4


	//----- nvinfo : EIATTR_CUDA_API_VERSION
	.align		4
        /*0000*/ 	.byte	0x04, 0x37
        /*0002*/ 	.short	(.L_1099 - .L_1098)
.L_1098:
        /*0004*/ 	.word	0x00000082


	//----- nvinfo : EIATTR_KPARAM_INFO
	.align		4
.L_1099:
        /*0008*/ 	.byte	0x04, 0x17
        /*000a*/ 	.short	(.L_1101 - .L_1100)
.L_1100:
        /*000c*/ 	.word	0x00000000
        /*0010*/ 	.short	0x0000
        /*0012*/ 	.short	0x0000
        /*0014*/ 	.byte	0x00, 0xf0, 0xe1, 0x02


	//----- nvinfo : EIATTR_SPARSE_MMA_MASK
	.align		4
.L_1101:
        /*0018*/ 	.byte	0x03, 0x50
        /*001a*/ 	.short	0x0000


	//----- nvinfo : EIATTR_MAXREG_COUNT
	.align		4
        /*001c*/ 	.byte	0x03, 0x1b
        /*001e*/ 	.short	0x00a8


	//----- nvinfo : EIATTR_NUM_BARRIERS
	.align		4
        /*0020*/ 	.byte	0x02, 0x4c
        /*0022*/ 	.byte	0x01
	.zero		1


	//----- nvinfo : EIATTR_MERCURY_ISA_VERSION
	.align		4
        /*0024*/ 	.byte	0x03, 0x5f
        /*0026*/ 	.short	0x0101


	//----- nvinfo : EIATTR_INT_WARP_WIDE_INSTR_OFFSETS
	.align		4
        /*0028*/ 	.byte	0x04, 0x31
        /*002a*/ 	.short	(.L_1103 - .L_1102)


	//   ....[0]....
.L_1102:
        /*002c*/ 	.word	0x00004d40


	//----- nvinfo : EIATTR_COOP_GROUP_MASK_REGIDS
	.align		4
.L_1103:
        /*0030*/ 	.byte	0x04, 0x29
        /*0032*/ 	.short	(.L_1105 - .L_1104)


	//   ....[0]....
.L_1104:
        /*0034*/ 	.word	0xffffffff


	//   ....[1]....
        /*0038*/ 	.word	0xffffffff


	//   ....[2]....
        /*003c*/ 	.word	0xffffffff


	//   ....[3]....
        /*0040*/ 	.word	0xffffffff


	//   ....[4]....
        /*0044*/ 	.word	0xffffffff


	//   ....[5]....
        /*0048*/ 	.word	0xffffffff


	//   ....[6]....
        /*004c*/ 	.word	0xffffffff


	//   ....[7]....
        /*0050*/ 	.word	0xffffffff


	//   ....[8]....
        /*0054*/ 	.word	0xffffffff


	//   ....[9]....
        /*0058*/ 	.word	0xffffffff


	//----- nvinfo : EIATTR_COOP_GROUP_INSTR_OFFSETS
	.align		4
.L_1105:
        /*005c*/ 	.byte	0x04, 0x28
        /*005e*/ 	.short	(.L_1107 - .L_1106)


	//   ....[0]....
.L_1106:
        /*0060*/ 	.word	0x00004ad0


	//   ....[1]....
        /*0064*/ 	.word	0x00004b10


	//   ....[2]....
        /*0068*/ 	.word	0x00004ba0


	//   ....[3]....
        /*006c*/ 	.word	0x00004bc0


	//   ....[4]....
        /*0070*/ 	.word	0x00004c20


	//   ....[5]....
        /*0074*/ 	.word	0x00004c40


	//   ....[6]....
        /*0078*/ 	.word	0x00004c70


	//   ....[7]....
        /*007c*/ 	.word	0x00004c90


	//   ....[8]....
        /*0080*/ 	.word	0x00004ce0


	//   ....[9]....
        /*0084*/ 	.word	0x00004cf0


	//----- nvinfo : EIATTR_VRC_CTA_INIT_COUNT
	.align		4
.L_1107:
        /*0088*/ 	.byte	0x02, 0x4a
	.zero		1
	.zero		1


	//----- nvinfo : EIATTR_EXIT_INSTR_OFFSETS
	.align		4
        /*008c*/ 	.byte	0x04, 0x1c
        /*008e*/ 	.short	(.L_1109 - .L_1108)


	//   ....[0]....
.L_1108:
        /*0090*/ 	.word	0x0000a280


	//   ....[1]....
        /*0094*/ 	.word	0x0000a3b0


	//   ....[2]....
        /*0098*/ 	.word	0x0000a9c0


	//   ....[3]....
        /*009c*/ 	.word	0x0000afc0


	//----- nvinfo : EIATTR_MAX_THREADS
	.align		4
.L_1109:
        /*00a0*/ 	.byte	0x04, 0x05
        /*00a2*/ 	.short	(.L_1111 - .L_1110)
.L_1110:
        /*00a4*/ 	.word	0x00000180
        /*00a8*/ 	.word	0x00000001
        /*00ac*/ 	.word	0x00000001


	//----- nvinfo : EIATTR_CRS_STACK_SIZE
	.align		4
.L_1111:
        /*00b0*/ 	.byte	0x04, 0x1e
        /*00b2*/ 	.short	(.L_1113 - .L_1112)
.L_1112:
        /*00b4*/ 	.word	0x00000000


	//----- nvinfo : EIATTR_CBANK_PARAM_SIZE
	.align		4
.L_1113:
        /*00b8*/ 	.byte	0x03, 0x19
        /*00ba*/ 	.short	0x00b8


	//----- nvinfo : EIATTR_PARAM_CBANK
	.align		4
        /*00bc*/ 	.byte	0x04, 0x0a
        /*00be*/ 	.short	(.L_1115 - .L_1114)
	.align		4
.L_1114:
        /*00c0*/ 	.word	index@(.nv.constant0._Z35group_norm_nhwc_bwd_one_pass_kernelI11Fp32IOBf16WLi512ELi24ELi384EEv26Group_norm_nhwc_bwd_params)
        /*00c4*/ 	.short	0x0380
        /*00c6*/ 	.short	0x00b8


	//----- nvinfo : EIATTR_SW_WAR
	.align		4
.L_1115:
        /*00c8*/ 	.byte	0x04, 0x36
        /*00ca*/ 	.short	(.L_1117 - .L_1116)
.L_1116:
        /*00cc*/ 	.word	0x00000008
.L_1117:


//--------------------- .nv.info._Z35group_norm_nhwc_bwd_one_pass_kernelI11Fp32IOFp16WLi64ELi24ELi384EEv26Group_norm_nhwc_bwd_params --------------------------
	.section	.nv.info._Z35group_norm_nhwc_bwd_one_pass_kernelI11Fp32IOFp16WLi64ELi24ELi384EEv26Group_norm_nhwc_bwd_params,"",@"SHT_CUDA_INFO"
	.sectionflags	@""
	.align	4


	//----- nvinfo : EIATTR_CUDA_API_VERSION
	.align		4
        /*0000*/ 	.byte	0x04, 0x37
        /*0002*/ 	.short	(.L_1119 - .L_1118)
.L_1118:
        /*0004*/ 	.word	0x00000082


	//----- nvinfo : EIATTR_KPARAM_INFO
	.align		4
.L_1119:
        /*0008*/ 	.byte	0x04, 0x17
        /*000a*/ 	.short	(.L_1121 - .L_1120)
.L_1120:
        /*000c*/ 	.word	0x00000000
        /*0010*/ 	.short	0x0000
        /*0012*/ 	.short	0x0000
        /*0014*/ 	.byte	0x00, 0xf0, 0xe1, 0x02


	//----- nvinfo : EIATTR_SPARSE_MMA_MASK
	.align		4
.L_1121:
        /*0018*/ 	.byte	0x03, 0x50
        /*001a*/ 	.short	0x0000


	//----- nvinfo : EIATTR_MAXREG_COUNT
	.align		4
        /*001c*/ 	.byte	0x03, 0x1b
        /*001e*/ 	.short	0x00a8


	//----- nvinfo : EIATTR_NUM_BARRIERS
	.align		4
        /*0020*/ 	.byte	0x02, 0x4c
        /*0022*/ 	.byte	0x01
	.zero		1


	//----- nvinfo : EIATTR_MERCURY_ISA_VERSION
	.align		4
        /*0024*/ 	.byte	0x03, 0x5f
        /*0026*/ 	.short	0x0101


	//----- nvinfo : EIATTR_INT_WARP_WIDE_INSTR_OFFSETS
	.align		4
        /*0028*/ 	.byte	0x04, 0x31
        /*002a*/ 	.short	(.L_1123 - .L_1122)


	//   ....[0]....
.L_1122:
        /*002c*/ 	.word	0x00002340


	//   ....[1]....
        /*0030*/ 	.word	0x00002360


	//   ....[2]....
        /*0034*/ 	.word	0x00002390


	//   ....[3]....
        /*0038*/ 	.word	0x000023e0


	//   ....[4]....
        /*003c*/ 	.word	0x00002560


	//   ....[5]....
        /*0040*/ 	.word	0x000025b0


	//   ....[6]....
        /*0044*/ 	.word	0x000025c0


	//   ....[7]....
        /*0048*/ 	.word	0x00002610


	//----- nvinfo : EIATTR_COOP_GROUP_MASK_REGIDS
	.align		4
.L_1123:
        /*004c*/ 	.byte	0x04, 0x29
        /*004e*/ 	.short	(.L_1125 - .L_1124)


	//   ....[0]....
.L_1124:
        /*0050*/ 	.word	0xffffffff


	//   ....[1]....
        /*0054*/ 	.word	0xffffffff


	//   ....[2]....
        /*0058*/ 	.word	0xffffffff


	//   ....[3]....
        /*005c*/ 	.word	0xffffffff


	//   ....[4]....
        /*0060*/ 	.word	0xffffffff


	//   ....[5]....
        /*0064*/ 	.word	0xffffffff


	//   ....[6]....
        /*0068*/ 	.word	0xffffffff


	//   ....[7]....
        /*006c*/ 	.word	0xffffffff


	//   ....[8]....
        /*0070*/ 	.word	0xffffffff


	//   ....[9]....
        /*0074*/ 	.word	0xffffffff


	//----- nvinfo : EIATTR_COOP_GROUP_INSTR_OFFSETS
	.align		4
.L_1125:
        /*0078*/ 	.byte	0x04, 0x28
        /*007a*/ 	.short	(.L_1127 - .L_1126)


	//   ....[0]....
.L_1126:
        /*007c*/ 	.word	0x00000f90


	//   ....[1]....
        /*0080*/ 	.word	0x00000fd0


	//   ....[2]....
        /*0084*/ 	.word	0x00001030


	//   ....[3]....
        /*0088*/ 	.word	0x00001050


	//   ....[4]....
        /*008c*/ 	.word	0x00001080


	//   ....[5]....
        /*0090*/ 	.word	0x000010a0


	//   ....[6]....
        /*0094*/ 	.word	0x000010d0


	//   ....[7]....
        /*0098*/ 	.word	0x000010f0


	//   ....[8]....
        /*009c*/ 	.word	0x00001140


	//   ....[9]....
        /*00a0*/ 	.word	0x00001150


	//----- nvinfo : EIATTR_VRC_CTA_INIT_COUNT
	.align		4
.L_1127:
        /*00a4*/ 	.byte	0x02, 0x4a
	.zero		1
	.zero		1


	//----- nvinfo : EIATTR_EXIT_INSTR_OFFSETS
	.align		4
        /*00a8*/ 	.byte	0x04, 0x1c
        /*00aa*/ 	.short	(.L_1129 - .L_1128)


	//   ....[0]....
.L_1128:
        /*00ac*/ 	.word	0x000034a0


	//   ....[1]....
        /*00b0*/ 	.word	0x000035d0


	//   ....[2]....
        /*00b4*/ 	.word	0x00003be0


	//   ....[3]....
        /*00b8*/ 	.word	0x000041e0


	//----- nvinfo : EIATTR_MAX_THREADS
	.align		4
.L_1129:
        /*00bc*/ 	.byte	0x04, 0x05
        /*00be*/ 	.short	(.L_1131 - .L_1130)
.L_1130:
        /*00c0*/ 	.word	0x00000180
        /*00c4*/ 	.word	0x00000001
        /*00c8*/ 	.word	0x00000001


	//----- nvinfo : EIATTR_CRS_STACK_SIZE
	.align		4
.L_1131:
        /*00cc*/ 	.byte	0x04, 0x1e
        /*00ce*/ 	.short	(.L_1133 - .L_1132)
.L_1132:
        /*00d0*/ 	.word	0x00000000


	//----- nvinfo : EIATTR_CBANK_PARAM_SIZE
	.align		4
.L_1133:
        /*00d4*/ 	.byte	0x03, 0x19
        /*00d6*/ 	.short	0x00b8


	//----- nvinfo : EIATTR_PARAM_CBANK
	.align		4
        /*00d8*/ 	.byte	0x04, 0x0a
        /*00da*/ 	.short	(.L_1135 - .L_1134)
	.align		4
.L_1134:
        /*00dc*/ 	.word	index@(.nv.constant0._Z35group_norm_nhwc_bwd_one_pass_kernelI11Fp32IOFp16WLi64ELi24ELi384EEv26Group_norm_nhwc_bwd_params)
        /*00e0*/ 	.short	0x0380
        /*00e2*/ 	.short	0x00b8


	//----- nvinfo : EIATTR_SW_WAR
	.align		4
.L_1135:
        /*00e4*/ 	.byte	0x04, 0x36
        /*00e6*/ 	.short	(.L_1137 - .L_1136)
.L_1136:
        /*00e8*/ 	.word	0x00000008
.L_1137:


//--------------------- .nv.info._Z35group_norm_nhwc_bwd_one_pass_kernelI11Fp32IOFp16WLi128ELi24ELi384EEv26Group_norm_nhwc_bwd_params --------------------------
	.section	.nv.info._Z35group_norm_nhwc_bwd_one_pass_kernelI11Fp32IOFp16WLi128ELi24ELi384EEv26Group_norm_nhwc_bwd_params,"",@"SHT_CUDA_INFO"
	.sectionflags	@""
	.align	4


	//----- nvinfo : EIATTR_CUDA_API_VERSION
	.align		4
        /*0000*/ 	.byte	0x04, 0x37
        /*0002*/ 	.short	(.L_1139 - .L_1138)
.L_1138:
        /*0004*/ 	.word	0x00000082


	//----- nvinfo : EIATTR_KPARAM_INFO
	.align		4
.L_1139:
        /*0008*/ 	.byte	0x04, 0x17
        /*000a*/ 	.short	(.L_1141 - .L_1140)
.L_1140:
        /*000c*/ 	.word	0x00000000
        /*0010*/ 	.short	0x0000
        /*0012*/ 	.short	0x0000
        /*0014*/ 	.byte	0x00, 0xf0, 0xe1, 0x02


	//----- nvinfo : EIATTR_SPARSE_MMA_MASK
	.align		4
.L_1141:
        /*0018*/ 	.byte	0x03, 0x50
        /*001a*/ 	.short	0x0000


	//----- nvinfo : EIATTR_MAXREG_COUNT
	.align		4
        /*001c*/ 	.byte	0x03, 0x1b
        /*001e*/ 	.short	0x00a8


	//----- nvinfo : EIATTR_NUM_BARRIERS
	.align		4
        /*0020*/ 	.byte	0x02, 0x4c
        /*0022*/ 	.byte	0x01
	.zero		1


	//----- nvinfo : EIATTR_MERCURY_ISA_VERSION
	.align		4
        /*0024*/ 	.byte	0x03, 0x5f
        /*0026*/ 	.short	0x0101


	//----- nvinfo : EIATTR_INT_WARP_WIDE_INSTR_OFFSETS
	.align		4
        /*0028*/ 	.byte	0x04, 0x31
        /*002a*/ 	.short	(.L_1143 - .L_1142)


	//   ....[0]....
.L_1142:
        /*002c*/ 	.word	0x00002c70


	//   ....[1]....
        /*0030*/ 	.word	0x00002ca0


	//   ....[2]....
        /*0034*/ 	.word	0x00002cb0


	//   ....[3]....
        /*0038*/ 	.word	0x00002d00


	//   ....[4]....
        /*003c*/ 	.word	0x00002e90


	//   ....[5]....
        /*0040*/ 	.word	0x00002ee0


	//   ....[6]....
        /*0044*/ 	.word	0x00002ef0


	//   ....[7]....
        /*0048*/ 	.word	0x00002f40


	//----- nvinfo : EIATTR_COOP_GROUP_MASK_REGIDS
	.align		4
.L_1143:
        /*004c*/ 	.byte	0x04, 0x29
        /*004e*/ 	.short	(.L_1145 - .L_1144)


	//   ....[0]....
.L_1144:
        /*0050*/ 	.word	0xffffffff


	//   ....[1]....
        /*0054*/ 	.word	0xffffffff


	//   ....[2]....
        /*0058*/ 	.word	0xffffffff


	//   ....[3]....
        /*005c*/ 	.word	0xffffffff


	//   ....[4]....
        /*0060*/ 	.word	0xffffffff


	//   ....[5]....
        /*0064*/ 	.word	0xffffffff


	//   ....[6]....
        /*0068*/ 	.word	0xffffffff


	//   ....[7]....
        /*006c*/ 	.word	0xffffffff


	//   ....[8]....
        /*0070*/ 	.word	0xffffffff


	//   ....[9]....
        /*0074*/ 	.word	0xffffffff


	//----- nvinfo : EIATTR_COOP_GROUP_INSTR_OFFSETS
	.align		4
.L_1145:
        /*0078*/ 	.byte	0x04, 0x28
        /*007a*/ 	.short	(.L_1147 - .L_1146)


	//   ....[0]....
.L_1146:
        /*007c*/ 	.word	0x000018e0


	//   ....[1]....
        /*0080*/ 	.word	0x00001920


	//   ....[2]....
        /*0084*/ 	.word	0x00001980


	//   ....[3]....
        /*0088*/ 	.word	0x000019a0


	//   ....[4]....
        /*008c*/ 	.word	0x000019d0


	//   ....[5]....
        /*0090*/ 	.word	0x000019f0


	//   ....[6]....
        /*0094*/ 	.word	0x00001a20


	//   ....[7]....
        /*0098*/ 	.word	0x00001a40


	//   ....[8]....
        /*009c*/ 	.word	0x00001a90


	//   ....[9]....
        /*00a0*/ 	.word	0x00001aa0


	//----- nvinfo : EIATTR_VRC_CTA_INIT_COUNT
	.align		4
.L_1147:
        /*00a4*/ 	.byte	0x02, 0x4a
	.zero		1
	.zero		1


	//----- nvinfo : EIATTR_EXIT_INSTR_OFFSETS
	.align		4
        /*00a8*/ 	.byte	0x04, 0x1c
        /*00aa*/ 	.short	(.L_1149 - .L_1148)


	//   ....[0]....
.L_1148:
        /*00ac*/ 	.word	0x00004340


	//   ....[1]....
        /*00b0*/ 	.word	0x00004470


	//   ....[2]....
        /*00b4*/ 	.word	0x00004a80


	//   ....[3]....
        /*00b8*/ 	.word	0x00005080


	//----- nvinfo : EIATTR_MAX_THREADS
	.align		4
.L_1149:
        /*00bc*/ 	.byte	0x04, 0x05
        /*00be*/ 	.short	(.L_1151 - .L_1150)
.L_1150:
        /*00c0*/ 	.word	0x00000180
        /*00c4*/ 	.word	0x00000001
        /*00c8*/ 	.word	0x00000001


	//----- nvinfo : EIATTR_CRS_STACK_SIZE
	.align		4
.L_1151:
        /*00cc*/ 	.byte	0x04, 0x1e
        /*00ce*/ 	.short	(.L_1153 - .L_1152)
.L_1152:
        /*00d0*/ 	.word	0x00000000


	//----- nvinfo : EIATTR_CBANK_PARAM_SIZE
	.align		4
.L_1153:
        /*00d4*/ 	.byte	0x03, 0x19
        /*00d6*/ 	.short	0x00b8


	//----- nvinfo : EIATTR_PARAM_CBANK
	.align		4
        /*00d8*/ 	.byte	0x04, 0x0a
        /*00da*/ 	.short	(.L_1155 - .L_1154)
	.align		4
.L_1154:
        /*00dc*/ 	.word	index@(.nv.constant0._Z35group_norm_nhwc_bwd_one_pass_kernelI11Fp32IOFp16WLi128ELi24ELi384EEv26Group_norm_nhwc_bwd_params)
        /*00e0*/ 	.short	0x0380
        /*00e2*/ 	.short	0x00b8


	//----- nvinfo : EIATTR_SW_WAR
	.align		4
.L_1155:
        /*00e4*/ 	.byte	0x04, 0x36
        /*00e6*/ 	.short	(.L_1157 - .L_1156)
.L_1156:
        /*00e8*/ 	.word	0x00000008
.L_1157:


//--------------------- .nv.info._Z35group_norm_nhwc_bwd_one_pass_kernelI11Fp32IOFp16WLi256ELi24ELi384EEv26Group_norm_nhwc_bwd_params --------------------------
	.section	.nv.info._Z35group_norm_nhwc_bwd_one_pass_kernelI11Fp32IOFp16WLi256ELi24ELi384EEv26Group_norm_nhwc_bwd_params,"",@"SHT_CUDA_INFO"
	.sectionflags	@""
	.align	4


	//----- nvinfo : EIATTR_CUDA_API_VERSION
	.align		4
        /*0000*/ 	.byte	0x04, 0x37
        /*0002*/ 	.short	(.L_1159 - .L_1158)
.L_1158:
        /*0004*/ 	.word	0x00000082


	//----- nvinfo : EIATTR_KPARAM_INFO
	.align		4
.L_1159:
        /*0008*/ 	.byte	0x04, 0x17
        /*000a*/ 	.short	(.L_1161 - .L_1160)
.L_1160:
        /*000c*/ 	.word	0x00000000
        /*0010*/ 	.short	0x0000
        /*0012*/ 	.short	0x0000
        /*0014*/ 	.byte	0x00, 0xf0, 0xe1, 0x02


	//----- nvinfo : EIATTR_SPARSE_MMA_MASK
	.align		4
.L_1161:
        /*0018*/ 	.byte	0x03, 0x50
        /*001a*/ 	.short	0x0000


	//----- nvinfo : EIATTR_MAXREG_COUNT
	.align		4
        /*001c*/ 	.byte	0x03, 0x1b
        /*001e*/ 	.short	0x00a8


	//----- nvinfo : EIATTR_NUM_BARRIERS
	.align		4
        /*0020*/ 	.byte	0x02, 0x4c
        /*0022*/ 	.byte	0x01
	.zero		1


	//----- nvinfo : EIATTR_MERCURY_ISA_VERSION
	.align		4
        /*0024*/ 	.byte	0x03, 0x5f
        /*0026*/ 	.short	0x0101


	//----- nvinfo : EIATTR_INT_WARP_WIDE_INSTR_OFFSETS
	.align		4
        /*0028*/ 	.byte	0x04, 0x31
        /*002a*/ 	.short	(.L_1163 - .L_1162)


	//   ....[0]....
.L_1162:
        /*002c*/ 	.word	0x00002b00


	//----- nvinfo : EIATTR_COOP_GROUP_MASK_REGIDS
	.align		4
.L_1163:
        /*0030*/ 	.byte	0x04, 0x29
        /*0032*/ 	.short	(.L_1165 - .L_1164)


	//   ....[0]....
.L_1164:
        /*0034*/ 	.word	0xffffffff


	//   ....[1]....
        /*0038*/ 	.word	0xffffffff


	//   ....[2]....
        /*003c*/ 	.word	0xffffffff


	//   ....[3]....
        /*0040*/ 	.word	0xffffffff


	//   ....[4]....
        /*0044*/ 	.word	0xffffffff


	//   ....[5]....
        /*0048*/ 	.word	0xffffffff


	//   ....[6]....
        /*004c*/ 	.word	0xffffffff


	//   ....[7]....
        /*0050*/ 	.word	0xffffffff


	//   ....[8]....
        /*0054*/ 	.word	0xffffffff


	//   ....[9]....
        /*0058*/ 	.word	0xffffffff


	//----- nvinfo : EIATTR_COOP_GROUP_INSTR_OFFSETS
	.align		4
.L_1165:
        /*005c*/ 	.byte	0x04, 0x28
        /*005e*/ 	.short	(.L_1167 - .L_1166)


	//   ....[0]....
.L_1166:
        /*0060*/ 	.word	0x00002890


	//   ....[1]....
        /*0064*/ 	.word	0x000028d0


	//   ....[2]....
        /*0068*/ 	.word	0x00002970


	//   ....[3]....
        /*006c*/ 	.word	0x000029a0


	//   ....[4]....
        /*0070*/ 	.word	0x000029e0


	//   ....[5]....
        /*0074*/ 	.word	0x00002a00


	//   ....[6]....
        /*0078*/ 	.word	0x00002a30


	//   ....[7]....
        /*007c*/ 	.word	0x00002a50


	//   ....[8]....
        /*0080*/ 	.word	0x00002aa0


	//   ....[9]....
        /*0084*/ 	.word	0x00002ab0


	//----- nvinfo : EIATTR_VRC_CTA_INIT_COUNT
	.align		4
.L_1167:
        /*0088*/ 	.byte	0x02, 0x4a
	.zero		1
	.zero		1


	//----- nvinfo : EIATTR_EXIT_INSTR_OFFSETS
	.align		4
        /*008c*/ 	.byte	0x04, 0x1c
        /*008e*/ 	.short	(.L_1169 - .L_1168)


	//   ....[0]....
.L_1168:
        /*0090*/ 	.word	0x00005d70


	//   ....[1]....
        /*0094*/ 	.word	0x00005ea0


	//   ....[2]....
        /*0098*/ 	.word	0x000064b0


	//   ....[3]....
        /*009c*/ 	.word	0x00006ab0


	//----- nvinfo : EIATTR_MAX_THREADS
	.align		4
.L_1169:
        /*00a0*/ 	.byte	0x04, 0x05
        /*00a2*/ 	.short	(.L_1171 - .L_1170)
.L_1170:
        /*00a4*/ 	.word	0x00000180
        /*00a8*/ 	.word	0x00000001
        /*00ac*/ 	.word	0x00000001


	//----- nvinfo : EIATTR_CRS_STACK_SIZE
	.align		4
.L_1171:
        /*00b0*/ 	.byte	0x04, 0x1e
        /*00b2*/ 	.short	(.L_1173 - .L_1172)
.L_1172:
        /*00b4*/ 	.word	0x00000000


	//----- nvinfo : EIATTR_CBANK_PARAM_SIZE
	.align		4
.L_1173:
        /*00b8*/ 	.byte	0x03, 0x19
        /*00ba*/ 	.short	0x00b8


	//----- nvinfo : EIATTR_PARAM_CBANK
	.align		4
        /*00bc*/ 	.byte	0x04, 0x0a
        /*00be*/ 	.short	(.L_1175 - .L_1174)
	.align		4
.L_1174:
        /*00c0*/ 	.word	index@(.nv.constant0._Z35group_norm_nhwc_bwd_one_pass_kernelI11Fp32IOFp16WLi256ELi24ELi384EEv26Group_norm_nhwc_bwd_params)
        /*00c4*/ 	.short	0x0380
        /*00c6*/ 	.short	0x00b8


	//----- nvinfo : EIATTR_SW_WAR
	.align		4
.L_1175:
        /*00c8*/ 	.byte	0x04, 0x36
        /*00ca*/ 	.short	(.L_1177 - .L_1176)
.L_1176:
        /*00cc*/ 	.word	0x00000008
.L_1177:


//--------------------- .nv.info._Z35group_norm_nhwc_bwd_one_pass_kernelI11Fp32IOFp16WLi512ELi24ELi384EEv26Group_norm_nhwc_bwd_params --------------------------
	.section	.nv.info._Z35group_norm_nhwc_bwd_one_pass_kernelI11Fp32IOFp16WLi512ELi24ELi384EEv26Group_norm_nhwc_bwd_params,"",@"SHT_CUDA_INFO"
	.sectionflags	@""
	.align	4


	//----- nvinfo : EIATTR_CUDA_API_VERSION
	.align		4
        /*0000*/ 	.byte	0x04, 0x37
        /*0002*/ 	.short	(.L_1179 - .L_1178)
.L_1178:
        /*0004*/ 	.word	0x00000082


	//----- nvinfo : EIATTR_KPARAM_INFO
	.align		4
.L_1179:
        /*0008*/ 	.byte	0x04, 0x17
        /*000a*/ 	.short	(.L_1181 - .L_1180)
.L_1180:
        /*000c*/ 	.word	0x00000000
        /*0010*/ 	.short	0x0000
        /*0012*/ 	.short	0x0000
        /*0014*/ 	.byte	0x00, 0xf0, 0xe1, 0x02


	//----- nvinfo : EIATTR_SPARSE_MMA_MASK
	.align		4
.L_1181:
        /*0018*/ 	.byte	0x03, 0x50
        /*001a*/ 	.short	0x0000


	//----- nvinfo : EIATTR_MAXREG_COUNT
	.align		4
        /*001c*/ 	.byte	0x03, 0x1b
        /*001e*/ 	.short	0x00a8


	//----- nvinfo : EIATTR_NUM_BARRIERS
	.align		4
        /*0020*/ 	.byte	0x02, 0x4c
        /*0022*/ 	.byte	0x01
	.zero		1


	//----- nvinfo : EIATTR_MERCURY_ISA_VERSION
	.align		4
        /*0024*/ 	.byte	0x03, 0x5f
        /*0026*/ 	.short	0x0101


	//----- nvinfo : EIATTR_INT_WARP_WIDE_INSTR_OFFSETS
	.align		4
        /*0028*/ 	.byte	0x04, 0x31
        /*002a*/ 	.short	(.L_1183 - .L_1182)


	//   ....[0]....
.L_1182:
        /*002c*/ 	.word	0x00004d40


	//----- nvinfo : EIATTR_COOP_GROUP_MASK_REGIDS
	.align		4
.L_1183:
        /*0030*/ 	.byte	0x04, 0x29
        /*0032*/ 	.short	(.L_1185 - .L_1184)


	//   ....[0]....
.L_1184:
        /*0034*/ 	.word	0xffffffff


	//   ....[1]....
        /*0038*/ 	.word	0xffffffff


	//   ....[2]....
        /*003c*/ 	.word	0xffffffff


	//   ....[3]....
        /*0040*/ 	.word	0xffffffff


	//   ....[4]....
        /*0044*/ 	.word	0xffffffff


	//   ....[5]....
        /*0048*/ 	.word	0xffffffff


	//   ....[6]....
        /*004c*/ 	.word	0xffffffff


	//   ....[7]....
        /*0050*/ 	.word	0xffffffff


	//   ....[8]....
        /*0054*/ 	.word	0xffffffff


	//   ....[9]....
        /*0058*/ 	.word	0xffffffff


	//----- nvinfo : EIATTR_COOP_GROUP_INSTR_OFFSETS
	.align		4
.L_1185:
        /*005c*/ 	.byte	0x04, 0x28
        /*005e*/ 	.short	(.L_1187 - .L_1186)


	//   ....[0]....
.L_1186:
        /*0060*/ 	.word	0x00004ad0


	//   ....[1]....
        /*0064*/ 	.word	0x00004b10


	//   ....[2]....
        /*0068*/ 	.word	0x00004ba0


	//   ....[3]....
        /*006c*/ 	.word	0x00004bc0


	//   ....[4]....
        /*0070*/ 	.word	0x00004c20


	//   ....[5]....
        /*0074*/ 	.word	0x00004c40


	//   ....[6]....
        /*0078*/ 	.word	0x00004c70


	//   ....[7]....
        /*007c*/ 	.word	0x00004c90


	//   ....[8]....
        /*0080*/ 	.word	0x00004ce0


	//   ....[9]....
        /*0084*/ 	.word	0x00004cf0


	//----- nvinfo : EIATTR_VRC_CTA_INIT_COUNT
	.align		4
.L_1187:
        /*0088*/ 	.byte	0x02, 0x4a
	.zero		1
	.zero		1


	//----- nvinfo : EIATTR_EXIT_INSTR_OFFSETS
	.align		4
        /*008c*/ 	.byte	0x04, 0x1c
        /*008e*/ 	.short	(.L_1189 - .L_1188)


	//   ....[0]....
.L_1188:
        /*0090*/ 	.word	0x0000a280


	//   ....[1]....
        /*0094*/ 	.word	0x0000a3b0


	//   ....[2]....
        /*0098*/ 	.word	0x0000a9c0


	//   ....[3]....
        /*009c*/ 	.word	0x0000afc0


	//----- nvinfo : EIATTR_MAX_THREADS
	.align		4
.L_1189:
        /*00a0*/ 	.byte	0x04, 0x05
        /*00a2*/ 	.short	(.L_1191 - .L_1190)
.L_1190:
        /*00a4*/ 	.word	0x00000180
        /*00a8*/ 	.word	0x00000001
        /*00ac*/ 	.word	0x00000001


	//----- nvinfo : EIATTR_CRS_STACK_SIZE
	.align		4
.L_1191:
        /*00b0*/ 	.byte	0x04, 0x1e
        /*00b2*/ 	.short	(.L_1193 - .L_1192)
.L_1192:
        /*00b4*/ 	.word	0x00000000


	//----- nvinfo : EIATTR_CBANK_PARAM_SIZE
	.align		4
.L_1193:
        /*00b8*/ 	.byte	0x03, 0x19
        /*00ba*/ 	.short	0x00b8


	//----- nvinfo : EIATTR_PARAM_CBANK
	.align		4
        /*00bc*/ 	.byte	0x04, 0x0a
        /*00be*/ 	.short	(.L_1195 - .L_1194)
	.align		4
.L_1194:
        /*00c0*/ 	.word	index@(.nv.constant0._Z35group_norm_nhwc_bwd_one_pass_kernelI11Fp32IOFp16WLi512ELi24ELi384EEv26Group_norm_nhwc_bwd_params)
        /*00c4*/ 	.short	0x0380
        /*00c6*/ 	.short	0x00b8


	//----- nvinfo : EIATTR_SW_WAR
	.align		4
.L_1195:
        /*00c8*/ 	.byte	0x04, 0x36
        /*00ca*/ 	.short	(.L_1197 - .L_1196)
.L_1196:
        /*00cc*/ 	.word	0x00000008
.L_1197:


//--------------------- .nv.info._Z35group_norm_nhwc_fwd_one_pass_kernelI11Bf16IOFp32WLi64ELi24ELi384EEv26Group_norm_nhwc_fwd_params --------------------------
	.section	.nv.info._Z35group_norm_nhwc_fwd_one_pass_kernelI11Bf16IOFp32WLi64ELi24ELi384EEv26Group_norm_nhwc_fwd_params,"",@"SHT_CUDA_INFO"
	.sectionflags	@""
	.align	4


	//----- nvinfo : EIATTR_CUDA_API_VERSION
	.align		4
        /*0000*/ 	.byte	0x04, 0x37
        /*0002*/ 	.short	(.L_1199 - .L_1198)
.L_1198:
        /*0004*/ 	.word	0x00000082


	//----- nvinfo : EIATTR_KPARAM_INFO
	.align		4
.L_1199:
        /*0008*/ 	.byte	0x04, 0x17
        /*000a*/ 	.short	(.L_1201 - .L_1200)
.L_1200:
        /*000c*/ 	.word	0x00000000
        /*0010*/ 	.short	0x0000
        /*0012*/ 	.short	0x0000
        /*0014*/ 	.byte	0x00, 0xf0, 0x81, 0x02


	//----- nvinfo : EIATTR_SPARSE_MMA_MASK
	.align		4
.L_1201:
        /*0018*/ 	.byte	0x03, 0x50
        /*001a*/ 	.short	0x0000


	//----- nvinfo : EIATTR_MAXREG_COUNT
	.align		4
        /*001c*/ 	.byte	0x03, 0x1b
        /*001e*/ 	.short	0x00a8


	//----- nvinfo : EIATTR_NUM_BARRIERS
	.align		4
        /*0020*/ 	.byte	0x02, 0x4c
        /*0022*/ 	.byte	0x01
	.zero		1


	//----- nvinfo : EIATTR_MERCURY_ISA_VERSION
	.align		4
        /*0024*/ 	.byte	0x03, 0x5f
        /*0026*/ 	.short	0x0101


	//----- nvinfo : EIATTR_INT_WARP_WIDE_INSTR_OFFSETS
	.align		4
        /*0028*/ 	.byte	0x04, 0x31
        /*002a*/ 	.short	(.L_1203 - .L_1202)


	//   ....[0]....
.L_1202:
        /*002c*/ 	.word	0x00000ff0


	//   ....[1]....
        /*0030*/ 	.word	0x00001030


	//   ....[2]....
        /*0034*/ 	.word	0x00001060


	//   ....[3]....
        /*0038*/ 	.word	0x00001080


	//   ....[4]....
        /*003c*/ 	.word	0x00001250


	//   ....[5]....
        /*0040*/ 	.word	0x000012b0


	//   ....[6]....
        /*0044*/ 	.word	0x000012f0


	//   ....[7]....
        /*0048*/ 	.word	0x00001300


	//   ....[8]....
        /*004c*/ 	.word	0x000015b0


	//   ....[9]....
        /*0050*/ 	.word	0x00001690


	//   ....[10]....
        /*0054*/ 	.word	0x000016a0


	//   ....[11]....
        /*0058*/ 	.word	0x00001780


	//   ....[12]....
        /*005c*/ 	.word	0x000018f0


	//   ....[13]....
        /*0060*/ 	.word	0x00001910


	//----- nvinfo : EIATTR_COOP_GROUP_MASK_REGIDS
	.align		4
.L_1203:
        /*0064*/ 	.byte	0x04, 0x29
        /*0066*/ 	.short	(.L_1205 - .L_1204)


	//   ....[0]....
.L_1204:
        /*0068*/ 	.word	0xffffffff


	//   ....[1]....
        /*006c*/ 	.word	0xffffffff


	//   ....[2]....
        /*0070*/ 	.word	0xffffffff


	//   ....[3]....
        /*0074*/ 	.word	0xffffffff


	//   ....[4]....
        /*0078*/ 	.word	0xffffffff


	//   ....[5]....
        /*007c*/ 	.word	0xffffffff


	//   ....[6]....
        /*0080*/ 	.word	0xffffffff


	//   ....[7]....
        /*0084*/ 	.word	0xffffffff


	//   ....[8]....
        /*0088*/ 	.word	0xffffffff


	//   ....[9]....
        /*008c*/ 	.word	0xffffffff


	//----- nvinfo : EIATTR_COOP_GROUP_INSTR_OFFSETS
	.align		4
.L_1205:
        /*0090*/ 	.byte	0x04, 0x28
        /*0092*/ 	.short	(.L_1207 - .L_1206)


	//   ....[0]....
.L_1206:
        /*0094*/ 	.word	0x000007c0


	//   ....[1]....
        /*0098*/ 	.word	0x000007d0


	//   ....[2]....
        /*009c*/ 	.word	0x00000800


	//   ....[3]....
        /*00a0*/ 	.word	0x00000820


	//   ....[4]....
        /*00a4*/ 	.word	0x00000850


	//   ....[5]....
        /*00a8*/ 	.word	0x00000870


	//   ....[6]....
        /*00ac*/ 	.word	0x000008a0


	//   ....[7]....
        /*00b0*/ 	.word	0x000008c0


	//   ....[8]....
        /*00b4*/ 	.word	0x00000910


	//   ....[9]....
        /*00b8*/ 	.word	0x00000920


	//----- nvinfo : EIATTR_VRC_CTA_INIT_COUNT
	.align		4
.L_1207:
        /*00bc*/ 	.byte	0x02, 0x4a
	.zero		1
	.zero		1


	//----- nvinfo : EIATTR_EXIT_INSTR_OFFSETS
	.align		4
        /*00c0*/ 	.byte	0x04, 0x1c
        /*00c2*/ 	.short	(.L_1209 - .L_1208)


	//   ....[0]....
.L_1208:
        /*00c4*/ 	.word	0x00000070


	//   ....[1]....
        /*00c8*/ 	.word	0x000024e0


	//----- nvinfo : EIATTR_MAX_THREADS
	.align		4
.L_1209:
        /*00cc*/ 	.byte	0x04, 0x05
        /*00ce*/ 	.short	(.L_1211 - .L_1210)
.L_1210:
        /*00d0*/ 	.word	0x00000180
        /*00d4*/ 	.word	0x00000001
        /*00d8*/ 	.word	0x00000001


	//----- nvinfo : EIATTR_CRS_STACK_SIZE
	.align		4
.L_1211:
        /*00dc*/ 	.byte	0x04, 0x1e
        /*00de*/ 	.short	(.L_1213 - .L_1212)
.L_1212:
        /*00e0*/ 	.word	0x00000000


	//----- nvinfo : EIATTR_CBANK_PARAM_SIZE
	.align		4
.L_1213:
        /*00e4*/ 	.byte	0x03, 0x19
        /*00e6*/ 	.short	0x00a0


	//----- nvinfo : EIATTR_PARAM_CBANK
	.align		4
        /*00e8*/ 	.byte	0x04, 0x0a
        /*00ea*/ 	.short	(.L_1215 - .L_1214)
	.align		4
.L_1214:
        /*00ec*/ 	.word	index@(.nv.constant0._Z35group_norm_nhwc_fwd_one_pass_kernelI11Bf16IOFp32WLi64ELi24ELi384EEv26Group_norm_nhwc_fwd_params)
        /*00f0*/ 	.short	0x0380
        /*00f2*/ 	.short	0x00a0


	//----- nvinfo : EIATTR_SW_WAR
	.align		4
.L_1215:
        /*00f4*/ 	.byte	0x04, 0x36
        /*00f6*/ 	.short	(.L_1217 - .L_1216)
.L_1216:
        /*00f8*/ 	.word	0x00000008
.L_1217:


//--------------------- .nv.info._Z35group_norm_nhwc_fwd_one_pass_kernelI11Bf16IOFp32WLi128ELi24ELi384EEv26Group_norm_nhwc_fwd_params --------------------------
	.section	.nv.info._Z35group_norm_nhwc_fwd_one_pass_kernelI11Bf16IOFp32WLi128ELi24ELi384EEv26Group_norm_nhwc_fwd_params,"",@"SHT_CUDA_INFO"
	.sectionflags	@""
	.align	4


	//----- nvinfo : EIATTR_CUDA_API_VERSION
	.align		4
        /*0000*/ 	.byte	0x04, 0x37
        /*0002*/ 	.short	(.L_1219 - .L_1218)
.L_1218:
        /*0004*/ 	.word	0x00000082


	//----- nvinfo : EIATTR_KPARAM_INFO
	.align		4
.L_1219:
        /*0008*/ 	.byte	0x04, 0x17
        /*000a*/ 	.short	(.L_1221 - .L_1220)
.L_1220:
        /*000c*/ 	.word	0x00000000
        /*0010*/ 	.short	0x0000
        /*0012*/ 	.short	0x0000
        /*0014*/ 	.byte	0x00, 0xf0, 0x81, 0x02


	//----- nvinfo : EIATTR_SPARSE_MMA_MASK
	.align		4
.L_1221:
        /*0018*/ 	.byte	0x03, 0x50
        /*001a*/ 	.short	0x0000


	//----- nvinfo : EIATTR_MAXREG_COUNT
	.align		4
        /*001c*/ 	.byte	0x03, 0x1b
        /*001e*/ 	.short	0x00a8


	//----- nvinfo : EIATTR_NUM_BARRIERS
	.align		4
        /*0020*/ 	.byte	0x02, 0x4c
        /*0022*/ 	.byte	0x01
	.zero		1


	//----- nvinfo : EIATTR_MERCURY_ISA_VERSION
	.align		4
        /*0024*/ 	.byte	0x03, 0x5f
        /*0026*/ 	.short	0x0101


	//----- nvinfo : EIATTR_INT_WARP_WIDE_INSTR_OFFSETS
	.align		4
        /*0028*/ 	.byte	0x04, 0x31
        /*002a*/ 	.short	(.L_1223 - .L_1222)


	//   ....[0]....
.L_1222:
        /*002c*/ 	.word	0x000012b0


	//   ....[1]....
        /*0030*/ 	.word	0x00001320


	//   ....[2]....
        /*0034*/ 	.word	0x00001330


	//   ....[3]....
        /*0038*/ 	.word	0x00001360


	//   ....[4]....
        /*003c*/ 	.word	0x00001520


	//   ....[5]....
        /*0040*/ 	.word	0x00001580


	//   ....[6]....
        /*0044*/ 	.word	0x000015b0


	//   ....[7]....
        /*0048*/ 	.word	0x000015d0


	//   ....[8]....
        /*004c*/ 	.word	0x00001900


	//   ....[9]....
        /*0050*/ 	.word	0x00001920


	//   ....[10]....
        /*0054*/ 	.word	0x00001940


	//   ....[11]....
        /*0058*/ 	.word	0x00001960


	//   ....[12]....
        /*005c*/ 	.word	0x00001bc0


	//   ....[13]....
        /*0060*/ 	.word	0x00001be0


	//----- nvinfo : EIATTR_COOP_GROUP_MASK_REGIDS
	.align		4
.L_1223:
        /*0064*/ 	.byte	0x04, 0x29
        /*0066*/ 	.short	(.L_1225 - .L_1224)


	//   ....[0]....
.L_1224:
        /*0068*/ 	.word	0xffffffff


	//   ....[1]....
        /*006c*/ 	.word	0xffffffff


	//   ....[2]....
        /*0070*/ 	.word	0xffffffff


	//   ....[3]....
        /*0074*/ 	.word	0xffffffff


	//   ....[4]....
        /*0078*/ 	.word	0xffffffff


	//   ....[5]....
        /*007c*/ 	.word	0xffffffff


	//   ....[6]....
        /*0080*/ 	.word	0xffffffff


	//   ....[7]....
        /*0084*/ 	.word	0xffffffff


	//   ....[8]....
        /*0088*/ 	.word	0xffffffff


	//   ....[9]....
        /*008c*/ 	.word	0xffffffff


	//----- nvinfo : EIATTR_COOP_GROUP_INSTR_OFFSETS
	.align		4
.L_1225:
        /*0090*/ 	.byte	0x04, 0x28
        /*0092*/ 	.short	(.L_1227 - .L_1226)


	//   ....[0]....
.L_1226:
        /*0094*/ 	.word	0x00000a90


	//   ....[1]....
        /*0098*/ 	.word	0x00000aa0


	//   ....[2]....
        /*009c*/ 	.word	0x00000ad0


	//   ....[3]....
        /*00a0*/ 	.word	0x00000ae0


	//   ....[4]....
        /*00a4*/ 	.word	0x00000b20


	//   ....[5]....
        /*00a8*/ 	.word	0x00000b30


	//   ....[6]....
        /*00ac*/ 	.word	0x00000b70


	//   ....[7]....
        /*00b0*/ 	.word	0x00000b80


	//   ....[8]....
        /*00b4*/ 	.word	0x00000be0


	//   ....[9]....
        /*00b8*/ 	.word	0x00000bf0


	//----- nvinfo : EIATTR_VRC_CTA_INIT_COUNT
	.align		4
.L_1227:
        /*00bc*/ 	.byte	0x02, 0x4a
	.zero		1
	.zero		1


	//----- nvinfo : EIATTR_EXIT_INSTR_OFFSETS
	.align		4
        /*00c0*/ 	.byte	0x04, 0x1c
        /*00c2*/ 	.short	(.L_1229 - .L_1228)


	//   ....[0]....
.L_1228:
        /*00c4*/ 	.word	0x00000070


	//   ....[1]....
        /*00c8*/ 	.word	0x00002f60


	//----- nvinfo : EIATTR_MAX_THREADS
	.align		4
.L_1229:
        /*00cc*/ 	.byte	0x04, 0x05
        /*00ce*/ 	.short	(.L_1231 - .L_1230)
.L_1230:
        /*00d0*/ 	.word	0x00000180
        /*00d4*/ 	.word	0x00000001
        /*00d8*/ 	.word	0x00000001


	//----- nvinfo : EIATTR_CRS_STACK_SIZE
	.align		4
.L_1231:
        /*00dc*/ 	.byte	0x04, 0x1e
        /*00de*/ 	.short	(.L_1233 - .L_1232)
.L_1232:
        /*00e0*/ 	.word	0x00000000


	//----- nvinfo : EIATTR_CBANK_PARAM_SIZE
	.align		4
.L_1233:
        /*00e4*/ 	.byte	0x03, 0x19
        /*00e6*/ 	.short	0x00a0


	//----- nvinfo : EIATTR_PARAM_CBANK
	.align		4
        /*00e8*/ 	.byte	0x04, 0x0a
        /*00ea*/ 	.short	(.L_1235 - .L_1234)
	.align		4
.L_1234:
        /*00ec*/ 	.word	index@(.nv.constant0._Z35group_norm_nhwc_fwd_one_pass_kernelI11Bf16IOFp32WLi128ELi24ELi384EEv26Group_norm_nhwc_fwd_params)
        /*00f0*/ 	.short	0x0380
        /*00f2*/ 	.short	0x00a0


	//----- nvinfo : EIATTR_SW_WAR
	.align		4
.L_1235:
        /*00f4*/ 	.byte	0x04, 0x36
        /*00f6*/ 	.short	(.L_1237 - .L_1236)
.L_1236:
        /*00f8*/ 	.word	0x00000008
.L_1237:


//--------------------- .nv.info._Z35group_norm_nhwc_fwd_one_pass_kernelI11Bf16IOFp32WLi256ELi24ELi384EEv26Group_norm_nhwc_fwd_params --------------------------
	.section	.nv.info._Z35group_norm_nhwc_fwd_one_pass_kernelI11Bf16IOFp32WLi256ELi24ELi384EEv26Group_norm_nhwc_fwd_params,"",@"SHT_CUDA_INFO"
	.sectionflags	@""
	.align	4


	//----- nvinfo : EIATTR_CUDA_API_VERSION
	.align		4
        /*0000*/ 	.byte	0x04, 0x37
        /*0002*/ 	.short	(.L_1239 - .L_1238)
.L_1238:
        /*0004*/ 	.word	0x00000082


	//----- nvinfo : EIATTR_KPARAM_INFO
	.align		4
.L_1239:
        /*0008*/ 	.byte	0x04, 0x17
        /*000a*/ 	.short	(.L_1241 - .L_1240)
.L_1240:
        /*000c*/ 	.word	0x00000000
        /*0010*/ 	.short	0x0000
        /*0012*/ 	.short	0x0000
        /*0014*/ 	.byte	0x00, 0xf0, 0x81, 0x02


	//----- nvinfo : EIATTR_SPARSE_MMA_MASK
	.align		4
.L_1241:
        /*0018*/ 	.byte	0x03, 0x50
        /*001a*/ 	.short	0x0000


	//----- nvinfo : EIATTR_MAXREG_COUNT
	.align		4
        /*001c*/ 	.byte	0x03, 0x1b
        /*001e*/ 	.short	0x00a8


	//----- nvinfo : EIATTR_NUM_BARRIERS
	.align		4
        /*0020*/ 	.byte	0x02, 0x4c
        /*0022*/ 	.byte	0x01
	.zero		1


	//----- nvinfo : EIATTR_MERCURY_ISA_VERSION
	.align		4
        /*0024*/ 	.byte	0x03, 0x5f
        /*0026*/ 	.short	0x0101


	//----- nvinfo : EIATTR_INT_WARP_WIDE_INSTR_OFFSETS
	.align		4
        /*0028*/ 	.byte	0x04, 0x31
        /*002a*/ 	.short	(.L_1243 - .L_1242)


	//   ....[0]....
.L_1242:
        /*002c*/ 	.word	0x000018d0


	//   ....[1]....
        /*0030*/ 	.word	0x00001950


	//   ....[2]....
        /*0034*/ 	.word	0x000019f0


	//   ....[3]....
        /*0038*/ 	.word	0x00001a90


	//   ....[4]....
        /*003c*/ 	.word	0x00001b30


	//   ....[5]....
        /*0040*/ 	.word	0x00001bd0


	//   ....[6]....
        /*0044*/ 	.word	0x00001c70


	//   ....[7]....
        /*0048*/ 	.word	0x00001d10


	//   ....[8]....
        /*004c*/ 	.word	0x00001f20


	//   ....[9]....
        /*0050*/ 	.word	0x00001f80


	//   ....[10]....
        /*0054*/ 	.word	0x00002020


	//   ....[11]....
        /*0058*/ 	.word	0x000020c0


	//   ....[12]....
        /*005c*/ 	.word	0x00002240


	//   ....[13]....
        /*0060*/ 	.word	0x00002270


	//----- nvinfo : EIATTR_COOP_GROUP_MASK_REGIDS
	.align		4
.L_1243:
        /*0064*/ 	.byte	0x04, 0x29
        /*0066*/ 	.short	(.L_1245 - .L_1244)


	//   ....[0]....
.L_1244:
        /*0068*/ 	.word	0xffffffff


	//   ....[1]....
        /*006c*/ 	.word	0xffffffff


	//   ....[2]....
        /*0070*/ 	.word	0xffffffff


	//   ....[3]....
        /*0074*/ 	.word	0xffffffff


	//   ....[4]....
        /*0078*/ 	.word	0xffffffff


	//   ....[5]....
        /*007c*/ 	.word	0xffffffff


	//   ....[6]....
        /*0080*/ 	.word	0xffffffff


	//   ....[7]....
        /*0084*/ 	.word	0xffffffff


	//   ....[8]....
        /*0088*/ 	.word	0xffffffff


	//   ....[9]....
        /*008c*/ 	.word	0xffffffff


	//----- nvinfo : EIATTR_COOP_GROUP_INSTR_OFFSETS
	.align		4
.L_1245:
        /*0090*/ 	.byte	0x04, 0x28
        /*0092*/ 	.short	(.L_1247 - .L_1246)


	//   ....[0]....
.L_1246:
        /*0094*/ 	.word	0x000010f0


	//   ....[1]....
        /*0098*/ 	.word	0x00001100


	//   ....[2]....
        /*009c*/ 	.word	0x00001130


	//   ....[3]....
        /*00a0*/ 	.word	0x00001140


	//   ....[4]....
        /*00a4*/ 	.word	0x00001180


	//   ....[5]....
        /*00a8*/ 	.word	0x00001190


	//   ....[6]....
        /*00ac*/ 	.word	0x000011d0


	//   ....[7]....
        /*00b0*/ 	.word	0x000011e0


	//   ....[8]....
        /*00b4*/ 	.word	0x00001260


	//   ....[9]....
        /*00b8*/ 	.word	0x00001270


	//----- nvinfo : EIATTR_VRC_CTA_INIT_COUNT
	.align		4
.L_1247:
        /*00bc*/ 	.byte	0x02, 0x4a
	.zero		1
	.zero		1


	//----- nvinfo : EIATTR_EXIT_INSTR_OFFSETS
	.align		4
        /*00c0*/ 	.byte	0x04, 0x1c
        /*00c2*/ 	.short	(.L_1249 - .L_1248)


	//   ....[0]....
.L_1248:
        /*00c4*/ 	.word	0x00000070


	//   ....[1]....
        /*00c8*/ 	.word	0x00004470


	//----- nvinfo : EIATTR_MAX_THREADS
	.align		4
.L_1249:
        /*00cc*/ 	.byte	0x04, 0x05
        /*00ce*/ 	.short	(.L_1251 - .L_1250)
.L_1250:
        /*00d0*/ 	.word	0x00000180
        /*00d4*/ 	.word	0x00000001
        /*00d8*/ 	.word	0x00000001


	//----- nvinfo : EIATTR_CRS_STACK_SIZE
	.align		4
.L_1251:
        /*00dc*/ 	.byte	0x04, 0x1e
        /*00de*/ 	.short	(.L_1253 - .L_1252)
.L_1252:
        /*00e0*/ 	.word	0x00000000


	//----- nvinfo : EIATTR_CBANK_PARAM_SIZE
	.align		4
.L_1253:
        /*00e4*/ 	.byte	0x03, 0x19
        /*00e6*/ 	.short	0x00a0


	//----- nvinfo : EIATTR_PARAM_CBANK
	.align		4
        /*00e8*/ 	.byte	0x04, 0x0a
        /*00ea*/ 	.short	(.L_1255 - .L_1254)
	.align		4
.L_1254:
        /*00ec*/ 	.word	index@(.nv.constant0._Z35group_norm_nhwc_fwd_one_pass_kernelI11Bf16IOFp32WLi256ELi24ELi384EEv26Group_norm_nhwc_fwd_params)
        /*00f0*/ 	.short	0x0380
        /*00f2*/ 	.short	0x00a0


	//----- nvinfo : EIATTR_SW_WAR
	.align		4
.L_1255:
        /*00f4*/ 	.byte	0x04, 0x36
        /*00f6*/ 	.short	(.L_1257 - .L_1256)
.L_1256:
        /*00f8*/ 	.word	0x00000008
.L_1257:


//--------------------- .nv.info._Z35group_norm_nhwc_fwd_one_pass_kernelI11Bf16IOFp32WLi512ELi24ELi384EEv26Group_norm_nhwc_fwd_params --------------------------
	.section	.nv.info._Z35group_norm_nhwc_fwd_one_pass_kernelI11Bf16IOFp32WLi512ELi24ELi384EEv26Group_norm_nhwc_fwd_params,"",@"SHT_CUDA_INFO"
	.sectionflags	@""
	.align	4


	//----- nvinfo : EIATTR_CUDA_API_VERSION
	.align		4
        /*0000*/ 	.byte	0x04, 0x37
        /*0002*/ 	.short	(.L_1259 - .L_1258)
.L_1258:
        /*0004*/ 	.word	0x00000082


	//----- nvinfo : EIATTR_KPARAM_INFO
	.align		4
.L_1259:
        /*0008*/ 	.byte	0x04, 0x17
        /*000a*/ 	.short	(.L_1261 - .L_1260)
.L_1260:
        /*000c*/ 	.word	0x00000000
        /*0010*/ 	.short	0x0000
        /*0012*/ 	.short	0x0000
        /*0014*/ 	.byte	0x00, 0xf0, 0x81, 0x02


	//----- nvinfo : EIATTR_SPARSE_MMA_MASK
	.align		4
.L_1261:
        /*0018*/ 	.byte	0x03, 0x50
        /*001a*/ 	.short	0x0000


	//----- nvinfo : EIATTR_MAXREG_COUNT
	.align		4
        /*001c*/ 	.byte	0x03, 0x1b
        /*001e*/ 	.short	0x00a8


	//----- nvinfo : EIATTR_NUM_BARRIERS
	.align		4
        /*0020*/ 	.byte	0x02, 0x4c
        /*0022*/ 	.byte	0x01
	.zero		1


	//----- nvinfo : EIATTR_MERCURY_ISA_VERSION
	.align		4
        /*0024*/ 	.byte	0x03, 0x5f
        /*0026*/ 	.short	0x0101


	//----- nvinfo : EIATTR_COOP_GROUP_MASK_REGIDS
	.align		4
        /*0028*/ 	.byte	0x04, 0x29
        /*002a*/ 	.short	(.L_1263 - .L_1262)


	//   ....[0]....
.L_1262:
        /*002c*/ 	.word	0xffffffff


	//   ....[1]....
        /*0030*/ 	.word	0xffffffff


	//   ....[2]....
        /*0034*/ 	.word	0xffffffff


	//   ....[3]....
        /*0038*/ 	.word	0xffffffff


	//   ....[4]....
        /*003c*/ 	.word	0xffffffff


	//   ....[5]....
        /*0040*/ 	.word	0xffffffff


	//   ....[6]....
        /*0044*/ 	.word	0xffffffff


	//   ....[7]....
        /*0048*/ 	.word	0xffffffff


	//   ....[8]....
        /*004c*/ 	.word	0xffffffff


	//   ....[9]....
        /*0050*/ 	.word	0xffffffff


	//----- nvinfo : EIATTR_COOP_GROUP_INSTR_OFFSETS
	.align		4
.L_1263:
        /*0054*/ 	.byte	0x04, 0x28
        /*0056*/ 	.short	(.L_1265 - .L_1264)


	//   ....[0]....
.L_1264:
        /*0058*/ 	.word	0x00001c10


	//   ....[1]....
        /*005c*/ 	.word	0x00001c20


	//   ....[2]....
        /*0060*/ 	.word	0x00001c60


	//   ....[3]....
        /*0064*/ 	.word	0x00001c70


	//   ....[4]....
        /*0068*/ 	.word	0x00001cb0


	//   ....[5]....
        /*006c*/ 	.word	0x00001cc0


	//   ....[6]....
        /*0070*/ 	.word	0x00001d00


	//   ....[7]....
        /*0074*/ 	.word	0x00001d10


	//   ....[8]....
        /*0078*/ 	.word	0x00001d90


	//   ....[9]....
        /*007c*/ 	.word	0x00001da0


	//----- nvinfo : EIATTR_VRC_CTA_INIT_COUNT
	.align		4
.L_1265:
        /*0080*/ 	.byte	0x02, 0x4a
	.zero		1
	.zero		1


	//----- nvinfo : EIATTR_EXIT_INSTR_OFFSETS
	.align		4
        /*0084*/ 	.byte	0x04, 0x1c
        /*0086*/ 	.short	(.L_1267 - .L_1266)


	//   ....[0]....
.L_1266:
        /*0088*/ 	.word	0x00000060


	//   ....[1]....
        /*008c*/ 	.word	0x000067c0


	//----- nvinfo : EIATTR_MAX_THREADS
	.align		4
.L_1267:
        /*0090*/ 	.byte	0x04, 0x05
        /*0092*/ 	.short	(.L_1269 - .L_1268)
.L_1268:
        /*0094*/ 	.word	0x00000180
        /*0098*/ 	.word	0x00000001
        /*009c*/ 	.word	0x00000001


	//----- nvinfo : EIATTR_CRS_STACK_SIZE
	.align		4
.L_1269:
        /*00a0*/ 	.byte	0x04, 0x1e
        /*00a2*/ 	.short	(.L_1271 - .L_1270)
.L_1270:
        /*00a4*/ 	.word	0x00000000


	//----- nvinfo : EIATTR_CBANK_PARAM_SIZE
	.align		4
.L_1271:
        /*00a8*/ 	.byte	0x03, 0x19
        /*00aa*/ 	.short	0x00a0


	//----- nvinfo : EIATTR_PARAM_CBANK
	.align		4
        /*00ac*/ 	.byte	0x04, 0x0a
        /*00ae*/ 	.short	(.L_1273 - .L_1272)
	.align		4
.L_1272:
        /*00b0*/ 	.word	index@(.nv.constant0._Z35group_norm_nhwc_fwd_one_pass_kernelI11Bf16IOFp32WLi512ELi24ELi384EEv26Group_norm_nhwc_fwd_params)
        /*00b4*/ 	.short	0x0380
        /*00b6*/ 	.short	0x00a0


	//----- nvinfo : EIATTR_SW_WAR
	.align		4
.L_1273:
        /*00b8*/ 	.byte	0x04, 0x36
        /*00ba*/ 	.short	(.L_1275 - .L_1274)
.L_1274:
        /*00bc*/ 	.word	0x00000008
.L_1275:


//--------------------- .nv.info._Z35group_norm_nhwc_fwd_one_pass_kernelI11Bf16IOBf16WLi64ELi24ELi384EEv26Group_norm_nhwc_fwd_params --------------------------
	.section	.nv.info._Z35group_norm_nhwc_fwd_one_pass_kernelI11Bf16IOBf16WLi64ELi24ELi384EEv26Group_norm_nhwc_fwd_params,"",@"SHT_CUDA_INFO"
	.sectionflags	@""
	.align	4


	//----- nvinfo : EIATTR_CUDA_API_VERSION
	.align		4
        /*0000*/ 	.byte	0x04, 0x37
        /*0002*/ 	.short	(.L_1277 - .L_1276)
.L_1276:
        /*0004*/ 	.word	0x00000082


	//----- nvinfo : EIATTR_KPARAM_INFO
	.align		4
.L_1277:
        /*0008*/ 	.byte	0x04, 0x17
        /*000a*/ 	.short	(.L_1279 - .L_1278)
.L_1278:
        /*000c*/ 	.word	0x00000000
        /*0010*/ 	.short	0x0000
        /*0012*/ 	.short	0x0000
        /*0014*/ 	.byte	0x00, 0xf0, 0x81, 0x02


	//----- nvinfo : EIATTR_SPARSE_MMA_MASK
	.align		4
.L_1279:
        /*0018*/ 	.byte	0x03, 0x50
        /*001a*/ 	.short	0x0000


	//----- nvinfo : EIATTR_MAXREG_COUNT
	.align		4
        /*001c*/ 	.byte	0x03, 0x1b
        /*001e*/ 	.short	0x00a8


	//----- nvinfo : EIATTR_NUM_BARRIERS
	.align		4
        /*0020*/ 	.byte	0x02, 0x4c
        /*0022*/ 	.byte	0x01
	.zero		1


	//----- nvinfo : EIATTR_MERCURY_ISA_VERSION
	.align		4
        /*0024*/ 	.byte	0x03, 0x5f
        /*0026*/ 	.short	0x0101


	//----- nvinfo : EIATTR_INT_WARP_WIDE_INSTR_OFFSETS
	.align		4
        /*0028*/ 	.byte	0x04, 0x31
        /*002a*/ 	.short	(.L_1281 - .L_1280)


	//   ....[0]....
.L_1280:
        /*002c*/ 	.word	0x00000ff0


	//   ....[1]....
        /*0030*/ 	.word	0x00001030


	//   ....[2]....
        /*0034*/ 	.word	0x00001060


	//   ....[3]....
        /*0038*/ 	.word	0x00001080


	//   ....[4]....
        /*003c*/ 	.word	0x00001250


	//   ....[5]....
        /*0040*/ 	.word	0x000012b0


	//   ....[6]....
        /*0044*/ 	.word	0x000012f0


	//   ....[7]....
        /*0048*/ 	.word	0x00001300


	//   ....[8]....
        /*004c*/ 	.word	0x000015b0


	//   ....[9]....
        /*0050*/ 	.word	0x00001690


	//   ....[10]....
        /*0054*/ 	.word	0x000016a0


	//   ....[11]....
        /*0058*/ 	.word	0x00001780


	//   ....[12]....
        /*005c*/ 	.word	0x000018f0


	//   ....[13]....
        /*0060*/ 	.word	0x00001910


	//----- nvinfo : EIATTR_COOP_GROUP_MASK_REGIDS
	.align		4
.L_1281:
        /*0064*/ 	.byte	0x04, 0x29
        /*0066*/ 	.short	(.L_1283 - .L_1282)


	//   ....[0]....
.L_1282:
        /*0068*/ 	.word	0xffffffff


	//   ....[1]....
        /*006c*/ 	.word	0xffffffff


	//   ....[2]....
        /*0070*/ 	.word	0xffffffff


	//   ....[3]....
        /*0074*/ 	.word	0xffffffff


	//   ....[4]....
        /*0078*/ 	.word	0xffffffff


	//   ....[5]....
        /*007c*/ 	.word	0xffffffff


	//   ....[6]....
        /*0080*/ 	.word	0xffffffff


	//   ....[7]....
        /*0084*/ 	.word	0xffffffff


	//   ....[8]....
        /*0088*/ 	.word	0xffffffff


	//   ....[9]....
        /*008c*/ 	.word	0xffffffff


	//----- nvinfo : EIATTR_COOP_GROUP_INSTR_OFFSETS
	.align		4
.L_1283:
        /*0090*/ 	.byte	0x04, 0x28
        /*0092*/ 	.short	(.L_1285 - .L_1284)


	//   ....[0]....
.L_1284:
        /*0094*/ 	.word	0x000007c0


	//   ....[1]....
        /*0098*/ 	.word	0x000007d0


	//   ....[2]....
        /*009c*/ 	.word	0x00000800


	//   ....[3]....
        /*00a0*/ 	.word	0x00000820


	//   ....[4]....
        /*00a4*/ 	.word	0x00000850


	//   ....[5]....
        /*00a8*/ 	.word	0x00000870


	//   ....[6]....
        /*00ac*/ 	.word	0x000008a0


	//   ....[7]....
        /*00b0*/ 	.word	0x000008c0


	//   ....[8]....
        /*00b4*/ 	.word	0x00000910


	//   ....[9]....
        /*00b8*/ 	.word	0x00000920


	//----- nvinfo : EIATTR_VRC_CTA_INIT_COUNT
	.align		4
.L_1285:
        /*00bc*/ 	.byte	0x02, 0x4a
	.zero		1
	.zero		1


	//----- nvinfo : EIATTR_EXIT_INSTR_OFFSETS
	.align		4
        /*00c0*/ 	.byte	0x04, 0x1c
        /*00c2*/ 	.short	(.L_1287 - .L_1286)


	//   ....[0]....
.L_1286:
        /*00c4*/ 	.word	0x00000070


	//   ....[1]....
        /*00c8*/ 	.word	0x00002540


	//----- nvinfo : EIATTR_MAX_THREADS
	.align		4
.L_1287:
        /*00cc*/ 	.byte	0x04, 0x05
        /*00ce*/ 	.short	(.L_1289 - .L_1288)
.L_1288:
        /*00d0*/ 	.word	0x00000180
        /*00d4*/ 	.word	0x00000001
        /*00d8*/ 	.word	0x00000001


	//----- nvinfo : EIATTR_CRS_STACK_SIZE
	.align		4
.L_1289:
        /*00dc*/ 	.byte	0x04, 0x1e
        /*00de*/ 	.short	(.L_1291 - .L_1290)
.L_1290:
        /*00e0*/ 	.word	0x00000000


	//----- nvinfo : EIATTR_CBANK_PARAM_SIZE
	.align		4
.L_1291:
        /*00e4*/ 	.byte	0x03, 0x19
        /*00e6*/ 	.short	0x00a0


	//----- nvinfo : EIATTR_PARAM_CBANK
	.align		4
        /*00e8*/ 	.byte	0x04, 0x0a
        /*00ea*/ 	.short	(.L_1293 - .L_1292)
	.align		4
.L_1292:
        /*00ec*/ 	.word	index@(.nv.constant0._Z35group_norm_nhwc_fwd_one_pass_kernelI11Bf16IOBf16WLi64ELi24ELi384EEv26Group_norm_nhwc_fwd_params)
        /*00f0*/ 	.short	0x0380
        /*00f2*/ 	.short	0x00a0


	//----- nvinfo : EIATTR_SW_WAR
	.align		4
.L_1293:
        /*00f4*/ 	.byte	0x04, 0x36
        /*00f6*/ 	.short	(.L_1295 - .L_1294)
.L_1294:
        /*00f8*/ 	.word	0x00000008
.L_1295:


//--------------------- .nv.info._Z35group_norm_nhwc_fwd_one_pass_kernelI11Bf16IOBf16WLi128ELi24ELi384EEv26Group_norm_nhwc_fwd_params --------------------------
	.section	.nv.info._Z35group_norm_nhwc_fwd_one_pass_kernelI11Bf16IOBf16WLi128ELi24ELi384EEv26Group_norm_nhwc_fwd_params,"",@"SHT_CUDA_INFO"
	.sectionflags	@""
	.align	4


	//----- nvinfo : EIATTR_CUDA_API_VERSION
	.align		4
        /*0000*/ 	.byte	0x04, 0x37
        /*0002*/ 	.short	(.L_1297 - .L_1296)
.L_1296:
        /*0004*/ 	.word	0x00000082


	//----- nvinfo : EIATTR_KPARAM_INFO
	.align		4
.L_1297:
        /*0008*/ 	.byte	0x04, 0x17
        /*000a*/ 	.short	(.L_1299 - .L_1298)
.L_1298:
        /*000c*/ 	.word	0x00000000
        /*0010*/ 	.short	0x0000
        /*0012*/ 	.short	0x0000
        /*0014*/ 	.byte	0x00, 0xf0, 0x81, 0x02


	//----- nvinfo : EIATTR_SPARSE_MMA_MASK
	.align		4
.L_1299:
        /*0018*/ 	.byte	0x03, 0x50
        /*001a*/ 	.short	0x0000


	//----- nvinfo : EIATTR_MAXREG_COUNT
	.align		4
        /*001c*/ 	.byte	0x03, 0x1b
        /*001e*/ 	.short	0x00a8


	//----- nvinfo : EIATTR_NUM_BARRIERS
	.align		4
        /*0020*/ 	.byte	0x02, 0x4c
        /*0022*/ 	.byte	0x01
	.zero		1


	//----- nvinfo : EIATTR_MERCURY_ISA_VERSION
	.align		4
        /*0024*/ 	.byte	0x03, 0x5f
        /*0026*/ 	.short	0x0101


	//----- nvinfo : EIATTR_INT_WARP_WIDE_INSTR_OFFSETS
	.align		4
        /*0028*/ 	.byte	0x04, 0x31
        /*002a*/ 	.short	(.L_1301 - .L_1300)


	//   ....[0]....
.L_1300:
        /*002c*/ 	.word	0x000012b0


	//   ....[1]....
        /*0030*/ 	.word	0x00001320


	//   ....[2]....
        /*0034*/ 	.word	0x00001330


	//   ....[3]....
        /*0038*/ 	.word	0x00001360


	//   ....[4]....
        /*003c*/ 	.word	0x00001520


	//   ....[5]....
        /*0040*/ 	.word	0x00001580


	//   ....[6]....
        /*0044*/ 	.word	0x000015b0


	//   ....[7]....
        /*0048*/ 	.word	0x000015d0


	//   ....[8]....
        /*004c*/ 	.word	0x00001900


	//   ....[9]....
        /*0050*/ 	.word	0x00001920


	//   ....[10]....
        /*0054*/ 	.word	0x00001930


	//   ....[11]....
        /*0058*/ 	.word	0x00001960


	//   ....[12]....
        /*005c*/ 	.word	0x00001bc0


	//   ....[13]....
        /*0060*/ 	.word	0x00001be0


	//----- nvinfo : EIATTR_COOP_GROUP_MASK_REGIDS
	.align		4
.L_1301:
        /*0064*/ 	.byte	0x04, 0x29
        /*0066*/ 	.short	(.L_1303 - .L_1302)


	//   ....[0]....
.L_1302:
        /*0068*/ 	.word	0xffffffff


	//   ....[1]....
        /*006c*/ 	.word	0xffffffff


	//   ....[2]....
        /*0070*/ 	.word	0xffffffff


	//   ....[3]....
        /*0074*/ 	.word	0xffffffff


	//   ....[4]....
        /*0078*/ 	.word	0xffffffff


	//   ....[5]....
        /*007c*/ 	.word	0xffffffff


	//   ....[6]....
        /*0080*/ 	.word	0xffffffff


	//   ....[7]....
        /*0084*/ 	.word	0xffffffff


	//   ....[8]....
        /*0088*/ 	.word	0xffffffff


	//   ....[9]....
        /*008c*/ 	.word	0xffffffff


	//----- nvinfo : EIATTR_COOP_GROUP_INSTR_OFFSETS
	.align		4
.L_1303:
        /*0090*/ 	.byte	0x04, 0x28
        /*0092*/ 	.short	(.L_1305 - .L_1304)


	//   ....[0]....
.L_1304:
        /*0094*/ 	.word	0x00000a90


	//   ....[1]....
        /*0098*/ 	.word	0x00000aa0


	//   ....[2]....
        /*009c*/ 	.word	0x00000ad0


	//   ....[3]....
        /*00a0*/ 	.word	0x00000ae0


	//   ....[4]....
        /*00a4*/ 	.word	0x00000b20


	//   ....[5]....
        /*00a8*/ 	.word	0x00000b30


	//   ....[6]....
        /*00ac*/ 	.word	0x00000b70


	//   ....[7]....
        /*00b0*/ 	.word	0x00000b80


	//   ....[8]....
        /*00b4*/ 	.word	0x00000be0


	//   ....[9]....
        /*00b8*/ 	.word	0x00000bf0


	//----- nvinfo : EIATTR_VRC_CTA_INIT_COUNT
	.align		4
.L_1305:
        /*00bc*/ 	.byte	0x02, 0x4a
	.zero		1
	.zero		1


	//----- nvinfo : EIATTR_EXIT_INSTR_OFFSETS
	.align		4
        /*00c0*/ 	.byte	0x04, 0x1c
        /*00c2*/ 	.short	(.L_1307 - .L_1306)


	//   ....[0]....
.L_1306:
        /*00c4*/ 	.word	0x00000070


	//   ....[1]....
        /*00c8*/ 	.word	0x00002fc0


	//----- nvinfo : EIATTR_MAX_THREADS
	.align		4
.L_1307:
        /*00cc*/ 	.byte	0x04, 0x05
        /*00ce*/ 	.short	(.L_1309 - .L_1308)
.L_1308:
        /*00d0*/ 	.word	0x00000180
        /*00d4*/ 	.word	0x00000001
        /*00d8*/ 	.word	0x00000001


	//----- nvinfo : EIATTR_CRS_STACK_SIZE
	.align		4
.L_1309:
        /*00dc*/ 	.byte	0x04, 0x1e
        /*00de*/ 	.short	(.L_1311 - .L_1310)
.L_1310:
        /*00e0*/ 	.word	0x00000000


	//----- nvinfo : EIATTR_CBANK_PARAM_SIZE
	.align		4
.L_1311:
        /*00e4*/ 	.byte	0x03, 0x19
        /*00e6*/ 	.short	0x00a0


	//----- nvinfo : EIATTR_PARAM_CBANK
	.align		4
        /*00e8*/ 	.byte	0x04, 0x0a
        /*00ea*/ 	.short	(.L_1313 - .L_1312)
	.align		4
.L_1312:
        /*00ec*/ 	.word	index@(.nv.constant0._Z35group_norm_nhwc_fwd_one_pass_kernelI11Bf16IOBf16WLi128ELi24ELi384EEv26Group_norm_nhwc_fwd_params)
        /*00f0*/ 	.short	0x0380
        /*00f2*/ 	.short	0x00a0


	//----- nvinfo : EIATTR_SW_WAR
	.align		4
.L_1313:
        /*00f4*/ 	.byte	0x04, 0x36
        /*00f6*/ 	.short	(.L_1315 - .L_1314)
.L_1314:
        /*00f8*/ 	.word	0x00000008
.L_1315:


//--------------------- .nv.info._Z35group_norm_nhwc_fwd_one_pass_kernelI11Bf16IOBf16WLi256ELi24ELi384EEv26Group_norm_nhwc_fwd_params --------------------------
	.section	.nv.info._Z35group_norm_nhwc_fwd_one_pass_kernelI11Bf16IOBf16WLi256ELi24ELi384EEv26Group_norm_nhwc_fwd_params,"",@"SHT_CUDA_INFO"
	.sectionflags	@""
	.align	4


	//----- nvinfo : EIATTR_CUDA_API_VERSION
	.align		4
        /*0000*/ 	.byte	0x04, 0x37
        /*0002*/ 	.short	(.L_1317 - .L_1316)
.L_1316:
        /*0004*/ 	.word	0x00000082


	//----- nvinfo : EIATTR_KPARAM_INFO
	.align		4
.L_1317:
        /*0008*/ 	.byte	0x04, 0x17
        /*000a*/ 	.short	(.L_1319 - .L_1318)
.L_1318:
        /*000c*/ 	.word	0x00000000
        /*0010*/ 	.short	0x0000
        /*0012*/ 	.short	0x0000
        /*0014*/ 	.byte	0x00, 0xf0, 0x81, 0x02


	//----- nvinfo : EIATTR_SPARSE_MMA_MASK
	.align		4
.L_1319:
        /*0018*/ 	.byte	0x03, 0x50
        /*001a*/ 	.short	0x0000


	//----- nvinfo : EIATTR_MAXREG_COUNT
	.align		4
        /*001c*/ 	.byte	0x03, 0x1b
        /*001e*/ 	.short	0x00a8


	//----- nvinfo : EIATTR_NUM_BARRIERS
	.align		4
        /*0020*/ 	.byte	0x02, 0x4c
        /*0022*/ 	.byte	0x01
	.zero		1


	//----- nvinfo : EIATTR_MERCURY_ISA_VERSION
	.align		4
        /*0024*/ 	.byte	0x03, 0x5f
        /*0026*/ 	.short	0x0101


	//----- nvinfo : EIATTR_INT_WARP_WIDE_INSTR_OFFSETS
	.align		4
        /*0028*/ 	.byte	0x04, 0x31
        /*002a*/ 	.short	(.L_1321 - .L_1320)


	//   ....[0]....
.L_1320:
        /*002c*/ 	.word	0x000018c0


	//   ....[1]....
        /*0030*/ 	.word	0x00001940


	//   ....[2]....
        /*0034*/ 	.word	0x000019e0


	//   ....[3]....
        /*0038*/ 	.word	0x00001a80


	//   ....[4]....
        /*003c*/ 	.word	0x00001b20


	//   ....[5]....
        /*0040*/ 	.word	0x00001bc0


	//   ....[6]....
        /*0044*/ 	.word	0x00001c60


	//   ....[7]....
        /*0048*/ 	.word	0x00001d00


	//   ....[8]....
        /*004c*/ 	.word	0x00001f10


	//   ....[9]....
        /*0050*/ 	.word	0x00001f70


	//   ....[10]....
        /*0054*/ 	.word	0x00002010


	//   ....[11]....
        /*0058*/ 	.word	0x000020b0


	//   ....[12]....
        /*005c*/ 	.word	0x00002230


	//   ....[13]....
        /*0060*/ 	.word	0x00002260


	//----- nvinfo : EIATTR_COOP_GROUP_MASK_REGIDS
	.align		4
.L_1321:
        /*0064*/ 	.byte	0x04, 0x29
        /*0066*/ 	.short	(.L_1323 - .L_1322)


	//   ....[0]....
.L_1322:
        /*0068*/ 	.word	0xffffffff


	//   ....[1]....
        /*006c*/ 	.word	0xffffffff


	//   ....[2]....
        /*0070*/ 	.word	0xffffffff


	//   ....[3]....
        /*0074*/ 	.word	0xffffffff


	//   ....[4]....
        /*0078*/ 	.word	0xffffffff


	//   ....[5]....
        /*007c*/ 	.word	0xffffffff


	//   ....[6]....
        /*0080*/ 	.word	0xffffffff


	//   ....[7]....
        /*0084*/ 	.word	0xffffffff


	//   ....[8]....
        /*0088*/ 	.word	0xffffffff


	//   ....[9]....
        /*008c*/ 	.word	0xffffffff


	//----- nvinfo : EIATTR_COOP_GROUP_INSTR_OFFSETS
	.align		4
.L_1323:
        /*0090*/ 	.byte	0x04, 0x28
        /*0092*/ 	.short	(.L_1325 - .L_1324)


	//   ....[0]....
.L_1324:
        /*0094*/ 	.word	0x000010e0


	//   ....[1]....
        /*0098*/ 	.word	0x000010f0


	//   ....[2]....
        /*009c*/ 	.word	0x00001120


	//   ....[3]....
        /*00a0*/ 	.word	0x00001130


	//   ....[4]....
        /*00a4*/ 	.word	0x00001170


	//   ....[5]....
        /*00a8*/ 	.word	0x00001180


	//   ....[6]....
        /*00ac*/ 	.word	0x000011c0


	//   ....[7]....
        /*00b0*/ 	.word	0x000011d0


	//   ....[8]....
        /*00b4*/ 	.word	0x00001250


	//   ....[9]....
        /*00b8*/ 	.word	0x00001260


	//----- nvinfo : EIATTR_VRC_CTA_INIT_COUNT
	.align		4
.L_1325:
        /*00bc*/ 	.byte	0x02, 0x4a
	.zero		1
	.zero		1


	//----- nvinfo : EIATTR_EXIT_INSTR_OFFSETS
	.align		4
        /*00c0*/ 	.byte	0x04, 0x1c
        /*00c2*/ 	.short	(.L_1327 - .L_1326)


	//   ....[0]....
.L_1326:
        /*00c4*/ 	.word	0x00000070


	//   ....[1]....
        /*00c8*/ 	.word	0x000044c0


	//----- nvinfo : EIATTR_MAX_THREADS
	.align		4
.L_1327:
        /*00cc*/ 	.byte	0x04, 0x05
        /*00ce*/ 	.short	(.L_1329 - .L_1328)
.L_1328:
        /*00d0*/ 	.word	0x00000180
        /*00d4*/ 	.word	0x00000001
        /*00d8*/ 	.word	0x00000001


	//----- nvinfo : EIATTR_CRS_STACK_SIZE
	.align		4
.L_1329:
        /*00dc*/ 	.byte	0x04, 0x1e
        /*00de*/ 	.short	(.L_1331 - .L_1330)
.L_1330:
        /*00e0*/ 	.word	0x00000000


	//----- nvinfo : EIATTR_CBANK_PARAM_SIZE
	.align		4
.L_1331:
        /*00e4*/ 	.byte	0x03, 0x19
        /*00e6*/ 	.short	0x00a0


	//----- nvinfo : EIATTR_PARAM_CBANK
	.align		4
        /*00e8*/ 	.byte	0x04, 0x0a
        /*00ea*/ 	.short	(.L_1333 - .L_1332)
	.align		4
.L_1332:
        /*00ec*/ 	.word	index@(.nv.constant0._Z35group_norm_nhwc_fwd_one_pass_kernelI11Bf16IOBf16WLi256ELi24ELi384EEv26Group_norm_nhwc_fwd_params)
        /*00f0*/ 	.short	0x0380
        /*00f2*/ 	.short	0x00a0


	//----- nvinfo : EIATTR_SW_WAR
	.align		4
.L_1333:
        /*00f4*/ 	.byte	0x04, 0x36
        /*00f6*/ 	.short	(.L_1335 - .L_1334)
.L_1334:
        /*00f8*/ 	.word	0x00000008
.L_1335:


//--------------------- .nv.info._Z35group_norm_nhwc_fwd_one_pass_kernelI11Bf16IOBf16WLi512ELi24ELi384EEv26Group_norm_nhwc_fwd_params --------------------------
	.section	.nv.info._Z35group_norm_nhwc_fwd_one_pass_kernelI11Bf16IOBf16WLi512ELi24ELi384EEv26Group_norm_nhwc_fwd_params,"",@"SHT_CUDA_INFO"
	.sectionflags	@""
	.align	4


	//----- nvinfo : EIATTR_CUDA_API_VERSION
	.align		4
        /*0000*/ 	.byte	0x04, 0x37
        /*0002*/ 	.short	(.L_1337 - .L_1336)
.L_1336:
        /*0004*/ 	.word	0x00000082


	//----- nvinfo : EIATTR_KPARAM_INFO
	.align		4
.L_1337:
        /*0008*/ 	.byte	0x04, 0x17
        /*000a*/ 	.short	(.L_1339 - .L_1338)
.L_1338:
        /*000c*/ 	.word	0x00000000
        /*0010*/ 	.short	0x0000
        /*0012*/ 	.short	0x0000
        /*0014*/ 	.byte	0x00, 0xf0, 0x81, 0x02


	//----- nvinfo : EIATTR_SPARSE_MMA_MASK
	.align		4
.L_1339:
        /*0018*/ 	.byte	0x03, 0x50
        /*001a*/ 	.short	0x0000


	//----- nvinfo : EIATTR_MAXREG_COUNT
	.align		4
        /*001c*/ 	.byte	0x03, 0x1b
        /*001e*/ 	.short	0x00a8


	//----- nvinfo : EIATTR_NUM_BARRIERS
	.align		4
        /*0020*/ 	.byte	0x02, 0x4c
        /*0022*/ 	.byte	0x01
	.zero		1


	//----- nvinfo : EIATTR_MERCURY_ISA_VERSION
	.align		4
        /*0024*/ 	.byte	0x03, 0x5f
        /*0026*/ 	.short	0x0101


	//----- nvinfo : EIATTR_COOP_GROUP_MASK_REGIDS
	.align		4
        /*0028*/ 	.byte	0x04, 0x29
        /*002a*/ 	.short	(.L_1341 - .L_1340)


	//   ....[0]....
.L_1340:
        /*002c*/ 	.word	0xffffffff


	//   ....[1]....
        /*0030*/ 	.word	0xffffffff


	//   ....[2]....
        /*0034*/ 	.word	0xffffffff


	//   ....[3]....
        /*0038*/ 	.word	0xffffffff


	//   ....[4]....
        /*003c*/ 	.word	0xffffffff


	//   ....[5]....
        /*0040*/ 	.word	0xffffffff


	//   ....[6]....
        /*0044*/ 	.word	0xffffffff


	//   ....[7]....
        /*0048*/ 	.word	0xffffffff


	//   ....[8]....
        /*004c*/ 	.word	0xffffffff


	//   ....[9]....
        /*0050*/ 	.word	0xffffffff


	//----- nvinfo : EIATTR_COOP_GROUP_INSTR_OFFSETS
	.align		4
.L_1341:
        /*0054*/ 	.byte	0x04, 0x28
        /*0056*/ 	.short	(.L_1343 - .L_1342)


	//   ....[0]....
.L_1342:
        /*0058*/ 	.word	0x00001c10


	//   ....[1]....
        /*005c*/ 	.word	0x00001c20


	//   ....[2]....
        /*0060*/ 	.word	0x00001c60


	//   ....[3]....
        /*0064*/ 	.word	0x00001c70


	//   ....[4]....
        /*0068*/ 	.word	0x00001cb0


	//   ....[5]....
        /*006c*/ 	.word	0x00001cc0


	//   ....[6]....
        /*0070*/ 	.word	0x00001d00


	//   ....[7]....
        /*0074*/ 	.word	0x00001d10


	//   ....[8]....
        /*0078*/ 	.word	0x00001d90


	//   ....[9]....
        /*007c*/ 	.word	0x00001da0


	//----- nvinfo : EIATTR_VRC_CTA_INIT_COUNT
	.align		4
.L_1343:
        /*0080*/ 	.byte	0x02, 0x4a
	.zero		1
	.zero		1


	//----- nvinfo : EIATTR_EXIT_INSTR_OFFSETS
	.align		4
        /*0084*/ 	.byte	0x04, 0x1c
        /*0086*/ 	.short	(.L_1345 - .L_1344)


	//   ....[0]....
.L_1344:
        /*0088*/ 	.word	0x00000060


	//   ....[1]....
        /*008c*/ 	.word	0x00006820


	//----- nvinfo : EIATTR_MAX_THREADS
	.align		4
.L_1345:
        /*0090*/ 	.byte	0x04, 0x05
        /*0092*/ 	.short	(.L_1347 - .L_1346)
.L_1346:
        /*0094*/ 	.word	0x00000180
        /*0098*/ 	.word	0x00000001
        /*009c*/ 	.word	0x00000001


	//----- nvinfo : EIATTR_CRS_STACK_SIZE
	.align		4
.L_1347:
        /*00a0*/ 	.byte	0x04, 0x1e
        /*00a2*/ 	.short	(.L_1349 - .L_1348)
.L_1348:
        /*00a4*/ 	.word	0x00000000


	//----- nvinfo : EIATTR_CBANK_PARAM_SIZE
	.align		4
.L_1349:
        /*00a8*/ 	.byte	0x03, 0x19
        /*00aa*/ 	.short	0x00a0


	//----- nvinfo : EIATTR_PARAM_CBANK
	.align		4
        /*00ac*/ 	.byte	0x04, 0x0a
        /*00ae*/ 	.short	(.L_1351 - .L_1350)
	.align		4
.L_1350:
        /*00b0*/ 	.word	index@(.nv.constant0._Z35group_norm_nhwc_fwd_one_pass_kernelI11Bf16IOBf16WLi512ELi24ELi384EEv26Group_norm_nhwc_fwd_params)
        /*00b4*/ 	.short	0x0380
        /*00b6*/ 	.short	0x00a0


	//----- nvinfo : EIATTR_SW_WAR
	.align		4
.L_1351:
        /*00b8*/ 	.byte	0x04, 0x36
        /*00ba*/ 	.short	(.L_1353 - .L_1352)
.L_1352:
        /*00bc*/ 	.word	0x00000008
.L_1353:


//--------------------- .nv.info._Z35group_norm_nhwc_fwd_one_pass_kernelI11Bf16IOFp16WLi64ELi24ELi384EEv26Group_norm_nhwc_fwd_params --------------------------
	.section	.nv.info._Z35group_norm_nhwc_fwd_one_pass_kernelI11Bf16IOFp16WLi64ELi24ELi384EEv26Group_norm_nhwc_fwd_params,"",@"SHT_CUDA_INFO"
	.sectionflags	@""
	.align	4


	//----- nvinfo : EIATTR_CUDA_API_VERSION
	.align		4
        /*0000*/ 	.byte	0x04, 0x37
        /*0002*/ 	.short	(.L_1355 - .L_1354)
.L_1354:
        /*0004*/ 	.word	0x00000082


	//----- nvinfo : EIATTR_KPARAM_INFO
	.align		4
.L_1355:
        /*0008*/ 	.byte	0x04, 0x17
        /*000a*/ 	.short	(.L_1357 - .L_1356)
.L_1356:
        /*000c*/ 	.word	0x00000000
        /*0010*/ 	.short	0x0000
        /*0012*/ 	.short	0x0000
        /*0014*/ 	.byte	0x00, 0xf0, 0x81, 0x02


	//----- nvinfo : EIATTR_SPARSE_MMA_MASK
	.align		4
.L_1357:
        /*0018*/ 	.byte	0x03, 0x50
        /*001a*/ 	.short	0x0000


	//----- nvinfo : EIATTR_MAXREG_COUNT
	.align		4
        /*001c*/ 	.byte	0x03, 0x1b
        /*001e*/ 	.short	0x00a8


	//----- nvinfo : EIATTR_NUM_BARRIERS
	.align		4
        /*0020*/ 	.byte	0x02, 0x4c
        /*0022*/ 	.byte	0x01
	.zero		1


	//----- nvinfo : EIATTR_MERCURY_ISA_VERSION
	.align		4
        /*0024*/ 	.byte	0x03, 0x5f
        /*0026*/ 	.short	0x0101


	//----- nvinfo : EIATTR_INT_WARP_WIDE_INSTR_OFFSETS
	.align		4
        /*0028*/ 	.byte	0x04, 0x31
        /*002a*/ 	.short	(.L_1359 - .L_1358)


	//   ....[0]....
.L_1358:
        /*002c*/ 	.word	0x00001000


	//   ....[1]....
        /*0030*/ 	.word	0x00001030


	//   ....[2]....
        /*0034*/ 	.word	0x00001040


	//   ....[3]....
        /*0038*/ 	.word	0x00001090


	//   ....[4]....
        /*003c*/ 	.word	0x00001250


	//   ....[5]....
        /*0040*/ 	.word	0x000012b0


	//   ....[6]....
        /*0044*/ 	.word	0x000012f0


	//   ....[7]....
        /*0048*/ 	.word	0x00001300


	//   ....[8]....
        /*004c*/ 	.word	0x000015b0


	//   ....[9]....
        /*0050*/ 	.word	0x00001690


	//   ....[10]....
        /*0054*/ 	.word	0x000016a0


	//   ....[11]....
        /*0058*/ 	.word	0x00001780


	//   ....[12]....
        /*005c*/ 	.word	0x000018f0


	//   ....[13]....
        /*0060*/ 	.word	0x00001910


	//----- nvinfo : EIATTR_COOP_GROUP_MASK_REGIDS
	.align		4
.L_1359:
        /*0064*/ 	.byte	0x04, 0x29
        /*0066*/ 	.short	(.L_1361 - .L_1360)


	//   ....[0]....
.L_1360:
        /*0068*/ 	.word	0xffffffff


	//   ....[1]....
        /*006c*/ 	.word	0xffffffff


	//   ....[2]....
        /*0070*/ 	.word	0xffffffff


	//   ....[3]....
        /*0074*/ 	.word	0xffffffff


	//   ....[4]....
        /*0078*/ 	.word	0xffffffff


	//   ....[5]....
        /*007c*/ 	.word	0xffffffff


	//   ....[6]....
        /*0080*/ 	.word	0xffffffff


	//   ....[7]....
        /*0084*/ 	.word	0xffffffff


	//   ....[8]....
        /*0088*/ 	.word	0xffffffff


	//   ....[9]....
        /*008c*/ 	.word	0xffffffff


	//----- nvinfo : EIATTR_COOP_GROUP_INSTR_OFFSETS
	.align		4
.L_1361:
        /*0090*/ 	.byte	0x04, 0x28
        /*0092*/ 	.short	(.L_1363 - .L_1362)


	//   ....[0]....
.L_1362:
        /*0094*/ 	.word	0x000007c0


	//   ....[1]....
        /*0098*/ 	.word	0x000007d0


	//   ....[2]....
        /*009c*/ 	.word	0x00000800


	//   ....[3]....
        /*00a0*/ 	.word	0x00000820


	//   ....[4]....
        /*00a4*/ 	.word	0x00000850


	//   ....[5]....
        /*00a8*/ 	.word	0x00000870


	//   ....[6]....
        /*00ac*/ 	.word	0x000008a0


	//   ....[7]....
        /*00b0*/ 	.word	0x000008c0


	//   ....[8]....
        /*00b4*/ 	.word	0x00000910


	//   ....[9]....
        /*00b8*/ 	.word	0x00000920


	//----- nvinfo : EIATTR_VRC_CTA_INIT_COUNT
	.align		4
.L_1363:
        /*00bc*/ 	.byte	0x02, 0x4a
	.zero		1
	.zero		1


	//----- nvinfo : EIATTR_EXIT_INSTR_OFFSETS
	.align		4
        /*00c0*/ 	.byte	0x04, 0x1c
        /*00c2*/ 	.short	(.L_1365 - .L_1364)


	//   ....[0]....
.L_1364:
        /*00c4*/ 	.word	0x00000070


	//   ....[1]....
        /*00c8*/ 	.word	0x00002540


	//----- nvinfo : EIATTR_MAX_THREADS
	.align		4
.L_1365:
        /*00cc*/ 	.byte	0x04, 0x05
        /*00ce*/ 	.short	(.L_1367 - .L_1366)
.L_1366:
        /*00d0*/ 	.word	0x00000180
        /*00d4*/ 	.word	0x00000001
        /*00d8*/ 	.word	0x00000001


	//----- nvinfo : EIATTR_CRS_STACK_SIZE
	.align		4
.L_1367:
        /*00dc*/ 	.byte	0x04, 0x1e
        /*00de*/ 	.short	(.L_1369 - .L_1368)
.L_1368:
        /*00e0*/ 	.word	0x00000000


	//----- nvinfo : EIATTR_CBANK_PARAM_SIZE
	.align		4
.L_1369:
        /*00e4*/ 	.byte	0x03, 0x19
        /*00e6*/ 	.short	0x00a0


	//----- nvinfo : EIATTR_PARAM_CBANK
	.align		4
        /*00e8*/ 	.byte	0x04, 0x0a
        /*00ea*/ 	.short	(.L_1371 - .L_1370)
	.align		4
.L_1370:
        /*00ec*/ 	.word	index@(.nv.constant0._Z35group_norm_nhwc_fwd_one_pass_kernelI11Bf16IOFp16WLi64ELi24ELi384EEv26Group_norm_nhwc_fwd_params)
        /*00f0*/ 	.short	0x0380
        /*00f2*/ 	.short	0x00a0


	//----- nvinfo : EIATTR_SW_WAR
	.align		4
.L_1371:
        /*00f4*/ 	.byte	0x04, 0x36
        /*00f6*/ 	.short	(.L_1373 - .L_1372)
.L_1372:
        /*00f8*/ 	.word	0x00000008
.L_1373:


//--------------------- .nv.info._Z35group_norm_nhwc_fwd_one_pass_kernelI11Bf16IOFp16WLi128ELi24ELi384EEv26Group_norm_nhwc_fwd_params --------------------------
	.section	.nv.info._Z35group_norm_nhwc_fwd_one_pass_kernelI11Bf16IOFp16WLi128ELi24ELi384EEv26Group_norm_nhwc_fwd_params,"",@"SHT_CUDA_INFO"
	.sectionflags	@""
	.align	4


	//----- nvinfo : EIATTR_CUDA_API_VERSION
	.align		4
        /*0000*/ 	.byte	0x04, 0x37
        /*0002*/ 	.short	(.L_1375 - .L_1374)
.L_1374:
        /*0004*/ 	.word	0x00000082


	//----- nvinfo : EIATTR_KPARAM_INFO
	.align		4
.L_1375:
        /*0008*/ 	.byte	0x04, 0x17
        /*000a*/ 	.short	(.L_1377 - .L_1376)
.L_1376:
        /*000c*/ 	.word	0x00000000
        /*0010*/ 	.short	0x0000
        /*0012*/ 	.short	0x0000
        /*0014*/ 	.byte	0x00, 0xf0, 0x81, 0x02


	//----- nvinfo : EIATTR_SPARSE_MMA_MASK
	.align		4
.L_1377:
        /*0018*/ 	.byte	0x03, 0x50
        /*001a*/ 	.short	0x0000


	//----- nvinfo : EIATTR_MAXREG_COUNT
	.align		4
        /*001c*/ 	.byte	0x03, 0x1b
        /*001e*/ 	.short	0x00a8


	//----- nvinfo : EIATTR_NUM_BARRIERS
	.align		4
        /*0020*/ 	.byte	0x02, 0x4c
        /*0022*/ 	.byte	0x01
	.zero		1


	//----- nvinfo : EIATTR_MERCURY_ISA_VERSION
	.align		4
        /*0024*/ 	.byte	0x03, 0x5f
        /*0026*/ 	.short	0x0101


	//----- nvinfo : EIATTR_INT_WARP_WIDE_INSTR_OFFSETS
	.align		4
        /*0028*/ 	.byte	0x04, 0x31
        /*002a*/ 	.short	(.L_1379 - .L_1378)


	//   ....[0]....
.L_1378:
        /*002c*/ 	.word	0x000012b0


	//   ....[1]....
        /*0030*/ 	.word	0x00001320


	//   ....[2]....
        /*0034*/ 	.word	0x00001330


	//   ....[3]....
        /*0038*/ 	.word	0x00001360


	//   ....[4]....
        /*003c*/ 	.word	0x00001520


	//   ....[5]....
        /*0040*/ 	.word	0x00001580


	//   ....[6]....
        /*0044*/ 	.word	0x000015a0


	//   ....[7]....
        /*0048*/ 	.word	0x000015d0


	//   ....[8]....
        /*004c*/ 	.word	0x00001900


	//   ....[9]....
        /*0050*/ 	.word	0x00001920


	//   ....[10]....
        /*0054*/ 	.word	0x00001940


	//   ....[11]....
        /*0058*/ 	.word	0x00001960


	//   ....[12]....
        /*005c*/ 	.word	0x00001bc0


	//   ....[13]....
        /*0060*/ 	.word	0x00001be0


	//----- nvinfo : EIATTR_COOP_GROUP_MASK_REGIDS
	.align		4
.L_1379:
        /*0064*/ 	.byte	0x04, 0x29
        /*0066*/ 	.short	(.L_1381 - .L_1380)


	//   ....[0]....
.L_1380:
        /*0068*/ 	.word	0xffffffff


	//   ....[1]....
        /*006c*/ 	.word	0xffffffff


	//   ....[2]....
        /*0070*/ 	.word	0xffffffff


	//   ....[3]....
        /*0074*/ 	.word	0xffffffff


	//   ....[4]....
        /*0078*/ 	.word	0xffffffff


	//   ....[5]....
        /*007c*/ 	.word	0xffffffff


	//   ....[6]....
        /*0080*/ 	.word	0xffffffff


	//   ....[7]....
        /*0084*/ 	.word	0xffffffff


	//   ....[8]....
        /*0088*/ 	.word	0xffffffff


	//   ....[9]....
        /*008c*/ 	.word	0xffffffff


	//----- nvinfo : EIATTR_COOP_GROUP_INSTR_OFFSETS
	.align		4
.L_1381:
        /*0090*/ 	.byte	0x04, 0x28
        /*0092*/ 	.short	(.L_1383 - .L_1382)


	//   ....[0]....
.L_1382:
        /*0094*/ 	.word	0x00000a90


	//   ....[1]....
        /*0098*/ 	.word	0x00000aa0


	//   ....[2]....
        /*009c*/ 	.word	0x00000ad0


	//   ....[3]....
        /*00a0*/ 	.word	0x00000ae0


	//   ....[4]....
        /*00a4*/ 	.word	0x00000b20


	//   ....[5]....
        /*00a8*/ 	.word	0x00000b30


	//   ....[6]....
        /*00ac*/ 	.word	0x00000b70


	//   ....[7]....
        /*00b0*/ 	.word	0x00000b80


	//   ....[8]....
        /*00b4*/ 	.word	0x00000be0


	//   ....[9]....
        /*00b8*/ 	.word	0x00000bf0


	//----- nvinfo : EIATTR_VRC_CTA_INIT_COUNT
	.align		4
.L_1383:
        /*00bc*/ 	.byte	0x02, 0x4a
	.zero		1
	.zero		1


	//----- nvinfo : EIATTR_EXIT_INSTR_OFFSETS
	.align		4
        /*00c0*/ 	.byte	0x04, 0x1c
        /*00c2*/ 	.short	(.L_1385 - .L_1384)


	//   ....[0]....
.L_1384:
        /*00c4*/ 	.word	0x00000070


	//   ....[1]....
        /*00c8*/ 	.word	0x00002fc0


	//----- nvinfo : EIATTR_MAX_THREADS
	.align		4
.L_1385:
        /*00cc*/ 	.byte	0x04, 0x05
        /*00ce*/ 	.short	(.L_1387 - .L_1386)
.L_1386:
        /*00d0*/ 	.word	0x00000180
        /*00d4*/ 	.word	0x00000001
        /*00d8*/ 	.word	0x00000001


	//----- nvinfo : EIATTR_CRS_STACK_SIZE
	.align		4
.L_1387:
        /*00dc*/ 	.byte	0x04, 0x1e
        /*00de*/ 	.short	(.L_1389 - .L_1388)
.L_1388:
        /*00e0*/ 	.word	0x00000000


	//----- nvinfo : EIATTR_CBANK_PARAM_SIZE
	.align		4
.L_1389:
        /*00e4*/ 	.byte	0x03, 0x19
        /*00e6*/ 	.short	0x00a0


	//----- nvinfo : EIATTR_PARAM_CBANK
	.align		4
        /*00e8*/ 	.byte	0x04, 0x0a
        /*00ea*/ 	.short	(.L_1391 - .L_1390)
	.align		4
.L_1390:
        /*00ec*/ 	.word	index@(.nv.constant0._Z35group_norm_nhwc_fwd_one_pass_kernelI11Bf16IOFp16WLi128ELi24ELi384EEv26Group_norm_nhwc_fwd_params)
        /*00f0*/ 	.short	0x0380
        /*00f2*/ 	.short	0x00a0


	//----- nvinfo : EIATTR_SW_WAR
	.align		4
.L_1391:
        /*00f4*/ 	.byte	0x04, 0x36
        /*00f6*/ 	.short	(.L_1393 - .L_1392)
.L_1392:
        /*00f8*/ 	.word	0x00000008
.L_1393:


//--------------------- .nv.info._Z35group_norm_nhwc_fwd_one_pass_kernelI11Bf16IOFp16WLi256ELi24ELi384EEv26Group_norm_nhwc_fwd_params --------------------------
	.section	.nv.info._Z35group_norm_nhwc_fwd_one_pass_kernelI11Bf16IOFp16WLi256ELi24ELi384EEv26Group_norm_nhwc_fwd_params,"",@"SHT_CUDA_INFO"
	.sectionflags	@""
	.align	4


	//----- nvinfo : EIATTR_CUDA_API_VERSION
	.align		4
        /*0000*/ 	.byte	0x04, 0x37
        /*0002*/ 	.short	(.L_1395 - .L_1394)
.L_1394:
        /*0004*/ 	.word	0x00000082


	//----- nvinfo : EIATTR_KPARAM_INFO
	.align		4
.L_1395:
        /*0008*/ 	.byte	0x04, 0x17
        /*000a*/ 	.short	(.L_1397 - .L_1396)
.L_1396:
        /*000c*/ 	.word	0x00000000
        /*0010*/ 	.short	0x0000
        /*0012*/ 	.short	0x0000
        /*0014*/ 	.byte	0x00, 0xf0, 0x81, 0x02


	//----- nvinfo : EIATTR_SPARSE_MMA_MASK
	.align		4
.L_1397:
        /*0018*/ 	.byte	0x03, 0x50
        /*001a*/ 	.short	0x0000


	//----- nvinfo : EIATTR_MAXREG_COUNT
	.align		4
        /*001c*/ 	.byte	0x03, 0x1b
        /*001e*/ 	.short	0x00a8


	//----- nvinfo : EIATTR_NUM_BARRIERS
	.align		4
        /*0020*/ 	.byte	0x02, 0x4c
        /*0022*/ 	.byte	0x01
	.zero		1


	//----- nvinfo : EIATTR_MERCURY_ISA_VERSION
	.align		4
        /*0024*/ 	.byte	0x03, 0x5f
        /*0026*/ 	.short	0x0101


	//----- nvinfo : EIATTR_INT_WARP_WIDE_INSTR_OFFSETS
	.align		4
        /*0028*/ 	.byte	0x04, 0x31
        /*002a*/ 	.short	(.L_1399 - .L_1398)


	//   ....[0]....
.L_1398:
        /*002c*/ 	.word	0x000018c0


	//   ....[1]....
        /*0030*/ 	.word	0x00001940


	//   ....[2]....
        /*0034*/ 	.word	0x000019e0


	//   ....[3]....
        /*0038*/ 	.word	0x00001a80


	//   ....[4]....
        /*003c*/ 	.word	0x00001b20


	//   ....[5]....
        /*0040*/ 	.word	0x00001bc0


	//   ....[6]....
        /*0044*/ 	.word	0x00001c60


	//   ....[7]....
        /*0048*/ 	.word	0x00001d00


	//   ....[8]....
        /*004c*/ 	.word	0x00001f10


	//   ....[9]....
        /*0050*/ 	.word	0x00001f70


	//   ....[10]....
        /*0054*/ 	.word	0x00002010


	//   ....[11]....
        /*0058*/ 	.word	0x000020b0


	//   ....[12]....
        /*005c*/ 	.word	0x00002230


	//   ....[13]....
        /*0060*/ 	.word	0x00002260


	//----- nvinfo : EIATTR_COOP_GROUP_MASK_REGIDS
	.align		4
.L_1399:
        /*0064*/ 	.byte	0x04, 0x29
        /*0066*/ 	.short	(.L_1401 - .L_1400)


	//   ....[0]....
.L_1400:
        /*0068*/ 	.word	0xffffffff


	//   ....[1]....
        /*006c*/ 	.word	0xffffffff


	//   ....[2]....
        /*0070*/ 	.word	0xffffffff


	//   ....[3]....
        /*0074*/ 	.word	0xffffffff


	//   ....[4]....
        /*0078*/ 	.word	0xffffffff


	//   ....[5]....
        /*007c*/ 	.word	0xffffffff


	//   ....[6]....
        /*0080*/ 	.word	0xffffffff


	//   ....[7]....
        /*0084*/ 	.word	0xffffffff


	//   ....[8]....
        /*0088*/ 	.word	0xffffffff


	//   ....[9]....
        /*008c*/ 	.word	0xffffffff


	//----- nvinfo : EIATTR_COOP_GROUP_INSTR_OFFSETS
	.align		4
.L_1401:
        /*0090*/ 	.byte	0x04, 0x28
        /*0092*/ 	.short	(.L_1403 - .L_1402)


	//   ....[0]....
.L_1402:
        /*0094*/ 	.word	0x000010e0


	//   ....[1]....
        /*0098*/ 	.word	0x000010f0


	//   ....[2]....
        /*009c*/ 	.word	0x00001120


	//   ....[3]....
        /*00a0*/ 	.word	0x00001130


	//   ....[4]....
        /*00a4*/ 	.word	0x00001170


	//   ....[5]....
        /*00a8*/ 	.word	0x00001180


	//   ....[6]....
        /*00ac*/ 	.word	0x000011c0


	//   ....[7]....
        /*00b0*/ 	.word	0x000011d0


	//   ....[8]....
        /*00b4*/ 	.word	0x00001250


	//   ....[9]....
        /*00b8*/ 	.word	0x00001260


	//----- nvinfo : EIATTR_VRC_CTA_INIT_COUNT
	.align		4
.L_1403:
        /*00bc*/ 	.byte	0x02, 0x4a
	.zero		1
	.zero		1


	//----- nvinfo : EIATTR_EXIT_INSTR_OFFSETS
	.align		4
        /*00c0*/ 	.byte	0x04, 0x1c
        /*00c2*/ 	.short	(.L_1405 - .L_1404)


	//   ....[0]....
.L_1404:
        /*00c4*/ 	.word	0x00000070


	//   ....[1]....
        /*00c8*/ 	.word	0x000044c0


	//----- nvinfo : EIATTR_MAX_THREADS
	.align		4
.L_1405:
        /*00cc*/ 	.byte	0x04, 0x05
        /*00ce*/ 	.short	(.L_1407 - .L_1406)
.L_1406:
        /*00d0*/ 	.word	0x00000180
        /*00d4*/ 	.word	0x00000001
        /*00d8*/ 	.word	0x00000001


	//----- nvinfo : EIATTR_CRS_STACK_SIZE
	.align		4
.L_1407:
        /*00dc*/ 	.byte	0x04, 0x1e
        /*00de*/ 	.short	(.L_1409 - .L_1408)
.L_1408:
        /*00e0*/ 	.word	0x00000000


	//----- nvinfo : EIATTR_CBANK_PARAM_SIZE
	.align		4
.L_1409:
        /*00e4*/ 	.byte	0x03, 0x19
        /*00e6*/ 	.short	0x00a0


	//----- nvinfo : EIATTR_PARAM_CBANK
	.align		4
        /*00e8*/ 	.byte	0x04, 0x0a
        /*00ea*/ 	.short	(.L_1411 - .L_1410)
	.align		4
.L_1410:
        /*00ec*/ 	.word	index@(.nv.constant0._Z35group_norm_nhwc_fwd_one_pass_kernelI11Bf16IOFp16WLi256ELi24ELi384EEv26Group_norm_nhwc_fwd_params)
        /*00f0*/ 	.short	0x0380
        /*00f2*/ 	.short	0x00a0


	//----- nvinfo : EIATTR_SW_WAR
	.align		4
.L_1411:
        /*00f4*/ 	.byte	0x04, 0x36
        /*00f6*/ 	.short	(.L_1413 - .L_1412)
.L_1412:
        /*00f8*/ 	.word	0x00000008
.L_1413:


//--------------------- .nv.info._Z35group_norm_nhwc_fwd_one_pass_kernelI11Bf16IOFp16WLi512ELi24ELi384EEv26Group_norm_nhwc_fwd_params --------------------------
	.section	.nv.info._Z35group_norm_nhwc_fwd_one_pass_kernelI11Bf16IOFp16WLi512ELi24ELi384EEv26Group_norm_nhwc_fwd_params,"",@"SHT_CUDA_INFO"
	.sectionflags	@""
	.align	4


	//----- nvinfo : EIATTR_CUDA_API_VERSION
	.align		4
        /*0000*/ 	.byte	0x04, 0x37
        /*0002*/ 	.short	(.L_1415 - .L_1414)
.L_1414:
        /*0004*/ 	.word	0x00000082


	//----- nvinfo : EIATTR_KPARAM_INFO
	.align		4
.L_1415:
        /*0008*/ 	.byte	0x04, 0x17
        /*000a*/ 	.short	(.L_1417 - .L_1416)
.L_1416:
        /*000c*/ 	.word	0x00000000
        /*0010*/ 	.short	0x0000
        /*0012*/ 	.short	0x0000
        /*0014*/ 	.byte	0x00, 0xf0, 0x81, 0x02


	//----- nvinfo : EIATTR_SPARSE_MMA_MASK
	.align		4
.L_1417:
        /*0018*/ 	.byte	0x03, 0x50
        /*001a*/ 	.short	0x0000


	//----- nvinfo : EIATTR_MAXREG_COUNT
	.align		4
        /*001c*/ 	.byte	0x03, 0x1b
        /*001e*/ 	.short	0x00a8


	//----- nvinfo : EIATTR_NUM_BARRIERS
	.align		4
        /*0020*/ 	.byte	0x02, 0x4c
        /*0022*/ 	.byte	0x01
	.zero		1


	//----- nvinfo : EIATTR_MERCURY_ISA_VERSION
	.align		4
        /*0024*/ 	.byte	0x03, 0x5f
        /*0026*/ 	.short	0x0101


	//----- nvinfo : EIATTR_COOP_GROUP_MASK_REGIDS
	.align		4
        /*0028*/ 	.byte	0x04, 0x29
        /*002a*/ 	.short	(.L_1419 - .L_1418)


	//   ....[0]....
.L_1418:
        /*002c*/ 	.word	0xffffffff


	//   ....[1]....
        /*0030*/ 	.word	0xffffffff


	//   ....[2]....
        /*0034*/ 	.word	0xffffffff


	//   ....[3]....
        /*0038*/ 	.word	0xffffffff


	//   ....[4]....
        /*003c*/ 	.word	0xffffffff


	//   ....[5]....
        /*0040*/ 	.word	0xffffffff


	//   ....[6]....
        /*0044*/ 	.word	0xffffffff


	//   ....[7]....
        /*0048*/ 	.word	0xffffffff


	//   ....[8]....
        /*004c*/ 	.word	0xffffffff


	//   ....[9]....
        /*0050*/ 	.word	0xffffffff


	//----- nvinfo : EIATTR_COOP_GROUP_INSTR_OFFSETS
	.align		4
.L_1419:
        /*0054*/ 	.byte	0x04, 0x28
        /*0056*/ 	.short	(.L_1421 - .L_1420)


	//   ....[0]....
.L_1420:
        /*0058*/ 	.word	0x00001c10


	//   ....[1]....
        /*005c*/ 	.word	0x00001c20


	//   ....[2]....
        /*0060*/ 	.word	0x00001c60


	//   ....[3]....
        /*0064*/ 	.word	0x00001c70


	//   ....[4]....
        /*0068*/ 	.word	0x00001cb0


	//   ....[5]....
        /*006c*/ 	.word	0x00001cc0


	//   ....[6]....
        /*0070*/ 	.word	0x00001d00


	//   ....[7]....
        /*0074*/ 	.word	0x00001d10


	//   ....[8]....
        /*0078*/ 	.word	0x00001d90


	//   ....[9]....
        /*007c*/ 	.word	0x00001da0


	//----- nvinfo : EIATTR_VRC_CTA_INIT_COUNT
	.align		4
.L_1421:
        /*0080*/ 	.byte	0x02, 0x4a
	.zero		1
	.zero		1


	//----- nvinfo : EIATTR_EXIT_INSTR_OFFSETS
	.align		4
        /*0084*/ 	.byte	0x04, 0x1c
        /*0086*/ 	.short	(.L_1423 - .L_1422)


	//   ....[0]....
.L_1422:
        /*0088*/ 	.word	0x00000060


	//   ....[1]....
        /*008c*/ 	.word	0x00006820


	//----- nvinfo : EIATTR_MAX_THREADS
	.align		4
.L_1423:
        /*0090*/ 	.byte	0x04, 0x05
        /*0092*/ 	.short	(.L_1425 - .L_1424)
.L_1424:
        /*0094*/ 	.word	0x00000180
        /*0098*/ 	.word	0x00000001
        /*009c*/ 	.word	0x00000001


	//----- nvinfo : EIATTR_CRS_STACK_SIZE
	.align		4
.L_1425:
        /*00a0*/ 	.byte	0x04, 0x1e
        /*00a2*/ 	.short	(.L_1427 - .L_1426)
.L_1426:
        /*00a4*/ 	.word	0x00000000


	//----- nvinfo : EIATTR_CBANK_PARAM_SIZE
	.align		4
.L_1427:
        /*00a8*/ 	.byte	0x03, 0x19
        /*00aa*/ 	.short	0x00a0


	//----- nvinfo : EIATTR_PARAM_CBANK
	.align		4
        /*00ac*/ 	.byte	0x04, 0x0a
        /*00ae*/ 	.short	(.L_1429 - .L_1428)
	.align		4
.L_1428:
        /*00b0*/ 	.word	index@(.nv.constant0._Z35group_norm_nhwc_fwd_one_pass_kernelI11Bf16IOFp16WLi512ELi24ELi384EEv26Group_norm_nhwc_fwd_params)
        /*00b4*/ 	.short	0x0380
        /*00b6*/ 	.short	0x00a0


	//----- nvinfo : EIATTR_SW_WAR
	.align		4
.L_1429:
        /*00b8*/ 	.byte	0x04, 0x36
        /*00ba*/ 	.short	(.L_1431 - .L_1430)
.L_1430:
        /*00bc*/ 	.word	0x00000008
.L_1431:


//--------------------- .nv.info._Z35group_norm_nhwc_fwd_one_pass_kernelI11Fp16IOFp32WLi64ELi24ELi384EEv26Group_norm_nhwc_fwd_params --------------------------
	.section	.nv.info._Z35group_norm_nhwc_fwd_one_pass_kernelI11Fp16IOFp32WLi64ELi24ELi384EEv26Group_norm_nhwc_fwd_params,"",@"SHT_CUDA_INFO"
	.sectionflags	@""
	.align	4


	//----- nvinfo : EIATTR_CUDA_API_VERSION
	.align		4
        /*0000*/ 	.byte	0x04, 0x37
        /*0002*/ 	.short	(.L_1433 - .L_1432)
.L_1432:
        /*0004*/ 	.word	0x00000082


	//----- nvinfo : EIATTR_KPARAM_INFO
	.align		4
.L_1433:
        /*0008*/ 	.byte	0x04, 0x17
        /*000a*/ 	.short	(.L_1435 - .L_1434)
.L_1434:
        /*000c*/ 	.word	0x00000000
        /*0010*/ 	.short	0x0000
        /*0012*/ 	.short	0x0000
        /*0014*/ 	.byte	0x00, 0xf0, 0x81, 0x02


	//----- nvinfo : EIATTR_SPARSE_MMA_MASK
	.align		4
.L_1435:
        /*0018*/ 	.byte	0x03, 0x50
        /*001a*/ 	.short	0x0000


	//----- nvinfo : EIATTR_MAXREG_COUNT
	.align		4
        /*001c*/ 	.byte	0x03, 0x1b
        /*001e*/ 	.short	0x00a8


	//----- nvinfo : EIATTR_NUM_BARRIERS
	.align		4
        /*0020*/ 	.byte	0x02, 0x4c
        /*0022*/ 	.byte	0x01
	.zero		1


	//----- nvinfo : EIATTR_MERCURY_ISA_VERSION
	.align		4
        /*0024*/ 	.byte	0x03, 0x5f
        /*0026*/ 	.short	0x0101


	//----- nvinfo : EIATTR_INT_WARP_WIDE_INSTR_OFFSETS
	.align		4
        /*0028*/ 	.byte	0x04, 0x31
        /*002a*/ 	.short	(.L_1437 - .L_1436)


	//   ....[0]....
.L_1436:
        /*002c*/ 	.word	0x00000fe0


	//   ....[1]....
        /*0030*/ 	.word	0x00001010


	//   ....[2]....
        /*0034*/ 	.word	0x00001020


	//   ....[3]....
        /*0038*/ 	.word	0x00001070


	//   ....[4]....
        /*003c*/ 	.word	0x00001230


	//   ....[5]....
        /*0040*/ 	.word	0x00001290


	//   ....[6]....
        /*0044*/ 	.word	0x000012d0


	//   ....[7]....
        /*0048*/ 	.word	0x000012e0


	//   ....[8]....
        /*004c*/ 	.word	0x00001590


	//   ....[9]....
        /*0050*/ 	.word	0x00001670


	//   ....[10]....
        /*0054*/ 	.word	0x00001680


	//   ....[11]....
        /*0058*/ 	.word	0x00001760


	//   ....[12]....
        /*005c*/ 	.word	0x000018d0


	//   ....[13]....
        /*0060*/ 	.word	0x000018f0


	//----- nvinfo : EIATTR_COOP_GROUP_MASK_REGIDS
	.align		4
.L_1437:
        /*0064*/ 	.byte	0x04, 0x29
        /*0066*/ 	.short	(.L_1439 - .L_1438)


	//   ....[0]....
.L_1438:
        /*0068*/ 	.word	0xffffffff


	//   ....[1]....
        /*006c*/ 	.word	0xffffffff


	//   ....[2]....
        /*0070*/ 	.word	0xffffffff


	//   ....[3]....
        /*0074*/ 	.word	0xffffffff


	//   ....[4]....
        /*0078*/ 	.word	0xffffffff


	//   ....[5]....
        /*007c*/ 	.word	0xffffffff


	//   ....[6]....
        /*0080*/ 	.word	0xffffffff


	//   ....[7]....
        /*0084*/ 	.word	0xffffffff


	//   ....[8]....
        /*0088*/ 	.word	0xffffffff


	//   ....[9]....
        /*008c*/ 	.word	0xffffffff


	//----- nvinfo : EIATTR_COOP_GROUP_INSTR_OFFSETS
	.align		4
.L_1439:
        /*0090*/ 	.byte	0x04, 0x28
        /*0092*/ 	.short	(.L_1441 - .L_1440)


	//   ....[0]....
.L_1440:
        /*0094*/ 	.word	0x000007a0


	//   ....[1]....
        /*0098*/ 	.word	0x000007b0


	//   ....[2]....
        /*009c*/ 	.word	0x000007e0


	//   ....[3]....
        /*00a0*/ 	.word	0x00000800


	//   ....[4]....
        /*00a4*/ 	.word	0x00000830


	//   ....[5]....
        /*00a8*/ 	.word	0x00000850


	//   ....[6]....
        /*00ac*/ 	.word	0x00000880


	//   ....[7]....
        /*00b0*/ 	.word	0x000008a0


	//   ....[8]....
        /*00b4*/ 	.word	0x000008f0


	//   ....[9]....
        /*00b8*/ 	.word	0x00000900


	//----- nvinfo : EIATTR_VRC_CTA_INIT_COUNT
	.align		4
.L_1441:
        /*00bc*/ 	.byte	0x02, 0x4a
	.zero		1
	.zero		1


	//----- nvinfo : EIATTR_EXIT_INSTR_OFFSETS
	.align		4
        /*00c0*/ 	.byte	0x04, 0x1c
        /*00c2*/ 	.short	(.L_1443 - .L_1442)


	//   ....[0]....
.L_1442:
        /*00c4*/ 	.word	0x00000070


	//   ....[1]....
        /*00c8*/ 	.word	0x000024c0


	//----- nvinfo : EIATTR_MAX_THREADS
	.align		4
.L_1443:
        /*00cc*/ 	.byte	0x04, 0x05
        /*00ce*/ 	.short	(.L_1445 - .L_1444)
.L_1444:
        /*00d0*/ 	.word	0x00000180
        /*00d4*/ 	.word	0x00000001
        /*00d8*/ 	.word	0x00000001


	//----- nvinfo : EIATTR_CRS_STACK_SIZE
	.align		4
.L_1445:
        /*00dc*/ 	.byte	0x04, 0x1e
        /*00de*/ 	.short	(.L_1447 - .L_1446)
.L_1446:
        /*00e0*/ 	.word	0x00000000


	//----- nvinfo : EIATTR_CBANK_PARAM_SIZE
	.align		4
.L_1447:
        /*00e4*/ 	.byte	0x03, 0x19
        /*00e6*/ 	.short	0x00a0


	//----- nvinfo : EIATTR_PARAM_CBANK
	.align		4
        /*00e8*/ 	.byte	0x04, 0x0a
        /*00ea*/ 	.short	(.L_1449 - .L_1448)
	.align		4
.L_1448:
        /*00ec*/ 	.word	index@(.nv.constant0._Z35group_norm_nhwc_fwd_one_pass_kernelI11Fp16IOFp32WLi64ELi24ELi384EEv26Group_norm_nhwc_fwd_params)
        /*00f0*/ 	.short	0x0380
        /*00f2*/ 	.short	0x00a0


	//----- nvinfo : EIATTR_SW_WAR
	.align		4
.L_1449:
        /*00f4*/ 	.byte	0x04, 0x36
        /*00f6*/ 	.short	(.L_1451 - .L_1450)
.L_1450:
        /*00f8*/ 	.word	0x00000008
.L_1451:


//--------------------- .nv.info._Z35group_norm_nhwc_fwd_one_pass_kernelI11Fp16IOFp32WLi128ELi24ELi384EEv26Group_norm_nhwc_fwd_params --------------------------
	.section	.nv.info._Z35group_norm_nhwc_fwd_one_pass_kernelI11Fp16IOFp32WLi128ELi24ELi384EEv26Group_norm_nhwc_fwd_params,"",@"SHT_CUDA_INFO"
	.sectionflags	@""
	.align	4


	//----- nvinfo : EIATTR_CUDA_API_VERSION
	.align		4
        /*0000*/ 	.byte	0x04, 0x37
        /*0002*/ 	.short	(.L_1453 - .L_1452)
.L_1452:
        /*0004*/ 	.word	0x00000082


	//----- nvinfo : EIATTR_KPARAM_INFO
	.align		4
.L_1453:
        /*0008*/ 	.byte	0x04, 0x17
        /*000a*/ 	.short	(.L_1455 - .L_1454)
.L_1454:
        /*000c*/ 	.word	0x00000000
        /*0010*/ 	.short	0x0000
        /*0012*/ 	.short	0x0000
        /*0014*/ 	.byte	0x00, 0xf0, 0x81, 0x02


	//----- nvinfo : EIATTR_SPARSE_MMA_MASK
	.align		4
.L_1455:
        /*0018*/ 	.byte	0x03, 0x50
        /*001a*/ 	.short	0x0000


	//----- nvinfo : EIATTR_MAXREG_COUNT
	.align		4
        /*001c*/ 	.byte	0x03, 0x1b
        /*001e*/ 	.short	0x00a8


	//----- nvinfo : EIATTR_NUM_BARRIERS
	.align		4
        /*0020*/ 	.byte	0x02, 0x4c
        /*0022*/ 	.byte	0x01
	.zero		1


	//----- nvinfo : EIATTR_MERCURY_ISA_VERSION
	.align		4
        /*0024*/ 	.byte	0x03, 0x5f
        /*0026*/ 	.short	0x0101


	//----- nvinfo : EIATTR_INT_WARP_WIDE_INSTR_OFFSETS
	.align		4
        /*0028*/ 	.byte	0x04, 0x31
        /*002a*/ 	.short	(.L_1457 - .L_1456)


	//   ....[0]....
.L_1456:
        /*002c*/ 	.word	0x00001280


	//   ....[1]....
        /*0030*/ 	.word	0x000012f0


	//   ....[2]....
        /*0034*/ 	.word	0x00001300


	//   ....[3]....
        /*0038*/ 	.word	0x00001330


	//   ....[4]....
        /*003c*/ 	.word	0x000014f0


	//   ....[5]....
        /*0040*/ 	.word	0x00001550


	//   ....[6]....
        /*0044*/ 	.word	0x00001580


	//   ....[7]....
        /*0048*/ 	.word	0x000015a0


	//   ....[8]....
        /*004c*/ 	.word	0x000018d0


	//   ....[9]....
        /*0050*/ 	.word	0x000018f0


	//   ....[10]....
        /*0054*/ 	.word	0x00001900


	//   ....[11]....
        /*0058*/ 	.word	0x00001930


	//   ....[12]....
        /*005c*/ 	.word	0x00001b90


	//   ....[13]....
        /*0060*/ 	.word	0x00001bb0


	//----- nvinfo : EIATTR_COOP_GROUP_MASK_REGIDS
	.align		4
.L_1457:
        /*0064*/ 	.byte	0x04, 0x29
        /*0066*/ 	.short	(.L_1459 - .L_1458)


	//   ....[0]....
.L_1458:
        /*0068*/ 	.word	0xffffffff


	//   ....[1]....
        /*006c*/ 	.word	0xffffffff


	//   ....[2]....
        /*0070*/ 	.word	0xffffffff


	//   ....[3]....
        /*0074*/ 	.word	0xffffffff


	//   ....[4]....
        /*0078*/ 	.word	0xffffffff


	//   ....[5]....
        /*007c*/ 	.word	0xffffffff


	//   ....[6]....
        /*0080*/ 	.word	0xffffffff


	//   ....[7]....
        /*0084*/ 	.word	0xffffffff


	//   ....[8]....
        /*0088*/ 	.word	0xffffffff


	//   ....[9]....
        /*008c*/ 	.word	0xffffffff


	//----- nvinfo : EIATTR_COOP_GROUP_INSTR_OFFSETS
	.align		4
.L_1459:
        /*0090*/ 	.byte	0x04, 0x28
        /*0092*/ 	.short	(.L_1461 - .L_1460)


	//   ....[0]....
.L_1460:
        /*0094*/ 	.word	0x00000a60


	//   ....[1]....
        /*0098*/ 	.word	0x00000a70


	//   ....[2]....
        /*009c*/ 	.word	0x00000aa0


	//   ....[3]....
        /*00a0*/ 	.word	0x00000ab0


	//   ....[4]....
        /*00a4*/ 	.word	0x00000af0


	//   ....[5]....
        /*00a8*/ 	.word	0x00000b00


	//   ....[6]....
        /*00ac*/ 	.word	0x00000b40


	//   ....[7]....
        /*00b0*/ 	.word	0x00000b50


	//   ....[8]....
        /*00b4*/ 	.word	0x00000bb0


	//   ....[9]....
        /*00b8*/ 	.word	0x00000bc0


	//----- nvinfo : EIATTR_VRC_CTA_INIT_COUNT
	.align		4
.L_1461:
        /*00bc*/ 	.byte	0x02, 0x4a
	.zero		1
	.zero		1


	//----- nvinfo : EIATTR_EXIT_INSTR_OFFSETS
	.align		4
        /*00c0*/ 	.byte	0x04, 0x1c
        /*00c2*/ 	.short	(.L_1463 - .L_1462)


	//   ....[0]....
.L_1462:
        /*00c4*/ 	.word	0x00000070


	//   ....[1]....
        /*00c8*/ 	.word	0x00002f30


	//----- nvinfo : EIATTR_MAX_THREADS
	.align		4
.L_1463:
        /*00cc*/ 	.byte	0x04, 0x05
        /*00ce*/ 	.short	(.L_1465 - .L_1464)
.L_1464:
        /*00d0*/ 	.word	0x00000180
        /*00d4*/ 	.word	0x00000001
        /*00d8*/ 	.word	0x00000001


	//----- nvinfo : EIATTR_CRS_STACK_SIZE
	.align		4
.L_1465:
        /*00dc*/ 	.byte	0x04, 0x1e
        /*00de*/ 	.short	(.L_1467 - .L_1466)
.L_1466:
        /*00e0*/ 	.word	0x00000000


	//----- nvinfo : EIATTR_CBANK_PARAM_SIZE
	.align		4
.L_1467:
        /*00e4*/ 	.byte	0x03, 0x19
        /*00e6*/ 	.short	0x00a0


	//----- nvinfo : EIATTR_PARAM_CBANK
	.align		4
        /*00e8*/ 	.byte	0x04, 0x0a
        /*00ea*/ 	.short	(.L_1469 - .L_1468)
	.align		4
.L_1468:
        /*00ec*/ 	.word	index@(.nv.constant0._Z35group_norm_nhwc_fwd_one_pass_kernelI11Fp16IOFp32WLi128ELi24ELi384EEv26Group_norm_nhwc_fwd_params)
        /*00f0*/ 	.short	0x0380
        /*00f2*/ 	.short	0x00a0


	//----- nvinfo : EIATTR_SW_WAR
	.align		4
.L_1469:
        /*00f4*/ 	.byte	0x04, 0x36
        /*00f6*/ 	.short	(.L_1471 - .L_1470)
.L_1470:
        /*00f8*/ 	.word	0x00000008
.L_1471:


//--------------------- .nv.info._Z35group_norm_nhwc_fwd_one_pass_kernelI11Fp16IOFp32WLi256ELi24ELi384EEv26Group_norm_nhwc_fwd_params --------------------------
	.section	.nv.info._Z35group_norm_nhwc_fwd_one_pass_kernelI11Fp16IOFp32WLi256ELi24ELi384EEv26Group_norm_nhwc_fwd_params,"",@"SHT_CUDA_INFO"
	.sectionflags	@""
	.align	4


	//----- nvinfo : EIATTR_CUDA_API_VERSION
	.align		4
        /*0000*/ 	.byte	0x04, 0x37
        /*0002*/ 	.short	(.L_1473 - .L_1472)
.L_1472:
        /*0004*/ 	.word	0x00000082


	//----- nvinfo : EIATTR_KPARAM_INFO
	.align		4
.L_1473:
        /*0008*/ 	.byte	0x04, 0x17
        /*000a*/ 	.short	(.L_1475 - .L_1474)
.L_1474:
        /*000c*/ 	.word	0x00000000
        /*0010*/ 	.short	0x0000
        /*0012*/ 	.short	0x0000
        /*0014*/ 	.byte	0x00, 0xf0, 0x81, 0x02


	//----- nvinfo : EIATTR_SPARSE_MMA_MASK
	.align		4
.L_1475:
        /*0018*/ 	.byte	0x03, 0x50
        /*001a*/ 	.short	0x0000


	//----- nvinfo : EIATTR_MAXREG_COUNT
	.align		4
        /*001c*/ 	.byte	0x03, 0x1b
        /*001e*/ 	.short	0x00a8


	//----- nvinfo : EIATTR_NUM_BARRIERS
	.align		4
        /*0020*/ 	.byte	0x02, 0x4c
        /*0022*/ 	.byte	0x01
	.zero		1


	//----- nvinfo : EIATTR_MERCURY_ISA_VERSION
	.align		4
        /*0024*/ 	.byte	0x03, 0x5f
        /*0026*/ 	.short	0x0101


	//----- nvinfo : EIATTR_INT_WARP_WIDE_INSTR_OFFSETS
	.align		4
        /*0028*/ 	.byte	0x04, 0x31
        /*002a*/ 	.short	(.L_1477 - .L_1476)


	//   ....[0]....
.L_1476:
        /*002c*/ 	.word	0x00001850


	//   ....[1]....
        /*0030*/ 	.word	0x000018d0


	//   ....[2]....
        /*0034*/ 	.word	0x00001970


	//   ....[3]....
        /*0038*/ 	.word	0x00001a10


	//   ....[4]....
        /*003c*/ 	.word	0x00001ab0


	//   ....[5]....
        /*0040*/ 	.word	0x00001b50


	//   ....[6]....
        /*0044*/ 	.word	0x00001bf0


	//   ....[7]....
        /*0048*/ 	.word	0x00001c90


	//   ....[8]....
        /*004c*/ 	.word	0x00001ea0


	//   ....[9]....
        /*0050*/ 	.word	0x00001f00


	//   ....[10]....
        /*0054*/ 	.word	0x00001fa0


	//   ....[11]....
        /*0058*/ 	.word	0x00002040


	//   ....[12]....
        /*005c*/ 	.word	0x000021c0


	//   ....[13]....
        /*0060*/ 	.word	0x000021f0


	//----- nvinfo : EIATTR_COOP_GROUP_MASK_REGIDS
	.align		4
.L_1477:
        /*0064*/ 	.byte	0x04, 0x29
        /*0066*/ 	.short	(.L_1479 - .L_1478)


	//   ....[0]....
.L_1478:
        /*0068*/ 	.word	0xffffffff


	//   ....[1]....
        /*006c*/ 	.word	0xffffffff


	//   ....[2]....
        /*0070*/ 	.word	0xffffffff


	//   ....[3]....
        /*0074*/ 	.word	0xffffffff


	//   ....[4]....
        /*0078*/ 	.word	0xffffffff


	//   ....[5]....
        /*007c*/ 	.word	0xffffffff


	//   ....[6]....
        /*0080*/ 	.word	0xffffffff


	//   ....[7]....
        /*0084*/ 	.word	0xffffffff


	//   ....[8]....
        /*0088*/ 	.word	0xffffffff


	//   ....[9]....
        /*008c*/ 	.word	0xffffffff


	//----- nvinfo : EIATTR_COOP_GROUP_INSTR_OFFSETS
	.align		4
.L_1479:
        /*0090*/ 	.byte	0x04, 0x28
        /*0092*/ 	.short	(.L_1481 - .L_1480)


	//   ....[0]....
.L_1480:
        /*0094*/ 	.word	0x00001070


	//   ....[1]....
        /*0098*/ 	.word	0x00001080


	//   ....[2]....
        /*009c*/ 	.word	0x000010b0


	//   ....[3]....
        /*00a0*/ 	.word	0x000010c0


	//   ....[4]....
        /*00a4*/ 	.word	0x00001100


	//   ....[5]....
        /*00a8*/ 	.word	0x00001110


	//   ....[6]....
        /*00ac*/ 	.word	0x00001150


	//   ....[7]....
        /*00b0*/ 	.word	0x00001160


	//   ....[8]....
        /*00b4*/ 	.word	0x000011e0


	//   ....[9]....
        /*00b8*/ 	.word	0x000011f0


	//----- nvinfo : EIATTR_VRC_CTA_INIT_COUNT
	.align		4
.L_1481:
        /*00bc*/ 	.byte	0x02, 0x4a
	.zero		1
	.zero		1


	//----- nvinfo : EIATTR_EXIT_INSTR_OFFSETS
	.align		4
        /*00c0*/ 	.byte	0x04, 0x1c
        /*00c2*/ 	.short	(.L_1483 - .L_1482)


	//   ....[0]....
.L_1482:
        /*00c4*/ 	.word	0x00000070


	//   ....[1]....
        /*00c8*/ 	.word	0x000043f0


	//----- nvinfo : EIATTR_MAX_THREADS
	.align		4
.L_1483:
        /*00cc*/ 	.byte	0x04, 0x05
        /*00ce*/ 	.short	(.L_1485 - .L_1484)
.L_1484:
        /*00d0*/ 	.word	0x00000180
        /*00d4*/ 	.word	0x00000001
        /*00d8*/ 	.word	0x00000001


	//----- nvinfo : EIATTR_CRS_STACK_SIZE
	.align		4
.L_1485:
        /*00dc*/ 	.byte	0x04, 0x1e
        /*00de*/ 	.short	(.L_1487 - .L_1486)
.L_1486:
        /*00e0*/ 	.word	0x00000000


	//----- nvinfo : EIATTR_CBANK_PARAM_SIZE
	.align		4
.L_1487:
        /*00e4*/ 	.byte	0x03, 0x19
        /*00e6*/ 	.short	0x00a0


	//----- nvinfo : EIATTR_PARAM_CBANK
	.align		4
        /*00e8*/ 	.byte	0x04, 0x0a
        /*00ea*/ 	.short	(.L_1489 - .L_1488)
	.align		4
.L_1488:
        /*00ec*/ 	.word	index@(.nv.constant0._Z35group_norm_nhwc_fwd_one_pass_kernelI11Fp16IOFp32WLi256ELi24ELi384EEv26Group_norm_nhwc_fwd_params)
        /*00f0*/ 	.short	0x0380
        /*00f2*/ 	.short	0x00a0


	//----- nvinfo : EIATTR_SW_WAR
	.align		4
.L_1489:
        /*00f4*/ 	.byte	0x04, 0x36
        /*00f6*/ 	.short	(.L_1491 - .L_1490)
.L_1490:
        /*00f8*/ 	.word	0x00000008
.L_1491:


//--------------------- .nv.info._Z35group_norm_nhwc_fwd_one_pass_kernelI11Fp16IOFp32WLi512ELi24ELi384EEv26Group_norm_nhwc_fwd_params --------------------------
	.section	.nv.info._Z35group_norm_nhwc_fwd_one_pass_kernelI11Fp16IOFp32WLi512ELi24ELi384EEv26Group_norm_nhwc_fwd_params,"",@"SHT_CUDA_INFO"
	.sectionflags	@""
	.align	4


	//----- nvinfo : EIATTR_CUDA_API_VERSION
	.align		4
        /*0000*/ 	.byte	0x04, 0x37
        /*0002*/ 	.short	(.L_1493 - .L_1492)
.L_1492:
        /*0004*/ 	.word	0x00000082


	//----- nvinfo : EIATTR_KPARAM_INFO
	.align		4
.L_1493:
        /*0008*/ 	.byte	0x04, 0x17
        /*000a*/ 	.short	(.L_1495 - .L_1494)
.L_1494:
        /*000c*/ 	.word	0x00000000
        /*0010*/ 	.short	0x0000
        /*0012*/ 	.short	0x0000
        /*0014*/ 	.byte	0x00, 0xf0, 0x81, 0x02


	//----- nvinfo : EIATTR_SPARSE_MMA_MASK
	.align		4
.L_1495:
        /*0018*/ 	.byte	0x03, 0x50
        /*001a*/ 	.short	0x0000


	//----- nvinfo : EIATTR_MAXREG_COUNT
	.align		4
        /*001c*/ 	.byte	0x03, 0x1b
        /*001e*/ 	.short	0x00a8


	//----- nvinfo : EIATTR_NUM_BARRIERS
	.align		4
        /*0020*/ 	.byte	0x02, 0x4c
        /*0022*/ 	.byte	0x01
	.zero		1


	//----- nvinfo : EIATTR_MERCURY_ISA_VERSION
	.align		4
        /*0024*/ 	.byte	0x03, 0x5f
        /*0026*/ 	.short	0x0101


	//----- nvinfo : EIATTR_COOP_GROUP_MASK_REGIDS
	.align		4
        /*0028*/ 	.byte	0x04, 0x29
        /*002a*/ 	.short	(.L_1497 - .L_1496)


	//   ....[0]....
.L_1496:
        /*002c*/ 	.word	0xffffffff


	//   ....[1]....
        /*0030*/ 	.word	0xffffffff


	//   ....[2]....
        /*0034*/ 	.word	0xffffffff


	//   ....[3]....
        /*0038*/ 	.word	0xffffffff


	//   ....[4]....
        /*003c*/ 	.word	0xffffffff


	//   ....[5]....
        /*0040*/ 	.word	0xffffffff


	//   ....[6]....
        /*0044*/ 	.word	0xffffffff


	//   ....[7]....
        /*0048*/ 	.word	0xffffffff


	//   ....[8]....
        /*004c*/ 	.word	0xffffffff


	//   ....[9]....
        /*0050*/ 	.word	0xffffffff


	//----- nvinfo : EIATTR_COOP_GROUP_INSTR_OFFSETS
	.align		4
.L_1497:
        /*0054*/ 	.byte	0x04, 0x28
        /*0056*/ 	.short	(.L_1499 - .L_1498)


	//   ....[0]....
.L_1498:
        /*0058*/ 	.word	0x00001b10


	//   ....[1]....
        /*005c*/ 	.word	0x00001b20


	//   ....[2]....
        /*0060*/ 	.word	0x00001b60


	//   ....[3]....
        /*0064*/ 	.word	0x00001b70


	//   ....[4]....
        /*0068*/ 	.word	0x00001bb0


	//   ....[5]....
        /*006c*/ 	.word	0x00001bc0


	//   ....[6]....
        /*0070*/ 	.word	0x00001c00


	//   ....[7]....
        /*0074*/ 	.word	0x00001c10


	//   ....[8]....
        /*0078*/ 	.word	0x00001c90


	//   ....[9]....
        /*007c*/ 	.word	0x00001ca0


	//----- nvinfo : EIATTR_VRC_CTA_INIT_COUNT
	.align		4
.L_1499:
        /*0080*/ 	.byte	0x02, 0x4a
	.zero		1
	.zero		1


	//----- nvinfo : EIATTR_EXIT_INSTR_OFFSETS
	.align		4
        /*0084*/ 	.byte	0x04, 0x1c
        /*0086*/ 	.short	(.L_1501 - .L_1500)


	//   ....[0]....
.L_1500:
        /*0088*/ 	.word	0x00000060


	//   ....[1]....
        /*008c*/ 	.word	0x000066c0


	//----- nvinfo : EIATTR_MAX_THREADS
	.align		4
.L_1501:
        /*0090*/ 	.byte	0x04, 0x05
        /*0092*/ 	.short	(.L_1503 - .L_1502)
.L_1502:
        /*0094*/ 	.word	0x00000180
        /*0098*/ 	.word	0x00000001
        /*009c*/ 	.word	0x00000001


	//----- nvinfo : EIATTR_CRS_STACK_SIZE
	.align		4
.L_1503:
        /*00a0*/ 	.byte	0x04, 0x1e
        /*00a2*/ 	.short	(.L_1505 - .L_1504)
.L_1504:
        /*00a4*/ 	.word	0x00000000


	//----- nvinfo : EIATTR_CBANK_PARAM_SIZE
	.align		4
.L_1505:
        /*00a8*/ 	.byte	0x03, 0x19
        /*00aa*/ 	.short	0x00a0


	//----- nvinfo : EIATTR_PARAM_CBANK
	.align		4
        /*00ac*/ 	.byte	0x04, 0x0a
        /*00ae*/ 	.short	(.L_1507 - .L_1506)
	.align		4
.L_1506:
        /*00b0*/ 	.word	index@(.nv.constant0._Z35group_norm_nhwc_fwd_one_pass_kernelI11Fp16IOFp32WLi512ELi24ELi384EEv26Group_norm_nhwc_fwd_params)
        /*00b4*/ 	.short	0x0380
        /*00b6*/ 	.short	0x00a0


	//----- nvinfo : EIATTR_SW_WAR
	.align		4
.L_1507:
        /*00b8*/ 	.byte	0x04, 0x36
        /*00ba*/ 	.short	(.L_1509 - .L_1508)
.L_1508:
        /*00bc*/ 	.word	0x00000008
.L_1509:


//--------------------- .nv.info._Z35group_norm_nhwc_fwd_one_pass_kernelI11Fp16IOBf16WLi64ELi24ELi384EEv26Group_norm_nhwc_fwd_params --------------------------
	.section	.nv.info._Z35group_norm_nhwc_fwd_one_pass_kernelI11Fp16IOBf16WLi64ELi24ELi384EEv26Group_norm_nhwc_fwd_params,"",@"SHT_CUDA_INFO"
	.sectionflags	@""
	.align	4


	//----- nvinfo : EIATTR_CUDA_API_VERSION
	.align		4
        /*0000*/ 	.byte	0x04, 0x37
        /*0002*/ 	.short	(.L_1511 - .L_1510)
.L_1510:
        /*0004*/ 	.word	0x00000082


	//----- nvinfo : EIATTR_KPARAM_INFO
	.align		4
.L_1511:
        /*0008*/ 	.byte	0x04, 0x17
        /*000a*/ 	.short	(.L_1513 - .L_1512)
.L_1512:
        /*000c*/ 	.word	0x00000000
        /*0010*/ 	.short	0x0000
        /*0012*/ 	.short	0x0000
        /*0014*/ 	.byte	0x00, 0xf0, 0x81, 0x02


	//----- nvinfo : EIATTR_SPARSE_MMA_MASK
	.align		4
.L_1513:
        /*0018*/ 	.byte	0x03, 0x50
        /*001a*/ 	.short	0x0000


	//----- nvinfo : EIATTR_MAXREG_COUNT
	.align		4
        /*001c*/ 	.byte	0x03, 0x1b
        /*001e*/ 	.short	0x00a8


	//----- nvinfo : EIATTR_NUM_BARRIERS
	.align		4
        /*0020*/ 	.byte	0x02, 0x4c
        /*0022*/ 	.byte	0x01
	.zero		1


	//----- nvinfo : EIATTR_MERCURY_ISA_VERSION
	.align		4
        /*0024*/ 	.byte	0x03, 0x5f
        /*0026*/ 	.short	0x0101


	//----- nvinfo : EIATTR_INT_WARP_WIDE_INSTR_OFFSETS
	.align		4
        /*0028*/ 	.byte	0x04, 0x31
        /*002a*/ 	.short	(.L_1515 - .L_1514)


	//   ....[0]....
.L_1514:
        /*002c*/ 	.word	0x00000fe0


	//   ....[1]....
        /*0030*/ 	.word	0x00001010


	//   ....[2]....
        /*0034*/ 	.word	0x00001020


	//   ....[3]....
        /*0038*/ 	.word	0x00001070


	//   ....[4]....
        /*003c*/ 	.word	0x00001230


	//   ....[5]....
        /*0040*/ 	.word	0x00001290


	//   ....[6]....
        /*0044*/ 	.word	0x000012d0


	//   ....[7]....
        /*0048*/ 	.word	0x000012e0


	//   ....[8]....
        /*004c*/ 	.word	0x00001590


	//   ....[9]....
        /*0050*/ 	.word	0x00001670


	//   ....[10]....
        /*0054*/ 	.word	0x00001680


	//   ....[11]....
        /*0058*/ 	.word	0x00001760


	//   ....[12]....
        /*005c*/ 	.word	0x000018d0


	//   ....[13]....
        /*0060*/ 	.word	0x000018f0


	//----- nvinfo : EIATTR_COOP_GROUP_MASK_REGIDS
	.align		4
.L_1515:
        /*0064*/ 	.byte	0x04, 0x29
        /*0066*/ 	.short	(.L_1517 - .L_1516)


	//   ....[0]....
.L_1516:
        /*0068*/ 	.word	0xffffffff


	//   ....[1]....
        /*006c*/ 	.word	0xffffffff


	//   ....[2]....
        /*0070*/ 	.word	0xffffffff


	//   ....[3]....
        /*0074*/ 	.word	0xffffffff


	//   ....[4]....
        /*0078*/ 	.word	0xffffffff


	//   ....[5]....
        /*007c*/ 	.word	0xffffffff


	//   ....[6]....
        /*0080*/ 	.word	0xffffffff


	//   ....[7]....
        /*0084*/ 	.word	0xffffffff


	//   ....[8]....
        /*0088*/ 	.word	0xffffffff


	//   ....[9]....
        /*008c*/ 	.word	0xffffffff


	//----- nvinfo : EIATTR_COOP_GROUP_INSTR_OFFSETS
	.align		4
.L_1517:
        /*0090*/ 	.byte	0x04, 0x28
        /*0092*/ 	.short	(.L_1519 - .L_1518)


	//   ....[0]....
.L_1518:
        /*0094*/ 	.word	0x000007a0


	//   ....[1]....
        /*0098*/ 	.word	0x000007b0


	//   ....[2]....
        /*009c*/ 	.word	0x000007e0


	//   ....[3]....
        /*00a0*/ 	.word	0x00000800


	//   ....[4]....
        /*00a4*/ 	.word	0x00000830


	//   ....[5]....
        /*00a8*/ 	.word	0x00000850


	//   ....[6]....
        /*00ac*/ 	.word	0x00000880


	//   ....[7]....
        /*00b0*/ 	.word	0x000008a0


	//   ....[8]....
        /*00b4*/ 	.word	0x000008f0


	//   ....[9]....
        /*00b8*/ 	.word	0x00000900


	//----- nvinfo : EIATTR_VRC_CTA_INIT_COUNT
	.align		4
.L_1519:
        /*00bc*/ 	.byte	0x02, 0x4a
	.zero		1
	.zero		1


	//----- nvinfo : EIATTR_EXIT_INSTR_OFFSETS
	.align		4
        /*00c0*/ 	.byte	0x04, 0x1c
        /*00c2*/ 	.short	(.L_1521 - .L_1520)


	//   ....[0]....
.L_1520:
        /*00c4*/ 	.word	0x00000070


	//   ....[1]....
        /*00c8*/ 	.word	0x00002520


	//----- nvinfo : EIATTR_MAX_THREADS
	.align		4
.L_1521:
        /*00cc*/ 	.byte	0x04, 0x05
        /*00ce*/ 	.short	(.L_1523 - .L_1522)
.L_1522:
        /*00d0*/ 	.word	0x00000180
        /*00d4*/ 	.word	0x00000001
        /*00d8*/ 	.word	0x00000001


	//----- nvinfo : EIATTR_CRS_STACK_SIZE
	.align		4
.L_1523:
        /*00dc*/ 	.byte	0x04, 0x1e
        /*00de*/ 	.short	(.L_1525 - .L_1524)
.L_1524:
        /*00e0*/ 	.word	0x00000000


	//----- nvinfo : EIATTR_CBANK_PARAM_SIZE
	.align		4
.L_1525:
        /*00e4*/ 	.byte	0x03, 0x19
        /*00e6*/ 	.short	0x00a0


	//----- nvinfo : EIATTR_PARAM_CBANK
	.align		4
        /*00e8*/ 	.byte	0x04, 0x0a
        /*00ea*/ 	.short	(.L_1527 - .L_1526)
	.align		4
.L_1526:
        /*00ec*/ 	.word	index@(.nv.constant0._Z35group_norm_nhwc_fwd_one_pass_kernelI11Fp16IOBf16WLi64ELi24ELi384EEv26Group_norm_nhwc_fwd_params)
        /*00f0*/ 	.short	0x0380
        /*00f2*/ 	.short	0x00a0


	//----- nvinfo : EIATTR_SW_WAR
	.align		4
.L_1527:
        /*00f4*/ 	.byte	0x04, 0x36
        /*00f6*/ 	.short	(.L_1529 - .L_1528)
.L_1528:
        /*00f8*/ 	.word	0x00000008
.L_1529:


//--------------------- .nv.info._Z35group_norm_nhwc_fwd_one_pass_kernelI11Fp16IOBf16WLi128ELi24ELi384EEv26Group_norm_nhwc_fwd_params --------------------------
	.section	.nv.info._Z35group_norm_nhwc_fwd_one_pass_kernelI11Fp16IOBf16WLi128ELi24ELi384EEv26Group_norm_nhwc_fwd_params,"",@"SHT_CUDA_INFO"
	.sectionflags	@""
	.align	4


	//----- nvinfo : EIATTR_CUDA_API_VERSION
	.align		4
        /*0000*/ 	.byte	0x04, 0x37
        /*0002*/ 	.short	(.L_1531 - .L_1530)
.L_1530:
        /*0004*/ 	.word	0x00000082


	//----- nvinfo : EIATTR_KPARAM_INFO
	.align		4
.L_1531:
        /*0008*/ 	.byte	0x04, 0x17
        /*000a*/ 	.short	(.L_1533 - .L_1532)
.L_1532:
        /*000c*/ 	.word	0x00000000
        /*0010*/ 	.short	0x0000
        /*0012*/ 	.short	0x0000
        /*0014*/ 	.byte	0x00, 0xf0, 0x81, 0x02


	//----- nvinfo : EIATTR_SPARSE_MMA_MASK
	.align		4
.L_1533:
        /*0018*/ 	.byte	0x03, 0x50
        /*001a*/ 	.short	0x0000


	//----- nvinfo : EIATTR_MAXREG_COUNT
	.align		4
        /*001c*/ 	.byte	0x03, 0x1b
        /*001e*/ 	.short	0x00a8


	//----- nvinfo : EIATTR_NUM_BARRIERS
	.align		4
        /*0020*/ 	.byte	0x02, 0x4c
        /*0022*/ 	.byte	0x01
	.zero		1


	//----- nvinfo : EIATTR_MERCURY_ISA_VERSION
	.align		4
        /*0024*/ 	.byte	0x03, 0x5f
        /*0026*/ 	.short	0x0101


	//----- nvinfo : EIATTR_INT_WARP_WIDE_INSTR_OFFSETS
	.align		4
        /*0028*/ 	.byte	0x04, 0x31
        /*002a*/ 	.short	(.L_1535 - .L_1534)


	//   ....[0]....
.L_1534:
        /*002c*/ 	.word	0x00001280


	//   ....[1]....
        /*0030*/ 	.word	0x000012f0


	//   ....[2]....
        /*0034*/ 	.word	0x00001300


	//   ....[3]....
        /*0038*/ 	.word	0x00001330


	//   ....[4]....
        /*003c*/ 	.word	0x000014f0


	//   ....[5]....
        /*0040*/ 	.word	0x00001550


	//   ....[6]....
        /*0044*/ 	.word	0x00001580


	//   ....[7]....
        /*0048*/ 	.word	0x000015a0


	//   ....[8]....
        /*004c*/ 	.word	0x000018d0


	//   ....[9]....
        /*0050*/ 	.word	0x000018f0


	//   ....[10]....
        /*0054*/ 	.word	0x00001900


	//   ....[11]....
        /*0058*/ 	.word	0x00001930


	//   ....[12]....
        /*005c*/ 	.word	0x00001b90


	//   ....[13]....
        /*0060*/ 	.word	0x00001bb0


	//----- nvinfo : EIATTR_COOP_GROUP_MASK_REGIDS
	.align		4
.L_1535:
        /*0064*/ 	.byte	0x04, 0x29
        /*0066*/ 	.short	(.L_1537 - .L_1536)


	//   ....[0]....
.L_1536:
        /*0068*/ 	.word	0xffffffff


	//   ....[1]....
        /*006c*/ 	.word	0xffffffff


	//   ....[2]....
        /*0070*/ 	.word	0xffffffff


	//   ....[3]....
        /*0074*/ 	.word	0xffffffff


	//   ....[4]....
        /*0078*/ 	.word	0xffffffff


	//   ....[5]....
        /*007c*/ 	.word	0xffffffff


	//   ....[6]....
        /*0080*/ 	.word	0xffffffff


	//   ....[7]....
        /*0084*/ 	.word	0xffffffff


	//   ....[8]....
        /*0088*/ 	.word	0xffffffff


	//   ....[9]....
        /*008c*/ 	.word	0xffffffff


	//----- nvinfo : EIATTR_COOP_GROUP_INSTR_OFFSETS
	.align		4
.L_1537:
        /*0090*/ 	.byte	0x04, 0x28
        /*0092*/ 	.short	(.L_1539 - .L_1538)


	//   ....[0]....
.L_1538:
        /*0094*/ 	.word	0x00000a60


	//   ....[1]....
        /*0098*/ 	.word	0x00000a70


	//   ....[2]....
        /*009c*/ 	.word	0x00000aa0


	//   ....[3]....
        /*00a0*/ 	.word	0x00000ab0


	//   ....[4]....
        /*00a4*/ 	.word	0x00000af0


	//   ....[5]....
        /*00a8*/ 	.word	0x00000b00


	//   ....[6]....
        /*00ac*/ 	.word	0x00000b40


	//   ....[7]....
        /*00b0*/ 	.word	0x00000b50


	//   ....[8]....
        /*00b4*/ 	.word	0x00000bb0


	//   ....[9]....
        /*00b8*/ 	.word	0x00000bc0


	//----- nvinfo : EIATTR_VRC_CTA_INIT_COUNT
	.align		4
.L_1539:
        /*00bc*/ 	.byte	0x02, 0x4a
	.zero		1
	.zero		1


	//----- nvinfo : EIATTR_EXIT_INSTR_OFFSETS
	.align		4
        /*00c0*/ 	.byte	0x04, 0x1c
        /*00c2*/ 	.short	(.L_1541 - .L_1540)


	//   ....[0]....
.L_1540:
        /*00c4*/ 	.word	0x00000070


	//   ....[1]....
        /*00c8*/ 	.word	0x00002f90


	//----- nvinfo : EIATTR_MAX_THREADS
	.align		4
.L_1541:
        /*00cc*/ 	.byte	0x04, 0x05
        /*00ce*/ 	.short	(.L_1543 - .L_1542)
.L_1542:
        /*00d0*/ 	.word	0x00000180
        /*00d4*/ 	.word	0x00000001
        /*00d8*/ 	.word	0x00000001


	//----- nvinfo : EIATTR_CRS_STACK_SIZE
	.align		4
.L_1543:
        /*00dc*/ 	.byte	0x04, 0x1e
        /*00de*/ 	.short	(.L_1545 - .L_1544)
.L_1544:
        /*00e0*/ 	.word	0x00000000


	//----- nvinfo : EIATTR_CBANK_PARAM_SIZE
	.align		4
.L_1545:
        /*00e4*/ 	.byte	0x03, 0x19
        /*00e6*/ 	.short	0x00a0


	//----- nvinfo : EIATTR_PARAM_CBANK
	.align		4
        /*00e8*/ 	.byte	0x04, 0x0a
        /*00ea*/ 	.short	(.L_1547 - .L_1546)
	.align		4
.L_1546:
        /*00ec*/ 	.word	index@(.nv.constant0._Z35group_norm_nhwc_fwd_one_pass_kernelI11Fp16IOBf16WLi128ELi24ELi384EEv26Group_norm_nhwc_fwd_params)
        /*00f0*/ 	.short	0x0380
        /*00f2*/ 	.short	0x00a0


	//----- nvinfo : EIATTR_SW_WAR
	.align		4
.L_1547:
        /*00f4*/ 	.byte	0x04, 0x36
        /*00f6*/ 	.short	(.L_1549 - .L_1548)
.L_1548:
        /*00f8*/ 	.word	0x00000008
.L_1549:


//--------------------- .nv.info._Z35group_norm_nhwc_fwd_one_pass_kernelI11Fp16IOBf16WLi256ELi24ELi384EEv26Group_norm_nhwc_fwd_params --------------------------
	.section	.nv.info._Z35group_norm_nhwc_fwd_one_pass_kernelI11Fp16IOBf16WLi256ELi24ELi384EEv26Group_norm_nhwc_fwd_params,"",@"SHT_CUDA_INFO"
	.sectionflags	@""
	.align	4


	//----- nvinfo : EIATTR_CUDA_API_VERSION
	.align		4
        /*0000*/ 	.byte	0x04, 0x37
        /*0002*/ 	.short	(.L_1551 - .L_1550)
.L_1550:
        /*0004*/ 	.word	0x00000082


	//----- nvinfo : EIATTR_KPARAM_INFO
	.align		4
.L_1551:
        /*0008*/ 	.byte	0x04, 0x17
        /*000a*/ 	.short	(.L_1553 - .L_1552)
.L_1552:
        /*000c*/ 	.word	0x00000000
        /*0010*/ 	.short	0x0000
        /*0012*/ 	.short	0x0000
        /*0014*/ 	.byte	0x00, 0xf0, 0x81, 0x02


	//----- nvinfo : EIATTR_SPARSE_MMA_MASK
	.align		4
.L_1553:
        /*0018*/ 	.byte	0x03, 0x50
        /*001a*/ 	.short	0x0000


	//----- nvinfo : EIATTR_MAXREG_COUNT
	.align		4
        /*001c*/ 	.byte	0x03, 0x1b
        /*001e*/ 	.short	0x00a8


	//----- nvinfo : EIATTR_NUM_BARRIERS
	.align		4
        /*0020*/ 	.byte	0x02, 0x4c
        /*0022*/ 	.byte	0x01
	.zero		1


	//----- nvinfo : EIATTR_MERCURY_ISA_VERSION
	.align		4
        /*0024*/ 	.byte	0x03, 0x5f
        /*0026*/ 	.short	0x0101


	//----- nvinfo : EIATTR_INT_WARP_WIDE_INSTR_OFFSETS
	.align		4
        /*0028*/ 	.byte	0x04, 0x31
        /*002a*/ 	.short	(.L_1555 - .L_1554)


	//   ....[0]....
.L_1554:
        /*002c*/ 	.word	0x00001840


	//   ....[1]....
        /*0030*/ 	.word	0x000018c0


	//   ....[2]....
        /*0034*/ 	.word	0x00001960


	//   ....[3]....
        /*0038*/ 	.word	0x00001a00


	//   ....[4]....
        /*003c*/ 	.word	0x00001aa0


	//   ....[5]....
        /*0040*/ 	.word	0x00001b40


	//   ....[6]....
        /*0044*/ 	.word	0x00001be0


	//   ....[7]....
        /*0048*/ 	.word	0x00001c80


	//   ....[8]....
        /*004c*/ 	.word	0x00001e90


	//   ....[9]....
        /*0050*/ 	.word	0x00001ef0


	//   ....[10]....
        /*0054*/ 	.word	0x00001f90


	//   ....[11]....
        /*0058*/ 	.word	0x00002030


	//   ....[12]....
        /*005c*/ 	.word	0x000021b0


	//   ....[13]....
        /*0060*/ 	.word	0x000021e0


	//----- nvinfo : EIATTR_COOP_GROUP_MASK_REGIDS
	.align		4
.L_1555:
        /*0064*/ 	.byte	0x04, 0x29
        /*0066*/ 	.short	(.L_1557 - .L_1556)


	//   ....[0]....
.L_1556:
        /*0068*/ 	.word	0xffffffff


	//   ....[1]....
        /*006c*/ 	.word	0xffffffff


	//   ....[2]....
        /*0070*/ 	.word	0xffffffff


	//   ....[3]....
        /*0074*/ 	.word	0xffffffff


	//   ....[4]....
        /*0078*/ 	.word	0xffffffff


	//   ....[5]....
        /*007c*/ 	.word	0xffffffff


	//   ....[6]....
        /*0080*/ 	.word	0xffffffff


	//   ....[7]....
        /*0084*/ 	.word	0xffffffff


	//   ....[8]....
        /*0088*/ 	.word	0xffffffff


	//   ....[9]....
        /*008c*/ 	.word	0xffffffff


	//----- nvinfo : EIATTR_COOP_GROUP_INSTR_OFFSETS
	.align		4
.L_1557:
        /*0090*/ 	.byte	0x04, 0x28
        /*0092*/ 	.short	(.L_1559 - .L_1558)


	//   ....[0]....
.L_1558:
        /*0094*/ 	.word	0x00001060


	//   ....[1]....
        /*0098*/ 	.word	0x00001070


	//   ....[2]....
        /*009c*/ 	.word	0x000010a0


	//   ....[3]....
        /*00a0*/ 	.word	0x000010b0


	//   ....[4]....
        /*00a4*/ 	.word	0x000010f0


	//   ....[5]....
        /*00a8*/ 	.word	0x00001100


	//   ....[6]....
        /*00ac*/ 	.word	0x00001140


	//   ....[7]....
        /*00b0*/ 	.word	0x00001150


	//   ....[8]....
        /*00b4*/ 	.word	0x000011d0


	//   ....[9]....
        /*00b8*/ 	.word	0x000011e0


	//----- nvinfo : EIATTR_VRC_CTA_INIT_COUNT
	.align		4
.L_1559:
        /*00bc*/ 	.byte	0x02, 0x4a
	.zero		1
	.zero		1


	//----- nvinfo : EIATTR_EXIT_INSTR_OFFSETS
	.align		4
        /*00c0*/ 	.byte	0x04, 0x1c
        /*00c2*/ 	.short	(.L_1561 - .L_1560)


	//   ....[0]....
.L_1560:
        /*00c4*/ 	.word	0x00000070


	//   ....[1]....
        /*00c8*/ 	.word	0x00004440


	//----- nvinfo : EIATTR_MAX_THREADS
	.align		4
.L_1561:
        /*00cc*/ 	.byte	0x04, 0x05
        /*00ce*/ 	.short	(.L_1563 - .L_1562)
.L_1562:
        /*00d0*/ 	.word	0x00000180
        /*00d4*/ 	.word	0x00000001
        /*00d8*/ 	.word	0x00000001


	//----- nvinfo : EIATTR_CRS_STACK_SIZE
	.align		4
.L_1563:
        /*00dc*/ 	.byte	0x04, 0x1e
        /*00de*/ 	.short	(.L_1565 - .L_1564)
.L_1564:
        /*00e0*/ 	.word	0x00000000


	//----- nvinfo : EIATTR_CBANK_PARAM_SIZE
	.align		4
.L_1565:
        /*00e4*/ 	.byte	0x03, 0x19
        /*00e6*/ 	.short	0x00a0


	//----- nvinfo : EIATTR_PARAM_CBANK
	.align		4
        /*00e8*/ 	.byte	0x04, 0x0a
        /*00ea*/ 	.short	(.L_1567 - .L_1566)
	.align		4
.L_1566:
        /*00ec*/ 	.word	index@(.nv.constant0._Z35group_norm_nhwc_fwd_one_pass_kernelI11Fp16IOBf16WLi256ELi24ELi384EEv26Group_norm_nhwc_fwd_params)
        /*00f0*/ 	.short	0x0380
        /*00f2*/ 	.short	0x00a0


	//----- nvinfo : EIATTR_SW_WAR
	.align		4
.L_1567:
        /*00f4*/ 	.byte	0x04, 0x36
        /*00f6*/ 	.short	(.L_1569 - .L_1568)
.L_1568:
        /*00f8*/ 	.word	0x00000008
.L_1569:


//--------------------- .nv.info._Z35group_norm_nhwc_fwd_one_pass_kernelI11Fp16IOBf16WLi512ELi24ELi384EEv26Group_norm_nhwc_fwd_params --------------------------
	.section	.nv.info._Z35group_norm_nhwc_fwd_one_pass_kernelI11Fp16IOBf16WLi512ELi24ELi384EEv26Group_norm_nhwc_fwd_params,"",@"SHT_CUDA_INFO"
	.sectionflags	@""
	.align	4


	//----- nvinfo : EIATTR_CUDA_API_VERSION
	.align		4
        /*0000*/ 	.byte	0x04, 0x37
        /*0002*/ 	.short	(.L_1571 - .L_1570)
.L_1570:
        /*0004*/ 	.word	0x00000082


	//----- nvinfo : EIATTR_KPARAM_INFO
	.align		4
.L_1571:
        /*0008*/ 	.byte	0x04, 0x17
        /*000a*/ 	.short	(.L_1573 - .L_1572)
.L_1572:
        /*000c*/ 	.word	0x00000000
        /*0010*/ 	.short	0x0000
        /*0012*/ 	.short	0x0000
        /*0014*/ 	.byte	0x00, 0xf0, 0x81, 0x02


	//----- nvinfo : EIATTR_SPARSE_MMA_MASK
	.align		4
.L_1573:
        /*0018*/ 	.byte	0x03, 0x50
        /*001a*/ 	.short	0x0000


	//----- nvinfo : EIATTR_MAXREG_COUNT
	.align		4
        /*001c*/ 	.byte	0x03, 0x1b
        /*001e*/ 	.short	0x00a8


	//----- nvinfo : EIATTR_NUM_BARRIERS
	.align		4
        /*0020*/ 	.byte	0x02, 0x4c
        /*0022*/ 	.byte	0x01
	.zero		1


	//----- nvinfo : EIATTR_MERCURY_ISA_VERSION
	.align		4
        /*0024*/ 	.byte	0x03, 0x5f
        /*0026*/ 	.short	0x0101


	//----- nvinfo : EIATTR_COOP_GROUP_MASK_REGIDS
	.align		4
        /*0028*/ 	.byte	0x04, 0x29
        /*002a*/ 	.short	(.L_1575 - .L_1574)


	//   ....[0]....
.L_1574:
        /*002c*/ 	.word	0xffffffff


	//   ....[1]....
        /*0030*/ 	.word	0xffffffff


	//   ....[2]....
        /*0034*/ 	.word	0xffffffff


	//   ....[3]....
        /*0038*/ 	.word	0xffffffff


	//   ....[4]....
        /*003c*/ 	.word	0xffffffff


	//   ....[5]....
        /*0040*/ 	.word	0xffffffff


	//   ....[6]....
        /*0044*/ 	.word	0xffffffff


	//   ....[7]....
        /*0048*/ 	.word	0xffffffff


	//   ....[8]....
        /*004c*/ 	.word	0xffffffff


	//   ....[9]....
        /*0050*/ 	.word	0xffffffff


	//----- nvinfo : EIATTR_COOP_GROUP_INSTR_OFFSETS
	.align		4
.L_1575:
        /*0054*/ 	.byte	0x04, 0x28
        /*0056*/ 	.short	(.L_1577 - .L_1576)


	//   ....[0]....
.L_1576:
        /*0058*/ 	.word	0x00001b10


	//   ....[1]....
        /*005c*/ 	.word	0x00001b20


	//   ....[2]....
        /*0060*/ 	.word	0x00001b60


	//   ....[3]....
        /*0064*/ 	.word	0x00001b70


	//   ....[4]....
        /*0068*/ 	.word	0x00001bb0


	//   ....[5]....
        /*006c*/ 	.word	0x00001bc0


	//   ....[6]....
        /*0070*/ 	.word	0x00001c00


	//   ....[7]....
        /*0074*/ 	.word	0x00001c10


	//   ....[8]....
        /*0078*/ 	.word	0x00001c90


	//   ....[9]....
        /*007c*/ 	.word	0x00001ca0


	//----- nvinfo : EIATTR_VRC_CTA_INIT_COUNT
	.align		4
.L_1577:
        /*0080*/ 	.byte	0x02, 0x4a
	.zero		1
	.zero		1


	//----- nvinfo : EIATTR_EXIT_INSTR_OFFSETS
	.align		4
        /*0084*/ 	.byte	0x04, 0x1c
        /*0086*/ 	.short	(.L_1579 - .L_1578)


	//   ....[0]....
.L_1578:
        /*0088*/ 	.word	0x00000060


	//   ....[1]....
        /*008c*/ 	.word	0x00006720


	//----- nvinfo : EIATTR_MAX_THREADS
	.align		4
.L_1579:
        /*0090*/ 	.byte	0x04, 0x05
        /*0092*/ 	.short	(.L_1581 - .L_1580)
.L_1580:
        /*0094*/ 	.word	0x00000180
        /*0098*/ 	.word	0x00000001
        /*009c*/ 	.word	0x00000001


	//----- nvinfo : EIATTR_CRS_STACK_SIZE
	.align		4
.L_1581:
        /*00a0*/ 	.byte	0x04, 0x1e
        /*00a2*/ 	.short	(.L_1583 - .L_1582)
.L_1582:
        /*00a4*/ 	.word	0x00000000


	//----- nvinfo : EIATTR_CBANK_PARAM_SIZE
	.align		4
.L_1583:
        /*00a8*/ 	.byte	0x03, 0x19
        /*00aa*/ 	.short	0x00a0


	//----- nvinfo : EIATTR_PARAM_CBANK
	.align		4
        /*00ac*/ 	.byte	0x04, 0x0a
        /*00ae*/ 	.short	(.L_1585 - .L_1584)
	.align		4
.L_1584:
        /*00b0*/ 	.word	index@(.nv.constant0._Z35group_norm_nhwc_fwd_one_pass_kernelI11Fp16IOBf16WLi512ELi24ELi384EEv26Group_norm_nhwc_fwd_params)
        /*00b4*/ 	.short	0x0380
        /*00b6*/ 	.short	0x00a0


	//----- nvinfo : EIATTR_SW_WAR
	.align		4
.L_1585:
        /*00b8*/ 	.byte	0x04, 0x36
        /*00ba*/ 	.short	(.L_1587 - .L_1586)
.L_1586:
        /*00bc*/ 	.word	0x00000008
.L_1587:


//--------------------- .nv.info._Z35group_norm_nhwc_fwd_one_pass_kernelI11Fp16IOFp16WLi64ELi24ELi384EEv26Group_norm_nhwc_fwd_params --------------------------
	.section	.nv.info._Z35group_norm_nhwc_fwd_one_pass_kernelI11Fp16IOFp16WLi64ELi24ELi384EEv26Group_norm_nhwc_fwd_params,"",@"SHT_CUDA_INFO"
	.sectionflags	@""
	.align	4


	//----- nvinfo : EIATTR_CUDA_API_VERSION
	.align		4
        /*0000*/ 	.byte	0x04, 0x37
        /*0002*/ 	.short	(.L_1589 - .L_1588)
.L_1588:
        /*0004*/ 	.word	0x00000082


	//----- nvinfo : EIATTR_KPARAM_INFO
	.align		4
.L_1589:
        /*0008*/ 	.byte	0x04, 0x17
        /*000a*/ 	.short	(.L_1591 - .L_1590)
.L_1590:
        /*000c*/ 	.word	0x00000000
        /*0010*/ 	.short	0x0000
        /*0012*/ 	.short	0x0000
        /*0014*/ 	.byte	0x00, 0xf0, 0x81, 0x02


	//----- nvinfo : EIATTR_SPARSE_MMA_MASK
	.align		4
.L_1591:
        /*0018*/ 	.byte	0x03, 0x50
        /*001a*/ 	.short	0x0000


	//----- nvinfo : EIATTR_MAXREG_COUNT
	.align		4
        /*001c*/ 	.byte	0x03, 0x1b
        /*001e*/ 	.short	0x00a8


	//----- nvinfo : EIATTR_NUM_BARRIERS
	.align		4
        /*0020*/ 	.byte	0x02, 0x4c
        /*0022*/ 	.byte	0x01
	.zero		1


	//----- nvinfo : EIATTR_MERCURY_ISA_VERSION
	.align		4
        /*0024*/ 	.byte	0x03, 0x5f
        /*0026*/ 	.short	0x0101


	//----- nvinfo : EIATTR_INT_WARP_WIDE_INSTR_OFFSETS
	.align		4
        /*0028*/ 	.byte	0x04, 0x31
        /*002a*/ 	.short	(.L_1593 - .L_1592)


	//   ....[0]....
.L_1592:
        /*002c*/ 	.word	0x00000fe0


	//   ....[1]....
        /*0030*/ 	.word	0x00001010


	//   ....[2]....
        /*0034*/ 	.word	0x00001020


	//   ....[3]....
        /*0038*/ 	.word	0x00001070


	//   ....[4]....
        /*003c*/ 	.word	0x00001230


	//   ....[5]....
        /*0040*/ 	.word	0x00001290


	//   ....[6]....
        /*0044*/ 	.word	0x000012d0


	//   ....[7]....
        /*0048*/ 	.word	0x000012e0


	//   ....[8]....
        /*004c*/ 	.word	0x00001590


	//   ....[9]....
        /*0050*/ 	.word	0x00001670


	//   ....[10]....
        /*0054*/ 	.word	0x00001680


	//   ....[11]....
        /*0058*/ 	.word	0x00001760


	//   ....[12]....
        /*005c*/ 	.word	0x000018d0


	//   ....[13]....
        /*0060*/ 	.word	0x000018f0


	//----- nvinfo : EIATTR_COOP_GROUP_MASK_REGIDS
	.align		4
.L_1593:
        /*0064*/ 	.byte	0x04, 0x29
        /*0066*/ 	.short	(.L_1595 - .L_1594)


	//   ....[0]....
.L_1594:
        /*0068*/ 	.word	0xffffffff


	//   ....[1]....
        /*006c*/ 	.word	0xffffffff


	//   ....[2]....
        /*0070*/ 	.word	0xffffffff


	//   ....[3]....
        /*0074*/ 	.word	0xffffffff


	//   ....[4]....
        /*0078*/ 	.word	0xffffffff


	//   ....[5]....
        /*007c*/ 	.word	0xffffffff


	//   ....[6]....
        /*0080*/ 	.word	0xffffffff


	//   ....[7]....
        /*0084*/ 	.word	0xffffffff


	//   ....[8]....
        /*0088*/ 	.word	0xffffffff


	//   ....[9]....
        /*008c*/ 	.word	0xffffffff


	//----- nvinfo : EIATTR_COOP_GROUP_INSTR_OFFSETS
	.align		4
.L_1595:
        /*0090*/ 	.byte	0x04, 0x28
        /*0092*/ 	.short	(.L_1597 - .L_1596)


	//   ....[0]....
.L_1596:
        /*0094*/ 	.word	0x000007a0


	//   ....[1]....
        /*0098*/ 	.word	0x000007b0


	//   ....[2]....
        /*009c*/ 	.word	0x000007e0


	//   ....[3]....
        /*00a0*/ 	.word	0x00000800


	//   ....[4]....
        /*00a4*/ 	.word	0x00000830


	//   ....[5]....
        /*00a8*/ 	.word	0x00000850


	//   ....[6]....
        /*00ac*/ 	.word	0x00000880


	//   ....[7]....
        /*00b0*/ 	.word	0x000008a0


	//   ....[8]....
        /*00b4*/ 	.word	0x000008f0


	//   ....[9]....
        /*00b8*/ 	.word	0x00000900


	//----- nvinfo : EIATTR_VRC_CTA_INIT_COUNT
	.align		4
.L_1597:
        /*00bc*/ 	.byte	0x02, 0x4a
	.zero		1
	.zero		1


	//----- nvinfo : EIATTR_EXIT_INSTR_OFFSETS
	.align		4
        /*00c0*/ 	.byte	0x04, 0x1c
        /*00c2*/ 	.short	(.L_1599 - .L_1598)


	//   ....[0]....
.L_1598:
        /*00c4*/ 	.word	0x00000070


	//   ....[1]....
        /*00c8*/ 	.word	0x00002520


	//----- nvinfo : EIATTR_MAX_THREADS
	.align		4
.L_1599:
        /*00cc*/ 	.byte	0x04, 0x05
        /*00ce*/ 	.short	(.L_1601 - .L_1600)
.L_1600:
        /*00d0*/ 	.word	0x00000180
        /*00d4*/ 	.word	0x00000001
        /*00d8*/ 	.word	0x00000001


	//----- nvinfo : EIATTR_CRS_STACK_SIZE
	.align		4
.L_1601:
        /*00dc*/ 	.byte	0x04, 0x1e
        /*00de*/ 	.short	(.L_1603 - .L_1602)
.L_1602:
        /*00e0*/ 	.word	0x00000000


	//----- nvinfo : EIATTR_CBANK_PARAM_SIZE
	.align		4
.L_1603:
        /*00e4*/ 	.byte	0x03, 0x19
        /*00e6*/ 	.short	0x00a0


	//----- nvinfo : EIATTR_PARAM_CBANK
	.align		4
        /*00e8*/ 	.byte	0x04, 0x0a
        /*00ea*/ 	.short	(.L_1605 - .L_1604)
	.align		4
.L_1604:
        /*00ec*/ 	.word	index@(.nv.constant0._Z35group_norm_nhwc_fwd_one_pass_kernelI11Fp16IOFp16WLi64ELi24ELi384EEv26Group_norm_nhwc_fwd_params)
        /*00f0*/ 	.short	0x0380
        /*00f2*/ 	.short	0x00a0


	//----- nvinfo : EIATTR_SW_WAR
	.align		4
.L_1605:
        /*00f4*/ 	.byte	0x04, 0x36
        /*00f6*/ 	.short	(.L_1607 - .L_1606)
.L_1606:
        /*00f8*/ 	.word	0x00000008
.L_1607:


//--------------------- .nv.info._Z35group_norm_nhwc_fwd_one_pass_kernelI11Fp16IOFp16WLi128ELi24ELi384EEv26Group_norm_nhwc_fwd_params --------------------------
	.section	.nv.info._Z35group_norm_nhwc_fwd_one_pass_kernelI11Fp16IOFp16WLi128ELi24ELi384EEv26Group_norm_nhwc_fwd_params,"",@"SHT_CUDA_INFO"
	.sectionflags	@""
	.align	4


	//----- nvinfo : EIATTR_CUDA_API_VERSION
	.align		4
        /*0000*/ 	.byte	0x04, 0x37
        /*0002*/ 	.short	(.L_1609 - .L_1608)
.L_1608:
        /*0004*/ 	.word	0x00000082


	//----- nvinfo : EIATTR_KPARAM_INFO
	.align		4
.L_1609:
        /*0008*/ 	.byte	0x04, 0x17
        /*000a*/ 	.short	(.L_1611 - .L_1610)
.L_1610:
        /*000c*/ 	.word	0x00000000
        /*0010*/ 	.short	0x0000
        /*0012*/ 	.short	0x0000
        /*0014*/ 	.byte	0x00, 0xf0, 0x81, 0x02


	//----- nvinfo : EIATTR_SPARSE_MMA_MASK
	.align		4
.L_1611:
        /*0018*/ 	.byte	0x03, 0x50
        /*001a*/ 	.short	0x0000


	//----- nvinfo : EIATTR_MAXREG_COUNT
	.align		4
        /*001c*/ 	.byte	0x03, 0x1b
        /*001e*/ 	.short	0x00a8


	//----- nvinfo : EIATTR_NUM_BARRIERS
	.align		4
        /*0020*/ 	.byte	0x02, 0x4c
        /*0022*/ 	.byte	0x01
	.zero		1


	//----- nvinfo : EIATTR_MERCURY_ISA_VERSION
	.align		4
        /*0024*/ 	.byte	0x03, 0x5f
        /*0026*/ 	.short	0x0101


	//----- nvinfo : EIATTR_INT_WARP_WIDE_INSTR_OFFSETS
	.align		4
        /*0028*/ 	.byte	0x04, 0x31
        /*002a*/ 	.short	(.L_1613 - .L_1612)


	//   ....[0]....
.L_1612:
        /*002c*/ 	.word	0x00001280


	//   ....[1]....
        /*0030*/ 	.word	0x000012f0


	//   ....[2]....
        /*0034*/ 	.word	0x00001300


	//   ....[3]....
        /*0038*/ 	.word	0x00001330


	//   ....[4]....
        /*003c*/ 	.word	0x000014f0


	//   ....[5]....
        /*0040*/ 	.word	0x00001550


	//   ....[6]....
        /*0044*/ 	.word	0x00001570


	//   ....[7]....
        /*0048*/ 	.word	0x000015a0


	//   ....[8]....
        /*004c*/ 	.word	0x000018d0


	//   ....[9]....
        /*0050*/ 	.word	0x000018f0


	//   ....[10]....
        /*0054*/ 	.word	0x00001910


	//   ....[11]....
        /*0058*/ 	.word	0x00001930


	//   ....[12]....
        /*005c*/ 	.word	0x00001b90


	//   ....[13]....
        /*0060*/ 	.word	0x00001bb0


	//----- nvinfo : EIATTR_COOP_GROUP_MASK_REGIDS
	.align		4
.L_1613:
        /*0064*/ 	.byte	0x04, 0x29
        /*0066*/ 	.short	(.L_1615 - .L_1614)


	//   ....[0]....
.L_1614:
        /*0068*/ 	.word	0xffffffff


	//   ....[1]....
        /*006c*/ 	.word	0xffffffff


	//   ....[2]....
        /*0070*/ 	.word	0xffffffff


	//   ....[3]....
        /*0074*/ 	.word	0xffffffff


	//   ....[4]....
        /*0078*/ 	.word	0xffffffff


	//   ....[5]....
        /*007c*/ 	.word	0xffffffff


	//   ....[6]....
        /*0080*/ 	.word	0xffffffff


	//   ....[7]....
        /*0084*/ 	.word	0xffffffff


	//   ....[8]....
        /*0088*/ 	.word	0xffffffff


	//   ....[9]....
        /*008c*/ 	.word	0xffffffff


	//----- nvinfo : EIATTR_COOP_GROUP_INSTR_OFFSETS
	.align		4
.L_1615:
        /*0090*/ 	.byte	0x04, 0x28
        /*0092*/ 	.short	(.L_1617 - .L_1616)


	//   ....[0]....
.L_1616:
        /*0094*/ 	.word	0x00000a60


	//   ....[1]....
        /*0098*/ 	.word	0x00000a70


	//   ....[2]....
        /*009c*/ 	.word	0x00000aa0


	//   ....[3]....
        /*00a0*/ 	.word	0x00000ab0


	//   ....[4]....
        /*00a4*/ 	.word	0x00000af0


	//   ....[5]....
        /*00a8*/ 	.word	0x00000b00


	//   ....[6]....
        /*00ac*/ 	.word	0x00000b40


	//   ....[7]....
        /*00b0*/ 	.word	0x00000b50


	//   ....[8]....
        /*00b4*/ 	.word	0x00000bb0


	//   ....[9]....
        /*00b8*/ 	.word	0x00000bc0


	//----- nvinfo : EIATTR_VRC_CTA_INIT_COUNT
	.align		4
.L_1617:
        /*00bc*/ 	.byte	0x02, 0x4a
	.zero		1
	.zero		1


	//----- nvinfo : EIATTR_EXIT_INSTR_OFFSETS
	.align		4
        /*00c0*/ 	.byte	0x04, 0x1c
        /*00c2*/ 	.short	(.L_1619 - .L_1618)


	//   ....[0]....
.L_1618:
        /*00c4*/ 	.word	0x00000070


	//   ....[1]....
        /*00c8*/ 	.word	0x00002f90


	//----- nvinfo : EIATTR_MAX_THREADS
	.align		4
.L_1619:
        /*00cc*/ 	.byte	0x04, 0x05
        /*00ce*/ 	.short	(.L_1621 - .L_1620)
.L_1620:
        /*00d0*/ 	.word	0x00000180
        /*00d4*/ 	.word	0x00000001
        /*00d8*/ 	.word	0x00000001


	//----- nvinfo : EIATTR_CRS_STACK_SIZE
	.align		4
.L_1621:
        /*00dc*/ 	.byte	0x04, 0x1e
        /*00de*/ 	.short	(.L_1623 - .L_1622)
.L_1622:
        /*00e0*/ 	.word	0x00000000


	//----- nvinfo : EIATTR_CBANK_PARAM_SIZE
	.align		4
.L_1623:
        /*00e4*/ 	.byte	0x03, 0x19
        /*00e6*/ 	.short	0x00a0


	//----- nvinfo : EIATTR_PARAM_CBANK
	.align		4
        /*00e8*/ 	.byte	0x04, 0x0a
        /*00ea*/ 	.short	(.L_1625 - .L_1624)
	.align		4
.L_1624:
        /*00ec*/ 	.word	index@(.nv.constant0._Z35group_norm_nhwc_fwd_one_pass_kernelI11Fp16IOFp16WLi128ELi24ELi384EEv26Group_norm_nhwc_fwd_params)
        /*00f0*/ 	.short	0x0380
        /*00f2*/ 	.short	0x00a0


	//----- nvinfo : EIATTR_SW_WAR
	.align		4
.L_1625:
        /*00f4*/ 	.byte	0x04, 0x36
        /*00f6*/ 	.short	(.L_1627 - .L_1626)
.L_1626:
        /*00f8*/ 	.word	0x00000008
.L_1627:


//--------------------- .nv.info._Z35group_norm_nhwc_fwd_one_pass_kernelI11Fp16IOFp16WLi256ELi24ELi384EEv26Group_norm_nhwc_fwd_params --------------------------
	.section	.nv.info._Z35group_norm_nhwc_fwd_one_pass_kernelI11Fp16IOFp16WLi256ELi24ELi384EEv26Group_norm_nhwc_fwd_params,"",@"SHT_CUDA_INFO"
	.sectionflags	@""
	.align	4


	//----- nvinfo : EIATTR_CUDA_API_VERSION
	.align		4
        /*0000*/ 	.byte	0x04, 0x37
        /*0002*/ 	.short	(.L_1629 - .L_1628)
.L_1628:
        /*0004*/ 	.word	0x00000082


	//----- nvinfo : EIATTR_KPARAM_INFO
	.align		4
.L_1629:
        /*0008*/ 	.byte	0x04, 0x17
        /*000a*/ 	.short	(.L_1631 - .L_1630)
.L_1630:
        /*000c*/ 	.word	0x00000000
        /*0010*/ 	.short	0x0000
        /*0012*/ 	.short	0x0000
        /*0014*/ 	.byte	0x00, 0xf0, 0x81, 0x02


	//----- nvinfo : EIATTR_SPARSE_MMA_MASK
	.align		4
.L_1631:
        /*0018*/ 	.byte	0x03, 0x50
        /*001a*/ 	.short	0x0000


	//----- nvinfo : EIATTR_MAXREG_COUNT
	.align		4
        /*001c*/ 	.byte	0x03, 0x1b
        /*001e*/ 	.short	0x00a8


	//----- nvinfo : EIATTR_NUM_BARRIERS
	.align		4
        /*0020*/ 	.byte	0x02, 0x4c
        /*0022*/ 	.byte	0x01
	.zero		1


	//----- nvinfo : EIATTR_MERCURY_ISA_VERSION
	.align		4
        /*0024*/ 	.byte	0x03, 0x5f
        /*0026*/ 	.short	0x0101


	//----- nvinfo : EIATTR_INT_WARP_WIDE_INSTR_OFFSETS
	.align		4
        /*0028*/ 	.byte	0x04, 0x31
        /*002a*/ 	.short	(.L_1633 - .L_1632)


	//   ....[0]....
.L_1632:
        /*002c*/ 	.word	0x00001840


	//   ....[1]....
        /*0030*/ 	.word	0x000018c0


	//   ....[2]....
        /*0034*/ 	.word	0x00001960


	//   ....[3]....
        /*0038*/ 	.word	0x00001a00


	//   ....[4]....
        /*003c*/ 	.word	0x00001aa0


	//   ....[5]....
        /*0040*/ 	.word	0x00001b40


	//   ....[6]....
        /*0044*/ 	.word	0x00001be0


	//   ....[7]....
        /*0048*/ 	.word	0x00001c80


	//   ....[8]....
        /*004c*/ 	.word	0x00001e90


	//   ....[9]....
        /*0050*/ 	.word	0x00001ef0


	//   ....[10]....
        /*0054*/ 	.word	0x00001f90


	//   ....[11]....
        /*0058*/ 	.word	0x00002030


	//   ....[12]....
        /*005c*/ 	.word	0x000021b0


	//   ....[13]....
        /*0060*/ 	.word	0x000021e0


	//----- nvinfo : EIATTR_COOP_GROUP_MASK_REGIDS
	.align		4
.L_1633:
        /*0064*/ 	.byte	0x04, 0x29
        /*0066*/ 	.short	(.L_1635 - .L_1634)


	//   ....[0]....
.L_1634:
        /*0068*/ 	.word	0xffffffff


	//   ....[1]....
        /*006c*/ 	.word	0xffffffff


	//   ....[2]....
        /*0070*/ 	.word	0xffffffff


	//   ....[3]....
        /*0074*/ 	.word	0xffffffff


	//   ....[4]....
        /*0078*/ 	.word	0xffffffff


	//   ....[5]....
        /*007c*/ 	.word	0xffffffff


	//   ....[6]....
        /*0080*/ 	.word	0xffffffff


	//   ....[7]....
        /*0084*/ 	.word	0xffffffff


	//   ....[8]....
        /*0088*/ 	.word	0xffffffff


	//   ....[9]....
        /*008c*/ 	.word	0xffffffff


	//----- nvinfo : EIATTR_COOP_GROUP_INSTR_OFFSETS
	.align		4
.L_1635:
        /*0090*/ 	.byte	0x04, 0x28
        /*0092*/ 	.short	(.L_1637 - .L_1636)


	//   ....[0]....
.L_1636:
        /*0094*/ 	.word	0x00001060


	//   ....[1]....
        /*0098*/ 	.word	0x00001070


	//   ....[2]....
        /*009c*/ 	.word	0x000010a0


	//   ....[3]....
        /*00a0*/ 	.word	0x000010b0


	//   ....[4]....
        /*00a4*/ 	.word	0x000010f0


	//   ....[5]....
        /*00a8*/ 	.word	0x00001100


	//   ....[6]....
        /*00ac*/ 	.word	0x00001140


	//   ....[7]....
        /*00b0*/ 	.word	0x00001150


	//   ....[8]....
        /*00b4*/ 	.word	0x000011d0


	//   ....[9]....
        /*00b8*/ 	.word	0x000011e0


	//----- nvinfo : EIATTR_VRC_CTA_INIT_COUNT
	.align		4
.L_1637:
        /*00bc*/ 	.byte	0x02, 0x4a
	.zero		1
	.zero		1


	//----- nvinfo : EIATTR_EXIT_INSTR_OFFSETS
	.align		4
        /*00c0*/ 	.byte	0x04, 0x1c
        /*00c2*/ 	.short	(.L_1639 - .L_1638)


	//   ....[0]....
.L_1638:
        /*00c4*/ 	.word	0x00000070


	//   ....[1]....
        /*00c8*/ 	.word	0x00004440


	//----- nvinfo : EIATTR_MAX_THREADS
	.align		4
.L_1639:
        /*00cc*/ 	.byte	0x04, 0x05
        /*00ce*/ 	.short	(.L_1641 - .L_1640)
.L_1640:
        /*00d0*/ 	.word	0x00000180
        /*00d4*/ 	.word	0x00000001
        /*00d8*/ 	.word	0x00000001


	//----- nvinfo : EIATTR_CRS_STACK_SIZE
	.align		4
.L_1641:
        /*00dc*/ 	.byte	0x04, 0x1e
        /*00de*/ 	.short	(.L_1643 - .L_1642)
.L_1642:
        /*00e0*/ 	.word	0x00000000


	//----- nvinfo : EIATTR_CBANK_PARAM_SIZE
	.align		4
.L_1643:
        /*00e4*/ 	.byte	0x03, 0x19
        /*00e6*/ 	.short	0x00a0


	//----- nvinfo : EIATTR_PARAM_CBANK
	.align		4
        /*00e8*/ 	.byte	0x04, 0x0a
        /*00ea*/ 	.short	(.L_1645 - .L_1644)
	.align		4
.L_1644:
        /*00ec*/ 	.word	index@(.nv.constant0._Z35group_norm_nhwc_fwd_one_pass_kernelI11Fp16IOFp16WLi256ELi24ELi384EEv26Group_norm_nhwc_fwd_params)
        /*00f0*/ 	.short	0x0380
        /*00f2*/ 	.short	0x00a0


	//----- nvinfo : EIATTR_SW_WAR
	.align		4
.L_1645:
        /*00f4*/ 	.byte	0x04, 0x36
        /*00f6*/ 	.short	(.L_1647 - .L_1646)
.L_1646:
        /*00f8*/ 	.word	0x00000008
.L_1647:


//--------------------- .nv.info._Z35group_norm_nhwc_fwd_one_pass_kernelI11Fp16IOFp16WLi512ELi24ELi384EEv26Group_norm_nhwc_fwd_params --------------------------
	.section	.nv.info._Z35group_norm_nhwc_fwd_one_pass_kernelI11Fp16IOFp16WLi512ELi24ELi384EEv26Group_norm_nhwc_fwd_params,"",@"SHT_CUDA_INFO"
	.sectionflags	@""
	.align	4


	//----- nvinfo : EIATTR_CUDA_API_VERSION
	.align		4
        /*0000*/ 	.byte	0x04, 0x37
        /*0002*/ 	.short	(.L_1649 - .L_1648)
.L_1648:
        /*0004*/ 	.word	0x00000082


	//----- nvinfo : EIATTR_KPARAM_INFO
	.align		4
.L_1649:
        /*0008*/ 	.byte	0x04, 0x17
        /*000a*/ 	.short	(.L_1651 - .L_1650)
.L_1650:
        /*000c*/ 	.word	0x00000000
        /*0010*/ 	.short	0x0000
        /*0012*/ 	.short	0x0000
        /*0014*/ 	.byte	0x00, 0xf0, 0x81, 0x02


	//----- nvinfo : EIATTR_SPARSE_MMA_MASK
	.align		4
.L_1651:
        /*0018*/ 	.byte	0x03, 0x50
        /*001a*/ 	.short	0x0000


	//----- nvinfo : EIATTR_MAXREG_COUNT
	.align		4
        /*001c*/ 	.byte	0x03, 0x1b
        /*001e*/ 	.short	0x00a8


	//----- nvinfo : EIATTR_NUM_BARRIERS
	.align		4
        /*0020*/ 	.byte	0x02, 0x4c
        /*0022*/ 	.byte	0x01
	.zero		1


	//----- nvinfo : EIATTR_MERCURY_ISA_VERSION
	.align		4
        /*0024*/ 	.byte	0x03, 0x5f
        /*0026*/ 	.short	0x0101


	//----- nvinfo : EIATTR_COOP_GROUP_MASK_REGIDS
	.align		4
        /*0028*/ 	.byte	0x04, 0x29
        /*002a*/ 	.short	(.L_1653 - .L_1652)


	//   ....[0]....
.L_1652:
        /*002c*/ 	.word	0xffffffff


	//   ....[1]....
        /*0030*/ 	.word	0xffffffff


	//   ....[2]....
        /*0034*/ 	.word	0xffffffff


	//   ....[3]....
        /*0038*/ 	.word	0xffffffff


	//   ....[4]....
        /*003c*/ 	.word	0xffffffff


	//   ....[5]....
        /*0040*/ 	.word	0xffffffff


	//   ....[6]....
        /*0044*/ 	.word	0xffffffff


	//   ....[7]....
        /*0048*/ 	.word	0xffffffff


	//   ....[8]....
        /*004c*/ 	.word	0xffffffff


	//   ....[9]....
        /*0050*/ 	.word	0xffffffff


	//----- nvinfo : EIATTR_COOP_GROUP_INSTR_OFFSETS
	.align		4
.L_1653:
        /*0054*/ 	.byte	0x04, 0x28
        /*0056*/ 	.short	(.L_1655 - .L_1654)


	//   ....[0]....
.L_1654:
        /*0058*/ 	.word	0x00001b10


	//   ....[1]....
        /*005c*/ 	.word	0x00001b20


	//   ....[2]....
        /*0060*/ 	.word	0x00001b60


	//   ....[3]....
        /*0064*/ 	.word	0x00001b70


	//   ....[4]....
        /*0068*/ 	.word	0x00001bb0


	//   ....[5]....
        /*006c*/ 	.word	0x00001bc0


	//   ....[6]....
        /*0070*/ 	.word	0x00001c00


	//   ....[7]....
        /*0074*/ 	.word	0x00001c10


	//   ....[8]....
        /*0078*/ 	.word	0x00001c90


	//   ....[9]....
        /*007c*/ 	.word	0x00001ca0


	//----- nvinfo : EIATTR_VRC_CTA_INIT_COUNT
	.align		4
.L_1655:
        /*0080*/ 	.byte	0x02, 0x4a
	.zero		1
	.zero		1


	//----- nvinfo : EIATTR_EXIT_INSTR_OFFSETS
	.align		4
        /*0084*/ 	.byte	0x04, 0x1c
        /*0086*/ 	.short	(.L_1657 - .L_1656)


	//   ....[0]....
.L_1656:
        /*0088*/ 	.word	0x00000060


	//   ....[1]....
        /*008c*/ 	.word	0x00006720


	//----- nvinfo : EIATTR_MAX_THREADS
	.align		4
.L_1657:
        /*0090*/ 	.byte	0x04, 0x05
        /*0092*/ 	.short	(.L_1659 - .L_1658)
.L_1658:
        /*0094*/ 	.word	0x00000180
        /*0098*/ 	.word	0x00000001
        /*009c*/ 	.word	0x00000001


	//----- nvinfo : EIATTR_CRS_STACK_SIZE
	.align		4
.L_1659:
        /*00a0*/ 	.byte	0x04, 0x1e
        /*00a2*/ 	.short	(.L_1661 - .L_1660)
.L_1660:
        /*00a4*/ 	.word	0x00000000


	//----- nvinfo : EIATTR_CBANK_PARAM_SIZE
	.align		4
.L_1661:
        /*00a8*/ 	.byte	0x03, 0x19
        /*00aa*/ 	.short	0x00a0


	//----- nvinfo : EIATTR_PARAM_CBANK
	.align		4
        /*00ac*/ 	.byte	0x04, 0x0a
        /*00ae*/ 	.short	(.L_1663 - .L_1662)
	.align		4
.L_1662:
        /*00b0*/ 	.word	index@(.nv.constant0._Z35group_norm_nhwc_fwd_one_pass_kernelI11Fp16IOFp16WLi512ELi24ELi384EEv26Group_norm_nhwc_fwd_params)
        /*00b4*/ 	.short	0x0380
        /*00b6*/ 	.short	0x00a0


	//----- nvinfo : EIATTR_SW_WAR
	.align		4
.L_1663:
        /*00b8*/ 	.byte	0x04, 0x36
        /*00ba*/ 	.short	(.L_1665 - .L_1664)
.L_1664:
        /*00bc*/ 	.word	0x00000008
.L_1665:


//--------------------- .nv.info._Z35group_norm_nhwc_fwd_one_pass_kernelI11Fp32IOFp32WLi64ELi24ELi384EEv26Group_norm_nhwc_fwd_params --------------------------
	.section	.nv.info._Z35group_norm_nhwc_fwd_one_pass_kernelI11Fp32IOFp32WLi64ELi24ELi384EEv26Group_norm_nhwc_fwd_params,"",@"SHT_CUDA_INFO"
	.sectionflags	@""
	.align	4


	//----- nvinfo : EIATTR_CUDA_API_VERSION
	.align		4
        /*0000*/ 	.byte	0x04, 0x37
        /*0002*/ 	.short	(.L_1667 - .L_1666)
.L_1666:
        /*0004*/ 	.word	0x00000082


	//----- nvinfo : EIATTR_KPARAM_INFO
	.align		4
.L_1667:
        /*0008*/ 	.byte	0x04, 0x17
        /*000a*/ 	.short	(.L_1669 - .L_1668)
.L_1668:
        /*000c*/ 	.word	0x00000000
        /*0010*/ 	.short	0x0000
        /*0012*/ 	.short	0x0000
        /*0014*/ 	.byte	0x00, 0xf0, 0x81, 0x02


	//----- nvinfo : EIATTR_SPARSE_MMA_MASK
	.align		4
.L_1669:
        /*0018*/ 	.byte	0x03, 0x50
        /*001a*/ 	.short	0x0000


	//----- nvinfo : EIATTR_MAXREG_COUNT
	.align		4
        /*001c*/ 	.byte	0x03, 0x1b
        /*001e*/ 	.short	0x00a8


	//----- nvinfo : EIATTR_NUM_BARRIERS
	.align		4
        /*0020*/ 	.byte	0x02, 0x4c
        /*0022*/ 	.byte	0x01
	.zero		1


	//----- nvinfo : EIATTR_MERCURY_ISA_VERSION
	.align		4
        /*0024*/ 	.byte	0x03, 0x5f
        /*0026*/ 	.short	0x0101


	//----- nvinfo : EIATTR_INT_WARP_WIDE_INSTR_OFFSETS
	.align		4
        /*0028*/ 	.byte	0x04, 0x31
        /*002a*/ 	.short	(.L_1671 - .L_1670)


	//   ....[0]....
.L_1670:
        /*002c*/ 	.word	0x00000fb0


	//   ....[1]....
        /*0030*/ 	.word	0x00000fe0


	//   ....[2]....
        /*0034*/ 	.word	0x00000ff0


	//   ....[3]....
        /*0038*/ 	.word	0x00001040


	//   ....[4]....
        /*003c*/ 	.word	0x00001200


	//   ....[5]....
        /*0040*/ 	.word	0x00001260


	//   ....[6]....
        /*0044*/ 	.word	0x000012a0


	//   ....[7]....
        /*0048*/ 	.word	0x000012b0


	//   ....[8]....
        /*004c*/ 	.word	0x00001560


	//   ....[9]....
        /*0050*/ 	.word	0x00001640


	//   ....[10]....
        /*0054*/ 	.word	0x00001650


	//   ....[11]....
        /*0058*/ 	.word	0x00001730


	//   ....[12]....
        /*005c*/ 	.word	0x000018a0


	//   ....[13]....
        /*0060*/ 	.word	0x000018c0


	//----- nvinfo : EIATTR_COOP_GROUP_MASK_REGIDS
	.align		4
.L_1671:
        /*0064*/ 	.byte	0x04, 0x29
        /*0066*/ 	.short	(.L_1673 - .L_1672)


	//   ....[0]....
.L_1672:
        /*0068*/ 	.word	0xffffffff


	//   ....[1]....
        /*006c*/ 	.word	0xffffffff


	//   ....[2]....
        /*0070*/ 	.word	0xffffffff


	//   ....[3]....
        /*0074*/ 	.word	0xffffffff


	//   ....[4]....
        /*0078*/ 	.word	0xffffffff


	//   ....[5]....
        /*007c*/ 	.word	0xffffffff


	//   ....[6]....
        /*0080*/ 	.word	0xffffffff


	//   ....[7]....
        /*0084*/ 	.word	0xffffffff


	//   ....[8]....
        /*0088*/ 	.word	0xffffffff


	//   ....[9]....
        /*008c*/ 	.word	0xffffffff


	//----- nvinfo : EIATTR_COOP_GROUP_INSTR_OFFSETS
	.align		4
.L_1673:
        /*0090*/ 	.byte	0x04, 0x28
        /*0092*/ 	.short	(.L_1675 - .L_1674)


	//   ....[0]....
.L_1674:
        /*0094*/ 	.word	0x00000760


	//   ....[1]....
        /*0098*/ 	.word	0x00000770


	//   ....[2]....
        /*009c*/ 	.word	0x000007a0


	//   ....[3]....
        /*00a0*/ 	.word	0x000007b0


	//   ....[4]....
        /*00a4*/ 	.word	0x000007f0


	//   ....[5]....
        /*00a8*/ 	.word	0x00000800


	//   ....[6]....
        /*00ac*/ 	.word	0x00000840


	//   ....[7]....
        /*00b0*/ 	.word	0x00000850


	//   ....[8]....
        /*00b4*/ 	.word	0x000008b0


	//   ....[9]....
        /*00b8*/ 	.word	0x000008c0


	//----- nvinfo : EIATTR_VRC_CTA_INIT_COUNT
	.align		4
.L_1675:
        /*00bc*/ 	.byte	0x02, 0x4a
	.zero		1
	.zero		1


	//----- nvinfo : EIATTR_EXIT_INSTR_OFFSETS
	.align		4
        /*00c0*/ 	.byte	0x04, 0x1c
        /*00c2*/ 	.short	(.L_1677 - .L_1676)


	//   ....[0]....
.L_1676:
        /*00c4*/ 	.word	0x00000070


	//   ....[1]....
        /*00c8*/ 	.word	0x00002450


	//----- nvinfo : EIATTR_MAX_THREADS
	.align		4
.L_1677:
        /*00cc*/ 	.byte	0x04, 0x05
        /*00ce*/ 	.short	(.L_1679 - .L_1678)
.L_1678:
        /*00d0*/ 	.word	0x00000180
        /*00d4*/ 	.word	0x00000001
        /*00d8*/ 	.word	0x00000001


	//----- nvinfo : EIATTR_CRS_STACK_SIZE
	.align		4
.L_1679:
        /*00dc*/ 	.byte	0x04, 0x1e
        /*00de*/ 	.short	(.L_1681 - .L_1680)
.L_1680:
        /*00e0*/ 	.word	0x00000000


	//----- nvinfo : EIATTR_CBANK_PARAM_SIZE
	.align		4
.L_1681:
        /*00e4*/ 	.byte	0x03, 0x19
        /*00e6*/ 	.short	0x00a0


	//----- nvinfo : EIATTR_PARAM_CBANK
	.align		4
        /*00e8*/ 	.byte	0x04, 0x0a
        /*00ea*/ 	.short	(.L_1683 - .L_1682)
	.align		4
.L_1682:
        /*00ec*/ 	.word	index@(.nv.constant0._Z35group_norm_nhwc_fwd_one_pass_kernelI11Fp32IOFp32WLi64ELi24ELi384EEv26Group_norm_nhwc_fwd_params)
        /*00f0*/ 	.short	0x0380
        /*00f2*/ 	.short	0x00a0


	//----- nvinfo : EIATTR_SW_WAR
	.align		4
.L_1683:
        /*00f4*/ 	.byte	0x04, 0x36
        /*00f6*/ 	.short	(.L_1685 - .L_1684)
.L_1684:
        /*00f8*/ 	.word	0x00000008
.L_1685:


//--------------------- .nv.info._Z35group_norm_nhwc_fwd_one_pass_kernelI11Fp32IOFp32WLi128ELi24ELi384EEv26Group_norm_nhwc_fwd_params --------------------------
	.section	.nv.info._Z35group_norm_nhwc_fwd_one_pass_kernelI11Fp32IOFp32WLi128ELi24ELi384EEv26Group_norm_nhwc_fwd_params,"",@"SHT_CUDA_INFO"
	.sectionflags	@""
	.align	4


	//----- nvinfo : EIATTR_CUDA_API_VERSION
	.align		4
        /*0000*/ 	.byte	0x04, 0x37
        /*0002*/ 	.short	(.L_1687 - .L_1686)
.L_1686:
        /*0004*/ 	.word	0x00000082


	//----- nvinfo : EIATTR_KPARAM_INFO
	.align		4
.L_1687:
        /*0008*/ 	.byte	0x04, 0x17
        /*000a*/ 	.short	(.L_1689 - .L_1688)
.L_1688:
        /*000c*/ 	.word	0x00000000
        /*0010*/ 	.short	0x0000
        /*0012*/ 	.short	0x0000
        /*0014*/ 	.byte	0x00, 0xf0, 0x81, 0x02


	//----- nvinfo : EIATTR_SPARSE_MMA_MASK
	.align		4
.L_1689:
        /*0018*/ 	.byte	0x03, 0x50
        /*001a*/ 	.short	0x0000


	//----- nvinfo : EIATTR_MAXREG_COUNT
	.align		4
        /*001c*/ 	.byte	0x03, 0x1b
        /*001e*/ 	.short	0x00a8


	//----- nvinfo : EIATTR_NUM_BARRIERS
	.align		4
        /*0020*/ 	.byte	0x02, 0x4c
        /*0022*/ 	.byte	0x01
	.zero		1


	//----- nvinfo : EIATTR_MERCURY_ISA_VERSION
	.align		4
        /*0024*/ 	.byte	0x03, 0x5f
        /*0026*/ 	.short	0x0101


	//----- nvinfo : EIATTR_INT_WARP_WIDE_INSTR_OFFSETS
	.align		4
        /*0028*/ 	.byte	0x04, 0x31
        /*002a*/ 	.short	(.L_1691 - .L_1690)


	//   ....[0]....
.L_1690:
        /*002c*/ 	.word	0x00001230


	//   ....[1]....
        /*0030*/ 	.word	0x00001260


	//   ....[2]....
        /*0034*/ 	.word	0x00001270


	//   ....[3]....
        /*0038*/ 	.word	0x000012b0


	//   ....[4]....
        /*003c*/ 	.word	0x00001480


	//   ....[5]....
        /*0040*/ 	.word	0x000014e0


	//   ....[6]....
        /*0044*/ 	.word	0x00001500


	//   ....[7]....
        /*0048*/ 	.word	0x00001530


	//   ....[8]....
        /*004c*/ 	.word	0x00001860


	//   ....[9]....
        /*0050*/ 	.word	0x00001880


	//   ....[10]....
        /*0054*/ 	.word	0x000018a0


	//   ....[11]....
        /*0058*/ 	.word	0x000018c0


	//   ....[12]....
        /*005c*/ 	.word	0x00001b20


	//   ....[13]....
        /*0060*/ 	.word	0x00001b40


	//----- nvinfo : EIATTR_COOP_GROUP_MASK_REGIDS
	.align		4
.L_1691:
        /*0064*/ 	.byte	0x04, 0x29
        /*0066*/ 	.short	(.L_1693 - .L_1692)


	//   ....[0]....
.L_1692:
        /*0068*/ 	.word	0xffffffff


	//   ....[1]....
        /*006c*/ 	.word	0xffffffff


	//   ....[2]....
        /*0070*/ 	.word	0xffffffff


	//   ....[3]....
        /*0074*/ 	.word	0xffffffff


	//   ....[4]....
        /*0078*/ 	.word	0xffffffff


	//   ....[5]....
        /*007c*/ 	.word	0xffffffff


	//   ....[6]....
        /*0080*/ 	.word	0xffffffff


	//   ....[7]....
        /*0084*/ 	.word	0xffffffff


	//   ....[8]....
        /*0088*/ 	.word	0xffffffff


	//   ....[9]....
        /*008c*/ 	.word	0xffffffff


	//----- nvinfo : EIATTR_COOP_GROUP_INSTR_OFFSETS
	.align		4
.L_1693:
        /*0090*/ 	.byte	0x04, 0x28
        /*0092*/ 	.short	(.L_1695 - .L_1694)


	//   ....[0]....
.L_1694:
        /*0094*/ 	.word	0x000009f0


	//   ....[1]....
        /*0098*/ 	.word	0x00000a00


	//   ....[2]....
        /*009c*/ 	.word	0x00000a30


	//   ....[3]....
        /*00a0*/ 	.word	0x00000a40


	//   ....[4]....
        /*00a4*/ 	.word	0x00000a80


	//   ....[5]....
        /*00a8*/ 	.word	0x00000a90


	//   ....[6]....
        /*00ac*/ 	.word	0x00000ad0


	//   ....[7]....
        /*00b0*/ 	.word	0x00000ae0


	//   ....[8]....
        /*00b4*/ 	.word	0x00000b40


	//   ....[9]....
        /*00b8*/ 	.word	0x00000b50


	//----- nvinfo : EIATTR_VRC_CTA_INIT_COUNT
	.align		4
.L_1695:
        /*00bc*/ 	.byte	0x02, 0x4a
	.zero		1
	.zero		1


	//----- nvinfo : EIATTR_EXIT_INSTR_OFFSETS
	.align		4
        /*00c0*/ 	.byte	0x04, 0x1c
        /*00c2*/ 	.short	(.L_1697 - .L_1696)


	//   ....[0]....
.L_1696:
        /*00c4*/ 	.word	0x00000070


	//   ....[1]....
        /*00c8*/ 	.word	0x00002e50


	//----- nvinfo : EIATTR_MAX_THREADS
	.align		4
.L_1697:
        /*00cc*/ 	.byte	0x04, 0x05
        /*00ce*/ 	.short	(.L_1699 - .L_1698)
.L_1698:
        /*00d0*/ 	.word	0x00000180
        /*00d4*/ 	.word	0x00000001
        /*00d8*/ 	.word	0x00000001


	//----- nvinfo : EIATTR_CRS_STACK_SIZE
	.align		4
.L_1699:
        /*00dc*/ 	.byte	0x04, 0x1e
        /*00de*/ 	.short	(.L_1701 - .L_1700)
.L_1700:
        /*00e0*/ 	.word	0x00000000


	//----- nvinfo : EIATTR_CBANK_PARAM_SIZE
	.align		4
.L_1701:
        /*00e4*/ 	.byte	0x03, 0x19
        /*00e6*/ 	.short	0x00a0


	//----- nvinfo : EIATTR_PARAM_CBANK
	.align		4
        /*00e8*/ 	.byte	0x04, 0x0a
        /*00ea*/ 	.short	(.L_1703 - .L_1702)
	.align		4
.L_1702:
        /*00ec*/ 	.word	index@(.nv.constant0._Z35group_norm_nhwc_fwd_one_pass_kernelI11Fp32IOFp32WLi128ELi24ELi384EEv26Group_norm_nhwc_fwd_params)
        /*00f0*/ 	.short	0x0380
        /*00f2*/ 	.short	0x00a0


	//----- nvinfo : EIATTR_SW_WAR
	.align		4
.L_1703:
        /*00f4*/ 	.byte	0x04, 0x36
        /*00f6*/ 	.short	(.L_1705 - .L_1704)
.L_1704:
        /*00f8*/ 	.word	0x00000008
.L_1705:


//--------------------- .nv.info._Z35group_norm_nhwc_fwd_one_pass_kernelI11Fp32IOFp32WLi256ELi24ELi384EEv26Group_norm_nhwc_fwd_params --------------------------
	.section	.nv.info._Z35group_norm_nhwc_fwd_one_pass_kernelI11Fp32IOFp32WLi256ELi24ELi384EEv26Group_norm_nhwc_fwd_params,"",@"SHT_CUDA_INFO"
	.sectionflags	@""
	.align	4


	//----- nvinfo : EIATTR_CUDA_API_VERSION
	.align		4
        /*0000*/ 	.byte	0x04, 0x37
        /*0002*/ 	.short	(.L_1707 - .L_1706)
.L_1706:
        /*0004*/ 	.word	0x00000082


	//----- nvinfo : EIATTR_KPARAM_INFO
	.align		4
.L_1707:
        /*0008*/ 	.byte	0x04, 0x17
        /*000a*/ 	.short	(.L_1709 - .L_1708)
.L_1708:
        /*000c*/ 	.word	0x00000000
        /*0010*/ 	.short	0x0000
        /*0012*/ 	.short	0x0000
        /*0014*/ 	.byte	0x00, 0xf0, 0x81, 0x02


	//----- nvinfo : EIATTR_SPARSE_MMA_MASK
	.align		4
.L_1709:
        /*0018*/ 	.byte	0x03, 0x50
        /*001a*/ 	.short	0x0000


	//----- nvinfo : EIATTR_MAXREG_COUNT
	.align		4
        /*001c*/ 	.byte	0x03, 0x1b
        /*001e*/ 	.short	0x00a8


	//----- nvinfo : EIATTR_NUM_BARRIERS
	.align		4
        /*0020*/ 	.byte	0x02, 0x4c
        /*0022*/ 	.byte	0x01
	.zero		1


	//----- nvinfo : EIATTR_MERCURY_ISA_VERSION
	.align		4
        /*0024*/ 	.byte	0x03, 0x5f
        /*0026*/ 	.short	0x0101


	//----- nvinfo : EIATTR_INT_WARP_WIDE_INSTR_OFFSETS
	.align		4
        /*0028*/ 	.byte	0x04, 0x31
        /*002a*/ 	.short	(.L_1711 - .L_1710)


	//   ....[0]....
.L_1710:
        /*002c*/ 	.word	0x00001760


	//   ....[1]....
        /*0030*/ 	.word	0x000017e0


	//   ....[2]....
        /*0034*/ 	.word	0x00001880


	//   ....[3]....
        /*0038*/ 	.word	0x00001920


	//   ....[4]....
        /*003c*/ 	.word	0x000019c0


	//   ....[5]....
        /*0040*/ 	.word	0x00001a60


	//   ....[6]....
        /*0044*/ 	.word	0x00001b00


	//   ....[7]....
        /*0048*/ 	.word	0x00001ba0


	//   ....[8]....
        /*004c*/ 	.word	0x00001db0


	//   ....[9]....
        /*0050*/ 	.word	0x00001e10


	//   ....[10]....
        /*0054*/ 	.word	0x00001eb0


	//   ....[11]....
        /*0058*/ 	.word	0x00001f50


	//   ....[12]....
        /*005c*/ 	.word	0x000020d0


	//   ....[13]....
        /*0060*/ 	.word	0x00002100


	//----- nvinfo : EIATTR_COOP_GROUP_MASK_REGIDS
	.align		4
.L_1711:
        /*0064*/ 	.byte	0x04, 0x29
        /*0066*/ 	.short	(.L_1713 - .L_1712)


	//   ....[0]....
.L_1712:
        /*0068*/ 	.word	0xffffffff


	//   ....[1]....
        /*006c*/ 	.word	0xffffffff


	//   ....[2]....
        /*0070*/ 	.word	0xffffffff


	//   ....[3]....
        /*0074*/ 	.word	0xffffffff


	//   ....[4]....
        /*0078*/ 	.word	0xffffffff


	//   ....[5]....
        /*007c*/ 	.word	0xffffffff


	//   ....[6]....
        /*0080*/ 	.word	0xffffffff


	//   ....[7]....
        /*0084*/ 	.word	0xffffffff


	//   ....[8]....
        /*0088*/ 	.word	0xffffffff


	//   ....[9]....
        /*008c*/ 	.word	0xffffffff


	//----- nvinfo : EIATTR_COOP_GROUP_INSTR_OFFSETS
	.align		4
.L_1713:
        /*0090*/ 	.byte	0x04, 0x28
        /*0092*/ 	.short	(.L_1715 - .L_1714)


	//   ....[0]....
.L_1714:
        /*0094*/ 	.word	0x00000f80


	//   ....[1]....
        /*0098*/ 	.word	0x00000f90


	//   ....[2]....
        /*009c*/ 	.word	0x00000fc0


	//   ....[3]....
        /*00a0*/ 	.word	0x00000fd0


	//   ....[4]....
        /*00a4*/ 	.word	0x00001010


	//   ....[5]....
        /*00a8*/ 	.word	0x00001020


	//   ....[6]....
        /*00ac*/ 	.word	0x00001060


	//   ....[7]....
        /*00b0*/ 	.word	0x00001070


	//   ....[8]....
        /*00b4*/ 	.word	0x000010f0


	//   ....[9]....
        /*00b8*/ 	.word	0x00001100


	//----- nvinfo : EIATTR_VRC_CTA_INIT_COUNT
	.align		4
.L_1715:
        /*00bc*/ 	.byte	0x02, 0x4a
	.zero		1
	.zero		1


	//----- nvinfo : EIATTR_EXIT_INSTR_OFFSETS
	.align		4
        /*00c0*/ 	.byte	0x04, 0x1c
        /*00c2*/ 	.short	(.L_1717 - .L_1716)


	//   ....[0]....
.L_1716:
        /*00c4*/ 	.word	0x00000070


	//   ....[1]....
        /*00c8*/ 	.word	0x000041f0


	//----- nvinfo : EIATTR_MAX_THREADS
	.align		4
.L_1717:
        /*00cc*/ 	.byte	0x04, 0x05
        /*00ce*/ 	.short	(.L_1719 - .L_1718)
.L_1718:
        /*00d0*/ 	.word	0x00000180
        /*00d4*/ 	.word	0x00000001
        /*00d8*/ 	.word	0x00000001


	//----- nvinfo : EIATTR_CRS_STACK_SIZE
	.align		4
.L_1719:
        /*00dc*/ 	.byte	0x04, 0x1e
        /*00de*/ 	.short	(.L_1721 - .L_1720)
.L_1720:
        /*00e0*/ 	.word	0x00000000


	//----- nvinfo : EIATTR_CBANK_PARAM_SIZE
	.align		4
.L_1721:
        /*00e4*/ 	.byte	0x03, 0x19
        /*00e6*/ 	.short	0x00a0


	//----- nvinfo : EIATTR_PARAM_CBANK
	.align		4
        /*00e8*/ 	.byte	0x04, 0x0a
        /*00ea*/ 	.short	(.L_1723 - .L_1722)
	.align		4
.L_1722:
        /*00ec*/ 	.word	index@(.nv.constant0._Z35group_norm_nhwc_fwd_one_pass_kernelI11Fp32IOFp32WLi256ELi24ELi384EEv26Group_norm_nhwc_fwd_params)
        /*00f0*/ 	.short	0x0380
        /*00f2*/ 	.short	0x00a0


	//----- nvinfo : EIATTR_SW_WAR
	.align		4
.L_1723:
        /*00f4*/ 	.byte	0x04, 0x36
        /*00f6*/ 	.short	(.L_1725 - .L_1724)
.L_1724:
        /*00f8*/ 	.word	0x00000008
.L_1725:


//--------------------- .nv.info._Z35group_norm_nhwc_fwd_one_pass_kernelI11Fp32IOFp32WLi512ELi24ELi384EEv26Group_norm_nhwc_fwd_params --------------------------
	.section	.nv.info._Z35group_norm_nhwc_fwd_one_pass_kernelI11Fp32IOFp32WLi512ELi24ELi384EEv26Group_norm_nhwc_fwd_params,"",@"SHT_CUDA_INFO"
	.sectionflags	@""
	.align	4


	//----- nvinfo : EIATTR_CUDA_API_VERSION
	.align		4
        /*0000*/ 	.byte	0x04, 0x37
        /*0002*/ 	.short	(.L_1727 - .L_1726)
.L_1726:
        /*0004*/ 	.word	0x00000082


	//----- nvinfo : EIATTR_KPARAM_INFO
	.align		4
.L_1727:
        /*0008*/ 	.byte	0x04, 0x17
        /*000a*/ 	.short	(.L_1729 - .L_1728)
.L_1728:
        /*000c*/ 	.word	0x00000000
        /*0010*/ 	.short	0x0000
        /*0012*/ 	.short	0x0000
        /*0014*/ 	.byte	0x00, 0xf0, 0x81, 0x02


	//----- nvinfo : EIATTR_SPARSE_MMA_MASK
	.align		4
.L_1729:
        /*0018*/ 	.byte	0x03, 0x50
        /*001a*/ 	.short	0x0000


	//----- nvinfo : EIATTR_MAXREG_COUNT
	.align		4
        /*001c*/ 	.byte	0x03, 0x1b
        /*001e*/ 	.short	0x00a8


	//----- nvinfo : EIATTR_NUM_BARRIERS
	.align		4
        /*0020*/ 	.byte	0x02, 0x4c
        /*0022*/ 	.byte	0x01
	.zero		1


	//----- nvinfo : EIATTR_MERCURY_ISA_VERSION
	.align		4
        /*0024*/ 	.byte	0x03, 0x5f
        /*0026*/ 	.short	0x0101


	//----- nvinfo : EIATTR_COOP_GROUP_MASK_REGIDS
	.align		4
        /*0028*/ 	.byte	0x04, 0x29
        /*002a*/ 	.short	(.L_1731 - .L_1730)


	//   ....[0]....
.L_1730:
        /*002c*/ 	.word	0xffffffff


	//   ....[1]....
        /*0030*/ 	.word	0xffffffff


	//   ....[2]....
        /*0034*/ 	.word	0xffffffff


	//   ....[3]....
        /*0038*/ 	.word	0xffffffff


	//   ....[4]....
        /*003c*/ 	.word	0xffffffff


	//   ....[5]....
        /*0040*/ 	.word	0xffffffff


	//   ....[6]....
        /*0044*/ 	.word	0xffffffff


	//   ....[7]....
        /*0048*/ 	.word	0xffffffff


	//   ....[8]....
        /*004c*/ 	.word	0xffffffff


	//   ....[9]....
        /*0050*/ 	.word	0xffffffff


	//----- nvinfo : EIATTR_COOP_GROUP_INSTR_OFFSETS
	.align		4
.L_1731:
        /*0054*/ 	.byte	0x04, 0x28
        /*0056*/ 	.short	(.L_1733 - .L_1732)


	//   ....[0]....
.L_1732:
        /*0058*/ 	.word	0x00001930


	//   ....[1]....
        /*005c*/ 	.word	0x00001940


	//   ....[2]....
        /*0060*/ 	.word	0x00001970


	//   ....[3]....
        /*0064*/ 	.word	0x00001980


	//   ....[4]....
        /*0068*/ 	.word	0x000019c0


	//   ....[5]....
        /*006c*/ 	.word	0x000019d0


	//   ....[6]....
        /*0070*/ 	.word	0x00001a10


	//   ....[7]....
        /*0074*/ 	.word	0x00001a20


	//   ....[8]....
        /*0078*/ 	.word	0x00001aa0


	//   ....[9]....
        /*007c*/ 	.word	0x00001ab0


	//----- nvinfo : EIATTR_VRC_CTA_INIT_COUNT
	.align		4
.L_1733:
        /*0080*/ 	.byte	0x02, 0x4a
	.zero		1
	.zero		1


	//----- nvinfo : EIATTR_EXIT_INSTR_OFFSETS
	.align		4
        /*0084*/ 	.byte	0x04, 0x1c
        /*0086*/ 	.short	(.L_1735 - .L_1734)


	//   ....[0]....
.L_1734:
        /*0088*/ 	.word	0x00000060


	//   ....[1]....
        /*008c*/ 	.word	0x000062d0


	//----- nvinfo : EIATTR_MAX_THREADS
	.align		4
.L_1735:
        /*0090*/ 	.byte	0x04, 0x05
        /*0092*/ 	.short	(.L_1737 - .L_1736)
.L_1736:
        /*0094*/ 	.word	0x00000180
        /*0098*/ 	.word	0x00000001
        /*009c*/ 	.word	0x00000001


	//----- nvinfo : EIATTR_CRS_STACK_SIZE
	.align		4
.L_1737:
        /*00a0*/ 	.byte	0x04, 0x1e
        /*00a2*/ 	.short	(.L_1739 - .L_1738)
.L_1738:
        /*00a4*/ 	.word	0x00000000


	//----- nvinfo : EIATTR_CBANK_PARAM_SIZE
	.align		4
.L_1739:
        /*00a8*/ 	.byte	0x03, 0x19
        /*00aa*/ 	.short	0x00a0


	//----- nvinfo : EIATTR_PARAM_CBANK
	.align		4
        /*00ac*/ 	.byte	0x04, 0x0a
        /*00ae*/ 	.short	(.L_1741 - .L_1740)
	.align		4
.L_1740:
        /*00b0*/ 	.word	index@(.nv.constant0._Z35group_norm_nhwc_fwd_one_pass_kernelI11Fp32IOFp32WLi512ELi24ELi384EEv26Group_norm_nhwc_fwd_params)
        /*00b4*/ 	.short	0x0380
        /*00b6*/ 	.short	0x00a0


	//----- nvinfo : EIATTR_SW_WAR
	.align		4
.L_1741:
        /*00b8*/ 	.byte	0x04, 0x36
        /*00ba*/ 	.short	(.L_1743 - .L_1742)
.L_1742:
        /*00bc*/ 	.word	0x00000008
.L_1743:


//--------------------- .nv.info._Z35group_norm_nhwc_fwd_one_pass_kernelI11Fp32IOBf16WLi64ELi24ELi384EEv26Group_norm_nhwc_fwd_params --------------------------
	.section	.nv.info._Z35group_norm_nhwc_fwd_one_pass_kernelI11Fp32IOBf16WLi64ELi24ELi384EEv26Group_norm_nhwc_fwd_params,"",@"SHT_CUDA_INFO"
	.sectionflags	@""
	.align	4


	//----- nvinfo : EIATTR_CUDA_API_VERSION
	.align		4
        /*0000*/ 	.byte	0x04, 0x37
        /*0002*/ 	.short	(.L_1745 - .L_1744)
.L_1744:
        /*0004*/ 	.word	0x00000082


	//----- nvinfo : EIATTR_KPARAM_INFO
	.align		4
.L_1745:
        /*0008*/ 	.byte	0x04, 0x17
        /*000a*/ 	.short	(.L_1747 - .L_1746)
.L_1746:
        /*000c*/ 	.word	0x00000000
        /*0010*/ 	.short	0x0000
        /*0012*/ 	.short	0x0000
        /*0014*/ 	.byte	0x00, 0xf0, 0x81, 0x02


	//----- nvinfo : EIATTR_SPARSE_MMA_MASK
	.align		4
.L_1747:
        /*0018*/ 	.byte	0x03, 0x50
        /*001a*/ 	.short	0x0000


	//----- nvinfo : EIATTR_MAXREG_COUNT
	.align		4
        /*001c*/ 	.byte	0x03, 0x1b
        /*001e*/ 	.short	0x00a8


	//----- nvinfo : EIATTR_NUM_BARRIERS
	.align		4
        /*0020*/ 	.byte	0x02, 0x4c
        /*0022*/ 	.byte	0x01
	.zero		1


	//----- nvinfo : EIATTR_MERCURY_ISA_VERSION
	.align		4
        /*0024*/ 	.byte	0x03, 0x5f
        /*0026*/ 	.short	0x0101


	//----- nvinfo : EIATTR_INT_WARP_WIDE_INSTR_OFFSETS
	.align		4
        /*0028*/ 	.byte	0x04, 0x31
        /*002a*/ 	.short	(.L_1749 - .L_1748)


	//   ....[0]....
.L_1748:
        /*002c*/ 	.word	0x00000fa0


	//   ....[1]....
        /*0030*/ 	.word	0x00000fe0


	//   ....[2]....
        /*0034*/ 	.word	0x00001010


	//   ....[3]....
        /*0038*/ 	.word	0x00001030


	//   ....[4]....
        /*003c*/ 	.word	0x00001200


	//   ....[5]....
        /*0040*/ 	.word	0x00001260


	//   ....[6]....
        /*0044*/ 	.word	0x000012a0


	//   ....[7]....
        /*0048*/ 	.word	0x000012b0


	//   ....[8]....
        /*004c*/ 	.word	0x00001560


	//   ....[9]....
        /*0050*/ 	.word	0x00001640


	//   ....[10]....
        /*0054*/ 	.word	0x00001650


	//   ....[11]....
        /*0058*/ 	.word	0x00001730


	//   ....[12]....
        /*005c*/ 	.word	0x000018a0


	//   ....[13]....
        /*0060*/ 	.word	0x000018c0


	//----- nvinfo : EIATTR_COOP_GROUP_MASK_REGIDS
	.align		4
.L_1749:
        /*0064*/ 	.byte	0x04, 0x29
        /*0066*/ 	.short	(.L_1751 - .L_1750)


	//   ....[0]....
.L_1750:
        /*0068*/ 	.word	0xffffffff


	//   ....[1]....
        /*006c*/ 	.word	0xffffffff


	//   ....[2]....
        /*0070*/ 	.word	0xffffffff


	//   ....[3]....
        /*0074*/ 	.word	0xffffffff


	//   ....[4]....
        /*0078*/ 	.word	0xffffffff


	//   ....[5]....
        /*007c*/ 	.word	0xffffffff


	//   ....[6]....
        /*0080*/ 	.word	0xffffffff


	//   ....[7]....
        /*0084*/ 	.word	0xffffffff


	//   ....[8]....
        /*0088*/ 	.word	0xffffffff


	//   ....[9]....
        /*008c*/ 	.word	0xffffffff


	//----- nvinfo : EIATTR_COOP_GROUP_INSTR_OFFSETS
	.align		4
.L_1751:
        /*0090*/ 	.byte	0x04, 0x28
        /*0092*/ 	.short	(.L_1753 - .L_1752)


	//   ....[0]....
.L_1752:
        /*0094*/ 	.word	0x00000760


	//   ....[1]....
        /*0098*/ 	.word	0x00000770


	//   ....[2]....
        /*009c*/ 	.word	0x000007a0


	//   ....[3]....
        /*00a0*/ 	.word	0x000007c0


	//   ....[4]....
        /*00a4*/ 	.word	0x000007f0


	//   ....[5]....
        /*00a8*/ 	.word	0x00000810


	//   ....[6]....
        /*00ac*/ 	.word	0x00000840


	//   ....[7]....
        /*00b0*/ 	.word	0x00000860


	//   ....[8]....
        /*00b4*/ 	.word	0x000008b0


	//   ....[9]....
        /*00b8*/ 	.word	0x000008c0


	//----- nvinfo : EIATTR_VRC_CTA_INIT_COUNT
	.align		4
.L_1753:
        /*00bc*/ 	.byte	0x02, 0x4a
	.zero		1
	.zero		1


	//----- nvinfo : EIATTR_EXIT_INSTR_OFFSETS
	.align		4
        /*00c0*/ 	.byte	0x04, 0x1c
        /*00c2*/ 	.short	(.L_1755 - .L_1754)


	//   ....[0]....
.L_1754:
        /*00c4*/ 	.word	0x00000070


	//   ....[1]....
        /*00c8*/ 	.word	0x000024c0


	//----- nvinfo : EIATTR_MAX_THREADS
	.align		4
.L_1755:
        /*00cc*/ 	.byte	0x04, 0x05
        /*00ce*/ 	.short	(.L_1757 - .L_1756)
.L_1756:
        /*00d0*/ 	.word	0x00000180
        /*00d4*/ 	.word	0x00000001
        /*00d8*/ 	.word	0x00000001


	//----- nvinfo : EIATTR_CRS_STACK_SIZE
	.align		4
.L_1757:
        /*00dc*/ 	.byte	0x04, 0x1e
        /*00de*/ 	.short	(.L_1759 - .L_1758)
.L_1758:
        /*00e0*/ 	.word	0x00000000


	//----- nvinfo : EIATTR_CBANK_PARAM_SIZE
	.align		4
.L_1759:
        /*00e4*/ 	.byte	0x03, 0x19
        /*00e6*/ 	.short	0x00a0


	//----- nvinfo : EIATTR_PARAM_CBANK
	.align		4
        /*00e8*/ 	.byte	0x04, 0x0a
        /*00ea*/ 	.short	(.L_1761 - .L_1760)
	.align		4
.L_1760:
        /*00ec*/ 	.word	index@(.nv.constant0._Z35group_norm_nhwc_fwd_one_pass_kernelI11Fp32IOBf16WLi64ELi24ELi384EEv26Group_norm_nhwc_fwd_params)
        /*00f0*/ 	.short	0x0380
        /*00f2*/ 	.short	0x00a0


	//----- nvinfo : EIATTR_SW_WAR
	.align		4
.L_1761:
        /*00f4*/ 	.byte	0x04, 0x36
        /*00f6*/ 	.short	(.L_1763 - .L_1762)
.L_1762:
        /*00f8*/ 	.word	0x00000008
.L_1763:


//--------------------- .nv.info._Z35group_norm_nhwc_fwd_one_pass_kernelI11Fp32IOBf16WLi128ELi24ELi384EEv26Group_norm_nhwc_fwd_params --------------------------
	.section	.nv.info._Z35group_norm_nhwc_fwd_one_pass_kernelI11Fp32IOBf16WLi128ELi24ELi384EEv26Group_norm_nhwc_fwd_params,"",@"SHT_CUDA_INFO"
	.sectionflags	@""
	.align	4


	//----- nvinfo : EIATTR_CUDA_API_VERSION
	.align		4
        /*0000*/ 	.byte	0x04, 0x37
        /*0002*/ 	.short	(.L_1765 - .L_1764)
.L_1764:
        /*0004*/ 	.word	0x00000082


	//----- nvinfo : EIATTR_KPARAM_INFO
	.align		4
.L_1765:
        /*0008*/ 	.byte	0x04, 0x17
        /*000a*/ 	.short	(.L_1767 - .L_1766)
.L_1766:
        /*000c*/ 	.word	0x00000000
        /*0010*/ 	.short	0x0000
        /*0012*/ 	.short	0x0000
        /*0014*/ 	.byte	0x00, 0xf0, 0x81, 0x02


	//----- nvinfo : EIATTR_SPARSE_MMA_MASK
	.align		4
.L_1767:
        /*0018*/ 	.byte	0x03, 0x50
        /*001a*/ 	.short	0x0000


	//----- nvinfo : EIATTR_MAXREG_COUNT
	.align		4
        /*001c*/ 	.byte	0x03, 0x1b
        /*001e*/ 	.short	0x00a8


	//----- nvinfo : EIATTR_NUM_BARRIERS
	.align		4
        /*0020*/ 	.byte	0x02, 0x4c
        /*0022*/ 	.byte	0x01
	.zero		1


	//----- nvinfo : EIATTR_MERCURY_ISA_VERSION
	.align		4
        /*0024*/ 	.byte	0x03, 0x5f
        /*0026*/ 	.short	0x0101


	//----- nvinfo : EIATTR_INT_WARP_WIDE_INSTR_OFFSETS
	.align		4
        /*0028*/ 	.byte	0x04, 0x31
        /*002a*/ 	.short	(.L_1769 - .L_1768)


	//   ....[0]....
.L_1768:
        /*002c*/ 	.word	0x00001230


	//   ....[1]....
        /*0030*/ 	.word	0x00001260


	//   ....[2]....
        /*0034*/ 	.word	0x00001270


	//   ....[3]....
        /*0038*/ 	.word	0x000012c0


	//   ....[4]....
        /*003c*/ 	.word	0x00001480


	//   ....[5]....
        /*0040*/ 	.word	0x000014e0


	//   ....[6]....
        /*0044*/ 	.word	0x00001510


	//   ....[7]....
        /*0048*/ 	.word	0x00001530


	//   ....[8]....
        /*004c*/ 	.word	0x00001860


	//   ....[9]....
        /*0050*/ 	.word	0x00001880


	//   ....[10]....
        /*0054*/ 	.word	0x000018a0


	//   ....[11]....
        /*0058*/ 	.word	0x000018c0


	//   ....[12]....
        /*005c*/ 	.word	0x00001b20


	//   ....[13]....
        /*0060*/ 	.word	0x00001b40


	//----- nvinfo : EIATTR_COOP_GROUP_MASK_REGIDS
	.align		4
.L_1769:
        /*0064*/ 	.byte	0x04, 0x29
        /*0066*/ 	.short	(.L_1771 - .L_1770)


	//   ....[0]....
.L_1770:
        /*0068*/ 	.word	0xffffffff


	//   ....[1]....
        /*006c*/ 	.word	0xffffffff


	//   ....[2]....
        /*0070*/ 	.word	0xffffffff


	//   ....[3]....
        /*0074*/ 	.word	0xffffffff


	//   ....[4]....
        /*0078*/ 	.word	0xffffffff


	//   ....[5]....
        /*007c*/ 	.word	0xffffffff


	//   ....[6]....
        /*0080*/ 	.word	0xffffffff


	//   ....[7]....
        /*0084*/ 	.word	0xffffffff


	//   ....[8]....
        /*0088*/ 	.word	0xffffffff


	//   ....[9]....
        /*008c*/ 	.word	0xffffffff


	//----- nvinfo : EIATTR_COOP_GROUP_INSTR_OFFSETS
	.align		4
.L_1771:
        /*0090*/ 	.byte	0x04, 0x28
        /*0092*/ 	.short	(.L_1773 - .L_1772)


	//   ....[0]....
.L_1772:
        /*0094*/ 	.word	0x000009f0


	//   ....[1]....
        /*0098*/ 	.word	0x00000a00


	//   ....[2]....
        /*009c*/ 	.word	0x00000a30


	//   ....[3]....
        /*00a0*/ 	.word	0x00000a40


	//   ....[4]....
        /*00a4*/ 	.word	0x00000a80


	//   ....[5]....
        /*00a8*/ 	.word	0x00000a90


	//   ....[6]....
        /*00ac*/ 	.word	0x00000ad0


	//   ....[7]....
        /*00b0*/ 	.word	0x00000ae0


	//   ....[8]....
        /*00b4*/ 	.word	0x00000b40


	//   ....[9]....
        /*00b8*/ 	.word	0x00000b50


	//----- nvinfo : EIATTR_VRC_CTA_INIT_COUNT
	.align		4
.L_1773:
        /*00bc*/ 	.byte	0x02, 0x4a
	.zero		1
	.zero		1


	//----- nvinfo : EIATTR_EXIT_INSTR_OFFSETS
	.align		4
        /*00c0*/ 	.byte	0x04, 0x1c
        /*00c2*/ 	.short	(.L_1775 - .L_1774)


	//   ....[0]....
.L_1774:
        /*00c4*/ 	.word	0x00000070


	//   ....[1]....
        /*00c8*/ 	.word	0x00002eb0


	//----- nvinfo : EIATTR_MAX_THREADS
	.align		4
.L_1775:
        /*00cc*/ 	.byte	0x04, 0x05
        /*00ce*/ 	.short	(.L_1777 - .L_1776)
.L_1776:
        /*00d0*/ 	.word	0x00000180
        /*00d4*/ 	.word	0x00000001
        /*00d8*/ 	.word	0x00000001


	//----- nvinfo : EIATTR_CRS_STACK_SIZE
	.align		4
.L_1777:
        /*00dc*/ 	.byte	0x04, 0x1e
        /*00de*/ 	.short	(.L_1779 - .L_1778)
.L_1778:
        /*00e0*/ 	.word	0x00000000


	//----- nvinfo : EIATTR_CBANK_PARAM_SIZE
	.align		4
.L_1779:
        /*00e4*/ 	.byte	0x03, 0x19
        /*00e6*/ 	.short	0x00a0


	//----- nvinfo : EIATTR_PARAM_CBANK
	.align		4
        /*00e8*/ 	.byte	0x04, 0x0a
        /*00ea*/ 	.short	(.L_1781 - .L_1780)
	.align		4
.L_1780:
        /*00ec*/ 	.word	index@(.nv.constant0._Z35group_norm_nhwc_fwd_one_pass_kernelI11Fp32IOBf16WLi128ELi24ELi384EEv26Group_norm_nhwc_fwd_params)
        /*00f0*/ 	.short	0x0380
        /*00f2*/ 	.short	0x00a0


	//----- nvinfo : EIATTR_SW_WAR
	.align		4
.L_1781:
        /*00f4*/ 	.byte	0x04, 0x36
        /*00f6*/ 	.short	(.L_1783 - .L_1782)
.L_1782:
        /*00f8*/ 	.word	0x00000008
.L_1783:


//--------------------- .nv.info._Z35group_norm_nhwc_fwd_one_pass_kernelI11Fp32IOBf16WLi256ELi24ELi384EEv26Group_norm_nhwc_fwd_params --------------------------
	.section	.nv.info._Z35group_norm_nhwc_fwd_one_pass_kernelI11Fp32IOBf16WLi256ELi24ELi384EEv26Group_norm_nhwc_fwd_params,"",@"SHT_CUDA_INFO"
	.sectionflags	@""
	.align	4


	//----- nvinfo : EIATTR_CUDA_API_VERSION
	.align		4
        /*0000*/ 	.byte	0x04, 0x37
        /*0002*/ 	.short	(.L_1785 - .L_1784)
.L_1784:
        /*0004*/ 	.word	0x00000082


	//----- nvinfo : EIATTR_KPARAM_INFO
	.align		4
.L_1785:
        /*0008*/ 	.byte	0x04, 0x17
        /*000a*/ 	.short	(.L_1787 - .L_1786)
.L_1786:
        /*000c*/ 	.word	0x00000000
        /*0010*/ 	.short	0x0000
        /*0012*/ 	.short	0x0000
        /*0014*/ 	.byte	0x00, 0xf0, 0x81, 0x02


	//----- nvinfo : EIATTR_SPARSE_MMA_MASK
	.align		4
.L_1787:
        /*0018*/ 	.byte	0x03, 0x50
        /*001a*/ 	.short	0x0000


	//----- nvinfo : EIATTR_MAXREG_COUNT
	.align		4
        /*001c*/ 	.byte	0x03, 0x1b
        /*001e*/ 	.short	0x00a8


	//----- nvinfo : EIATTR_NUM_BARRIERS
	.align		4
        /*0020*/ 	.byte	0x02, 0x4c
        /*0022*/ 	.byte	0x01
	.zero		1


	//----- nvinfo : EIATTR_MERCURY_ISA_VERSION
	.align		4
        /*0024*/ 	.byte	0x03, 0x5f
        /*0026*/ 	.short	0x0101


	//----- nvinfo : EIATTR_INT_WARP_WIDE_INSTR_OFFSETS
	.align		4
        /*0028*/ 	.byte	0x04, 0x31
        /*002a*/ 	.short	(.L_1789 - .L_1788)


	//   ....[0]....
.L_1788:
        /*002c*/ 	.word	0x00001760


	//   ....[1]....
        /*0030*/ 	.word	0x000017e0


	//   ....[2]....
        /*0034*/ 	.word	0x00001880


	//   ....[3]....
        /*0038*/ 	.word	0x00001920


	//   ....[4]....
        /*003c*/ 	.word	0x000019c0


	//   ....[5]....
        /*0040*/ 	.word	0x00001a60


	//   ....[6]....
        /*0044*/ 	.word	0x00001b00


	//   ....[7]....
        /*0048*/ 	.word	0x00001ba0


	//   ....[8]....
        /*004c*/ 	.word	0x00001db0


	//   ....[9]....
        /*0050*/ 	.word	0x00001e10


	//   ....[10]....
        /*0054*/ 	.word	0x00001eb0


	//   ....[11]....
        /*0058*/ 	.word	0x00001f50


	//   ....[12]....
        /*005c*/ 	.word	0x000020d0


	//   ....[13]....
        /*0060*/ 	.word	0x00002100


	//----- nvinfo : EIATTR_COOP_GROUP_MASK_REGIDS
	.align		4
.L_1789:
        /*0064*/ 	.byte	0x04, 0x29
        /*0066*/ 	.short	(.L_1791 - .L_1790)


	//   ....[0]....
.L_1790:
        /*0068*/ 	.word	0xffffffff


	//   ....[1]....
        /*006c*/ 	.word	0xffffffff


	//   ....[2]....
        /*0070*/ 	.word	0xffffffff


	//   ....[3]....
        /*0074*/ 	.word	0xffffffff


	//   ....[4]....
        /*0078*/ 	.word	0xffffffff


	//   ....[5]....
        /*007c*/ 	.word	0xffffffff


	//   ....[6]....
        /*0080*/ 	.word	0xffffffff


	//   ....[7]....
        /*0084*/ 	.word	0xffffffff


	//   ....[8]....
        /*0088*/ 	.word	0xffffffff


	//   ....[9]....
        /*008c*/ 	.word	0xffffffff


	//----- nvinfo : EIATTR_COOP_GROUP_INSTR_OFFSETS
	.align		4
.L_1791:
        /*0090*/ 	.byte	0x04, 0x28
        /*0092*/ 	.short	(.L_1793 - .L_1792)


	//   ....[0]....
.L_1792:
        /*0094*/ 	.word	0x00000f80


	//   ....[1]....
        /*0098*/ 	.word	0x00000f90


	//   ....[2]....
        /*009c*/ 	.word	0x00000fc0


	//   ....[3]....
        /*00a0*/ 	.word	0x00000fd0


	//   ....[4]....
        /*00a4*/ 	.word	0x00001010


	//   ....[5]....
        /*00a8*/ 	.word	0x00001020


	//   ....[6]....
        /*00ac*/ 	.word	0x00001060


	//   ....[7]....
        /*00b0*/ 	.word	0x00001070


	//   ....[8]....
        /*00b4*/ 	.word	0x000010f0


	//   ....[9]....
        /*00b8*/ 	.word	0x00001100


	//----- nvinfo : EIATTR_VRC_CTA_INIT_COUNT
	.align		4
.L_1793:
        /*00bc*/ 	.byte	0x02, 0x4a
	.zero		1
	.zero		1


	//----- nvinfo : EIATTR_EXIT_INSTR_OFFSETS
	.align		4
        /*00c0*/ 	.byte	0x04, 0x1c
        /*00c2*/ 	.short	(.L_1795 - .L_1794)


	//   ....[0]....
.L_1794:
        /*00c4*/ 	.word	0x00000070


	//   ....[1]....
        /*00c8*/ 	.word	0x00004250


	//----- nvinfo : EIATTR_MAX_THREADS
	.align		4
.L_1795:
        /*00cc*/ 	.byte	0x04, 0x05
        /*00ce*/ 	.short	(.L_1797 - .L_1796)
.L_1796:
        /*00d0*/ 	.word	0x00000180
        /*00d4*/ 	.word	0x00000001
        /*00d8*/ 	.word	0x00000001


	//----- nvinfo : EIATTR_CRS_STACK_SIZE
	.align		4
.L_1797:
        /*00dc*/ 	.byte	0x04, 0x1e
        /*00de*/ 	.short	(.L_1799 - .L_1798)
.L_1798:
        /*00e0*/ 	.word	0x00000000


	//----- nvinfo : EIATTR_CBANK_PARAM_SIZE
	.align		4
.L_1799:
        /*00e4*/ 	.byte	0x03, 0x19
        /*00e6*/ 	.short	0x00a0


	//----- nvinfo : EIATTR_PARAM_CBANK
	.align		4
        /*00e8*/ 	.byte	0x04, 0x0a
        /*00ea*/ 	.short	(.L_1801 - .L_1800)
	.align		4
.L_1800:
        /*00ec*/ 	.word	index@(.nv.constant0._Z35group_norm_nhwc_fwd_one_pass_kernelI11Fp32IOBf16WLi256ELi24ELi384EEv26Group_norm_nhwc_fwd_params)
        /*00f0*/ 	.short	0x0380
        /*00f2*/ 	.short	0x00a0


	//----- nvinfo : EIATTR_SW_WAR
	.align		4
.L_1801:
        /*00f4*/ 	.byte	0x04, 0x36
        /*00f6*/ 	.short	(.L_1803 - .L_1802)
.L_1802:
        /*00f8*/ 	.word	0x00000008
.L_1803:


//--------------------- .nv.info._Z35group_norm_nhwc_fwd_one_pass_kernelI11Fp32IOBf16WLi512ELi24ELi384EEv26Group_norm_nhwc_fwd_params --------------------------
	.section	.nv.info._Z35group_norm_nhwc_fwd_one_pass_kernelI11Fp32IOBf16WLi512ELi24ELi384EEv26Group_norm_nhwc_fwd_params,"",@"SHT_CUDA_INFO"
	.sectionflags	@""
	.align	4


	//----- nvinfo : EIATTR_CUDA_API_VERSION
	.align		4
        /*0000*/ 	.byte	0x04, 0x37
        /*0002*/ 	.short	(.L_1805 - .L_1804)
.L_1804:
        /*0004*/ 	.word	0x00000082


	//----- nvinfo : EIATTR_KPARAM_INFO
	.align		4
.L_1805:
        /*0008*/ 	.byte	0x04, 0x17
        /*000a*/ 	.short	(.L_1807 - .L_1806)
.L_1806:
        /*000c*/ 	.word	0x00000000
        /*0010*/ 	.short	0x0000
        /*0012*/ 	.short	0x0000
        /*0014*/ 	.byte	0x00, 0xf0, 0x81, 0x02


	//----- nvinfo : EIATTR_SPARSE_MMA_MASK
	.align		4
.L_1807:
        /*0018*/ 	.byte	0x03, 0x50
        /*001a*/ 	.short	0x0000


	//----- nvinfo : EIATTR_MAXREG_COUNT
	.align		4
        /*001c*/ 	.byte	0x03, 0x1b
        /*001e*/ 	.short	0x00a8


	//----- nvinfo : EIATTR_NUM_BARRIERS
	.align		4
        /*0020*/ 	.byte	0x02, 0x4c
        /*0022*/ 	.byte	0x01
	.zero		1


	//----- nvinfo : EIATTR_MERCURY_ISA_VERSION
	.align		4
        /*0024*/ 	.byte	0x03, 0x5f
        /*0026*/ 	.short	0x0101


	//----- nvinfo : EIATTR_COOP_GROUP_MASK_REGIDS
	.align		4
        /*0028*/ 	.byte	0x04, 0x29
        /*002a*/ 	.short	(.L_1809 - .L_1808)


	//   ....[0]....
.L_1808:
        /*002c*/ 	.word	0xffffffff


	//   ....[1]....
        /*0030*/ 	.word	0xffffffff


	//   ....[2]....
        /*0034*/ 	.word	0xffffffff


	//   ....[3]....
        /*0038*/ 	.word	0xffffffff


	//   ....[4]....
        /*003c*/ 	.word	0xffffffff


	//   ....[5]....
        /*0040*/ 	.word	0xffffffff


	//   ....[6]....
        /*0044*/ 	.word	0xffffffff


	//   ....[7]....
        /*0048*/ 	.word	0xffffffff


	//   ....[8]....
        /*004c*/ 	.word	0xffffffff


	//   ....[9]....
        /*0050*/ 	.word	0xffffffff


	//----- nvinfo : EIATTR_COOP_GROUP_INSTR_OFFSETS
	.align		4
.L_1809:
        /*0054*/ 	.byte	0x04, 0x28
        /*0056*/ 	.short	(.L_1811 - .L_1810)


	//   ....[0]....
.L_1810:
        /*0058*/ 	.word	0x00001930


	//   ....[1]....
        /*005c*/ 	.word	0x00001940


	//   ....[2]....
        /*0060*/ 	.word	0x00001970


	//   ....[3]....
        /*0064*/ 	.word	0x00001980


	//   ....[4]....
        /*0068*/ 	.word	0x000019c0


	//   ....[5]....
        /*006c*/ 	.word	0x000019d0


	//   ....[6]....
        /*0070*/ 	.word	0x00001a10


	//   ....[7]....
        /*0074*/ 	.word	0x00001a20


	//   ....[8]....
        /*0078*/ 	.word	0x00001aa0


	//   ....[9]....
        /*007c*/ 	.word	0x00001ab0


	//----- nvinfo : EIATTR_VRC_CTA_INIT_COUNT
	.align		4
.L_1811:
        /*0080*/ 	.byte	0x02, 0x4a
	.zero		1
	.zero		1


	//----- nvinfo : EIATTR_EXIT_INSTR_OFFSETS
	.align		4
        /*0084*/ 	.byte	0x04, 0x1c
        /*0086*/ 	.short	(.L_1813 - .L_1812)


	//   ....[0]....
.L_1812:
        /*0088*/ 	.word	0x00000060


	//   ....[1]....
        /*008c*/ 	.word	0x00006330


	//----- nvinfo : EIATTR_MAX_THREADS
	.align		4
.L_1813:
        /*0090*/ 	.byte	0x04, 0x05
        /*0092*/ 	.short	(.L_1815 - .L_1814)
.L_1814:
        /*0094*/ 	.word	0x00000180
        /*0098*/ 	.word	0x00000001
        /*009c*/ 	.word	0x00000001


	//----- nvinfo : EIATTR_CRS_STACK_SIZE
	.align		4
.L_1815:
        /*00a0*/ 	.byte	0x04, 0x1e
        /*00a2*/ 	.short	(.L_1817 - .L_1816)
.L_1816:
        /*00a4*/ 	.word	0x00000000


	//----- nvinfo : EIATTR_CBANK_PARAM_SIZE
	.align		4
.L_1817:
        /*00a8*/ 	.byte	0x03, 0x19
        /*00aa*/ 	.short	0x00a0


	//----- nvinfo : EIATTR_PARAM_CBANK
	.align		4
        /*00ac*/ 	.byte	0x04, 0x0a
        /*00ae*/ 	.short	(.L_1819 - .L_1818)
	.align		4
.L_1818:
        /*00b0*/ 	.word	index@(.nv.constant0._Z35group_norm_nhwc_fwd_one_pass_kernelI11Fp32IOBf16WLi512ELi24ELi384EEv26Group_norm_nhwc_fwd_params)
        /*00b4*/ 	.short	0x0380
        /*00b6*/ 	.short	0x00a0


	//----- nvinfo : EIATTR_SW_WAR
	.align		4
.L_1819:
        /*00b8*/ 	.byte	0x04, 0x36
        /*00ba*/ 	.short	(.L_1821 - .L_1820)
.L_1820:
        /*00bc*/ 	.word	0x00000008
.L_1821:


//--------------------- .nv.info._Z35group_norm_nhwc_fwd_one_pass_kernelI11Fp32IOFp16WLi64ELi24ELi384EEv26Group_norm_nhwc_fwd_params --------------------------
	.section	.nv.info._Z35group_norm_nhwc_fwd_one_pass_kernelI11Fp32IOFp16WLi64ELi24ELi384EEv26Group_norm_nhwc_fwd_params,"",@"SHT_CUDA_INFO"
	.sectionflags	@""
	.align	4


	//----- nvinfo : EIATTR_CUDA_API_VERSION
	.align		4
        /*0000*/ 	.byte	0x04, 0x37
        /*0002*/ 	.short	(.L_1823 - .L_1822)
.L_1822:
        /*0004*/ 	.word	0x00000082


	//----- nvinfo : EIATTR_KPARAM_INFO
	.align		4
.L_1823:
        /*0008*/ 	.byte	0x04, 0x17
        /*000a*/ 	.short	(.L_1825 - .L_1824)
.L_1824:
        /*000c*/ 	.word	0x00000000
        /*0010*/ 	.short	0x0000
        /*0012*/ 	.short	0x0000
        /*0014*/ 	.byte	0x00, 0xf0, 0x81, 0x02


	//----- nvinfo : EIATTR_SPARSE_MMA_MASK
	.align		4
.L_1825:
        /*0018*/ 	.byte	0x03, 0x50
        /*001a*/ 	.short	0x0000


	//----- nvinfo : EIATTR_MAXREG_COUNT
	.align		4
        /*001c*/ 	.byte	0x03, 0x1b
        /*001e*/ 	.short	0x00a8


	//----- nvinfo : EIATTR_NUM_BARRIERS
	.align		4
        /*0020*/ 	.byte	0x02, 0x4c
        /*0022*/ 	.byte	0x01
	.zero		1


	//----- nvinfo : EIATTR_MERCURY_ISA_VERSION
	.align		4
        /*0024*/ 	.byte	0x03, 0x5f
        /*0026*/ 	.short	0x0101


	//----- nvinfo : EIATTR_INT_WARP_WIDE_INSTR_OFFSETS
	.align		4
        /*0028*/ 	.byte	0x04, 0x31
        /*002a*/ 	.short	(.L_1827 - .L_1826)


	//   ....[0]....
.L_1826:
        /*002c*/ 	.word	0x00000fa0


	//   ....[1]....
        /*0030*/ 	.word	0x00000fe0


	//   ....[2]....
        /*0034*/ 	.word	0x00001010


	//   ....[3]....
        /*0038*/ 	.word	0x00001030


	//   ....[4]....
        /*003c*/ 	.word	0x00001200


	//   ....[5]....
        /*0040*/ 	.word	0x00001260


	//   ....[6]....
        /*0044*/ 	.word	0x000012a0


	//   ....[7]....
        /*0048*/ 	.word	0x000012b0


	//   ....[8]....
        /*004c*/ 	.word	0x00001560


	//   ....[9]....
        /*0050*/ 	.word	0x00001640


	//   ....[10]....
        /*0054*/ 	.word	0x00001650


	//   ....[11]....
        /*0058*/ 	.word	0x00001730


	//   ....[12]....
        /*005c*/ 	.word	0x000018a0


	//   ....[13]....
        /*0060*/ 	.word	0x000018c0


	//----- nvinfo : EIATTR_COOP_GROUP_MASK_REGIDS
	.align		4
.L_1827:
        /*0064*/ 	.byte	0x04, 0x29
        /*0066*/ 	.short	(.L_1829 - .L_1828)


	//   ....[0]....
.L_1828:
        /*0068*/ 	.word	0xffffffff


	//   ....[1]....
        /*006c*/ 	.word	0xffffffff


	//   ....[2]....
        /*0070*/ 	.word	0xffffffff


	//   ....[3]....
        /*0074*/ 	.word	0xffffffff


	//   ....[4]....
        /*0078*/ 	.word	0xffffffff


	//   ....[5]....
        /*007c*/ 	.word	0xffffffff


	//   ....[6]....
        /*0080*/ 	.word	0xffffffff


	//   ....[7]....
        /*0084*/ 	.word	0xffffffff


	//   ....[8]....
        /*0088*/ 	.word	0xffffffff


	//   ....[9]....
        /*008c*/ 	.word	0xffffffff


	//----- nvinfo : EIATTR_COOP_GROUP_INSTR_OFFSETS
	.align		4
.L_1829:
        /*0090*/ 	.byte	0x04, 0x28
        /*0092*/ 	.short	(.L_1831 - .L_1830)


	//   ....[0]....
.L_1830:
        /*0094*/ 	.word	0x00000760


	//   ....[1]....
        /*0098*/ 	.word	0x00000770


	//   ....[2]....
        /*009c*/ 	.word	0x000007a0


	//   ....[3]....
        /*00a0*/ 	.word	0x000007c0


	//   ....[4]....
        /*00a4*/ 	.word	0x000007f0


	//   ....[5]....
        /*00a8*/ 	.word	0x00000810


	//   ....[6]....
        /*00ac*/ 	.word	0x00000840


	//   ....[7]....
        /*00b0*/ 	.word	0x00000860


	//   ....[8]....
        /*00b4*/ 	.word	0x000008b0


	//   ....[9]....
        /*00b8*/ 	.word	0x000008c0


	//----- nvinfo : EIATTR_VRC_CTA_INIT_COUNT
	.align		4
.L_1831:
        /*00bc*/ 	.byte	0x02, 0x4a
	.zero		1
	.zero		1


	//----- nvinfo : EIATTR_EXIT_INSTR_OFFSETS
	.align		4
        /*00c0*/ 	.byte	0x04, 0x1c
        /*00c2*/ 	.short	(.L_1833 - .L_1832)


	//   ....[0]....
.L_1832:
        /*00c4*/ 	.word	0x00000070


	//   ....[1]....
        /*00c8*/ 	.word	0x000024c0


	//----- nvinfo : EIATTR_MAX_THREADS
	.align		4
.L_1833:
        /*00cc*/ 	.byte	0x04, 0x05
        /*00ce*/ 	.short	(.L_1835 - .L_1834)
.L_1834:
        /*00d0*/ 	.word	0x00000180
        /*00d4*/ 	.word	0x00000001
        /*00d8*/ 	.word	0x00000001


	//----- nvinfo : EIATTR_CRS_STACK_SIZE
	.align		4
.L_1835:
        /*00dc*/ 	.byte	0x04, 0x1e
        /*00de*/ 	.short	(.L_1837 - .L_1836)
.L_1836:
        /*00e0*/ 	.word	0x00000000


	//----- nvinfo : EIATTR_CBANK_PARAM_SIZE
	.align		4
.L_1837:
        /*00e4*/ 	.byte	0x03, 0x19
        /*00e6*/ 	.short	0x00a0


	//----- nvinfo : EIATTR_PARAM_CBANK
	.align		4
        /*00e8*/ 	.byte	0x04, 0x0a
        /*00ea*/ 	.short	(.L_1839 - .L_1838)
	.align		4
.L_1838:
        /*00ec*/ 	.word	index@(.nv.constant0._Z35group_norm_nhwc_fwd_one_pass_kernelI11Fp32IOFp16WLi64ELi24ELi384EEv26Group_norm_nhwc_fwd_params)
        /*00f0*/ 	.short	0x0380
        /*00f2*/ 	.short	0x00a0


	//----- nvinfo : EIATTR_SW_WAR
	.align		4
.L_1839:
        /*00f4*/ 	.byte	0x04, 0x36
        /*00f6*/ 	.short	(.L_1841 - .L_1840)
.L_1840:
        /*00f8*/ 	.word	0x00000008
.L_1841:


//--------------------- .nv.info._Z35group_norm_nhwc_fwd_one_pass_kernelI11Fp32IOFp16WLi128ELi24ELi384EEv26Group_norm_nhwc_fwd_params --------------------------
	.section	.nv.info._Z35group_norm_nhwc_fwd_one_pass_kernelI11Fp32IOFp16WLi128ELi24ELi384EEv26Group_norm_nhwc_fwd_params,"",@"SHT_CUDA_INFO"
	.sectionflags	@""
	.align	4


	//----- nvinfo : EIATTR_CUDA_API_VERSION
	.align		4
        /*0000*/ 	.byte	0x04, 0x37
        /*0002*/ 	.short	(.L_1843 - .L_1842)
.L_1842:
        /*0004*/ 	.word	0x00000082


	//----- nvinfo : EIATTR_KPARAM_INFO
	.align		4
.L_1843:
        /*0008*/ 	.byte	0x04, 0x17
        /*000a*/ 	.short	(.L_1845 - .L_1844)
.L_1844:
        /*000c*/ 	.word	0x00000000
        /*0010*/ 	.short	0x0000
        /*0012*/ 	.short	0x0000
        /*0014*/ 	.byte	0x00, 0xf0, 0x81, 0x02


	//----- nvinfo : EIATTR_SPARSE_MMA_MASK
	.align		4
.L_1845:
        /*0018*/ 	.byte	0x03, 0x50
        /*001a*/ 	.short	0x0000


	//----- nvinfo : EIATTR_MAXREG_COUNT
	.align		4
        /*001c*/ 	.byte	0x03, 0x1b
        /*001e*/ 	.short	0x00a8


	//----- nvinfo : EIATTR_NUM_BARRIERS
	.align		4
        /*0020*/ 	.byte	0x02, 0x4c
        /*0022*/ 	.byte	0x01
	.zero		1


	//----- nvinfo : EIATTR_MERCURY_ISA_VERSION
	.align		4
        /*0024*/ 	.byte	0x03, 0x5f
        /*0026*/ 	.short	0x0101


	//----- nvinfo : EIATTR_INT_WARP_WIDE_INSTR_OFFSETS
	.align		4
        /*0028*/ 	.byte	0x04, 0x31
        /*002a*/ 	.short	(.L_1847 - .L_1846)


	//   ....[0]....
.L_1846:
        /*002c*/ 	.word	0x00001220


	//   ....[1]....
        /*0030*/ 	.word	0x00001260


	//   ....[2]....
        /*0034*/ 	.word	0x00001280


	//   ....[3]....
        /*0038*/ 	.word	0x000012b0


	//   ....[4]....
        /*003c*/ 	.word	0x00001490


	//   ....[5]....
        /*0040*/ 	.word	0x000014e0


	//   ....[6]....
        /*0044*/ 	.word	0x00001500


	//   ....[7]....
        /*0048*/ 	.word	0x00001530


	//   ....[8]....
        /*004c*/ 	.word	0x00001860


	//   ....[9]....
        /*0050*/ 	.word	0x00001880


	//   ....[10]....
        /*0054*/ 	.word	0x000018a0


	//   ....[11]....
        /*0058*/ 	.word	0x000018c0


	//   ....[12]....
        /*005c*/ 	.word	0x00001b20


	//   ....[13]....
        /*0060*/ 	.word	0x00001b40


	//----- nvinfo : EIATTR_COOP_GROUP_MASK_REGIDS
	.align		4
.L_1847:
        /*0064*/ 	.byte	0x04, 0x29
        /*0066*/ 	.short	(.L_1849 - .L_1848)


	//   ....[0]....
.L_1848:
        /*0068*/ 	.word	0xffffffff


	//   ....[1]....
        /*006c*/ 	.word	0xffffffff


	//   ....[2]....
        /*0070*/ 	.word	0xffffffff


	//   ....[3]....
        /*0074*/ 	.word	0xffffffff


	//   ....[4]....
        /*0078*/ 	.word	0xffffffff


	//   ....[5]....
        /*007c*/ 	.word	0xffffffff


	//   ....[6]....
        /*0080*/ 	.word	0xffffffff


	//   ....[7]....
        /*0084*/ 	.word	0xffffffff


	//   ....[8]....
        /*0088*/ 	.word	0xffffffff


	//   ....[9]....
        /*008c*/ 	.word	0xffffffff


	//----- nvinfo : EIATTR_COOP_GROUP_INSTR_OFFSETS
	.align		4
.L_1849:
        /*0090*/ 	.byte	0x04, 0x28
        /*0092*/ 	.short	(.L_1851 - .L_1850)


	//   ....[0]....
.L_1850:
        /*0094*/ 	.word	0x000009f0


	//   ....[1]....
        /*0098*/ 	.word	0x00000a00


	//   ....[2]....
        /*009c*/ 	.word	0x00000a30


	//   ....[3]....
        /*00a0*/ 	.word	0x00000a40


	//   ....[4]....
        /*00a4*/ 	.word	0x00000a80


	//   ....[5]....
        /*00a8*/ 	.word	0x00000a90


	//   ....[6]....
        /*00ac*/ 	.word	0x00000ad0


	//   ....[7]....
        /*00b0*/ 	.word	0x00000ae0


	//   ....[8]....
        /*00b4*/ 	.word	0x00000b40


	//   ....[9]....
        /*00b8*/ 	.word	0x00000b50


	//----- nvinfo : EIATTR_VRC_CTA_INIT_COUNT
	.align		4
.L_1851:
        /*00bc*/ 	.byte	0x02, 0x4a
	.zero		1
	.zero		1


	//----- nvinfo : EIATTR_EXIT_INSTR_OFFSETS
	.align		4
        /*00c0*/ 	.byte	0x04, 0x1c
        /*00c2*/ 	.short	(.L_1853 - .L_1852)


	//   ....[0]....
.L_1852:
        /*00c4*/ 	.word	0x00000070


	//   ....[1]....
        /*00c8*/ 	.word	0x00002eb0


	//----- nvinfo : EIATTR_MAX_THREADS
	.align		4
.L_1853:
        /*00cc*/ 	.byte	0x04, 0x05
        /*00ce*/ 	.short	(.L_1855 - .L_1854)
.L_1854:
        /*00d0*/ 	.word	0x00000180
        /*00d4*/ 	.word	0x00000001
        /*00d8*/ 	.word	0x00000001


	//----- nvinfo : EIATTR_CRS_STACK_SIZE
	.align		4
.L_1855:
        /*00dc*/ 	.byte	0x04, 0x1e
        /*00de*/ 	.short	(.L_1857 - .L_1856)
.L_1856:
        /*00e0*/ 	.word	0x00000000


	//----- nvinfo : EIATTR_CBANK_PARAM_SIZE
	.align		4
.L_1857:
        /*00e4*/ 	.byte	0x03, 0x19
        /*00e6*/ 	.short	0x00a0


	//----- nvinfo : EIATTR_PARAM_CBANK
	.align		4
        /*00e8*/ 	.byte	0x04, 0x0a
        /*00ea*/ 	.short	(.L_1859 - .L_1858)
	.align		4
.L_1858:
        /*00ec*/ 	.word	index@(.nv.constant0._Z35group_norm_nhwc_fwd_one_pass_kernelI11Fp32IOFp16WLi128ELi24ELi384EEv26Group_norm_nhwc_fwd_params)
        /*00f0*/ 	.short	0x0380
        /*00f2*/ 	.short	0x00a0


	//----- nvinfo : EIATTR_SW_WAR
	.align		4
.L_1859:
        /*00f4*/ 	.byte	0x04, 0x36
        /*00f6*/ 	.short	(.L_1861 - .L_1860)
.L_1860:
        /*00f8*/ 	.word	0x00000008
.L_1861:


//--------------------- .nv.info._Z35group_norm_nhwc_fwd_one_pass_kernelI11Fp32IOFp16WLi256ELi24ELi384EEv26Group_norm_nhwc_fwd_params --------------------------
	.section	.nv.info._Z35group_norm_nhwc_fwd_one_pass_kernelI11Fp32IOFp16WLi256ELi24ELi384EEv26Group_norm_nhwc_fwd_params,"",@"SHT_CUDA_INFO"
	.sectionflags	@""
	.align	4


	//----- nvinfo : EIATTR_CUDA_API_VERSION
	.align		4
        /*0000*/ 	.byte	0x04, 0x37
        /*0002*/ 	.short	(.L_1863 - .L_1862)
.L_1862:
        /*0004*/ 	.word	0x00000082


	//----- nvinfo : EIATTR_KPARAM_INFO
	.align		4
.L_1863:
        /*0008*/ 	.byte	0x04, 0x17
        /*000a*/ 	.short	(.L_1865 - .L_1864)
.L_1864:
        /*000c*/ 	.word	0x00000000
        /*0010*/ 	.short	0x0000
        /*0012*/ 	.short	0x0000
        /*0014*/ 	.byte	0x00, 0xf0, 0x81, 0x02


	//----- nvinfo : EIATTR_SPARSE_MMA_MASK
	.align		4
.L_1865:
        /*0018*/ 	.byte	0x03, 0x50
        /*001a*/ 	.short	0x0000


	//----- nvinfo : EIATTR_MAXREG_COUNT
	.align		4
        /*001c*/ 	.byte	0x03, 0x1b
        /*001e*/ 	.short	0x00a8


	//----- nvinfo : EIATTR_NUM_BARRIERS
	.align		4
        /*0020*/ 	.byte	0x02, 0x4c
        /*0022*/ 	.byte	0x01
	.zero		1


	//----- nvinfo : EIATTR_MERCURY_ISA_VERSION
	.align		4
        /*0024*/ 	.byte	0x03, 0x5f
        /*0026*/ 	.short	0x0101


	//----- nvinfo : EIATTR_INT_WARP_WIDE_INSTR_OFFSETS
	.align		4
        /*0028*/ 	.byte	0x04, 0x31
        /*002a*/ 	.short	(.L_1867 - .L_1866)


	//   ....[0]....
.L_1866:
        /*002c*/ 	.word	0x00001760


	//   ....[1]....
        /*0030*/ 	.word	0x000017e0


	//   ....[2]....
        /*0034*/ 	.word	0x00001880


	//   ....[3]....
        /*0038*/ 	.word	0x00001920


	//   ....[4]....
        /*003c*/ 	.word	0x000019c0


	//   ....[5]....
        /*0040*/ 	.word	0x00001a60


	//   ....[6]....
        /*0044*/ 	.word	0x00001b00


	//   ....[7]....
        /*0048*/ 	.word	0x00001ba0


	//   ....[8]....
        /*004c*/ 	.word	0x00001db0


	//   ....[9]....
        /*0050*/ 	.word	0x00001e10


	//   ....[10]....
        /*0054*/ 	.word	0x00001eb0


	//   ....[11]....
        /*0058*/ 	.word	0x00001f50


	//   ....[12]....
        /*005c*/ 	.word	0x000020d0


	//   ....[13]....
        /*0060*/ 	.word	0x00002100


	//----- nvinfo : EIATTR_COOP_GROUP_MASK_REGIDS
	.align		4
.L_1867:
        /*0064*/ 	.byte	0x04, 0x29
        /*0066*/ 	.short	(.L_1869 - .L_1868)


	//   ....[0]....
.L_1868:
        /*0068*/ 	.word	0xffffffff


	//   ....[1]....
        /*006c*/ 	.word	0xffffffff


	//   ....[2]....
        /*0070*/ 	.word	0xffffffff


	//   ....[3]....
        /*0074*/ 	.word	0xffffffff


	//   ....[4]....
        /*0078*/ 	.word	0xffffffff


	//   ....[5]....
        /*007c*/ 	.word	0xffffffff


	//   ....[6]....
        /*0080*/ 	.word	0xffffffff


	//   ....[7]....
        /*0084*/ 	.word	0xffffffff


	//   ....[8]....
        /*0088*/ 	.word	0xffffffff


	//   ....[9]....
        /*008c*/ 	.word	0xffffffff


	//----- nvinfo : EIATTR_COOP_GROUP_INSTR_OFFSETS
	.align		4
.L_1869:
        /*0090*/ 	.byte	0x04, 0x28
        /*0092*/ 	.short	(.L_1871 - .L_1870)


	//   ....[0]....
.L_1870:
        /*0094*/ 	.word	0x00000f80


	//   ....[1]....
        /*0098*/ 	.word	0x00000f90


	//   ....[2]....
        /*009c*/ 	.word	0x00000fc0


	//   ....[3]....
        /*00a0*/ 	.word	0x00000fd0


	//   ....[4]....
        /*00a4*/ 	.word	0x00001010


	//   ....[5]....
        /*00a8*/ 	.word	0x00001020


	//   ....[6]....
        /*00ac*/ 	.word	0x00001060


	//   ....[7]....
        /*00b0*/ 	.word	0x00001070


	//   ....[8]....
        /*00b4*/ 	.word	0x000010f0


	//   ....[9]....
        /*00b8*/ 	.word	0x00001100


	//----- nvinfo : EIATTR_VRC_CTA_INIT_COUNT
	.align		4
.L_1871:
        /*00bc*/ 	.byte	0x02, 0x4a
	.zero		1
	.zero		1


	//----- nvinfo : EIATTR_EXIT_INSTR_OFFSETS
	.align		4
        /*00c0*/ 	.byte	0x04, 0x1c
        /*00c2*/ 	.short	(.L_1873 - .L_1872)


	//   ....[0]....
.L_1872:
        /*00c4*/ 	.word	0x00000070


	//   ....[1]....
        /*00c8*/ 	.word	0x00004250


	//----- nvinfo : EIATTR_MAX_THREADS
	.align		4
.L_1873:
        /*00cc*/ 	.byte	0x04, 0x05
        /*00ce*/ 	.short	(.L_1875 - .L_1874)
.L_1874:
        /*00d0*/ 	.word	0x00000180
        /*00d4*/ 	.word	0x00000001
        /*00d8*/ 	.word	0x00000001


	//----- nvinfo : EIATTR_CRS_STACK_SIZE
	.align		4
.L_1875:
        /*00dc*/ 	.byte	0x04, 0x1e
        /*00de*/ 	.short	(.L_1877 - .L_1876)
.L_1876:
        /*00e0*/ 	.word	0x00000000


	//----- nvinfo : EIATTR_CBANK_PARAM_SIZE
	.align		4
.L_1877:
        /*00e4*/ 	.byte	0x03, 0x19
        /*00e6*/ 	.short	0x00a0


	//----- nvinfo : EIATTR_PARAM_CBANK
	.align		4
        /*00e8*/ 	.byte	0x04, 0x0a
        /*00ea*/ 	.short	(.L_1879 - .L_1878)
	.align		4
.L_1878:
        /*00ec*/ 	.word	index@(.nv.constant0._Z35group_norm_nhwc_fwd_one_pass_kernelI11Fp32IOFp16WLi256ELi24ELi384EEv26Group_norm_nhwc_fwd_params)
        /*00f0*/ 	.short	0x0380
        /*00f2*/ 	.short	0x00a0


	//----- nvinfo : EIATTR_SW_WAR
	.align		4
.L_1879:
        /*00f4*/ 	.byte	0x04, 0x36
        /*00f6*/ 	.short	(.L_1881 - .L_1880)
.L_1880:
        /*00f8*/ 	.word	0x00000008
.L_1881:


//--------------------- .nv.info._Z35group_norm_nhwc_fwd_one_pass_kernelI11Fp32IOFp16WLi512ELi24ELi384EEv26Group_norm_nhwc_fwd_params --------------------------
	.section	.nv.info._Z35group_norm_nhwc_fwd_one_pass_kernelI11Fp32IOFp16WLi512ELi24ELi384EEv26Group_norm_nhwc_fwd_params,"",@"SHT_CUDA_INFO"
	.sectionflags	@""
	.align	4


	//----- nvinfo : EIATTR_CUDA_API_VERSION
	.align		4
        /*0000*/ 	.byte	0x04, 0x37
        /*0002*/ 	.short	(.L_1883 - .L_1882)
.L_1882:
        /*0004*/ 	.word	0x00000082


	//----- nvinfo : EIATTR_KPARAM_INFO
	.align		4
.L_1883:
        /*0008*/ 	.byte	0x04, 0x17
        /*000a*/ 	.short	(.L_1885 - .L_1884)
.L_1884:
        /*000c*/ 	.word	0x00000000
        /*0010*/ 	.short	0x0000
        /*0012*/ 	.short	0x0000
        /*0014*/ 	.byte	0x00, 0xf0, 0x81, 0x02


	//----- nvinfo : EIATTR_SPARSE_MMA_MASK
	.align		4
.L_1885:
        /*0018*/ 	.byte	0x03, 0x50
        /*001a*/ 	.short	0x0000


	//----- nvinfo : EIATTR_MAXREG_COUNT
	.align		4
        /*001c*/ 	.byte	0x03, 0x1b
        /*001e*/ 	.short	0x00a8


	//----- nvinfo : EIATTR_NUM_BARRIERS
	.align		4
        /*0020*/ 	.byte	0x02, 0x4c
        /*0022*/ 	.byte	0x01
	.zero		1


	//----- nvinfo : EIATTR_MERCURY_ISA_VERSION
	.align		4
        /*0024*/ 	.byte	0x03, 0x5f
        /*0026*/ 	.short	0x0101


	//----- nvinfo : EIATTR_COOP_GROUP_MASK_REGIDS
	.align		4
        /*0028*/ 	.byte	0x04, 0x29
        /*002a*/ 	.short	(.L_1887 - .L_1886)


	//   ....[0]....
.L_1886:
        /*002c*/ 	.word	0xffffffff


	//   ....[1]....
        /*0030*/ 	.word	0xffffffff


	//   ....[2]....
        /*0034*/ 	.word	0xffffffff


	//   ....[3]....
        /*0038*/ 	.word	0xffffffff


	//   ....[4]....
        /*003c*/ 	.word	0xffffffff


	//   ....[5]....
        /*0040*/ 	.word	0xffffffff


	//   ....[6]....
        /*0044*/ 	.word	0xffffffff


	//   ....[7]....
        /*0048*/ 	.word	0xffffffff


	//   ....[8]....
        /*004c*/ 	.word	0xffffffff


	//   ....[9]....
        /*0050*/ 	.word	0xffffffff


	//----- nvinfo : EIATTR_COOP_GROUP_INSTR_OFFSETS
	.align		4
.L_1887:
        /*0054*/ 	.byte	0x04, 0x28
        /*0056*/ 	.short	(.L_1889 - .L_1888)


	//   ....[0]....
.L_1888:
        /*0058*/ 	.word	0x00001930


	//   ....[1]....
        /*005c*/ 	.word	0x00001940


	//   ....[2]....
        /*0060*/ 	.word	0x00001970


	//   ....[3]....
        /*0064*/ 	.word	0x00001980


	//   ....[4]....
        /*0068*/ 	.word	0x000019c0


	//   ....[5]....
        /*006c*/ 	.word	0x000019d0


	//   ....[6]....
        /*0070*/ 	.word	0x00001a10


	//   ....[7]....
        /*0074*/ 	.word	0x00001a20


	//   ....[8]....
        /*0078*/ 	.word	0x00001aa0


	//   ....[9]....
        /*007c*/ 	.word	0x00001ab0


	//----- nvinfo : EIATTR_VRC_CTA_INIT_COUNT
	.align		4
.L_1889:
        /*0080*/ 	.byte	0x02, 0x4a
	.zero		1
	.zero		1


	//----- nvinfo : EIATTR_EXIT_INSTR_OFFSETS
	.align		4
        /*0084*/ 	.byte	0x04, 0x1c
        /*0086*/ 	.short	(.L_1891 - .L_1890)


	//   ....[0]....
.L_1890:
        /*0088*/ 	.word	0x00000060


	//   ....[1]....
        /*008c*/ 	.word	0x00006330


	//----- nvinfo : EIATTR_MAX_THREADS
	.align		4
.L_1891:
        /*0090*/ 	.byte	0x04, 0x05
        /*0092*/ 	.short	(.L_1893 - .L_1892)
.L_1892:
        /*0094*/ 	.word	0x00000180
        /*0098*/ 	.word	0x00000001
        /*009c*/ 	.word	0x00000001


	//----- nvinfo : EIATTR_CRS_STACK_SIZE
	.align		4
.L_1893:
        /*00a0*/ 	.byte	0x04, 0x1e
        /*00a2*/ 	.short	(.L_1895 - .L_1894)
.L_1894:
        /*00a4*/ 	.word	0x00000000


	//----- nvinfo : EIATTR_CBANK_PARAM_SIZE
	.align		4
.L_1895:
        /*00a8*/ 	.byte	0x03, 0x19
        /*00aa*/ 	.short	0x00a0


	//----- nvinfo : EIATTR_PARAM_CBANK
	.align		4
        /*00ac*/ 	.byte	0x04, 0x0a
        /*00ae*/ 	.short	(.L_1897 - .L_1896)
	.align		4
.L_1896:
        /*00b0*/ 	.word	index@(.nv.constant0._Z35group_norm_nhwc_fwd_one_pass_kernelI11Fp32IOFp16WLi512ELi24ELi384EEv26Group_norm_nhwc_fwd_params)
        /*00b4*/ 	.short	0x0380
        /*00b6*/ 	.short	0x00a0


	//----- nvinfo : EIATTR_SW_WAR
	.align		4
.L_1897:
        /*00b8*/ 	.byte	0x04, 0x36
        /*00ba*/ 	.short	(.L_1899 - .L_1898)
.L_1898:
        /*00bc*/ 	.word	0x00000008
.L_1899:


//--------------------- .nv.callgraph             --------------------------
	.section	.nv.callgraph,"",@"SHT_CUDA_CALLGRAPH"
	.align	4
	.sectionentsize	8
	.align		4
        /*0000*/ 	.word	0x00000000
	.align		4
        /*0004*/ 	.word	0xffffffff
	.align		4
        /*0008*/ 	.word	0x00000000
	.align		4
        /*000c*/ 	.word	0xfffffffe
	.align		4
        /*0010*/ 	.word	0x00000000
	.align		4
        /*0014*/ 	.word	0xfffffffd
	.align		4
        /*0018*/ 	.word	0x00000000
	.align		4
        /*001c*/ 	.word	0xfffffffc


//--------------------- .nv.constant4             --------------------------
	.section	.nv.constant4,"a",@progbits
	.align	8
	.align		8
.nv.constant4:
        /*0000*/ 	.dword	_ZN61_INTERNAL_09f0c6f3_30_group_norm_nhwc_one_pass_24_cu_4b293f384cuda3std3__45__cpo5beginE
	.align		8
        /*0008*/ 	.dword	_ZN61_INTERNAL_09f0c6f3_30_group_norm_nhwc_one_pass_24_cu_4b293f384cuda3std3__45__cpo3endE
	.align		8
        /*0010*/ 	.dword	_ZN61_INTERNAL_09f0c6f3_30_group_norm_nhwc_one_pass_24_cu_4b293f384cuda3std3__45__cpo6cbeginE
	.align		8
        /*0018*/ 	.dword	_ZN61_INTERNAL_09f0c6f3_30_group_norm_nhwc_one_pass_24_cu_4b293f384cuda3std3__45__cpo4cendE
	.align		8
        /*0020*/ 	.dword	_ZN61_INTERNAL_09f0c6f3_30_group_norm_nhwc_one_pass_24_cu_4b293f384cuda3std3__45__cpo6rbeginE
	.align		8
        /*0028*/ 	.dword	_ZN61_INTERNAL_09f0c6f3_30_group_norm_nhwc_one_pass_24_cu_4b293f384cuda3std3__45__cpo4rendE
	.align		8
        /*0030*/ 	.dword	_ZN61_INTERNAL_09f0c6f3_30_group_norm_nhwc_one_pass_24_cu_4b293f384cuda3std3__45__cpo7crbeginE
	.align		8
        /*0038*/ 	.dword	_ZN61_INTERNAL_09f0c6f3_30_group_norm_nhwc_one_pass_24_cu_4b293f384cuda3std3__45__cpo5crendE
	.align		8
        /*0040*/ 	.dword	_ZN61_INTERNAL_09f0c6f3_30_group_norm_nhwc_one_pass_24_cu_4b293f384cuda3std3__463_GLOBAL__N__09f0c6f3_30_group_norm_nhwc_one_pass_24_cu_4b293f386ignoreE
	.align		8
        /*0048*/ 	.dword	_ZN61_INTERNAL_09f0c6f3_30_group_norm_nhwc_one_pass_24_cu_4b293f384cuda3std3__419piecewise_constructE
	.align		8
        /*0050*/ 	.dword	_ZN61_INTERNAL_09f0c6f3_30_group_norm_nhwc_one_pass_24_cu_4b293f384cuda3std3__48in_placeE
	.align		8
        /*0058*/ 	.dword	_ZN61_INTERNAL_09f0c6f3_30_group_norm_nhwc_one_pass_24_cu_4b293f384cuda3std3__420unreachable_sentinelE
	.align		8
        /*0060*/ 	.dword	_ZN61_INTERNAL_09f0c6f3_30_group_norm_nhwc_one_pass_24_cu_4b293f384cuda3std3__47nulloptE
	.align		8
        /*0068*/ 	.dword	_ZN61_INTERNAL_09f0c6f3_30_group_norm_nhwc_one_pass_24_cu_4b293f384cuda3std3__48unexpectE
	.align		8
        /*0070*/ 	.dword	_ZN61_INTERNAL_09f0c6f3_30_group_norm_nhwc_one_pass_24_cu_4b293f384cuda3std6ranges3__45__cpo4swapE
	.align		8
        /*0078*/ 	.dword	_ZN61_INTERNAL_09f0c6f3_30_group_norm_nhwc_one_pass_24_cu_4b293f384cuda3std6ranges3__45__cpo9iter_moveE
	.align		8
        /*0080*/ 	.dword	_ZN61_INTERNAL_09f0c6f3_30_group_norm_nhwc_one_pass_24_cu_4b293f384cuda3std6ranges3__45__cpo5beginE
	.align		8
        /*0088*/ 	.dword	_ZN61_INTERNAL_09f0c6f3_30_group_norm_nhwc_one_pass_24_cu_4b293f384cuda3std6ranges3__45__cpo3endE
	.align		8
        /*0090*/ 	.dword	_ZN61_INTERNAL_09f0c6f3_30_group_norm_nhwc_one_pass_24_cu_4b293f384cuda3std6ranges3__45__cpo6cbeginE
	.align		8
        /*0098*/ 	.dword	_ZN61_INTERNAL_09f0c6f3_30_group_norm_nhwc_one_pass_24_cu_4b293f384cuda3std6ranges3__45__cpo4cendE
	.align		8
        /*00a0*/ 	.dword	_ZN61_INTERNAL_09f0c6f3_30_group_norm_nhwc_one_pass_24_cu_4b293f384cuda3std6ranges3__45__cpo7advanceE
	.align		8
        /*00a8*/ 	.dword	_ZN61_INTERNAL_09f0c6f3_30_group_norm_nhwc_one_pass_24_cu_4b293f384cuda3std6ranges3__45__cpo9iter_swapE
	.align		8
        /*00b0*/ 	.dword	_ZN61_INTERNAL_09f0c6f3_30_group_norm_nhwc_one_pass_24_cu_4b293f384cuda3std6ranges3__45__cpo4nextE
	.align		8
        /*00b8*/ 	.dword	_ZN61_INTERNAL_09f0c6f3_30_group_norm_nhwc_one_pass_24_cu_4b293f384cuda3std6ranges3__45__cpo4prevE
	.align		8
        /*00c0*/ 	.dword	_ZN61_INTERNAL_09f0c6f3_30_group_norm_nhwc_one_pass_24_cu_4b293f384cuda3std6ranges3__45__cpo4dataE
	.align		8
        /*00c8*/ 	.dword	_ZN61_INTERNAL_09f0c6f3_30_group_norm_nhwc_one_pass_24_cu_4b293f384cuda3std6ranges3__45__cpo5cdataE
	.align		8
        /*00d0*/ 	.dword	_ZN61_INTERNAL_09f0c6f3_30_group_norm_nhwc_one_pass_24_cu_4b293f384cuda3std6ranges3__45__cpo4sizeE
	.align		8
        /*00d8*/ 	.dword	_ZN61_INTERNAL_09f0c6f3_30_group_norm_nhwc_one_pass_24_cu_4b293f384cuda3std6ranges3__45__cpo5ssizeE
	.align		8
        /*00e0*/ 	.dword	_ZN61_INTERNAL_09f0c6f3_30_group_norm_nhwc_one_pass_24_cu_4b293f384cuda3std6ranges3__45__cpo8distanceE
	.align		8
        /*00e8*/ 	.dword	_ZN61_INTERNAL_09f0c6f3_30_group_norm_nhwc_one_pass_24_cu_4b293f386thrust24THRUST_300001_SM_1000_NS6system6detail10sequential3seqE
	.align		8
        /*00f0*/ 	.dword	_ZN61_INTERNAL_09f0c6f3_30_group_norm_nhwc_one_pass_24_cu_4b293f386thrust24THRUST_300001_SM_1000_NS12placeholders2_1E
	.align		8
        /*00f8*/ 	.dword	_ZN61_INTERNAL_09f0c6f3_30_group_norm_nhwc_one_pass_24_cu_4b293f386thrust24THRUST_300001_SM_1000_NS12placeholders2_2E
	.align		8
        /*0100*/ 	.dword	_ZN61_INTERNAL_09f0c6f3_30_group_norm_nhwc_one_pass_24_cu_4b293f386thrust24THRUST_300001_SM_1000_NS12placeholders2_3E
	.align		8
        /*0108*/ 	.dword	_ZN61_INTERNAL_09f0c6f3_30_group_norm_nhwc_one_pass_24_cu_4b293f386thrust24THRUST_300001_SM_1000_NS12placeholders2_4E
	.align		8
        /*0110*/ 	.dword	_ZN61_INTERNAL_09f0c6f3_30_group_norm_nhwc_one_pass_24_cu_4b293f386thrust24THRUST_300001_SM_1000_NS12placeholders2_5E
	.align		8
        /*0118*/ 	.dword	_ZN61_INTERNAL_09f0c6f3_30_group_norm_nhwc_one_pass_24_cu_4b293f386thrust24THRUST_300001_SM_1000_NS12placeholders2_6E
	.align		8
        /*0120*/ 	.dword	_ZN61_INTERNAL_09f0c6f3_30_group_norm_nhwc_one_pass_24_cu_4b293f386thrust24THRUST_300001_SM_1000_NS12placeholders2_7E
	.align		8
        /*0128*/ 	.dword	_ZN61_INTERNAL_09f0c6f3_30_group_norm_nhwc_one_pass_24_cu_4b293f386thrust24THRUST_300001_SM_1000_NS12placeholders2_8E
	.align		8
        /*0130*/ 	.dword	_ZN61_INTERNAL_09f0c6f3_30_group_norm_nhwc_one_pass_24_cu_4b293f386thrust24THRUST_300001_SM_1000_NS12placeholders2_9E
	.align		8
        /*0138*/ 	.dword	_ZN61_INTERNAL_09f0c6f3_30_group_norm_nhwc_one_pass_24_cu_4b293f386thrust24THRUST_300001_SM_1000_NS12placeholders3_10E


//--------------------- .text._ZN3cub18CUB_300001_SM_10006detail11EmptyKernelIvEEvv --------------------------
	.section	.text._ZN3cub18CUB_300001_SM_10006detail11EmptyKernelIvEEvv,"ax",@progbits
	.align	128
        .global         _ZN3cub18CUB_300001_SM_10006detail11EmptyKernelIvEEvv
        .type           _ZN3cub18CUB_300001_SM_10006detail11EmptyKernelIvEEvv,@function
        .size           _ZN3cub18CUB_300001_SM_10006detail11EmptyKernelIvEEvv,(.L_x_3406 - _ZN3cub18CUB_300001_SM_10006detail11EmptyKernelIvEEvv)
        .other          _ZN3cub18CUB_300001_SM_10006detail11EmptyKernelIvEEvv,@"STO_CUDA_ENTRY STV_DEFAULT"
_ZN3cub18CUB_300001_SM_10006detail11EmptyKernelIvEEvv:
.text._ZN3cub18CUB_300001_SM_10006detail11EmptyKernelIvEEvv:
[----:B------:R-:W-:Y:S01]  /*0000*/  LDC R1, c[0x0][0x37c] ;  /* 0x0000df00ff017b82 */ /* 0x000fe20000000800 */
[----:B------:R-:W-:Y:S05]  /*0010*/  EXIT ;  /* 0x000000000000794d */ /* 0x000fea0003800000 */
.L_x_0:
[----:B------:R-:W-:-:S00]  /*0020*/  BRA `(.L_x_0) ;  /* 0xfffffffc00fc7947 */ /* 0x000fc0000383ffff */
[----:B------:R-:W-:-:S00]  /*0030*/  NOP ;  /* 0x0000000000007918 */ /* 0x000fc00000000000 */
        /* <DEDUP_REMOVED lines=12> */
.L_x_3406:


//--------------------- .text._Z35group_norm_nhwc_bwd_one_pass_kernelI11Bf16IOFp32WLi64ELi24ELi384EEv26Group_norm_nhwc_bwd_params --------------------------
	.section	.text._Z35group_norm_nhwc_bwd_one_pass_kernelI11Bf16IOFp32WLi64ELi24ELi384EEv26Group_norm_nhwc_bwd_params,"ax",@progbits
	.align	128
        .global         _Z35group_norm_nhwc_bwd_one_pass_kernelI11Bf16IOFp32WLi64ELi24ELi384EEv26Group_norm_nhwc_bwd_params
        .type           _Z35group_norm_nhwc_bwd_one_pass_kernelI11Bf16IOFp32WLi64ELi24ELi384EEv26Group_norm_nhwc_bwd_params,@function
        .size           _Z35group_norm_nhwc_bwd_one_pass_kernelI11Bf16IOFp32WLi64ELi24ELi384EEv26Group_norm_nhwc_bwd_params,(.L_x_3407 - _Z35group_norm_nhwc_bwd_one_pass_kernelI11Bf16IOFp32WLi64ELi24ELi384EEv26Group_norm_nhwc_bwd_params)
        .other          _Z35group_norm_nhwc_bwd_one_pass_kernelI11Bf16IOFp32WLi64ELi24ELi384EEv26Group_norm_nhwc_bwd_params,@"STO_CUDA_ENTRY STV_DEFAULT"
_Z35group_norm_nhwc_bwd_one_pass_kernelI11Bf16IOFp32WLi64ELi24ELi384EEv26Group_norm_nhwc_bwd_params:
.text._Z35group_norm_nhwc_bwd_one_pass_kernelI11Bf16IOFp32WLi64ELi24ELi384EEv26Group_norm_nhwc_bwd_params:
[----:B------:R-:W-:Y:S01]  /*0000*/  LDC R1, c[0x0][0x37c] ;  /* 0x0000df00ff017b82 */ /* 0x000fe20000000800 */
[----:B------:R-:W0:Y:S01]  /*0010*/  S2R R36, SR_CTAID.Y ;  /* 0x0000000000247919 */ /* 0x000e220000002600 */
[----:B------:R-:W1:Y:S06]  /*0020*/  LDCU UR4, c[0x0][0x410] ;  /* 0x00008200ff0477ac */ /* 0x000e6c0008000800 */
[----:B------:R-:W2:Y:S01]  /*0030*/  S2UR UR8, SR_CTAID.X ;  /* 0x00000000000879c3 */ /* 0x000ea20000002500 */
[----:B------:R-:W3:Y:S01]  /*0040*/  S2R R38, SR_TID.X ;  /* 0x0000000000267919 */ /* 0x000ee20000002100 */
[----:B------:R-:W1:Y:S01]  /*0050*/  LDCU UR5, c[0x0][0x3e0] ;  /* 0x00007c00ff0577ac */ /* 0x000e620008000800 */
[----:B------:R-:W4:Y:S01]  /*0060*/  LDCU.64 UR12, c[0x0][0x358] ;  /* 0x00006b00ff0c77ac */ /* 0x000f220008000a00 */
[----:B-1----:R-:W-:-:S06]  /*0070*/  UIMAD UR4, UR4, UR5, URZ ;  /* 0x00000005040472a4 */ /* 0x002fcc000f8e02ff */
[----:B0-----:R-:W-:-:S13]  /*0080*/  ISETP.GE.AND P0, PT, R36, UR4, PT ;  /* 0x0000000424007c0c */ /* 0x001fda000bf06270 */
[----:B--234-:R-:W-:Y:S05]  /*0090*/  @P0 BRA `(.L_x_1) ;  /* 0x0000003000a00947 */ /* 0x01cfea0003800000 */
[----:B------:R-:W-:Y:S01]  /*00a0*/  LOP3.LUT R0, R38, 0xffff, RZ, 0xc0, !PT ;  /* 0x0000ffff26007812 */ /* 0x000fe200078ec0ff */
[----:B------:R-:W0:Y:S01]  /*00b0*/  S2UR UR6, SR_CgaCtaId ;  /* 0x00000000000679c3 */ /* 0x000e220000008800 */
[----:B------:R-:W1:Y:S01]  /*00c0*/  S2R R10, SR_LANEID ;  /* 0x00000000000a7919 */ /* 0x000e620000000000 */
[----:B------:R-:W-:Y:S01]  /*00d0*/  UMOV UR5, 0x400 ;  /* 0x0000040000057882 */ /* 0x000fe20000000000 */
[----:B------:R-:W-:Y:S02]  /*00e0*/  HFMA2 R43, -RZ, RZ, 0, 0 ;  /* 0x00000000ff2b7431 */ /* 0x000fe400000001ff */
[----:B------:R-:W-:Y:S01]  /*00f0*/  IMAD R0, R0, 0x1556, RZ ;  /* 0x0000155600007824 */ /* 0x000fe200078e02ff */
[----:B------:R-:W-:Y:S01]  /*0100*/  UIADD3 UR5, UPT, UPT, UR5, 0x80, URZ ;  /* 0x0000008005057890 */ /* 0x000fe2000fffe0ff */
[----:B------:R-:W-:Y:S01]  /*0110*/  MOV R42, R36 ;  /* 0x00000024002a7202 */ /* 0x000fe20000000f00 */
[----:B------:R-:W2:Y:S01]  /*0120*/  LDCU.U8 UR9, c[0x0][0x414] ;  /* 0x00008280ff0977ac */ /* 0x000ea20008000000 */
[----:B------:R-:W3:Y:S01]  /*0130*/  LDC R4, c[0x0][0x41c] ;  /* 0x00010700ff047b82 */ /* 0x000ee20000000800 */
[----:B------:R-:W-:-:S04]  /*0140*/  SHF.R.U32.HI R45, RZ, 0x10, R0 ;  /* 0x00000010ff2d7819 */ /* 0x000fc80000011600 */
[----:B------:R-:W-:-:S03]  /*0150*/  PRMT R2, R45, 0x9910, RZ ;  /* 0x000099102d027816 */ /* 0x000fc600000000ff */
[----:B------:R-:W4:Y:S02]  /*0160*/  LDC R11, c[0x0][0x374] ;  /* 0x0000dd00ff0b7b82 */ /* 0x000f240000000800 */
[----:B------:R-:W-:-:S05]  /*0170*/  IMAD R2, R2, 0xc, RZ ;  /* 0x0000000c02027824 */ /* 0x000fca00078e02ff */
[----:B------:R-:W-:Y:S01]  /*0180*/  IADD3 R2, PT, PT, RZ, -R2, RZ ;  /* 0x80000002ff027210 */ /* 0x000fe20007ffe0ff */
[----:B------:R-:W1:Y:S01]  /*0190*/  LDC R0, c[0x0][0x370] ;  /* 0x0000dc00ff007b82 */ /* 0x000e620000000800 */
[----:B0-----:R-:W-:Y:S02]  /*01a0*/  ULEA UR5, UR6, UR5, 0x18 ;  /* 0x0000000506057291 */ /* 0x001fe4000f8ec0ff */
[----:B------:R-:W-:-:S04]  /*01b0*/  PRMT R3, R2, 0x7710, RZ ;  /* 0x0000771002037816 */ /* 0x000fc800000000ff */
[----:B------:R-:W-:Y:S01]  /*01c0*/  IADD3 R2, PT, PT, R3, R38, RZ ;  /* 0x0000002603027210 */ /* 0x000fe20007ffe0ff */
[----:B---3--:R-:W-:Y:S01]  /*01d0*/  IMAD R45, R4, UR8, R45 ;  /* 0x00000008042d7c24 */ /* 0x008fe2000f8e022d */
[----:B------:R-:W-:Y:S02]  /*01e0*/  LEA R44, R38, UR5, 0x4 ;  /* 0x00000005262c7c11 */ /* 0x000fe4000f8e20ff */
[----:B------:R-:W-:-:S04]  /*01f0*/  SHF.L.U32 R2, R2, 0x1, RZ ;  /* 0x0000000102027819 */ /* 0x000fc800000006ff */
[----:B--2---:R-:W-:-:S07]  /*0200*/  LOP3.LUT R2, R2, 0xffff, RZ, 0xc0, !PT ;  /* 0x0000ffff02027812 */ /* 0x004fce00078ec0ff */
.L_x_26:
[----:B0-----:R-:W0:Y:S01]  /*0210*/  LDC R13, c[0x0][0x410] ;  /* 0x00010400ff0d7b82 */ /* 0x001e220000000800 */
[----:B------:R-:W-:Y:S01]  /*0220*/  IABS R8, R42 ;  /* 0x0000002a00087213 */ /* 0x000fe20000000000 */
[----:B--2---:R-:W2:Y:S01]  /*0230*/  LDCU.128 UR16, c[0x0][0x400] ;  /* 0x00008000ff1077ac */ /* 0x004ea20008000c00 */
[----:B------:R-:W-:Y:S02]  /*0240*/  SHF.R.S32.HI R15, RZ, 0x1f, R45 ;  /* 0x0000001fff0f7819 */ /* 0x000fe4000001142d */
[----:B------:R-:W-:Y:S02]  /*0250*/  ISETP.GE.AND P1, PT, R42, RZ, PT ;  /* 0x000000ff2a00720c */ /* 0x000fe40003f26270 */
[----:B--2---:R-:W-:Y:S02]  /*0260*/  ISETP.GE.U32.AND P0, PT, R45, UR16, PT ;  /* 0x000000102d007c0c */ /* 0x004fe4000bf06070 */
[----:B0-----:R-:W-:Y:S02]  /*0270*/  IABS R6, R13 ;  /* 0x0000000d00067213 */ /* 0x001fe40000000000 */
[----:B------:R-:W-:-:S02]  /*0280*/  ISETP.GE.AND.EX P0, PT, R15, UR17, PT, P0 ;  /* 0x000000110f007c0c */ /* 0x000fc4000bf06300 */
[----:B------:R-:W0:Y:S01]  /*0290*/  I2F.RP R3, R6 ;  /* 0x0000000600037306 */ /* 0x000e220000209400 */
[----:B------:R-:W-:-:S10]  /*02a0*/  IADD3 R20, PT, PT, R45, 0x20, RZ ;  /* 0x000000202d147810 */ /* 0x000fd40007ffe0ff */
[----:B------:R-:W2:Y:S01]  /*02b0*/  @!P0 LDC.64 R18, c[0x0][0x398] ;  /* 0x0000e600ff128b82 */ /* 0x000ea20000000a00 */
[----:B0-----:R-:W0:Y:S02]  /*02c0*/  MUFU.RCP R3, R3 ;  /* 0x0000000300037308 */ /* 0x001e240000001000 */
[----:B0-----:R-:W-:-:S06]  /*02d0*/  IADD3 R4, PT, PT, R3, 0xffffffe, RZ ;  /* 0x0ffffffe03047810 */ /* 0x001fcc0007ffe0ff */
[----:B------:R0:W3:Y:S02]  /*02e0*/  F2I.FTZ.U32.TRUNC.NTZ R5, R4 ;  /* 0x0000000400057305 */ /* 0x0000e4000021f000 */
[----:B0-----:R-:W-:Y:S02]  /*02f0*/  MOV R4, RZ ;  /* 0x000000ff00047202 */ /* 0x001fe40000000f00 */
[----:B---3--:R-:W-:-:S05]  /*0300*/  IADD3 R7, PT, PT, RZ, -R5, RZ ;  /* 0x80000005ff077210 */ /* 0x008fca0007ffe0ff */
[----:B------:R-:W-:-:S04]  /*0310*/  IMAD R7, R7, R6, RZ ;  /* 0x0000000607077224 */ /* 0x000fc800078e02ff */
[----:B------:R-:W-:Y:S01]  /*0320*/  IMAD.HI.U32 R5, R5, R7, R4 ;  /* 0x0000000705057227 */ /* 0x000fe200078e0004 */
[----:B------:R-:W-:Y:S02]  /*0330*/  MOV R7, R8 ;  /* 0x0000000800077202 */ /* 0x000fe40000000f00 */
[----:B------:R-:W0:Y:S01]  /*0340*/  LDC.64 R8, c[0x0][0x3b8] ;  /* 0x0000ee00ff087b82 */ /* 0x000e220000000a00 */
[----:B------:R-:W-:Y:S02]  /*0350*/  LOP3.LUT R4, R42, R13, RZ, 0x3c, !PT ;  /* 0x0000000d2a047212 */ /* 0x000fe400078e3cff */
[----:B------:R-:W-:Y:S02]  /*0360*/  IMAD.HI.U32 R5, R5, R7, RZ ;  /* 0x0000000705057227 */ /* 0x000fe400078e00ff */
[----:B------:R-:W-:-:S03]  /*0370*/  ISETP.GE.AND P2, PT, R4, RZ, PT ;  /* 0x000000ff0400720c */ /* 0x000fc60003f46270 */
[----:B------:R-:W-:-:S05]  /*0380*/  IADD3 R3, PT, PT, -R5, RZ, RZ ;  /* 0x000000ff05037210 */ /* 0x000fca0007ffe1ff */
[----:B------:R-:W-:-:S05]  /*0390*/  IMAD R3, R6, R3, R7 ;  /* 0x0000000306037224 */ /* 0x000fca00078e0207 */
[----:B------:R-:W-:Y:S01]  /*03a0*/  ISETP.GT.U32.AND P4, PT, R6, R3, PT ;  /* 0x000000030600720c */ /* 0x000fe20003f84070 */
[----:B0-----:R-:W-:-:S06]  /*03b0*/  IMAD.WIDE R8, R42, 0x8, R8 ;  /* 0x000000082a087825 */ /* 0x001fcc00078e0208 */
[----:B------:R-:W3:Y:S06]  /*03c0*/  LDG.E.64 R8, desc[UR12][R8.64] ;  /* 0x0000000c08087981 */ /* 0x000eec000c1e1b00 */
[-C--:B------:R-:W-:Y:S02]  /*03d0*/  @!P4 IADD3 R3, PT, PT, R3, -R6.reuse, RZ ;  /* 0x800000060303c210 */ /* 0x080fe40007ffe0ff */
[----:B------:R-:W-:Y:S02]  /*03e0*/  @!P4 IADD3 R5, PT, PT, R5, 0x1, RZ ;  /* 0x000000010505c810 */ /* 0x000fe40007ffe0ff */
[----:B------:R-:W-:-:S02]  /*03f0*/  ISETP.GE.U32.AND P3, PT, R3, R6, PT ;  /* 0x000000060300720c */ /* 0x000fc40003f66070 */
[----:B------:R-:W-:Y:S02]  /*0400*/  ISETP.GT.U32.AND P5, PT, R6, R3, PT ;  /* 0x000000030600720c */ /* 0x000fe40003fa4070 */
[----:B------:R-:W-:-:S04]  /*0410*/  IADD3 R4, PT, PT, R3, -R6, RZ ;  /* 0x8000000603047210 */ /* 0x000fc80007ffe0ff */
[----:B------:R-:W-:Y:S02]  /*0420*/  SEL R3, R4, R3, !P5 ;  /* 0x0000000304037207 */ /* 0x000fe40006800000 */
[----:B------:R-:W-:Y:S02]  /*0430*/  LOP3.LUT R4, RZ, R13, RZ, 0x33, !PT ;  /* 0x0000000dff047212 */ /* 0x000fe400078e33ff */
[----:B------:R-:W-:Y:S02]  /*0440*/  @!P1 IADD3 R3, PT, PT, -R3, RZ, RZ ;  /* 0x000000ff03039210 */ /* 0x000fe40007ffe1ff */
[----:B------:R-:W-:Y:S02]  /*0450*/  @P3 IADD3 R5, PT, PT, R5, 0x1, RZ ;  /* 0x0000000105053810 */ /* 0x000fe40007ffe0ff */
[----:B------:R-:W-:Y:S02]  /*0460*/  ISETP.NE.AND P3, PT, R13, RZ, PT ;  /* 0x000000ff0d00720c */ /* 0x000fe40003f65270 */
[----:B------:R-:W0:Y:S01]  /*0470*/  @!P0 LDC.64 R12, c[0x0][0x3f8] ;  /* 0x0000fe00ff0c8b82 */ /* 0x000e220000000a00 */
[----:B------:R-:W-:-:S02]  /*0480*/  @!P2 IADD3 R5, PT, PT, -R5, RZ, RZ ;  /* 0x000000ff0505a210 */ /* 0x000fc40007ffe1ff */
[C---:B------:R-:W-:Y:S02]  /*0490*/  SEL R3, R4.reuse, R3, !P3 ;  /* 0x0000000304037207 */ /* 0x040fe40005800000 */
[----:B------:R-:W-:-:S03]  /*04a0*/  SEL R7, R4, R5, !P3 ;  /* 0x0000000504077207 */ /* 0x000fc60005800000 */
[----:B------:R-:W-:Y:S01]  /*04b0*/  IMAD R17, R3, 0x18, RZ ;  /* 0x0000001803117824 */ /* 0x000fe200078e02ff */
[----:B------:R-:W-:Y:S02]  /*04c0*/  ISETP.GE.U32.AND P1, PT, R20, UR16, PT ;  /* 0x0000001014007c0c */ /* 0x000fe4000bf26070 */
[----:B------:R-:W-:Y:S02]  /*04d0*/  SHF.R.S32.HI R21, RZ, 0x1f, R20 ;  /* 0x0000001fff157819 */ /* 0x000fe40000011414 */
[----:B------:R-:W-:Y:S02]  /*04e0*/  SHF.R.S32.HI R4, RZ, 0x1f, R7 ;  /* 0x0000001fff047819 */ /* 0x000fe40000011407 */
[----:B------:R-:W-:Y:S02]  /*04f0*/  IADD3 R46, P2, PT, R17, R2, RZ ;  /* 0x00000002112e7210 */ /* 0x000fe40007f5e0ff */
[----:B------:R-:W-:Y:S01]  /*0500*/  ISETP.GE.AND.EX P1, PT, R21, UR17, PT, P1 ;  /* 0x0000001115007c0c */ /* 0x000fe2000bf26310 */
[----:B------:R-:W-:Y:S01]  /*0510*/  IMAD R2, R4, UR18, RZ ;  /* 0x0000001204027c24 */ /* 0x000fe2000f8e02ff */
[----:B------:R-:W-:Y:S01]  /*0520*/  LEA.HI.X.SX32 R47, R17, RZ, 0x1, P2 ;  /* 0x000000ff112f7211 */ /* 0x000fe200010f0eff */
[----:B------:R-:W4:Y:S02]  /*0530*/  @!P0 LDC.64 R4, c[0x0][0x3a0] ;  /* 0x0000e800ff048b82 */ /* 0x000f240000000a00 */
[----:B------:R-:W-:-:S02]  /*0540*/  IMAD R49, R7, UR19, R2 ;  /* 0x0000001307317c24 */ /* 0x000fc4000f8e0202 */
[----:B------:R-:W-:-:S04]  /*0550*/  IMAD.WIDE.U32 R46, R7, UR18, R46 ;  /* 0x00000012072e7c25 */ /* 0x000fc8000f8e002e */
[----:B0-----:R-:W-:Y:S01]  /*0560*/  @!P0 IMAD R2, R15, R12, RZ ;  /* 0x0000000c0f028224 */ /* 0x001fe200078e02ff */
[----:B------:R-:W-:Y:S01]  /*0570*/  IADD3 R49, PT, PT, R47, R49, RZ ;  /* 0x000000312f317210 */ /* 0x000fe20007ffe0ff */
[----:B------:R-:W0:Y:S01]  /*0580*/  @!P1 LDC.64 R6, c[0x0][0x3f8] ;  /* 0x0000fe00ff069b82 */ /* 0x000e220000000a00 */
[----:B------:R-:W-:Y:S01]  /*0590*/  @!P0 MOV R48, R46 ;  /* 0x0000002e00308202 */ /* 0x000fe20000000f00 */
[----:B------:R-:W-:Y:S01]  /*05a0*/  @!P0 IMAD R15, R45, R13, R2 ;  /* 0x0000000d2d0f8224 */ /* 0x000fe200078e0202 */
[----:B------:R-:W-:-:S03]  /*05b0*/  LOP3.LUT R2, R38, 0xffff, RZ, 0xc0, !PT ;  /* 0x0000ffff26027812 */ /* 0x000fc600078ec0ff */
[----:B------:R-:W-:-:S04]  /*05c0*/  @!P0 IMAD.WIDE.U32 R12, R45, R12, R48 ;  /* 0x0000000c2d0c8225 */ /* 0x000fc800078e0030 */
[----:B------:R-:W-:Y:S01]  /*05d0*/  IMAD R14, R2, 0x1556, RZ ;  /* 0x00001556020e7824 */ /* 0x000fe200078e02ff */
[----:B------:R-:W-:Y:S02]  /*05e0*/  @!P0 IADD3 R15, PT, PT, R13, R15, RZ ;  /* 0x0000000f0d0f8210 */ /* 0x000fe40007ffe0ff */
[C---:B------:R-:W-:Y:S02]  /*05f0*/  @!P0 SHF.L.U32 R13, R12.reuse, 0x1, RZ ;  /* 0x000000010c0d8819 */ /* 0x040fe400000006ff */
[----:B------:R-:W-:Y:S02]  /*0600*/  @!P0 SHF.L.U64.HI R2, R12, 0x1, R15 ;  /* 0x000000010c028819 */ /* 0x000fe4000001020f */
[----:B----4-:R-:W-:Y:S02]  /*0610*/  @!P0 IADD3 R22, P2, PT, R13, R4, RZ ;  /* 0x000000040d168210 */ /* 0x010fe40007f5e0ff */
[----:B------:R-:W-:Y:S02]  /*0620*/  SHF.R.U32.HI R4, RZ, 0x10, R14 ;  /* 0x00000010ff047819 */ /* 0x000fe4000001160e */
[----:B------:R-:W-:Y:S01]  /*0630*/  @!P0 IADD3.X R23, PT, PT, R2, R5, RZ, P2, !PT ;  /* 0x0000000502178210 */ /* 0x000fe200017fe4ff */
[----:B------:R-:W4:Y:S01]  /*0640*/  @!P1 LDC.64 R14, c[0x0][0x3a0] ;  /* 0x0000e800ff0e9b82 */ /* 0x000f220000000a00 */
[----:B-1----:R-:W-:Y:S01]  /*0650*/  PRMT R16, R4, 0x9910, RZ ;  /* 0x0000991004107816 */ /* 0x002fe200000000ff */
[----:B0-----:R-:W-:-:S06]  /*0660*/  @!P1 IMAD R12, R21, R6, RZ ;  /* 0x00000006150c9224 */ /* 0x001fcc00078e02ff */
[----:B------:R-:W0:Y:S01]  /*0670*/  @!P1 LDC.64 R4, c[0x0][0x398] ;  /* 0x0000e600ff049b82 */ /* 0x000e220000000a00 */
[----:B--2---:R-:W-:Y:S01]  /*0680*/  @!P0 IADD3 R18, P3, PT, R13, R18, RZ ;  /* 0x000000120d128210 */ /* 0x004fe20007f7e0ff */
[----:B------:R-:W-:Y:S01]  /*0690*/  @!P1 IMAD R25, R20, R7, R12 ;  /* 0x0000000714199224 */ /* 0x000fe200078e020c */
[----:B------:R-:W-:Y:S01]  /*06a0*/  @!P1 MOV R12, R46 ;  /* 0x0000002e000c9202 */ /* 0x000fe20000000f00 */
[----:B------:R-:W-:Y:S01]  /*06b0*/  IMAD R16, R16, 0xc, RZ ;  /* 0x0000000c10107824 */ /* 0x000fe200078e02ff */
[----:B------:R-:W-:Y:S02]  /*06c0*/  @!P1 MOV R13, R49 ;  /* 0x00000031000d9202 */ /* 0x000fe40000000f00 */
[----:B------:R-:W-:Y:S02]  /*06d0*/  CS2R R40, SRZ ;  /* 0x0000000000287805 */ /* 0x000fe4000001ff00 */
[----:B------:R-:W-:Y:S01]  /*06e0*/  IADD3 R16, PT, PT, RZ, -R16, RZ ;  /* 0x80000010ff107210 */ /* 0x000fe20007ffe0ff */
[----:B------:R-:W-:-:S02]  /*06f0*/  @!P1 IMAD.WIDE.U32 R20, R20, R6, R12 ;  /* 0x0000000614149225 */ /* 0x000fc400078e000c */
[----:B------:R-:W2:Y:S01]  /*0700*/  LDC.64 R6, c[0x0][0x3a8] ;  /* 0x0000ea00ff067b82 */ /* 0x000ea20000000a00 */
[----:B------:R1:W3:Y:S02]  /*0710*/  @!P0 LDG.E R41, desc[UR12][R22.64] ;  /* 0x0000000c16298981 */ /* 0x0002e4000c1e1900 */
[----:B------:R-:W-:Y:S02]  /*0720*/  @!P1 IADD3 R25, PT, PT, R21, R25, RZ ;  /* 0x0000001915199210 */ /* 0x000fe40007ffe0ff */
[----:B------:R-:W-:Y:S02]  /*0730*/  @!P1 SHF.L.U32 R21, R20, 0x1, RZ ;  /* 0x0000000114159819 */ /* 0x000fe400000006ff */
[----:B-1----:R-:W-:Y:S02]  /*0740*/  PRMT R23, R16, 0x7710, RZ ;  /* 0x0000771010177816 */ /* 0x002fe400000000ff */
[----:B------:R-:W-:Y:S02]  /*0750*/  @!P0 IADD3.X R19, PT, PT, R2, R19, RZ, P3, !PT ;  /* 0x0000001302138210 */ /* 0x000fe40001ffe4ff */
[----:B------:R-:W-:-:S02]  /*0760*/  IADD3 R23, PT, PT, R23, R38, RZ ;  /* 0x0000002617177210 */ /* 0x000fc40007ffe0ff */
[----:B------:R-:W-:Y:S01]  /*0770*/  @!P1 SHF.L.U64.HI R2, R20, 0x1, R25 ;  /* 0x0000000114029819 */ /* 0x000fe20000010219 */
[----:B------:R-:W3:Y:S01]  /*0780*/  @!P0 LDG.E R40, desc[UR12][R18.64] ;  /* 0x0000000c12288981 */ /* 0x000ee2000c1e1900 */
[C---:B----4-:R-:W-:Y:S02]  /*0790*/  @!P1 IADD3 R14, P3, PT, R21.reuse, R14, RZ ;  /* 0x0000000e150e9210 */ /* 0x050fe40007f7e0ff */
[----:B0-----:R-:W-:Y:S02]  /*07a0*/  @!P1 IADD3 R20, P4, PT, R21, R4, RZ ;  /* 0x0000000415149210 */ /* 0x001fe40007f9e0ff */
[----:B------:R-:W-:Y:S02]  /*07b0*/  SHF.L.U32 R23, R23, 0x1, RZ ;  /* 0x0000000117177819 */ /* 0x000fe400000006ff */
[C---:B------:R-:W-:Y:S02]  /*07c0*/  @!P1 IADD3.X R15, PT, PT, R2.reuse, R15, RZ, P3, !PT ;  /* 0x0000000f020f9210 */ /* 0x040fe40001ffe4ff */
[----:B------:R-:W-:-:S02]  /*07d0*/  @!P1 IADD3.X R21, PT, PT, R2, R5, RZ, P4, !PT ;  /* 0x0000000502159210 */ /* 0x000fc400027fe4ff */
[----:B------:R-:W-:Y:S02]  /*07e0*/  LOP3.LUT R2, R23, 0xffff, RZ, 0xc0, !PT ;  /* 0x0000ffff17027812 */ /* 0x000fe400078ec0ff */
[----:B------:R-:W-:Y:S02]  /*07f0*/  MOV R39, RZ ;  /* 0x000000ff00277202 */ /* 0x000fe40000000f00 */
[----:B------:R-:W-:Y:S02]  /*0800*/  IADD3 R17, PT, PT, R17, R2, RZ ;  /* 0x0000000211117210 */ /* 0x000fe40007ffe0ff */
[----:B------:R-:W-:Y:S02]  /*0810*/  MOV R37, RZ ;  /* 0x000000ff00257202 */ /* 0x000fe40000000f00 */
[----:B------:R-:W4:Y:S01]  /*0820*/  @!P1 LDG.E R39, desc[UR12][R14.64] ;  /* 0x0000000c0e279981 */ /* 0x000f22000c1e1900 */
[----:B--2---:R-:W-:-:S03]  /*0830*/  IMAD.WIDE R6, R17, 0x4, R6 ;  /* 0x0000000411067825 */ /* 0x004fc600078e0206 */
[----:B------:R-:W2:Y:S04]  /*0840*/  @!P1 LDG.E R37, desc[UR12][R20.64] ;  /* 0x0000000c14259981 */ /* 0x000ea8000c1e1900 */
[----:B------:R-:W5:Y:S01]  /*0850*/  LDG.E.64 R6, desc[UR12][R6.64] ;  /* 0x0000000c06067981 */ /* 0x000f62000c1e1b00 */
[----:B------:R-:W-:-:S13]  /*0860*/  ISETP.NE.AND P2, PT, RZ, UR9, PT ;  /* 0x00000009ff007c0c */ /* 0x000fda000bf45270 */
[----:B------:R-:W0:Y:S01]  /*0870*/  @P2 LDC.64 R12, c[0x0][0x3b0] ;  /* 0x0000ec00ff0c2b82 */ /* 0x000e220000000a00 */
[----:B------:R-:W-:Y:S01]  /*0880*/  UISETP.NE.AND UP1, UPT, UR9, URZ, UPT ;  /* 0x000000ff0900728c */ /* 0x000fe2000bf25270 */
[----:B------:R-:W-:Y:S01]  /*0890*/  CS2R R4, SRZ ;  /* 0x0000000000047805 */ /* 0x000fe2000001ff00 */
[----:B------:R-:W-:Y:S01]  /*08a0*/  UMOV UR7, 0x3f800000 ;  /* 0x3f80000000077882 */ /* 0x000fe20000000000 */
[----:B0-----:R-:W-:-:S05]  /*08b0*/  @P2 IMAD.WIDE R12, R17, 0x4, R12 ;  /* 0x00000004110c2825 */ /* 0x001fca00078e020c */
[----:B------:R2:W5:Y:S01]  /*08c0*/  @P2 LDG.E.64 R4, desc[UR12][R12.64] ;  /* 0x0000000c0c042981 */ /* 0x000562000c1e1b00 */
[----:B---3--:R-:W-:-:S13]  /*08d0*/  R2UR UR14, R8 ;  /* 0x00000000080e72ca */ /* 0x008fda00000e0000 */
[----:B------:R-:W-:-:S05]  /*08e0*/  MOV R8, UR14 ;  /* 0x0000000e00087c02 */ /* 0x000fca0008000f00 */
[----:B------:R-:W-:-:S05]  /*08f0*/  FFMA.FTZ R9, -R8, UR14, R9 ;  /* 0x0000000e08097c23 */ /* 0x000fca0008010109 */
[----:B------:R-:W-:-:S13]  /*0900*/  FSETP.GTU.FTZ.AND P1, PT, R9, RZ, PT ;  /* 0x000000ff0900720b */ /* 0x000fda0003f3c000 */
[----:B------:R-:W-:-:S05]  /*0910*/  VOTEU.ANY UP0, P1 ;  /* 0x0000000000ff7886 */ /* 0x000fca0000800100 */
[----:B------:R-:W0:Y:S01]  /*0920*/  @UP0 LDCU UR5, c[0x0][0x3c0] ;  /* 0x00007800ff0507ac */ /* 0x000e220008000800 */
[----:B------:R-:W-:-:S13]  /*0930*/  PLOP3.LUT P1, PT, PT, PT, UP0, 0x80, 0x8 ;  /* 0x000000000008781c */ /* 0x000fda0003f2f008 */
[----:B0-----:R-:W-:-:S06]  /*0940*/  @P1 FADD.FTZ R8, R9, UR5 ;  /* 0x0000000509081e21 */ /* 0x001fcc0008010000 */
[----:B------:R-:W0:Y:S02]  /*0950*/  @P1 MUFU.RSQ R8, R8 ;  /* 0x0000000800081308 */ /* 0x000e240000001400 */
[----:B0-----:R-:W-:Y:S02]  /*0960*/  @P1 R2UR UR5, R8 ;  /* 0x00000000080512ca */ /* 0x001fe400000e0000 */
[----:B------:R-:W-:-:S11]  /*0970*/  PRMT R9, R41, 0x7632, R9 ;  /* 0x0000763229097816 */ /* 0x000fd60000000009 */
[----:B------:R-:W-:Y:S01]  /*0980*/  @UP0 UMOV UR7, UR5 ;  /* 0x0000000500070c82 */ /* 0x000fe20008000000 */
[----:B------:R-:W-:Y:S02]  /*0990*/  PRMT R17, R40, 0x7632, R17 ;  /* 0x0000763228117816 */ /* 0x000fe40000000011 */
[----:B----4-:R-:W-:Y:S02]  /*09a0*/  PRMT R14, R39, 0x7632, R14 ;  /* 0x00007632270e7816 */ /* 0x010fe4000000000e */
[----:B--2---:R-:W-:Y:S01]  /*09b0*/  PRMT R13, R37, 0x7632, R13 ;  /* 0x00007632250d7816 */ /* 0x004fe2000000000d */
[----:B------:R-:W-:Y:S06]  /*09c0*/  BRA.U UP1, `(.L_x_2) ;  /* 0x0000000101947547 */ /* 0x000fec000b800000 */
[----:B------:R-:W-:Y:S02]  /*09d0*/  SHF.L.U32 R12, R41, 0x10, RZ ;  /* 0x00000010290c7819 */ /* 0x000fe400000006ff */
[----:B------:R-:W-:Y:S02]  /*09e0*/  SHF.L.U32 R15, R9, 0x10, RZ ;  /* 0x00000010090f7819 */ /* 0x000fe400000006ff */
[----:B------:R-:W-:Y:S01]  /*09f0*/  SHF.L.U32 R9, R40, 0x10, RZ ;  /* 0x0000001028097819 */ /* 0x000fe200000006ff */
[----:B------:R-:W-:Y:S01]  /*0a00*/  FADD.FTZ R12, R12, -UR14 ;  /* 0x8000000e0c0c7e21 */ /* 0x000fe20008010000 */
[----:B------:R-:W-:Y:S01]  /*0a10*/  SHF.L.U32 R8, R17, 0x10, RZ ;  /* 0x0000001011087819 */ /* 0x000fe200000006ff */
[----:B------:R-:W-:Y:S01]  /*0a20*/  FADD.FTZ R15, R15, -UR14 ;  /* 0x8000000e0f0f7e21 */ /* 0x000fe20008010000 */
[----:B------:R-:W-:Y:S01]  /*0a30*/  SHF.L.U32 R20, R39, 0x10, RZ ;  /* 0x0000001027147819 */ /* 0x000fe200000006ff */
[----:B-----5:R-:W-:Y:S01]  /*0a40*/  FMUL.FTZ R17, R6, R9 ;  /* 0x0000000906117220 */ /* 0x020fe20000410000 */
[----:B------:R-:W-:Y:S01]  /*0a50*/  FMUL.FTZ R12, R12, UR7 ;  /* 0x000000070c0c7c20 */ /* 0x000fe20008410000 */
[----:B------:R-:W-:Y:S01]  /*0a60*/  FMUL.FTZ R16, R7, R8 ;  /* 0x0000000807107220 */ /* 0x000fe20000410000 */
[----:B------:R-:W-:Y:S01]  /*0a70*/  FMUL.FTZ R15, R15, UR7 ;  /* 0x000000070f0f7c20 */ /* 0x000fe20008410000 */
[----:B------:R-:W-:Y:S01]  /*0a80*/  FADD.FTZ R19, RZ, R17 ;  /* 0x00000011ff137221 */ /* 0x000fe20000010000 */
[----:B------:R-:W-:Y:S01]  /*0a90*/  FFMA.FTZ R18, R12, R17, RZ ;  /* 0x000000110c127223 */ /* 0x000fe200000100ff */
[----:B------:R-:W-:Y:S01]  /*0aa0*/  SHF.L.U32 R17, R37, 0x10, RZ ;  /* 0x0000001025117819 */ /* 0x000fe200000006ff */
[----:B------:R-:W-:Y:S01]  /*0ab0*/  FADD.FTZ R20, R20, -UR14 ;  /* 0x8000000e14147e21 */ /* 0x000fe20008010000 */
[----:B------:R-:W-:Y:S01]  /*0ac0*/  SHF.L.U32 R14, R14, 0x10, RZ ;  /* 0x000000100e0e7819 */ /* 0x000fe200000006ff */
[----:B------:R-:W-:Y:S01]  /*0ad0*/  FADD.FTZ R19, R16, R19 ;  /* 0x0000001310137221 */ /* 0x000fe20000010000 */
[----:B------:R-:W-:Y:S01]  /*0ae0*/  FFMA.FTZ R18, R15, R16, R18 ;  /* 0x000000100f127223 */ /* 0x000fe20000010012 */
[----:B------:R-:W-:Y:S01]  /*0af0*/  FMUL.FTZ R22, R6, R17 ;  /* 0x0000001106167220 */ /* 0x000fe20000410000 */
[----:B------:R-:W-:Y:S01]  /*0b00*/  FMUL.FTZ R21, R20, UR7 ;  /* 0x0000000714157c20 */ /* 0x000fe20008410000 */
[----:B------:R-:W-:Y:S01]  /*0b10*/  SHF.L.U32 R16, R13, 0x10, RZ ;  /* 0x000000100d107819 */ /* 0x000fe200000006ff */
[----:B------:R-:W-:Y:S01]  /*0b20*/  FADD.FTZ R14, R14, -UR14 ;  /* 0x8000000e0e0e7e21 */ /* 0x000fe20008010000 */
[----:B------:R-:W-:Y:S01]  /*0b30*/  FADD.FTZ R19, R19, R22 ;  /* 0x0000001613137221 */ /* 0x000fe20000010000 */
[----:B------:R-:W-:Y:S01]  /*0b40*/  FFMA.FTZ R22, R21, R22, R18 ;  /* 0x0000001615167223 */ /* 0x000fe20000010012 */
[----:B------:R-:W-:Y:S01]  /*0b50*/  FFMA.FTZ R12, R9, R12, RZ ;  /* 0x0000000c090c7223 */ /* 0x000fe200000100ff */
[----:B------:R-:W-:Y:S01]  /*0b60*/  FMUL.FTZ R18, R7, R16 ;  /* 0x0000001007127220 */ /* 0x000fe20000410000 */
[----:B------:R-:W-:Y:S01]  /*0b70*/  FMUL.FTZ R25, R14, UR7 ;  /* 0x000000070e197c20 */ /* 0x000fe20008410000 */
[----:B------:R-:W-:Y:S01]  /*0b80*/  FADD.FTZ R26, RZ, R9 ;  /* 0x00000009ff1a7221 */ /* 0x000fe20000010000 */
[----:B------:R-:W-:Y:S01]  /*0b90*/  FFMA.FTZ R15, R8, R15, RZ ;  /* 0x0000000f080f7223 */ /* 0x000fe200000100ff */
[----:B------:R-:W-:Y:S01]  /*0ba0*/  FADD.FTZ R27, RZ, R8 ;  /* 0x00000008ff1b7221 */ /* 0x000fe20000010000 */
[----:B------:R-:W-:Y:S01]  /*0bb0*/  FADD.FTZ R19, R18, R19 ;  /* 0x0000001312137221 */ /* 0x000fe20000010000 */
[----:B------:R-:W-:Y:S01]  /*0bc0*/  FFMA.FTZ R18, R25, R18, R22 ;  /* 0x0000001219127223 */ /* 0x000fe20000010016 */
[C---:B------:R-:W-:Y:S01]  /*0bd0*/  FADD.FTZ R26, R17.reuse, R26 ;  /* 0x0000001a111a7221 */ /* 0x040fe20000010000 */
[----:B------:R-:W-:Y:S01]  /*0be0*/  FFMA.FTZ R24, R17, R21, R12 ;  /* 0x0000001511187223 */ /* 0x000fe2000001000c */
[C---:B------:R-:W-:Y:S01]  /*0bf0*/  FADD.FTZ R27, R16.reuse, R27 ;  /* 0x0000001b101b7221 */ /* 0x040fe20000010000 */
[----:B------:R-:W-:Y:S01]  /*0c00*/  FFMA.FTZ R25, R16, R25, R15 ;  /* 0x0000001910197223 */ /* 0x000fe2000001000f */
[----:B------:R-:W-:Y:S06]  /*0c10*/  BRA `(.L_x_3) ;  /* 0x0000000400207947 */ /* 0x000fec0003800000 */
.L_x_2:
[----:B------:R-:W-:Y:S02]  /*0c20*/  SHF.L.U32 R8, R41, 0x10, RZ ;  /* 0x0000001029087819 */ /* 0x000fe400000006ff */
[----:B------:R-:W-:-:S03]  /*0c30*/  SHF.L.U32 R14, R14, 0x10, RZ ;  /* 0x000000100e0e7819 */ /* 0x000fc600000006ff */
[----:B------:R-:W-:Y:S01]  /*0c40*/  FADD.FTZ R12, R8, -UR14 ;  /* 0x8000000e080c7e21 */ /* 0x000fe20008010000 */
[----:B------:R-:W-:-:S03]  /*0c50*/  SHF.L.U32 R8, R9, 0x10, RZ ;  /* 0x0000001009087819 */ /* 0x000fc600000006ff */
[----:B------:R-:W-:Y:S01]  /*0c60*/  FMUL.FTZ R9, R12, UR7 ;  /* 0x000000070c097c20 */ /* 0x000fe20008410000 */
[----:B------:R-:W-:Y:S01]  /*0c70*/  SHF.L.U32 R12, R39, 0x10, RZ ;  /* 0x00000010270c7819 */ /* 0x000fe200000006ff */
[----:B------:R-:W-:Y:S02]  /*0c80*/  FADD.FTZ R8, R8, -UR14 ;  /* 0x8000000e08087e21 */ /* 0x000fe40008010000 */
[----:B-----5:R-:W-:Y:S02]  /*0c90*/  FFMA.FTZ R18, R6, R9, R4 ;  /* 0x0000000906127223 */ /* 0x020fe40000010004 */
[----:B------:R-:W-:Y:S01]  /*0ca0*/  FADD.FTZ R12, R12, -UR14 ;  /* 0x8000000e0c0c7e21 */ /* 0x000fe20008010000 */
[----:B------:R-:W-:Y:S01]  /*0cb0*/  FMUL.FTZ R8, R8, UR7 ;  /* 0x0000000708087c20 */ /* 0x000fe20008410000 */
[----:B------:R-:W-:Y:S02]  /*0cc0*/  FMUL.FTZ R20, R18, -1.4426950216293334961 ;  /* 0xbfb8aa3b12147820 */ /* 0x000fe40000410000 */
[----:B------:R-:W-:Y:S01]  /*0cd0*/  FMUL.FTZ R15, R12, UR7 ;  /* 0x000000070c0f7c20 */ /* 0x000fe20008410000 */
[----:B------:R-:W-:Y:S01]  /*0ce0*/  FADD.FTZ R12, R14, -UR14 ;  /* 0x8000000e0e0c7e21 */ /* 0x000fe20008010000 */
[----:B------:R-:W-:-:S02]  /*0cf0*/  FFMA.FTZ R19, R7, R8, R5 ;  /* 0x0000000807137223 */ /* 0x000fc40000010005 */
[----:B------:R-:W-:Y:S01]  /*0d00*/  FFMA.FTZ R16, R6, R15, R4 ;  /* 0x0000000f06107223 */ /* 0x000fe20000010004 */
[----:B------:R-:W-:Y:S01]  /*0d10*/  FMUL.FTZ R12, R12, UR7 ;  /* 0x000000070c0c7c20 */ /* 0x000fe20008410000 */
[----:B------:R-:W-:Y:S01]  /*0d20*/  FMUL.FTZ R21, R19, -1.4426950216293334961 ;  /* 0xbfb8aa3b13157820 */ /* 0x000fe20000410000 */
[----:B------:R-:W0:Y:S01]  /*0d30*/  MUFU.EX2 R20, R20 ;  /* 0x0000001400147308 */ /* 0x000e220000000800 */
[----:B------:R-:W-:Y:S01]  /*0d40*/  FMUL.FTZ R23, R16, -1.4426950216293334961 ;  /* 0xbfb8aa3b10177820 */ /* 0x000fe20000410000 */
[----:B------:R-:W-:-:S04]  /*0d50*/  FFMA.FTZ R14, R7, R12, R5 ;  /* 0x0000000c070e7223 */ /* 0x000fc80000010005 */
[----:B------:R-:W-:Y:S02]  /*0d60*/  FMUL.FTZ R25, R14, -1.4426950216293334961 ;  /* 0xbfb8aa3b0e197820 */ /* 0x000fe40000410000 */
[----:B------:R-:W1:Y:S08]  /*0d70*/  MUFU.EX2 R21, R21 ;  /* 0x0000001500157308 */ /* 0x000e700000000800 */
[----:B------:R-:W2:Y:S01]  /*0d80*/  MUFU.EX2 R23, R23 ;  /* 0x0000001700177308 */ /* 0x000ea20000000800 */
[----:B0-----:R-:W-:-:S07]  /*0d90*/  FADD.FTZ R20, R20, 1 ;  /* 0x3f80000014147421 */ /* 0x001fce0000010000 */
[----:B------:R-:W0:Y:S01]  /*0da0*/  MUFU.EX2 R25, R25 ;  /* 0x0000001900197308 */ /* 0x000e220000000800 */
[----:B-1----:R-:W-:Y:S01]  /*0db0*/  FADD.FTZ R22, R21, 1 ;  /* 0x3f80000015167421 */ /* 0x002fe20000010000 */
[----:B------:R-:W-:-:S06]  /*0dc0*/  SHF.L.U32 R21, R40, 0x10, RZ ;  /* 0x0000001028157819 */ /* 0x000fcc00000006ff */
[----:B------:R-:W1:Y:S01]  /*0dd0*/  MUFU.RCP R20, R20 ;  /* 0x0000001400147308 */ /* 0x000e620000001000 */
[----:B--2---:R-:W-:Y:S01]  /*0de0*/  FADD.FTZ R24, R23, 1 ;  /* 0x3f80000017187421 */ /* 0x004fe20000010000 */
[----:B------:R-:W-:-:S06]  /*0df0*/  SHF.L.U32 R23, R17, 0x10, RZ ;  /* 0x0000001011177819 */ /* 0x000fcc00000006ff */
[----:B------:R-:W2:Y:S01]  /*0e00*/  MUFU.RCP R22, R22 ;  /* 0x0000001600167308 */ /* 0x000ea20000001000 */
[----:B0-----:R-:W-:Y:S01]  /*0e10*/  FADD.FTZ R26, R25, 1 ;  /* 0x3f800000191a7421 */ /* 0x001fe20000010000 */
[----:B------:R-:W-:-:S06]  /*0e20*/  SHF.L.U32 R25, R37, 0x10, RZ ;  /* 0x0000001025197819 */ /* 0x000fcc00000006ff */
[----:B------:R-:W0:Y:S01]  /*0e30*/  MUFU.RCP R24, R24 ;  /* 0x0000001800187308 */ /* 0x000e220000001000 */
[----:B-1----:R-:W-:Y:S01]  /*0e40*/  FMUL.FTZ R17, R21, R20 ;  /* 0x0000001415117220 */ /* 0x002fe20000410000 */
[----:B------:R-:W-:-:S04]  /*0e50*/  FADD.FTZ R21, -R20, 1 ;  /* 0x3f80000014157421 */ /* 0x000fc80000010100 */
[----:B------:R-:W-:Y:S02]  /*0e60*/  FFMA.FTZ R18, R18, R21, 1 ;  /* 0x3f80000012127423 */ /* 0x000fe40000010015 */
[----:B------:R-:W1:Y:S01]  /*0e70*/  MUFU.RCP R26, R26 ;  /* 0x0000001a001a7308 */ /* 0x000e620000001000 */
[----:B--2---:R-:W-:Y:S01]  /*0e80*/  FADD.FTZ R20, -R22, 1 ;  /* 0x3f80000016147421 */ /* 0x004fe20000010100 */
[----:B------:R-:W-:Y:S01]  /*0e90*/  FMUL.FTZ R22, R23, R22 ;  /* 0x0000001617167220 */ /* 0x000fe20000410000 */
[----:B------:R-:W-:Y:S01]  /*0ea0*/  SHF.L.U32 R23, R13, 0x10, RZ ;  /* 0x000000100d177819 */ /* 0x000fe200000006ff */
[----:B------:R-:W-:Y:S01]  /*0eb0*/  FMUL.FTZ R13, R17, R18 ;  /* 0x00000012110d7220 */ /* 0x000fe20000410000 */
[----:B------:R-:W-:Y:S01]  /*0ec0*/  FFMA.FTZ R19, R19, R20, 1 ;  /* 0x3f80000013137423 */ /* 0x000fe20000010014 */
[----:B0-----:R-:W-:Y:S01]  /*0ed0*/  FADD.FTZ R21, -R24, 1 ;  /* 0x3f80000018157421 */ /* 0x001fe20000010100 */
[----:B------:R-:W-:Y:S02]  /*0ee0*/  FMUL.FTZ R20, R25, R24 ;  /* 0x0000001819147220 */ /* 0x000fe40000410000 */
[----:B------:R-:W-:Y:S01]  /*0ef0*/  FMUL.FTZ R22, R22, R19 ;  /* 0x0000001316167220 */ /* 0x000fe20000410000 */
[----:B------:R-:W-:Y:S01]  /*0f00*/  FFMA.FTZ R24, R9, R13, RZ ;  /* 0x0000000d09187223 */ /* 0x000fe200000100ff */
[----:B------:R-:W-:Y:S01]  /*0f10*/  FFMA.FTZ R21, R16, R21, 1 ;  /* 0x3f80000010157423 */ /* 0x000fe20000010015 */
[----:B------:R-:W-:Y:S01]  /*0f20*/  FMUL.FTZ R16, R6, R13 ;  /* 0x0000000d06107220 */ /* 0x000fe20000410000 */
[----:B------:R-:W-:Y:S01]  /*0f30*/  FFMA.FTZ R25, R8, R22, RZ ;  /* 0x0000001608197223 */ /* 0x000fe200000100ff */
[----:B------:R-:W-:Y:S01]  /*0f40*/  FADD.FTZ R13, RZ, R13 ;  /* 0x0000000dff0d7221 */ /* 0x000fe20000010000 */
[----:B-1----:R-:W-:Y:S01]  /*0f50*/  FADD.FTZ R17, -R26, 1 ;  /* 0x3f8000001a117421 */ /* 0x002fe20000010100 */
[----:B------:R-:W-:Y:S01]  /*0f60*/  FMUL.FTZ R18, R23, R26 ;  /* 0x0000001a17127220 */ /* 0x000fe20000410000 */
[----:B------:R-:W-:Y:S01]  /*0f70*/  FMUL.FTZ R20, R20, R21 ;  /* 0x0000001514147220 */ /* 0x000fe20000410000 */
[----:B------:R-:W-:Y:S01]  /*0f80*/  FFMA.FTZ R19, R9, R16, RZ ;  /* 0x0000001009137223 */ /* 0x000fe200000100ff */
[----:B------:R-:W-:Y:S01]  /*0f90*/  FFMA.FTZ R23, R14, R17, 1 ;  /* 0x3f8000000e177423 */ /* 0x000fe20000010011 */
[----:B------:R-:W-:Y:S01]  /*0fa0*/  FMUL.FTZ R17, R7, R22 ;  /* 0x0000001607117220 */ /* 0x000fe20000410000 */
[----:B------:R-:W-:Y:S01]  /*0fb0*/  FADD.FTZ R16, RZ, R16 ;  /* 0x00000010ff107221 */ /* 0x000fe20000010000 */
[-C--:B------:R-:W-:Y:S01]  /*0fc0*/  FMUL.FTZ R21, R6, R20.reuse ;  /* 0x0000001406157220 */ /* 0x080fe20000410000 */
[----:B------:R-:W-:Y:S01]  /*0fd0*/  FMUL.FTZ R23, R18, R23 ;  /* 0x0000001712177220 */ /* 0x000fe20000410000 */
[----:B------:R-:W-:Y:S01]  /*0fe0*/  FFMA.FTZ R14, R8, R17, R19 ;  /* 0x00000011080e7223 */ /* 0x000fe20000010013 */
[----:B------:R-:W-:Y:S01]  /*0ff0*/  FADD.FTZ R16, R17, R16 ;  /* 0x0000001011107221 */ /* 0x000fe20000010000 */
[----:B------:R-:W-:Y:S01]  /*1000*/  FADD.FTZ R22, RZ, R22 ;  /* 0x00000016ff167221 */ /* 0x000fe20000010000 */
[----:B------:R-:W-:Y:S01]  /*1010*/  FMUL.FTZ R19, R7, R23 ;  /* 0x0000001707137220 */ /* 0x000fe20000410000 */
[----:B------:R-:W-:Y:S01]  /*1020*/  FFMA.FTZ R17, R15, R21, R14 ;  /* 0x000000150f117223 */ /* 0x000fe2000001000e */
[----:B------:R-:W-:Y:S01]  /*1030*/  FADD.FTZ R16, R16, R21 ;  /* 0x0000001510107221 */ /* 0x000fe20000010000 */
[----:B------:R-:W-:Y:S01]  /*1040*/  FFMA.FTZ R25, R12, R23, R25 ;  /* 0x000000170c197223 */ /* 0x000fe20000010019 */
[----:B------:R-:W-:Y:S01]  /*1050*/  FADD.FTZ R27, R22, R23 ;  /* 0x00000017161b7221 */ /* 0x000fe20000010000 */
[----:B------:R-:W-:Y:S01]  /*1060*/  FFMA.FTZ R18, R12, R19, R17 ;  /* 0x000000130c127223 */ /* 0x000fe20000010011 */
[----:B------:R-:W-:Y:S01]  /*1070*/  FADD.FTZ R19, R19, R16 ;  /* 0x0000001013137221 */ /* 0x000fe20000010000 */
[----:B------:R-:W-:Y:S01]  /*1080*/  FFMA.FTZ R24, R15, R20, R24 ;  /* 0x000000140f187223 */ /* 0x000fe20000010018 */
[----:B------:R-:W-:-:S07]  /*1090*/  FADD.FTZ R26, R13, R20 ;  /* 0x000000140d1a7221 */ /* 0x000fce0000010000 */
.L_x_3:
[----:B------:R-:W0:Y:S01]  /*10a0*/  SHFL.DOWN PT, R8, R18, 0x1, 0x1f ;  /* 0x08201f0012087f89 */ /* 0x000e2200000e0000 */
[C---:B------:R-:W-:Y:S01]  /*10b0*/  ISETP.GT.AND P1, PT, R10.reuse, 0x1e, PT ;  /* 0x0000001e0a00780c */ /* 0x040fe20003f24270 */
[----:B------:R-:W-:Y:S01]  /*10c0*/  BSSY.RECONVERGENT B0, `(.L_x_4) ;  /* 0x0000027000007945 */ /* 0x000fe20003800200 */
[C---:B------:R-:W-:Y:S01]  /*10d0*/  ISETP.GT.AND P6, PT, R10.reuse, 0xf, PT ;  /* 0x0000000f0a00780c */ /* 0x040fe20003fc4270 */
[----:B------:R-:W1:Y:S01]  /*10e0*/  SHFL.DOWN PT, R9, R19, 0x1, 0x1f ;  /* 0x08201f0013097f89 */ /* 0x000e6200000e0000 */
[----:B------:R-:W-:Y:S02]  /*10f0*/  ISETP.GT.AND P5, PT, R10, 0x17, PT ;  /* 0x000000170a00780c */ /* 0x000fe40003fa4270 */
[----:B------:R-:W-:Y:S01]  /*1100*/  ISETP.NE.AND P3, PT, R38, RZ, PT ;  /* 0x000000ff2600720c */ /* 0x000fe20003f65270 */
[----:B------:R-:W-:Y:S01]  /*1110*/  STS.128 [R44], R24 ;  /* 0x000000182c007388 */ /* 0x000fe20000000c00 */
[----:B------:R-:W-:-:S05]  /*1120*/  ISETP.GE.U32.AND P4, PT, R0, 0x2, PT ;  /* 0x000000020000780c */ /* 0x000fca0003f86070 */
[----:B0-----:R-:W-:Y:S01]  /*1130*/  @!P1 FADD.FTZ R18, R8, R18 ;  /* 0x0000001208129221 */ /* 0x001fe20000010000 */
[----:B-1----:R-:W-:-:S04]  /*1140*/  @!P1 FADD.FTZ R19, R9, R19 ;  /* 0x0000001309139221 */ /* 0x002fc80000010000 */
[----:B------:R-:W0:Y:S01]  /*1150*/  SHFL.DOWN PT, R8, R18, 0x2, 0x1f ;  /* 0x08401f0012087f89 */ /* 0x000e2200000e0000 */
[----:B------:R-:W-:-:S03]  /*1160*/  ISETP.GT.AND P1, PT, R10, 0x1d, PT ;  /* 0x0000001d0a00780c */ /* 0x000fc60003f24270 */
[----:B------:R-:W1:Y:S10]  /*1170*/  SHFL.DOWN PT, R9, R19, 0x2, 0x1f ;  /* 0x08401f0013097f89 */ /* 0x000e7400000e0000 */
        /* <DEDUP_REMOVED lines=8> */
[----:B------:R-:W-:-:S03]  /*1200*/  ISETP.GT.U32.AND P1, PT, R38, 0xb, PT ;  /* 0x0000000b2600780c */ /* 0x000fc60003f24070 */
[----:B------:R-:W1:Y:S01]  /*1210*/  SHFL.DOWN PT, R9, R19, 0x8, 0x1f ;  /* 0x09001f0013097f89 */ /* 0x000e6200000e0000 */
[----:B0-----:R-:W-:Y:S01]  /*1220*/  FADD.FTZ R15, R18, R8 ;  /* 0x00000008120f7221 */ /* 0x001fe20000010000 */
[----:B-1----:R-:W-:-:S04]  /*1230*/  FADD.FTZ R14, R19, R9 ;  /* 0x00000009130e7221 */ /* 0x002fc80000010000 */
[----:B------:R-:W-:Y:S02]  /*1240*/  FSEL R8, R18, R15, P5 ;  /* 0x0000000f12087208 */ /* 0x000fe40002800000 */
[----:B------:R-:W-:-:S03]  /*1250*/  FSEL R9, R19, R14, P5 ;  /* 0x0000000e13097208 */ /* 0x000fc60002800000 */
[----:B------:R0:W1:Y:S04]  /*1260*/  SHFL.DOWN PT, R16, R8, 0x10, 0x1f ;  /* 0x0a001f0008107f89 */ /* 0x00006800000e0000 */
[----:B------:R0:W2:Y:S01]  /*1270*/  SHFL.DOWN PT, R17, R9, 0x10, 0x1f ;  /* 0x0a001f0009117f89 */ /* 0x0000a200000e0000 */
[----:B------:R-:W-:Y:S05]  /*1280*/  @P6 BRA `(.L_x_5) ;  /* 0x0000000000286947 */ /* 0x000fea0003800000 */
[----:B------:R-:W-:Y:S01]  /*1290*/  ISETP.NE.AND P5, PT, R10, RZ, PT ;  /* 0x000000ff0a00720c */ /* 0x000fe20003fa5270 */
[----:B0-2---:R-:W-:-:S12]  /*12a0*/  FADD.FTZ R9, R14, R17 ;  /* 0x000000110e097221 */ /* 0x005fd80000010000 */
[----:B------:R-:W0:Y:S01]  /*12b0*/  @!P5 S2R R12, SR_CgaCtaId ;  /* 0x00000000000cd919 */ /* 0x000e220000008800 */
[----:B------:R-:W-:Y:S02]  /*12c0*/  @!P5 MOV R13, 0x400 ;  /* 0x00000400000dd802 */ /* 0x000fe40000000f00 */
[----:B------:R-:W-:Y:S02]  /*12d0*/  @!P5 SHF.R.U32.HI R8, RZ, 0x2, R38 ;  /* 0x00000002ff08d819 */ /* 0x000fe40000011626 */
[----:B0-----:R-:W-:Y:S02]  /*12e0*/  @!P5 LEA R13, R12, R13, 0x18 ;  /* 0x0000000d0c0dd211 */ /* 0x001fe400078ec0ff */
[----:B------:R-:W-:Y:S01]  /*12f0*/  @!P5 LOP3.LUT R12, R8, 0xf8, RZ, 0xc0, !PT ;  /* 0x000000f8080cd812 */ /* 0x000fe200078ec0ff */
[----:B-1----:R-:W-:-:S03]  /*1300*/  FADD.FTZ R8, R15, R16 ;  /* 0x000000100f087221 */ /* 0x002fc60000010000 */
[----:B------:R-:W-:-:S05]  /*1310*/  @!P5 IADD3 R12, PT, PT, R12, R13, RZ ;  /* 0x0000000d0c0cd210 */ /* 0x000fca0007ffe0ff */
[----:B------:R3:W-:Y:S02]  /*1320*/  @!P5 STS.64 [R12+0x10], R8 ;  /* 0x000010080c00d388 */ /* 0x0007e40000000a00 */
.L_x_5:
[----:B------:R-:W-:Y:S05]  /*1330*/  BSYNC.RECONVERGENT B0 ;  /* 0x0000000000007941 */ /* 0x000fea0003800200 */
.L_x_4:
[----:B------:R-:W-:Y:S06]  /*1340*/  BAR.SYNC.DEFER_BLOCKING 0x0 ;  /* 0x0000000000007b1d */ /* 0x000fec0000010000 */
[----:B------:R-:W-:Y:S04]  /*1350*/  BSSY.RECONVERGENT B0, `(.L_x_6) ;  /* 0x0000021000007945 */ /* 0x000fe80003800200 */
[----:B------:R-:W-:Y:S05]  /*1360*/  @P3 BRA `(.L_x_7) ;  /* 0x00000000007c3947 */ /* 0x000fea0003800000 */
[----:B------:R-:W4:Y:S01]  /*1370*/  S2UR UR6, SR_CgaCtaId ;  /* 0x00000000000679c3 */ /* 0x000f220000008800 */
[----:B------:R-:W-:Y:S02]  /*1380*/  UMOV UR5, 0x400 ;  /* 0x0000040000057882 */ /* 0x000fe40000000000 */
[----:B----4-:R-:W-:-:S09]  /*1390*/  ULEA UR5, UR6, UR5, 0x18 ;  /* 0x0000000506057291 */ /* 0x010fd2000f8ec0ff */
[----:B------:R-:W4:Y:S04]  /*13a0*/  LDS.64 R32, [UR5+0x18] ;  /* 0x00001805ff207984 */ /* 0x000f280008000a00 */
[----:B------:R-:W5:Y:S04]  /*13b0*/  LDS.128 R28, [UR5+0x20] ;  /* 0x00002005ff1c7984 */ /* 0x000f680008000c00 */
[----:B------:R-:W5:Y:S04]  /*13c0*/  LDS.128 R20, [UR5+0x30] ;  /* 0x00003005ff147984 */ /* 0x000f680008000c00 */
[----:B-12---:R-:W1:Y:S04]  /*13d0*/  LDS.128 R16, [UR5+0x40] ;  /* 0x00004005ff107984 */ /* 0x006e680008000c00 */
[----:B---3--:R-:W2:Y:S01]  /*13e0*/  LDS.128 R12, [UR5+0x50] ;  /* 0x00005005ff0c7984 */ /* 0x008ea20008000c00 */
[----:B----4-:R-:W-:Y:S01]  /*13f0*/  FADD.FTZ R51, R8, R32 ;  /* 0x0000002008337221 */ /* 0x010fe20000010000 */
[----:B0-----:R-:W-:-:S02]  /*1400*/  FADD.FTZ R8, R9, R33 ;  /* 0x0000002109087221 */ /* 0x001fc40000010000 */
[----:B------:R-:W0:Y:S01]  /*1410*/  LDS.128 R32, [UR5+0x60] ;  /* 0x00006005ff207984 */ /* 0x000e220008000c00 */
[----:B-----5:R-:W-:Y:S01]  /*1420*/  FADD.FTZ R51, R51, R28 ;  /* 0x0000001c33337221 */ /* 0x020fe20000010000 */
[----:B------:R-:W-:-:S03]  /*1430*/  FADD.FTZ R8, R8, R29 ;  /* 0x0000001d08087221 */ /* 0x000fc60000010000 */
[----:B------:R-:W-:Y:S01]  /*1440*/  FADD.FTZ R51, R51, R30 ;  /* 0x0000001e33337221 */ /* 0x000fe20000010000 */
[----:B------:R-:W-:-:S03]  /*1450*/  FADD.FTZ R8, R8, R31 ;  /* 0x0000001f08087221 */ /* 0x000fc60000010000 */
[----:B------:R-:W-:Y:S01]  /*1460*/  FADD.FTZ R51, R51, R20 ;  /* 0x0000001433337221 */ /* 0x000fe20000010000 */
[----:B------:R-:W-:-:S03]  /*1470*/  FADD.FTZ R8, R8, R21 ;  /* 0x0000001508087221 */ /* 0x000fc60000010000 */
[----:B------:R-:W-:Y:S01]  /*1480*/  FADD.FTZ R51, R51, R22 ;  /* 0x0000001633337221 */ /* 0x000fe20000010000 */
[----:B------:R-:W-:-:S03]  /*1490*/  FADD.FTZ R8, R8, R23 ;  /* 0x0000001708087221 */ /* 0x000fc60000010000 */
[----:B-1----:R-:W-:Y:S01]  /*14a0*/  FADD.FTZ R51, R51, R16 ;  /* 0x0000001033337221 */ /* 0x002fe20000010000 */
[----:B------:R-:W-:-:S03]  /*14b0*/  FADD.FTZ R8, R8, R17 ;  /* 0x0000001108087221 */ /* 0x000fc60000010000 */
[----:B------:R-:W-:Y:S01]  /*14c0*/  FADD.FTZ R51, R51, R18 ;  /* 0x0000001233337221 */ /* 0x000fe20000010000 */
[----:B------:R-:W-:-:S03]  /*14d0*/  FADD.FTZ R8, R8, R19 ;  /* 0x0000001308087221 */ /* 0x000fc60000010000 */
[----:B--2---:R-:W-:Y:S01]  /*14e0*/  FADD.FTZ R51, R51, R12 ;  /* 0x0000000c33337221 */ /* 0x004fe20000010000 */
[----:B------:R-:W-:-:S03]  /*14f0*/  FADD.FTZ R8, R8, R13 ;  /* 0x0000000d08087221 */ /* 0x000fc60000010000 */
[----:B------:R-:W-:Y:S01]  /*1500*/  FADD.FTZ R51, R51, R14 ;  /* 0x0000000e33337221 */ /* 0x000fe20000010000 */
[----:B------:R-:W-:-:S03]  /*1510*/  FADD.FTZ R8, R8, R15 ;  /* 0x0000000f08087221 */ /* 0x000fc60000010000 */
[----:B0-----:R-:W-:Y:S01]  /*1520*/  FADD.FTZ R51, R51, R32 ;  /* 0x0000002033337221 */ /* 0x001fe20000010000 */
[----:B------:R-:W-:-:S03]  /*1530*/  FADD.FTZ R12, R8, R33 ;  /* 0x00000021080c7221 */ /* 0x000fc60000010000 */
[----:B------:R-:W-:Y:S01]  /*1540*/  FADD.FTZ R8, R51, R34 ;  /* 0x0000002233087221 */ /* 0x000fe20000010000 */
[----:B------:R-:W-:-:S07]  /*1550*/  FADD.FTZ R9, R12, R35 ;  /* 0x000000230c097221 */ /* 0x000fce0000010000 */
.L_x_7:
[----:B------:R-:W-:Y:S05]  /*1560*/  BSYNC.RECONVERGENT B0 ;  /* 0x0000000000007941 */ /* 0x000fea0003800200 */
.L_x_6:
[----:B------:R-:W-:Y:S06]  /*1570*/  BAR.SYNC.DEFER_BLOCKING 0x0 ;  /* 0x0000000000007b1d */ /* 0x000fec0000010000 */
[----:B------:R-:W-:Y:S04]  /*1580*/  BSSY.RECONVERGENT B0, `(.L_x_8) ;  /* 0x000009d000007945 */ /* 0x000fe80003800200 */
[----:B------:R-:W-:Y:S05]  /*1590*/  @P1 BRA `(.L_x_9) ;  /* 0x00000008006c1947 */ /* 0x000fea0003800000 */
[----:B------:R-:W4:Y:S04]  /*15a0*/  LDS.128 R28, [R44+0xc0] ;  /* 0x0000c0002c1c7984 */ /* 0x000f280000000c00 */
[----:B------:R-:W5:Y:S04]  /*15b0*/  LDS.128 R20, [R44+0x180] ;  /* 0x000180002c147984 */ /* 0x000f680000000c00 */
[----:B-12---:R-:W1:Y:S04]  /*15c0*/  LDS.128 R16, [R44+0x240] ;  /* 0x000240002c107984 */ /* 0x006e680000000c00 */
[----:B------:R-:W2:Y:S04]  /*15d0*/  LDS.128 R32, [R44+0x300] ;  /* 0x000300002c207984 */ /* 0x000ea80000000c00 */
[----:B---3--:R-:W3:Y:S01]  /*15e0*/  LDS.128 R12, [R44+0x3c0] ;  /* 0x0003c0002c0c7984 */ /* 0x008ee20000000c00 */
[----:B----4-:R-:W-:Y:S01]  /*15f0*/  FADD.FTZ R51, R24, R28 ;  /* 0x0000001c18337221 */ /* 0x010fe20000010000 */
[----:B------:R-:W-:Y:S01]  /*1600*/  FADD.FTZ R28, R25, R29 ;  /* 0x0000001d191c7221 */ /* 0x000fe20000010000 */
[----:B------:R-:W-:Y:S01]  /*1610*/  FADD.FTZ R29, R26, R30 ;  /* 0x0000001e1a1d7221 */ /* 0x000fe20000010000 */
[----:B------:R-:W-:Y:S01]  /*1620*/  FADD.FTZ R30, R27, R31 ;  /* 0x0000001f1b1e7221 */ /* 0x000fe20000010000 */
[----:B-----5:R-:W-:Y:S01]  /*1630*/  FADD.FTZ R51, R51, R20 ;  /* 0x0000001433337221 */ /* 0x020fe20000010000 */
[----:B------:R-:W4:Y:S01]  /*1640*/  LDS.128 R24, [R44+0x480] ;  /* 0x000480002c187984 */ /* 0x000f220000000c00 */
[----:B------:R-:W-:Y:S01]  /*1650*/  FADD.FTZ R28, R28, R21 ;  /* 0x000000151c1c7221 */ /* 0x000fe20000010000 */
[----:B------:R-:W-:Y:S01]  /*1660*/  FADD.FTZ R21, R29, R22 ;  /* 0x000000161d157221 */ /* 0x000fe20000010000 */
[----:B-1----:R-:W-:Y:S01]  /*1670*/  FADD.FTZ R51, R51, R16 ;  /* 0x0000001033337221 */ /* 0x002fe20000010000 */
[----:B------:R-:W-:Y:S01]  /*1680*/  FADD.FTZ R50, R30, R23 ;  /* 0x000000171e327221 */ /* 0x000fe20000010000 */
[----:B------:R-:W-:Y:S01]  /*1690*/  FADD.FTZ R16, R28, R17 ;  /* 0x000000111c107221 */ /* 0x000fe20000010000 */
[----:B------:R-:W-:Y:S01]  /*16a0*/  FADD.FTZ R17, R21, R18 ;  /* 0x0000001215117221 */ /* 0x000fe20000010000 */
[----:B------:R-:W1:Y:S01]  /*16b0*/  LDS.128 R28, [R44+0x540] ;  /* 0x000540002c1c7984 */ /* 0x000e620000000c00 */
[----:B--2---:R-:W-:Y:S01]  /*16c0*/  FADD.FTZ R51, R51, R32 ;  /* 0x0000002033337221 */ /* 0x004fe20000010000 */
[----:B------:R-:W-:Y:S01]  /*16d0*/  FADD.FTZ R32, R16, R33 ;  /* 0x0000002110207221 */ /* 0x000fe20000010000 */
[----:B------:R-:W-:Y:S01]  /*16e0*/  FADD.FTZ R33, R17, R34 ;  /* 0x0000002211217221 */ /* 0x000fe20000010000 */
[----:B------:R-:W2:Y:S01]  /*16f0*/  LDS.128 R20, [R44+0x600] ;  /* 0x000600002c147984 */ /* 0x000ea20000000c00 */
[----:B------:R-:W-:Y:S01]  /*1700*/  FADD.FTZ R50, R50, R19 ;  /* 0x0000001332327221 */ /* 0x000fe20000010000 */
[----:B---3--:R-:W-:Y:S01]  /*1710*/  FADD.FTZ R51, R51, R12 ;  /* 0x0000000c33337221 */ /* 0x008fe20000010000 */
[----:B------:R-:W-:Y:S01]  /*1720*/  FADD.FTZ R12, R32, R13 ;  /* 0x0000000d200c7221 */ /* 0x000fe20000010000 */
[----:B------:R-:W3:Y:S01]  /*1730*/  LDS.128 R16, [R44+0x6c0] ;  /* 0x0006c0002c107984 */ /* 0x000ee20000000c00 */
[----:B------:R-:W-:Y:S01]  /*1740*/  FADD.FTZ R50, R50, R35 ;  /* 0x0000002332327221 */ /* 0x000fe20000010000 */
[----:B------:R-:W-:-:S02]  /*1750*/  FADD.FTZ R13, R33, R14 ;  /* 0x0000000e210d7221 */ /* 0x000fc40000010000 */
[----:B------:R-:W5:Y:S01]  /*1760*/  LDS.128 R32, [R44+0x780] ;  /* 0x000780002c207984 */ /* 0x000f620000000c00 */
[----:B------:R-:W-:Y:S01]  /*1770*/  FADD.FTZ R50, R50, R15 ;  /* 0x0000000f32327221 */ /* 0x000fe20000010000 */
[----:B----4-:R-:W-:Y:S01]  /*1780*/  FADD.FTZ R51, R51, R24 ;  /* 0x0000001833337221 */ /* 0x010fe20000010000 */
[----:B------:R-:W-:Y:S01]  /*1790*/  FADD.FTZ R24, R12, R25 ;  /* 0x000000190c187221 */ /* 0x000fe20000010000 */
[----:B------:R-:W-:Y:S01]  /*17a0*/  FADD.FTZ R25, R13, R26 ;  /* 0x0000001a0d197221 */ /* 0x000fe20000010000 */
[----:B------:R-:W-:Y:S01]  /*17b0*/  FADD.FTZ R50, R50, R27 ;  /* 0x0000001b32327221 */ /* 0x000fe20000010000 */
[----:B------:R-:W4:Y:S01]  /*17c0*/  LDS.128 R12, [R44+0x840] ;  /* 0x000840002c0c7984 */ /* 0x000f220000000c00 */
[----:B-1----:R-:W-:Y:S01]  /*17d0*/  FADD.FTZ R51, R51, R28 ;  /* 0x0000001c33337221 */ /* 0x002fe20000010000 */
[----:B------:R-:W-:Y:S01]  /*17e0*/  FADD.FTZ R24, R24, R29 ;  /* 0x0000001d18187221 */ /* 0x000fe20000010000 */
[----:B------:R-:W-:Y:S01]  /*17f0*/  FADD.FTZ R25, R25, R30 ;  /* 0x0000001e19197221 */ /* 0x000fe20000010000 */
[----:B------:R-:W-:Y:S01]  /*1800*/  FADD.FTZ R50, R50, R31 ;  /* 0x0000001f32327221 */ /* 0x000fe20000010000 */
[----:B--2---:R-:W-:Y:S01]  /*1810*/  FADD.FTZ R51, R51, R20 ;  /* 0x0000001433337221 */ /* 0x004fe20000010000 */
[----:B------:R-:W1:Y:S01]  /*1820*/  LDS.128 R28, [R44+0x900] ;  /* 0x000900002c1c7984 */ /* 0x000e620000000c00 */
[----:B------:R-:W-:Y:S01]  /*1830*/  FADD.FTZ R20, R24, R21 ;  /* 0x0000001518147221 */ /* 0x000fe20000010000 */
[----:B------:R-:W-:Y:S01]  /*1840*/  FADD.FTZ R21, R25, R22 ;  /* 0x0000001619157221 */ /* 0x000fe20000010000 */
[----:B------:R-:W-:Y:S01]  /*1850*/  FADD.FTZ R50, R50, R23 ;  /* 0x0000001732327221 */ /* 0x000fe20000010000 */
[----:B------:R-:W2:Y:S01]  /*1860*/  LDS.128 R24, [R44+0x9c0] ;  /* 0x0009c0002c187984 */ /* 0x000ea20000000c00 */
[----:B---3--:R-:W-:Y:S01]  /*1870*/  FADD.FTZ R53, R51, R16 ;  /* 0x0000001033357221 */ /* 0x008fe20000010000 */
[----:B------:R-:W-:Y:S01]  /*1880*/  FADD.FTZ R20, R20, R17 ;  /* 0x0000001114147221 */ /* 0x000fe20000010000 */
[----:B------:R-:W-:Y:S01]  /*1890*/  FADD.FTZ R21, R21, R18 ;  /* 0x0000001215157221 */ /* 0x000fe20000010000 */
[----:B------:R-:W-:Y:S01]  /*18a0*/  FADD.FTZ R50, R50, R19 ;  /* 0x0000001332327221 */ /* 0x000fe20000010000 */
[----:B-----5:R-:W-:Y:S01]  /*18b0*/  FADD.FTZ R53, R53, R32 ;  /* 0x0000002035357221 */ /* 0x020fe20000010000 */
[----:B------:R-:W3:Y:S01]  /*18c0*/  LDS.128 R16, [R44+0xa80] ;  /* 0x000a80002c107984 */ /* 0x000ee20000000c00 */
[----:B------:R-:W-:Y:S01]  /*18d0*/  FADD.FTZ R32, R20, R33 ;  /* 0x0000002114207221 */ /* 0x000fe20000010000 */
[----:B------:R-:W-:Y:S01]  /*18e0*/  FADD.FTZ R51, R21, R34 ;  /* 0x0000002215337221 */ /* 0x000fe20000010000 */
[----:B------:R-:W-:Y:S01]  /*18f0*/  FADD.FTZ R50, R50, R35 ;  /* 0x0000002332327221 */ /* 0x000fe20000010000 */
[----:B------:R-:W5:Y:S01]  /*1900*/  LDS.128 R20, [R44+0xb40] ;  /* 0x000b40002c147984 */ /* 0x000f620000000c00 */
[----:B----4-:R-:W-:Y:S01]  /*1910*/  FADD.FTZ R53, R53, R12 ;  /* 0x0000000c35357221 */ /* 0x010fe20000010000 */
[----:B------:R-:W-:Y:S01]  /*1920*/  FADD.FTZ R12, R32, R13 ;  /* 0x0000000d200c7221 */ /* 0x000fe20000010000 */
[----:B------:R-:W-:Y:S01]  /*1930*/  FADD.FTZ R51, R51, R14 ;  /* 0x0000000e33337221 */ /* 0x000fe20000010000 */
[----:B------:R-:W4:Y:S01]  /*1940*/  LDS.128 R32, [R44+0xc00] ;  /* 0x000c00002c207984 */ /* 0x000f220000000c00 */
[----:B------:R-:W-:Y:S01]  /*1950*/  FADD.FTZ R50, R50, R15 ;  /* 0x0000000f32327221 */ /* 0x000fe20000010000 */
[----:B-1----:R-:W-:Y:S01]  /*1960*/  FADD.FTZ R12, R12, R29 ;  /* 0x0000001d0c0c7221 */ /* 0x002fe20000010000 */
[----:B------:R-:W-:Y:S01]  /*1970*/  FADD.FTZ R53, R53, R28 ;  /* 0x0000001c35357221 */ /* 0x000fe20000010000 */
[----:B------:R-:W-:Y:S01]  /*1980*/  FADD.FTZ R51, R51, R30 ;  /* 0x0000001e33337221 */ /* 0x000fe20000010000 */
[----:B------:R-:W-:Y:S01]  /*1990*/  FADD.FTZ R50, R50, R31 ;  /* 0x0000001f32327221 */ /* 0x000fe20000010000 */
[----:B--2---:R-:W-:Y:S01]  /*19a0*/  FADD.FTZ R28, R12, R25 ;  /* 0x000000190c1c7221 */ /* 0x004fe20000010000 */
[----:B------:R-:W-:Y:S01]  /*19b0*/  FADD.FTZ R53, R53, R24 ;  /* 0x0000001835357221 */ /* 0x000fe20000010000 */
[----:B------:R-:W1:Y:S01]  /*19c0*/  LDS.128 R12, [R44+0xcc0] ;  /* 0x000cc0002c0c7984 */ /* 0x000e620000000c00 */
[----:B------:R-:W-:Y:S01]  /*19d0*/  FADD.FTZ R51, R51, R26 ;  /* 0x0000001a33337221 */ /* 0x000fe20000010000 */
[----:B------:R-:W-:-:S02]  /*19e0*/  FADD.FTZ R50, R50, R27 ;  /* 0x0000001b32327221 */ /* 0x000fc40000010000 */
        /* <DEDUP_REMOVED lines=47> */
[----:B------:R-:W-:Y:S01]  /*1ce0*/  FADD.FTZ R51, R51, R26 ;  /* 0x0000001a33337221 */ /* 0x000fe20000010000 */
[----:B------:R-:W1:Y:S01]  /*1cf0*/  LDS.128 R20, [R44+0x1440] ;  /* 0x001440002c147984 */ /* 0x000e620000000c00 */
[----:B------:R-:W-:Y:S01]  /*1d00*/  FADD.FTZ R50, R50, R27 ;  /* 0x0000001b32327221 */ /* 0x000fe20000010000 */
[----:B---3--:R-:W-:Y:S01]  /*1d10*/  FADD.FTZ R53, R53, R16 ;  /* 0x0000001035357221 */ /* 0x008fe20000010000 */
[----:B------:R-:W-:Y:S01]  /*1d20*/  FADD.FTZ R16, R12, R17 ;  /* 0x000000110c107221 */ /* 0x000fe20000010000 */
[----:B------:R-:W-:Y:S01]  /*1d30*/  FADD.FTZ R51, R51, R18 ;  /* 0x0000001233337221 */ /* 0x000fe20000010000 */
[----:B------:R-:W2:Y:S01]  /*1d40*/  LDS.128 R12, [R44+0x1500] ;  /* 0x001500002c0c7984 */ /* 0x000ea20000000c00 */
[----:B-----5:R-:W-:Y:S01]  /*1d50*/  FADD.FTZ R53, R53, R32 ;  /* 0x0000002035357221 */ /* 0x020fe20000010000 */
[----:B------:R-:W-:Y:S01]  /*1d60*/  FADD.FTZ R50, R50, R19 ;  /* 0x0000001332327221 */ /* 0x000fe20000010000 */
[----:B------:R-:W-:Y:S01]  /*1d70*/  FADD.FTZ R32, R16, R33 ;  /* 0x0000002110207221 */ /* 0x000fe20000010000 */
[----:B------:R-:W-:Y:S01]  /*1d80*/  LDS.128 R24, [R44+0x1680] ;  /* 0x001680002c187984 */ /* 0x000fe20000000c00 */
[----:B------:R-:W-:Y:S01]  /*1d90*/  FADD.FTZ R51, R51, R34 ;  /* 0x0000002233337221 */ /* 0x000fe20000010000 */
[----:B------:R-:W-:-:S02]  /*1da0*/  FADD.FTZ R50, R50, R35 ;  /* 0x0000002332327221 */ /* 0x000fc40000010000 */
[----:B------:R-:W3:Y:S01]  /*1db0*/  LDS.128 R16, [R44+0x15c0] ;  /* 0x0015c0002c107984 */ /* 0x000ee20000000c00 */
        /* <DEDUP_REMOVED lines=12> */
[----:B------:R-:W-:Y:S01]  /*1e80*/  FADD.FTZ R50, R50, R15 ;  /* 0x0000000f32327221 */ /* 0x000fe20000010000 */
[----:B---3--:R-:W-:Y:S01]  /*1e90*/  FADD.FTZ R53, R53, R16 ;  /* 0x0000001035357221 */ /* 0x008fe20000010000 */
[----:B------:R-:W-:Y:S01]  /*1ea0*/  FADD.FTZ R28, R28, R17 ;  /* 0x000000111c1c7221 */ /* 0x000fe20000010000 */
[----:B------:R-:W-:Y:S01]  /*1eb0*/  FADD.FTZ R51, R51, R18 ;  /* 0x0000001233337221 */ /* 0x000fe20000010000 */
[----:B------:R-:W-:Y:S01]  /*1ec0*/  FADD.FTZ R50, R50, R19 ;  /* 0x0000001332327221 */ /* 0x000fe20000010000 */
[----:B------:R-:W-:Y:S01]  /*1ed0*/  FADD.FTZ R53, R53, R24 ;  /* 0x0000001835357221 */ /* 0x000fe20000010000 */
[----:B------:R-:W-:Y:S01]  /*1ee0*/  FADD.FTZ R28, R28, R25 ;  /* 0x000000191c1c7221 */ /* 0x000fe20000010000 */
[----:B------:R-:W-:Y:S01]  /*1ef0*/  FADD.FTZ R51, R51, R26 ;  /* 0x0000001a33337221 */ /* 0x000fe20000010000 */
[----:B------:R-:W-:Y:S01]  /*1f00*/  FADD.FTZ R50, R50, R27 ;  /* 0x0000001b32327221 */ /* 0x000fe20000010000 */
[----:B----4-:R-:W-:Y:S01]  /*1f10*/  FADD.FTZ R24, R53, R32 ;  /* 0x0000002035187221 */ /* 0x010fe20000010000 */
[----:B------:R-:W-:Y:S01]  /*1f20*/  FADD.FTZ R25, R28, R33 ;  /* 0x000000211c197221 */ /* 0x000fe20000010000 */
[----:B------:R-:W-:Y:S01]  /*1f30*/  FADD.FTZ R26, R51, R34 ;  /* 0x00000022331a7221 */ /* 0x000fe20000010000 */
[----:B------:R-:W-:-:S07]  /*1f40*/  FADD.FTZ R27, R50, R35 ;  /* 0x00000023321b7221 */ /* 0x000fce0000010000 */
.L_x_9:
[----:B------:R-:W-:Y:S05]  /*1f50*/  BSYNC.RECONVERGENT B0 ;  /* 0x0000000000007941 */ /* 0x000fea0003800200 */
.L_x_8:
[----:B------:R-:W-:Y:S04]  /*1f60*/  BSSY.RECONVERGENT B0, `(.L_x_10) ;  /* 0x000001d000007945 */ /* 0x000fe80003800200 */
[----:B------:R-:W-:Y:S05]  /*1f70*/  @P1 BRA `(.L_x_11) ;  /* 0x00000000006c1947 */ /* 0x000fea0003800000 */
[----:B---3--:R-:W1:Y:S01]  /*1f80*/  LDC.64 R12, c[0x0][0x3f8] ;  /* 0x0000fe00ff0c7b82 */ /* 0x008e620000000a00 */
[----:B------:R-:W-:-:S07]  /*1f90*/  IMAD R3, R3, 0xc, R38 ;  /* 0x0000000c03037824 */ /* 0x000fce00078e0226 */
[----:B------:R-:W3:Y:S01]  /*1fa0*/  LDC.64 R14, c[0x0][0x3d8] ;  /* 0x0000f600ff0e7b82 */ /* 0x000ee20000000a00 */
[----:B-12---:R-:W-:Y:S01]  /*1fb0*/  IMAD.WIDE.U32 R16, R12, 0x3, RZ ;  /* 0x000000030c107825 */ /* 0x006fe200078e00ff */
[C---:B------:R-:W-:Y:S02]  /*1fc0*/  LEA R19, R13.reuse, R13, 0x1 ;  /* 0x0000000d0d137211 */ /* 0x040fe400078e08ff */
[----:B------:R-:W-:Y:S02]  /*1fd0*/  LEA.HI R23, P1, R13, R12, RZ, 0x1 ;  /* 0x0000000c0d177211 */ /* 0x000fe400078308ff */
[----:B------:R-:W-:Y:S02]  /*1fe0*/  IADD3 R17, PT, PT, R17, R19, RZ ;  /* 0x0000001311117210 */ /* 0x000fe40007ffe0ff */
[----:B------:R-:W-:Y:S01]  /*1ff0*/  IADD3.X R18, PT, PT, RZ, R13, RZ, P1, !PT ;  /* 0x0000000dff127210 */ /* 0x000fe20000ffe4ff */
[----:B---3--:R-:W-:Y:S01]  /*2000*/  IMAD.WIDE R14, R3, 0x4, R14 ;  /* 0x00000004030e7825 */ /* 0x008fe200078e020e */
[----:B------:R-:W-:-:S02]  /*2010*/  LEA.HI R19, P1, R17, R16, RZ, 0x1 ;  /* 0x0000001011137211 */ /* 0x000fc400078308ff */
[----:B------:R-:W-:Y:S02]  /*2020*/  SHF.L.U32 R21, R23, 0x1, RZ ;  /* 0x0000000117157819 */ /* 0x000fe400000006ff */
[----:B------:R-:W-:Y:S01]  /*2030*/  SHF.L.U32 R3, R19, 0x1, RZ ;  /* 0x0000000113037819 */ /* 0x000fe200000006ff */
[----:B------:R4:W-:Y:S01]  /*2040*/  REDG.E.ADD.F32.FTZ.RN.STRONG.GPU desc[UR12][R14.64], R24 ;  /* 0x000000180e0079a6 */ /* 0x0009e2000c12f30c */
[----:B------:R-:W-:Y:S02]  /*2050*/  LOP3.LUT R21, R21, 0xfffffffc, RZ, 0xc0, !PT ;  /* 0xfffffffc15157812 */ /* 0x000fe400078ec0ff */
[----:B------:R-:W-:Y:S02]  /*2060*/  LEA R16, P5, R12, R14, 0x2 ;  /* 0x0000000e0c107211 */ /* 0x000fe400078a10ff */
[----:B------:R-:W-:Y:S02]  /*2070*/  IADD3.X R20, PT, PT, RZ, R17, RZ, P1, !PT ;  /* 0x00000011ff147210 */ /* 0x000fe40000ffe4ff */
[----:B------:R-:W-:-:S02]  /*2080*/  LOP3.LUT R3, R3, 0xfffffffc, RZ, 0xc0, !PT ;  /* 0xfffffffc03037812 */ /* 0x000fc400078ec0ff */
[----:B------:R-:W-:Y:S02]  /*2090*/  SHF.L.U64.HI R23, R23, 0x1, R18 ;  /* 0x0000000117177819 */ /* 0x000fe40000010212 */
[----:B------:R-:W-:Y:S02]  /*20a0*/  IADD3 R18, P1, PT, R14, R21, RZ ;  /* 0x000000150e127210 */ /* 0x000fe40007f3e0ff */
[----:B------:R-:W-:Y:S02]  /*20b0*/  LEA.HI.X R17, R12, R15, R13, 0x2, P5 ;  /* 0x0000000f0c117211 */ /* 0x000fe400028f140d */
[----:B------:R-:W-:Y:S02]  /*20c0*/  SHF.L.U64.HI R13, R19, 0x1, R20 ;  /* 0x00000001130d7819 */ /* 0x000fe40000010214 */
[----:B------:R-:W-:Y:S02]  /*20d0*/  IADD3 R12, P5, PT, R14, R3, RZ ;  /* 0x000000030e0c7210 */ /* 0x000fe40007fbe0ff */
[----:B------:R-:W-:-:S02]  /*20e0*/  IADD3.X R19, PT, PT, R15, R23, RZ, P1, !PT ;  /* 0x000000170f137210 */ /* 0x000fc40000ffe4ff */
[----:B------:R-:W-:-:S03]  /*20f0*/  IADD3.X R13, PT, PT, R15, R13, RZ, P5, !PT ;  /* 0x0000000d0f0d7210 */ /* 0x000fc60002ffe4ff */
[----:B------:R4:W-:Y:S04]  /*2100*/  REDG.E.ADD.F32.FTZ.RN.STRONG.GPU desc[UR12][R18.64], R25 ;  /* 0x00000019120079a6 */ /* 0x0009e8000c12f30c */
[----:B------:R4:W-:Y:S04]  /*2110*/  REDG.E.ADD.F32.FTZ.RN.STRONG.GPU desc[UR12][R16.64], R26 ;  /* 0x0000001a100079a6 */ /* 0x0009e8000c12f30c */
[----:B------:R4:W-:Y:S02]  /*2120*/  REDG.E.ADD.F32.FTZ.RN.STRONG.GPU desc[UR12][R12.64], R27 ;  /* 0x0000001b0c0079a6 */ /* 0x0009e4000c12f30c */
.L_x_11:
[----:B------:R-:W-:Y:S05]  /*2130*/  BSYNC.RECONVERGENT B0 ;  /* 0x0000000000007941 */ /* 0x000fea0003800200 */
.L_x_10:
[----:B------:R-:W-:Y:S05]  /*2140*/  @!P4 BRA `(.L_x_12) ;  /* 0x000000080098c947 */ /* 0x000fea0003800000 */
[----:B-12-4-:R-:W1:Y:S01]  /*2150*/  LDC.64 R16, c[0x0][0x3d0] ;  /* 0x0000f400ff107b82 */ /* 0x016e620000000a00 */
[----:B---3--:R-:W-:Y:S02]  /*2160*/  LOP3.LUT R12, R43, 0x1, RZ, 0xc0, !PT ;  /* 0x000000012b0c7812 */ /* 0x008fe400078ec0ff */
[----:B------:R-:W-:-:S03]  /*2170*/  ISETP.GE.U32.AND P4, PT, R0, 0x8, PT ;  /* 0x000000080000780c */ /* 0x000fc60003f86070 */
[----:B------:R-:W-:-:S04]  /*2180*/  IMAD R15, R12, R11, RZ ;  /* 0x0000000b0c0f7224 */ /* 0x000fc800078e02ff */
[----:B------:R-:W-:-:S05]  /*2190*/  IMAD R3, R15, R0, RZ ;  /* 0x000000000f037224 */ /* 0x000fca00078e02ff */
[----:B------:R-:W-:-:S05]  /*21a0*/  SHF.L.U32 R3, R3, 0x1, RZ ;  /* 0x0000000103037819 */ /* 0x000fca00000006ff */
[----:B-1----:R-:W-:Y:S01]  /*21b0*/  IMAD.WIDE R16, R3, 0x4, R16 ;  /* 0x0000000403107825 */ /* 0x002fe200078e0210 */
[----:B------:R-:W-:Y:S06]  /*21c0*/  @P3 BRA `(.L_x_13) ;  /* 0x0000000000503947 */ /* 0x000fec0003800000 */
[----:B------:R-:W1:Y:S01]  /*21d0*/  LDC.64 R12, c[0x0][0x3c8] ;  /* 0x0000f200ff0c7b82 */ /* 0x000e620000000a00 */
[----:B------:R-:W-:Y:S01]  /*21e0*/  IADD3 R3, PT, PT, R15, R36, RZ ;  /* 0x000000240f037210 */ /* 0x000fe20007ffe0ff */
[----:B------:R-:W-:Y:S01]  /*21f0*/  IMAD R15, R11, UR8, R36 ;  /* 0x000000080b0f7c24 */ /* 0x000fe2000f8e0224 */
[----:B------:R-:W-:-:S03]  /*2200*/  LOP3.LUT P1, R18, R43, 0x2, RZ, 0xc0, !PT ;  /* 0x000000022b127812 */ /* 0x000fc6000782c0ff */
[----:B------:R-:W-:-:S05]  /*2210*/  IMAD.WIDE.U32 R14, R15, 0x8, R16 ;  /* 0x000000080f0e7825 */ /* 0x000fca00078e0010 */
[----:B------:R2:W-:Y:S01]  /*2220*/  STG.E.64 desc[UR12][R14.64], R8 ;  /* 0x000000080e007986 */ /* 0x0005e2000c101b0c */
[----:B-1----:R-:W-:Y:S01]  /*2230*/  IMAD.WIDE.U32 R12, R3, 0x4, R12 ;  /* 0x00000004030c7825 */ /* 0x002fe200078e000c */
[----:B------:R-:W-:Y:S02]  /*2240*/  IADD3 R3, PT, PT, -R18, 0x1, RZ ;  /* 0x0000000112037810 */ /* 0x000fe40007ffe1ff */
[----:B------:R-:W-:Y:S01]  /*2250*/  SEL R18, R0, RZ, !P1 ;  /* 0x000000ff00127207 */ /* 0x000fe20004800000 */
[----:B------:R-:W-:Y:S06]  /*2260*/  MEMBAR.ALL.GPU ;  /* 0x0000000000007992 */ /* 0x000fec000000a000 */
[----:B------:R-:W-:-:S00]  /*2270*/  ERRBAR ;  /* 0x00000000000079ab */ /* 0x000fc00000000000 */
[----:B------:R-:W-:Y:S06]  /*2280*/  CGAERRBAR ;  /* 0x00000000000075ab */ /* 0x000fec0000000000 */
[----:B------:R2:W-:Y:S01]  /*2290*/  REDG.E.ADD.S32.STRONG.GPU desc[UR12][R12.64], R3 ;  /* 0x000000030c00798e */ /* 0x0005e2000c12e30c */
[----:B------:R-:W-:-:S13]  /*22a0*/  ISETP.NE.AND P1, PT, R18, -0x1, PT ;  /* 0xffffffff1200780c */ /* 0x000fda0003f25270 */
[----:B--2---:R-:W-:Y:S05]  /*22b0*/  @!P1 BRA `(.L_x_13) ;  /* 0x0000000000149947 */ /* 0x004fea0003800000 */
.L_x_14:
[----:B------:R-:W2:Y:S04]  /*22c0*/  LDG.E.STRONG.GPU R3, desc[UR12][R12.64] ;  /* 0x0000000c0c037981 */ /* 0x000ea8000c1ef900 */
[----:B--2---:R-:W-:Y:S01]  /*22d0*/  CCTL.IVALL ;  /* 0x00000000ff00798f */ /* 0x004fe20002000000 */
[----:B------:R-:W-:Y:S05]  /*22e0*/  YIELD ;  /* 0x0000000000007946 */ /* 0x000fea0003800000 */
[----:B------:R-:W-:-:S13]  /*22f0*/  ISETP.NE.AND P1, PT, R3, R18, PT ;  /* 0x000000120300720c */ /* 0x000fda0003f25270 */
[----:B------:R-:W-:Y:S05]  /*2300*/  @P1 BRA `(.L_x_14) ;  /* 0xfffffffc00ec1947 */ /* 0x000fea000383ffff */
.L_x_13:
[----:B------:R-:W-:Y:S05]  /*2310*/  WARPSYNC.ALL ;  /* 0x0000000000007948 */ /* 0x000fea0003800000 */
[----:B------:R-:W-:Y:S01]  /*2320*/  BAR.SYNC.DEFER_BLOCKING 0x0 ;  /* 0x0000000000007b1d */ /* 0x000fe20000010000 */
[----:B------:R-:W-:-:S05]  /*2330*/  HFMA2 R3, -RZ, RZ, 0, 0 ;  /* 0x00000000ff037431 */ /* 0x000fca00000001ff */
[----:B------:R-:W-:Y:S05]  /*2340*/  @!P4 BRA `(.L_x_15) ;  /* 0x00000004001cc947 */ /* 0x000fea0003800000 */
[C-C-:B------:R-:W-:Y:S01]  /*2350*/  IMAD R14, R11.reuse, 0x5, R36.reuse ;  /* 0x000000050b0e7824 */ /* 0x140fe200078e0224 */
[CC--:B------:R-:W-:Y:S01]  /*2360*/  LEA R3, R11.reuse, R36.reuse, 0x2 ;  /* 0x000000240b037211 */ /* 0x0c0fe200078e10ff */
[C-C-:B------:R-:W-:Y:S01]  /*2370*/  IMAD R26, R11.reuse, 0x3, R36.reuse ;  /* 0x000000030b1a7824 */ /* 0x140fe200078e0224 */
[CC--:B------:R-:W-:Y:S01]  /*2380*/  LEA R27, R11.reuse, R36.reuse, 0x1 ;  /* 0x000000240b1b7211 */ /* 0x0c0fe200078e08ff */
[C-C-:B------:R-:W-:Y:S01]  /*2390*/  IMAD R15, R11.reuse, 0x7, R36.reuse ;  /* 0x000000070b0f7824 */ /* 0x140fe200078e0224 */
[----:B------:R-:W-:Y:S01]  /*23a0*/  IADD3 R28, PT, PT, R36, R11, RZ ;  /* 0x0000000b241c7210 */ /* 0x000fe20007ffe0ff */
[----:B------:R-:W-:Y:S01]  /*23b0*/  IMAD R12, R11, 0x6, R36 ;  /* 0x000000060b0c7824 */ /* 0x000fe200078e0224 */
[----:B------:R-:W-:Y:S01]  /*23c0*/  MOV R30, RZ ;  /* 0x000000ff001e7202 */ /* 0x000fe20000000f00 */
[----:B------:R-:W-:Y:S01]  /*23d0*/  UIADD3 UR5, UPT, UPT, -UR8, URZ, URZ ;  /* 0x000000ff08057290 */ /* 0x000fe2000fffe1ff */
[----:B------:R-:W-:Y:S02]  /*23e0*/  MOV R29, R36 ;  /* 0x00000024001d7202 */ /* 0x000fe40000000f00 */
[----:B------:R-:W-:-:S09]  /*23f0*/  LOP3.LUT R13, R0, 0x7ffffff8, RZ, 0xc0, !PT ;  /* 0x7ffffff8000d7812 */ /* 0x000fd200078ec0ff */
.L_x_16:
[----:B------:R-:W-:Y:S02]  /*2400*/  ISETP.EQ.OR P5, PT, RZ, UR5, P3 ;  /* 0x00000005ff007c0c */ /* 0x000fe40009fa2670 */
[C---:B------:R-:W-:Y:S02]  /*2410*/  IADD3 R18, PT, PT, R30.reuse, 0x1, RZ ;  /* 0x000000011e127810 */ /* 0x040fe40007ffe0ff */
[----:B------:R-:W-:Y:S02]  /*2420*/  IADD3 R19, PT, PT, R30, 0x2, RZ ;  /* 0x000000021e137810 */ /* 0x000fe40007ffe0ff */
[----:B------:R-:W-:Y:S02]  /*2430*/  ISETP.EQ.OR P6, PT, R18, UR8, P3 ;  /* 0x0000000812007c0c */ /* 0x000fe40009fc2670 */
[----:B------:R-:W-:Y:S02]  /*2440*/  ISETP.EQ.OR P1, PT, R19, UR8, P3 ;  /* 0x0000000813007c0c */ /* 0x000fe40009f22670 */
[----:B------:R-:W-:-:S04]  /*2450*/  IADD3 R18, PT, PT, R30, 0x3, RZ ;  /* 0x000000031e127810 */ /* 0x000fc80007ffe0ff */
[----:B------:R-:W-:Y:S01]  /*2460*/  ISETP.EQ.OR P4, PT, R18, UR8, P3 ;  /* 0x0000000812007c0c */ /* 0x000fe20009f82670 */
[----:B------:R-:W-:-:S04]  /*2470*/  @!P5 IMAD.WIDE.U32 R18, R29, 0x8, R16 ;  /* 0x000000081d12d825 */ /* 0x000fc800078e0010 */
[--C-:B------:R-:W-:Y:S02]  /*2480*/  @!P6 IMAD.WIDE.U32 R20, R28, 0x8, R16.reuse ;  /* 0x000000081c14e825 */ /* 0x100fe400078e0010 */
[----:B------:R-:W0:Y:S02]  /*2490*/  @!P5 LDG.E.64 R18, desc[UR12][R18.64] ;  /* 0x0000000c1212d981 */ /* 0x000e24000c1e1b00 */
[--C-:B------:R-:W-:Y:S02]  /*24a0*/  @!P1 IMAD.WIDE.U32 R22, R27, 0x8, R16.reuse ;  /* 0x000000081b169825 */ /* 0x100fe400078e0010 */
[----:B------:R-:W2:Y:S02]  /*24b0*/  @!P6 LDG.E.64 R20, desc[UR12][R20.64] ;  /* 0x0000000c1414e981 */ /* 0x000ea4000c1e1b00 */
[----:B------:R-:W-:Y:S02]  /*24c0*/  @!P4 IMAD.WIDE.U32 R24, R26, 0x8, R16 ;  /* 0x000000081a18c825 */ /* 0x000fe400078e0010 */
[----:B------:R-:W3:Y:S04]  /*24d0*/  @!P1 LDG.E.64 R22, desc[UR12][R22.64] ;  /* 0x0000000c16169981 */ /* 0x000ee8000c1e1b00 */
[----:B------:R-:W4:Y:S01]  /*24e0*/  @!P4 LDG.E.64 R24, desc[UR12][R24.64] ;  /* 0x0000000c1818c981 */ /* 0x000f22000c1e1b00 */
[----:B------:R-:W-:Y:S01]  /*24f0*/  IADD3 R31, PT, PT, R30, 0x4, RZ ;  /* 0x000000041e1f7810 */ /* 0x000fe20007ffe0ff */
[----:B0-----:R-:W-:Y:S01]  /*2500*/  @!P5 FADD.FTZ R8, R8, R18 ;  /* 0x000000120808d221 */ /* 0x001fe20000010000 */
[----:B------:R-:W-:-:S02]  /*2510*/  @!P5 FADD.FTZ R9, R9, R19 ;  /* 0x000000130909d221 */ /* 0x000fc40000010000 */
[----:B------:R-:W-:Y:S02]  /*2520*/  ISETP.EQ.OR P5, PT, R31, UR8, P3 ;  /* 0x000000081f007c0c */ /* 0x000fe40009fa2670 */
[----:B------:R-:W-:Y:S01]  /*2530*/  IADD3 R31, PT, PT, R30, 0x5, RZ ;  /* 0x000000051e1f7810 */ /* 0x000fe20007ffe0ff */
[----:B--2---:R-:W-:Y:S01]  /*2540*/  @!P6 FADD.FTZ R8, R8, R20 ;  /* 0x000000140808e221 */ /* 0x004fe20000010000 */
[----:B------:R-:W-:Y:S01]  /*2550*/  @!P6 FADD.FTZ R9, R9, R21 ;  /* 0x000000150909e221 */ /* 0x000fe20000010000 */
[----:B------:R-:W-:Y:S02]  /*2560*/  IADD3 R18, PT, PT, R30, 0x6, RZ ;  /* 0x000000061e127810 */ /* 0x000fe40007ffe0ff */
[----:B------:R-:W-:Y:S01]  /*2570*/  ISETP.EQ.OR P6, PT, R31, UR8, P3 ;  /* 0x000000081f007c0c */ /* 0x000fe20009fc2670 */
[----:B---3--:R-:W-:Y:S01]  /*2580*/  @!P1 FADD.FTZ R8, R8, R22 ;  /* 0x0000001608089221 */ /* 0x008fe20000010000 */
[----:B------:R-:W-:Y:S01]  /*2590*/  @!P1 FADD.FTZ R9, R9, R23 ;  /* 0x0000001709099221 */ /* 0x000fe20000010000 */
[----:B------:R-:W-:-:S02]  /*25a0*/  ISETP.EQ.OR P1, PT, R18, UR8, P3 ;  /* 0x0000000812007c0c */ /* 0x000fc40009f22670 */
[----:B------:R-:W-:Y:S01]  /*25b0*/  IADD3 R18, PT, PT, R30, 0x7, RZ ;  /* 0x000000071e127810 */ /* 0x000fe20007ffe0ff */
[----:B----4-:R-:W-:Y:S01]  /*25c0*/  @!P4 FADD.FTZ R8, R8, R24 ;  /* 0x000000180808c221 */ /* 0x010fe20000010000 */
[----:B------:R-:W-:Y:S02]  /*25d0*/  @!P4 FADD.FTZ R9, R9, R25 ;  /* 0x000000190909c221 */ /* 0x000fe40000010000 */
[----:B------:R-:W-:Y:S01]  /*25e0*/  ISETP.EQ.OR P4, PT, R18, UR8, P3 ;  /* 0x0000000812007c0c */ /* 0x000fe20009f82670 */
[----:B------:R-:W-:-:S04]  /*25f0*/  @!P5 IMAD.WIDE.U32 R18, R3, 0x8, R16 ;  /* 0x000000080312d825 */ /* 0x000fc800078e0010 */
[--C-:B------:R-:W-:Y:S02]  /*2600*/  @!P6 IMAD.WIDE.U32 R20, R14, 0x8, R16.reuse ;  /* 0x000000080e14e825 */ /* 0x100fe400078e0010 */
[----:B------:R-:W2:Y:S02]  /*2610*/  @!P5 LDG.E.64 R18, desc[UR12][R18.64] ;  /* 0x0000000c1212d981 */ /* 0x000ea4000c1e1b00 */
[--C-:B------:R-:W-:Y:S02]  /*2620*/  @!P1 IMAD.WIDE.U32 R22, R12, 0x8, R16.reuse ;  /* 0x000000080c169825 */ /* 0x100fe400078e0010 */
[----:B------:R-:W3:Y:S02]  /*2630*/  @!P6 LDG.E.64 R20, desc[UR12][R20.64] ;  /* 0x0000000c1414e981 */ /* 0x000ee4000c1e1b00 */
[----:B------:R-:W-:Y:S02]  /*2640*/  @!P4 IMAD.WIDE.U32 R24, R15, 0x8, R16 ;  /* 0x000000080f18c825 */ /* 0x000fe400078e0010 */
[----:B------:R-:W4:Y:S04]  /*2650*/  @!P1 LDG.E.64 R22, desc[UR12][R22.64] ;  /* 0x0000000c16169981 */ /* 0x000f28000c1e1b00 */
[----:B------:R-:W5:Y:S01]  /*2660*/  @!P4 LDG.E.64 R24, desc[UR12][R24.64] ;  /* 0x0000000c1818c981 */ /* 0x000f62000c1e1b00 */
[----:B------:R-:W-:Y:S01]  /*2670*/  IADD3 R30, PT, PT, R30, 0x8, RZ ;  /* 0x000000081e1e7810 */ /* 0x000fe20007ffe0ff */
[----:B------:R-:W-:Y:S01]  /*2680*/  UIADD3 UR5, UPT, UPT, UR5, 0x8, URZ ;  /* 0x0000000805057890 */ /* 0x000fe2000fffe0ff */
[----:B------:R-:W-:-:S02]  /*2690*/  LEA R29, R11, R29, 0x3 ;  /* 0x0000001d0b1d7211 */ /* 0x000fc400078e18ff */
[C---:B------:R-:W-:Y:S02]  /*26a0*/  LEA R28, R11.reuse, R28, 0x3 ;  /* 0x0000001c0b1c7211 */ /* 0x040fe400078e18ff */
[C---:B------:R-:W-:Y:S02]  /*26b0*/  LEA R27, R11.reuse, R27, 0x3 ;  /* 0x0000001b0b1b7211 */ /* 0x040fe400078e18ff */
[C---:B------:R-:W-:Y:S02]  /*26c0*/  LEA R26, R11.reuse, R26, 0x3 ;  /* 0x0000001a0b1a7211 */ /* 0x040fe400078e18ff */
[C---:B------:R-:W-:Y:S02]  /*26d0*/  LEA R3, R11.reuse, R3, 0x3 ;  /* 0x000000030b037211 */ /* 0x040fe400078e18ff */
[C---:B------:R-:W-:Y:S02]  /*26e0*/  LEA R14, R11.reuse, R14, 0x3 ;  /* 0x0000000e0b0e7211 */ /* 0x040fe400078e18ff */
[----:B------:R-:W-:-:S02]  /*26f0*/  LEA R12, R11, R12, 0x3 ;  /* 0x0000000c0b0c7211 */ /* 0x000fc400078e18ff */
[----:B------:R-:W-:Y:S01]  /*2700*/  LEA R15, R11, R15, 0x3 ;  /* 0x0000000f0b0f7211 */ /* 0x000fe200078e18ff */
[----:B--2---:R-:W-:Y:S01]  /*2710*/  @!P5 FADD.FTZ R8, R8, R18 ;  /* 0x000000120808d221 */ /* 0x004fe20000010000 */
[----:B------:R-:W-:-:S03]  /*2720*/  @!P5 FADD.FTZ R9, R9, R19 ;  /* 0x000000130909d221 */ /* 0x000fc60000010000 */
[----:B---3--:R-:W-:Y:S01]  /*2730*/  @!P6 FADD.FTZ R8, R8, R20 ;  /* 0x000000140808e221 */ /* 0x008fe20000010000 */
[----:B------:R-:W-:-:S03]  /*2740*/  @!P6 FADD.FTZ R9, R9, R21 ;  /* 0x000000150909e221 */ /* 0x000fc60000010000 */
[----:B----4-:R-:W-:Y:S01]  /*2750*/  @!P1 FADD.FTZ R8, R8, R22 ;  /* 0x0000001608089221 */ /* 0x010fe20000010000 */
[----:B------:R-:W-:Y:S01]  /*2760*/  @!P1 FADD.FTZ R9, R9, R23 ;  /* 0x0000001709099221 */ /* 0x000fe20000010000 */
[----:B------:R-:W-:Y:S02]  /*2770*/  ISETP.NE.AND P1, PT, R30, R13, PT ;  /* 0x0000000d1e00720c */ /* 0x000fe40003f25270 */
[----:B-----5:R-:W-:Y:S01]  /*2780*/  @!P4 FADD.FTZ R8, R8, R24 ;  /* 0x000000180808c221 */ /* 0x020fe20000010000 */
[----:B------:R-:W-:-:S10]  /*2790*/  @!P4 FADD.FTZ R9, R9, R25 ;  /* 0x000000190909c221 */ /* 0x000fd40000010000 */
[----:B------:R-:W-:Y:S05]  /*27a0*/  @P1 BRA `(.L_x_16) ;  /* 0xfffffffc00141947 */ /* 0x000fea000383ffff */
[----:B------:R-:W-:-:S07]  /*27b0*/  MOV R3, R13 ;  /* 0x0000000d00037202 */ /* 0x000fce0000000f00 */
.L_x_15:
[----:B------:R-:W-:-:S04]  /*27c0*/  LOP3.LUT R12, R0, 0x7, RZ, 0xc0, !PT ;  /* 0x00000007000c7812 */ /* 0x000fc800078ec0ff */
[----:B------:R-:W-:-:S13]  /*27d0*/  ISETP.NE.AND P1, PT, R12, RZ, PT ;  /* 0x000000ff0c00720c */ /* 0x000fda0003f25270 */
[----:B------:R-:W-:Y:S05]  /*27e0*/  @!P1 BRA `(.L_x_12) ;  /* 0x0000000000f09947 */ /* 0x000fea0003800000 */
[----:B------:R-:W-:Y:S02]  /*27f0*/  IADD3 R12, PT, PT, R12, -0x1, RZ ;  /* 0xffffffff0c0c7810 */ /* 0x000fe40007ffe0ff */
[----:B------:R-:W-:Y:S02]  /*2800*/  LOP3.LUT P1, R20, R0, 0x3, RZ, 0xc0, !PT ;  /* 0x0000000300147812 */ /* 0x000fe4000782c0ff */
[----:B------:R-:W-:-:S13]  /*2810*/  ISETP.GE.U32.AND P4, PT, R12, 0x3, PT ;  /* 0x000000030c00780c */ /* 0x000fda0003f86070 */
[----:B------:R-:W-:Y:S05]  /*2820*/  @!P4 BRA `(.L_x_17) ;  /* 0x000000000070c947 */ /* 0x000fea0003800000 */
[----:B------:R-:W-:-:S13]  /*2830*/  ISETP.EQ.OR P6, PT, R3, UR8, P3 ;  /* 0x0000000803007c0c */ /* 0x000fda0009fc2670 */
[----:B------:R-:W-:-:S04]  /*2840*/  @!P6 IMAD R13, R3, R11, R36 ;  /* 0x0000000b030de224 */ /* 0x000fc800078e0224 */
[----:B------:R-:W-:-:S06]  /*2850*/  @!P6 IMAD.WIDE.U32 R12, R13, 0x8, R16 ;  /* 0x000000080d0ce825 */ /* 0x000fcc00078e0010 */
[----:B------:R-:W0:Y:S01]  /*2860*/  @!P6 LDG.E.64 R12, desc[UR12][R12.64] ;  /* 0x0000000c0c0ce981 */ /* 0x000e22000c1e1b00 */
[C---:B------:R-:W-:Y:S02]  /*2870*/  IADD3 R15, PT, PT, R3.reuse, 0x1, RZ ;  /* 0x00000001030f7810 */ /* 0x040fe40007ffe0ff */
[----:B------:R-:W-:Y:S02]  /*2880*/  IADD3 R19, PT, PT, R3, 0x2, RZ ;  /* 0x0000000203137810 */ /* 0x000fe40007ffe0ff */
[----:B------:R-:W-:Y:S02]  /*2890*/  ISETP.EQ.OR P5, PT, R15, UR8, P3 ;  /* 0x000000080f007c0c */ /* 0x000fe40009fa2670 */
[----:B------:R-:W-:Y:S02]  /*28a0*/  IADD3 R21, PT, PT, R3, 0x3, RZ ;  /* 0x0000000303157810 */ /* 0x000fe40007ffe0ff */
[----:B------:R-:W-:-:S09]  /*28b0*/  ISETP.EQ.OR P4, PT, R19, UR8, P3 ;  /* 0x0000000813007c0c */ /* 0x000fd20009f82670 */
[----:B------:R-:W-:-:S04]  /*28c0*/  @!P5 IMAD R15, R15, R11, R36 ;  /* 0x0000000b0f0fd224 */ /* 0x000fc800078e0224 */
[----:B------:R-:W-:Y:S02]  /*28d0*/  @!P4 IMAD R19, R19, R11, R36 ;  /* 0x0000000b1313c224 */ /* 0x000fe400078e0224 */
[----:B0-----:R-:W-:Y:S01]  /*28e0*/  @!P6 FADD.FTZ R8, R8, R12 ;  /* 0x0000000c0808e221 */ /* 0x001fe20000010000 */
[----:B------:R-:W-:Y:S01]  /*28f0*/  @!P6 FADD.FTZ R9, R9, R13 ;  /* 0x0000000d0909e221 */ /* 0x000fe20000010000 */
[----:B------:R-:W-:Y:S01]  /*2900*/  ISETP.EQ.OR P6, PT, R21, UR8, P3 ;  /* 0x0000000815007c0c */ /* 0x000fe20009fc2670 */
[----:B------:R-:W-:-:S04]  /*2910*/  @!P5 IMAD.WIDE.U32 R12, R15, 0x8, R16 ;  /* 0x000000080f0cd825 */ /* 0x000fc800078e0010 */
[----:B------:R-:W-:Y:S02]  /*2920*/  @!P4 IMAD.WIDE.U32 R14, R19, 0x8, R16 ;  /* 0x00000008130ec825 */ /* 0x000fe400078e0010 */
[----:B------:R-:W2:Y:S04]  /*2930*/  @!P5 LDG.E.64 R12, desc[UR12][R12.64] ;  /* 0x0000000c0c0cd981 */ /* 0x000ea8000c1e1b00 */
[----:B------:R-:W3:Y:S02]  /*2940*/  @!P4 LDG.E.64 R14, desc[UR12][R14.64] ;  /* 0x0000000c0e0ec981 */ /* 0x000ee4000c1e1b00 */
[----:B------:R-:W-:-:S04]  /*2950*/  @!P6 IMAD R21, R21, R11, R36 ;  /* 0x0000000b1515e224 */ /* 0x000fc800078e0224 */
[----:B------:R-:W-:-:S06]  /*2960*/  @!P6 IMAD.WIDE.U32 R18, R21, 0x8, R16 ;  /* 0x000000081512e825 */ /* 0x000fcc00078e0010 */
[----:B------:R-:W4:Y:S01]  /*2970*/  @!P6 LDG.E.64 R18, desc[UR12][R18.64] ;  /* 0x0000000c1212e981 */ /* 0x000f22000c1e1b00 */
[----:B------:R-:W-:Y:S01]  /*2980*/  IADD3 R3, PT, PT, R3, 0x4, RZ ;  /* 0x0000000403037810 */ /* 0x000fe20007ffe0ff */
[----:B--2---:R-:W-:Y:S01]  /*2990*/  @!P5 FADD.FTZ R8, R8, R12 ;  /* 0x0000000c0808d221 */ /* 0x004fe20000010000 */
[----:B------:R-:W-:-:S03]  /*29a0*/  @!P5 FADD.FTZ R9, R9, R13 ;  /* 0x0000000d0909d221 */ /* 0x000fc60000010000 */
[----:B---3--:R-:W-:Y:S01]  /*29b0*/  @!P4 FADD.FTZ R8, R8, R14 ;  /* 0x0000000e0808c221 */ /* 0x008fe20000010000 */
[----:B------:R-:W-:-:S03]  /*29c0*/  @!P4 FADD.FTZ R9, R9, R15 ;  /* 0x0000000f0909c221 */ /* 0x000fc60000010000 */
[----:B----4-:R-:W-:Y:S01]  /*29d0*/  @!P6 FADD.FTZ R8, R8, R18 ;  /* 0x000000120808e221 */ /* 0x010fe20000010000 */
[----:B------:R-:W-:-:S07]  /*29e0*/  @!P6 FADD.FTZ R9, R9, R19 ;  /* 0x000000130909e221 */ /* 0x000fce0000010000 */
.L_x_17:
[----:B------:R-:W-:Y:S05]  /*29f0*/  @!P1 BRA `(.L_x_12) ;  /* 0x00000000006c9947 */ /* 0x000fea0003800000 */
[----:B------:R-:W-:Y:S02]  /*2a00*/  ISETP.NE.AND P1, PT, R20, 0x1, PT ;  /* 0x000000011400780c */ /* 0x000fe40003f25270 */
[----:B------:R-:W-:-:S11]  /*2a10*/  LOP3.LUT R18, R0, 0x1, RZ, 0xc0, !PT ;  /* 0x0000000100127812 */ /* 0x000fd600078ec0ff */
[----:B------:R-:W-:Y:S05]  /*2a20*/  @!P1 BRA `(.L_x_18) ;  /* 0x0000000000389947 */ /* 0x000fea0003800000 */
[C---:B------:R-:W-:Y:S02]  /*2a30*/  IADD3 R13, PT, PT, R3.reuse, 0x1, RZ ;  /* 0x00000001030d7810 */ /* 0x040fe40007ffe0ff */
[----:B------:R-:W-:Y:S02]  /*2a40*/  ISETP.EQ.OR P4, PT, R3, UR8, P3 ;  /* 0x0000000803007c0c */ /* 0x000fe40009f82670 */
[----:B------:R-:W-:-:S11]  /*2a50*/  ISETP.EQ.OR P1, PT, R13, UR8, P3 ;  /* 0x000000080d007c0c */ /* 0x000fd60009f22670 */
[-CC-:B------:R-:W-:Y:S02]  /*2a60*/  @!P4 IMAD R15, R3, R11.reuse, R36.reuse ;  /* 0x0000000b030fc224 */ /* 0x180fe400078e0224 */
[----:B------:R-:W-:Y:S02]  /*2a70*/  @!P1 IMAD R13, R13, R11, R36 ;  /* 0x0000000b0d0d9224 */ /* 0x000fe400078e0224 */
[----:B------:R-:W-:-:S04]  /*2a80*/  @!P4 IMAD.WIDE.U32 R14, R15, 0x8, R16 ;  /* 0x000000080f0ec825 */ /* 0x000fc800078e0010 */
[----:B------:R-:W-:Y:S02]  /*2a90*/  @!P1 IMAD.WIDE.U32 R12, R13, 0x8, R16 ;  /* 0x000000080d0c9825 */ /* 0x000fe400078e0010 */
[----:B------:R-:W0:Y:S04]  /*2aa0*/  @!P4 LDG.E.64 R14, desc[UR12][R14.64] ;  /* 0x0000000c0e0ec981 */ /* 0x000e28000c1e1b00 */
[----:B------:R-:W2:Y:S01]  /*2ab0*/  @!P1 LDG.E.64 R12, desc[UR12][R12.64] ;  /* 0x0000000c0c0c9981 */ /* 0x000ea2000c1e1b00 */
[----:B------:R-:W-:Y:S01]  /*2ac0*/  IADD3 R3, PT, PT, R3, 0x2, RZ ;  /* 0x0000000203037810 */ /* 0x000fe20007ffe0ff */
[----:B0-----:R-:W-:Y:S01]  /*2ad0*/  @!P4 FADD.FTZ R8, R8, R14 ;  /* 0x0000000e0808c221 */ /* 0x001fe20000010000 */
[----:B------:R-:W-:-:S03]  /*2ae0*/  @!P4 FADD.FTZ R9, R9, R15 ;  /* 0x0000000f0909c221 */ /* 0x000fc60000010000 */
[----:B--2---:R-:W-:Y:S01]  /*2af0*/  @!P1 FADD.FTZ R8, R8, R12 ;  /* 0x0000000c08089221 */ /* 0x004fe20000010000 */
[----:B------:R-:W-:-:S07]  /*2b00*/  @!P1 FADD.FTZ R9, R9, R13 ;  /* 0x0000000d09099221 */ /* 0x000fce0000010000 */
.L_x_18:
[----:B------:R-:W-:Y:S01]  /*2b10*/  ISETP.EQ.OR P1, PT, R3, UR8, P3 ;  /* 0x0000000803007c0c */ /* 0x000fe20009f22670 */
[----:B------:R-:W-:Y:S03]  /*2b20*/  BSSY.RECONVERGENT B0, `(.L_x_12) ;  /* 0x0000008000007945 */ /* 0x000fe60003800200 */
[----:B------:R-:W-:-:S13]  /*2b30*/  ISETP.NE.U32.OR P1, PT, R18, 0x1, P1 ;  /* 0x000000011200780c */ /* 0x000fda0000f25470 */
[----:B------:R-:W-:Y:S05]  /*2b40*/  @P1 BRA `(.L_x_19) ;  /* 0x0000000000141947 */ /* 0x000fea0003800000 */
[----:B------:R-:W-:-:S04]  /*2b50*/  IMAD R3, R11, R3, R36 ;  /* 0x000000030b037224 */ /* 0x000fc800078e0224 */
[----:B------:R-:W-:-:S06]  /*2b60*/  IMAD.WIDE.U32 R16, R3, 0x8, R16 ;  /* 0x0000000803107825 */ /* 0x000fcc00078e0010 */
[----:B------:R-:W0:Y:S02]  /*2b70*/  LDG.E.64 R16, desc[UR12][R16.64] ;  /* 0x0000000c10107981 */ /* 0x000e24000c1e1b00 */
[----:B0-----:R-:W-:Y:S01]  /*2b80*/  FADD.FTZ R8, R8, R16 ;  /* 0x0000001008087221 */ /* 0x001fe20000010000 */
[----:B------:R-:W-:-:S07]  /*2b90*/  FADD.FTZ R9, R9, R17 ;  /* 0x0000001109097221 */ /* 0x000fce0000010000 */
.L_x_19:
[----:B------:R-:W-:Y:S05]  /*2ba0*/  BSYNC.RECONVERGENT B0 ;  /* 0x0000000000007941 */ /* 0x000fea0003800200 */
.L_x_12:
[----:B------:R-:W5:Y:S01]  /*2bb0*/  S2UR UR6, SR_CgaCtaId ;  /* 0x00000000000679c3 */ /* 0x000f620000008800 */
[----:B------:R-:W-:Y:S01]  /*2bc0*/  UMOV UR5, 0x400 ;  /* 0x0000040000057882 */ /* 0x000fe20000000000 */
[C---:B----4-:R-:W-:Y:S02]  /*2bd0*/  PRMT R14, R41.reuse, 0x7632, R14 ;  /* 0x00007632290e7816 */ /* 0x050fe4000000000e */
[----:B------:R-:W-:Y:S02]  /*2be0*/  SHF.L.U32 R41, R41, 0x10, RZ ;  /* 0x0000001029297819 */ /* 0x000fe400000006ff */
[----:B------:R-:W-:Y:S02]  /*2bf0*/  SHF.L.U32 R14, R14, 0x10, RZ ;  /* 0x000000100e0e7819 */ /* 0x000fe400000006ff */
[----:B------:R-:W-:Y:S01]  /*2c00*/  PRMT R15, R40, 0x7632, R15 ;  /* 0x00007632280f7816 */ /* 0x000fe2000000000f */
[----:B------:R-:W-:-:S04]  /*2c10*/  FADD.FTZ R41, R41, -UR14 ;  /* 0x8000000e29297e21 */ /* 0x000fc80008010000 */
[----:B------:R-:W-:Y:S01]  /*2c20*/  FMUL.FTZ R41, R41, UR7 ;  /* 0x0000000729297c20 */ /* 0x000fe20008410000 */
[----:B-----5:R-:W-:-:S09]  /*2c30*/  ULEA UR5, UR6, UR5, 0x18 ;  /* 0x0000000506057291 */ /* 0x020fd2000f8ec0ff */
[----:B------:R0:W-:Y:S01]  /*2c40*/  @!P3 STS.64 [UR5+0x78], R8 ;  /* 0x00007808ff00b988 */ /* 0x0001e20008000a05 */
[----:B------:R-:W-:Y:S01]  /*2c50*/  BAR.SYNC.DEFER_BLOCKING 0x0 ;  /* 0x0000000000007b1d */ /* 0x000fe20000010000 */
[C---:B0--3--:R-:W-:Y:S01]  /*2c60*/  PRMT R8, R39.reuse, 0x7632, R8 ;  /* 0x0000763227087816 */ /* 0x049fe20000000008 */
[----:B------:R-:W-:Y:S01]  /*2c70*/  FADD.FTZ R9, R14, -UR14 ;  /* 0x8000000e0e097e21 */ /* 0x000fe20008010000 */
[----:B------:R-:W-:Y:S02]  /*2c80*/  SHF.L.U32 R39, R39, 0x10, RZ ;  /* 0x0000001027277819 */ /* 0x000fe400000006ff */
[----:B------:R-:W-:Y:S01]  /*2c90*/  SHF.L.U32 R14, R15, 0x10, RZ ;  /* 0x000000100f0e7819 */ /* 0x000fe200000006ff */
[----:B------:R-:W-:Y:S01]  /*2ca0*/  FMUL.FTZ R23, R9, UR7 ;  /* 0x0000000709177c20 */ /* 0x000fe20008410000 */
[----:B------:R-:W-:Y:S01]  /*2cb0*/  SHF.L.U32 R8, R8, 0x10, RZ ;  /* 0x0000001008087819 */ /* 0x000fe200000006ff */
[----:B------:R-:W0:Y:S01]  /*2cc0*/  LDS.64 R12, [UR5+0x78] ;  /* 0x00007805ff0c7984 */ /* 0x000e220008000a00 */
[----:B------:R-:W0:Y:S02]  /*2cd0*/  LDCU UR5, c[0x0][0x42c] ;  /* 0x00008580ff0577ac */ /* 0x000e240008000800 */
[----:B0-----:R-:W-:Y:S01]  /*2ce0*/  FMUL.FTZ R3, R12, UR5 ;  /* 0x000000050c037c20 */ /* 0x001fe20008410000 */
[----:B------:R-:W-:Y:S01]  /*2cf0*/  FMUL.FTZ R12, R13, UR5 ;  /* 0x000000050d0c7c20 */ /* 0x000fe20008410000 */
[----:B------:R-:W-:Y:S01]  /*2d00*/  SHF.L.U32 R13, R40, 0x10, RZ ;  /* 0x00000010280d7819 */ /* 0x000fe200000006ff */
[----:B------:R-:W-:Y:S06]  /*2d10*/  @!P2 BRA `(.L_x_20) ;  /* 0x000000000048a947 */ /* 0x000fec0003800000 */
[----:B------:R-:W-:Y:S01]  /*2d20*/  FFMA.FTZ R9, R6, R41, R4 ;  /* 0x0000002906097223 */ /* 0x000fe20000010004 */
[----:B------:R-:W-:-:S03]  /*2d30*/  FFMA.FTZ R15, R7, R23, R5 ;  /* 0x00000017070f7223 */ /* 0x000fc60000010005 */
[----:B-1----:R-:W-:Y:S01]  /*2d40*/  FMUL.FTZ R16, R9, -1.4426950216293334961 ;  /* 0xbfb8aa3b09107820 */ /* 0x002fe20000410000 */
[----:B------:R-:W-:-:S05]  /*2d50*/  FMUL.FTZ R19, R15, -1.4426950216293334961 ;  /* 0xbfb8aa3b0f137820 */ /* 0x000fca0000410000 */
[----:B------:R-:W2:Y:S08]  /*2d60*/  MUFU.EX2 R16, R16 ;  /* 0x0000001000107308 */ /* 0x000eb00000000800 */
[----:B------:R-:W0:Y:S01]  /*2d70*/  MUFU.EX2 R19, R19 ;  /* 0x0000001300137308 */ /* 0x000e220000000800 */
[----:B--2---:R-:W-:-:S07]  /*2d80*/  FADD.FTZ R17, R16, 1 ;  /* 0x3f80000010117421 */ /* 0x004fce0000010000 */
[----:B------:R-:W1:Y:S01]  /*2d90*/  MUFU.RCP R18, R17 ;  /* 0x0000001100127308 */ /* 0x000e620000001000 */
[----:B0-----:R-:W-:-:S07]  /*2da0*/  FADD.FTZ R20, R19, 1 ;  /* 0x3f80000013147421 */ /* 0x001fce0000010000 */
[----:B------:R-:W0:Y:S01]  /*2db0*/  MUFU.RCP R21, R20 ;  /* 0x0000001400157308 */ /* 0x000e220000001000 */
[----:B-1----:R-:W-:Y:S01]  /*2dc0*/  FADD.FTZ R22, -R18, 1 ;  /* 0x3f80000012167421 */ /* 0x002fe20000010100 */
[----:B------:R-:W-:-:S03]  /*2dd0*/  FMUL.FTZ R13, R13, R18 ;  /* 0x000000120d0d7220 */ /* 0x000fc60000410000 */
[----:B------:R-:W-:Y:S01]  /*2de0*/  FFMA.FTZ R22, R9, R22, 1 ;  /* 0x3f80000009167423 */ /* 0x000fe20000010016 */
[----:B0-----:R-:W-:Y:S01]  /*2df0*/  FADD.FTZ R24, -R21, 1 ;  /* 0x3f80000015187421 */ /* 0x001fe20000010100 */
[----:B------:R-:W-:Y:S02]  /*2e00*/  FMUL.FTZ R14, R14, R21 ;  /* 0x000000150e0e7220 */ /* 0x000fe40000410000 */
[----:B------:R-:W-:Y:S01]  /*2e10*/  FMUL.FTZ R13, R13, R22 ;  /* 0x000000160d0d7220 */ /* 0x000fe20000410000 */
[----:B------:R-:W-:-:S04]  /*2e20*/  FFMA.FTZ R15, R15, R24, 1 ;  /* 0x3f8000000f0f7423 */ /* 0x000fc80000010018 */
[----:B------:R-:W-:-:S07]  /*2e30*/  FMUL.FTZ R14, R14, R15 ;  /* 0x0000000f0e0e7220 */ /* 0x000fce0000410000 */
.L_x_20:
[----:B------:R-:W-:Y:S04]  /*2e40*/  BSSY.RECONVERGENT B0, `(.L_x_21) ;  /* 0x0000015000007945 */ /* 0x000fe80003800200 */
[----:B------:R-:W-:Y:S05]  /*2e50*/  @P0 BRA `(.L_x_22) ;  /* 0x00000000004c0947 */ /* 0x000fea0003800000 */
[----:B------:R-:W0:Y:S01]  /*2e60*/  LDCU.64 UR16, c[0x0][0x3f8] ;  /* 0x00007f00ff1077ac */ /* 0x000e220008000a00 */
[C-C-:B-1----:R-:W-:Y:S01]  /*2e70*/  FFMA.FTZ R16, R3.reuse, R23, R12.reuse ;  /* 0x0000001703107223 */ /* 0x142fe2000001000c */
[----:B------:R-:W-:Y:S01]  /*2e80*/  SHF.R.S32.HI R18, RZ, 0x1f, R45 ;  /* 0x0000001fff127819 */ /* 0x000fe2000001142d */
[----:B------:R-:W-:Y:S01]  /*2e90*/  FFMA.FTZ R9, R3, R41, R12 ;  /* 0x0000002903097223 */ /* 0x000fe2000001000c */
[----:B------:R-:W1:Y:S01]  /*2ea0*/  LDCU.64 UR10, c[0x0][0x380] ;  /* 0x00007000ff0a77ac */ /* 0x000e620008000a00 */
[----:B------:R-:W-:Y:S01]  /*2eb0*/  FFMA.FTZ R16, R7, R14, -R16 ;  /* 0x0000000e07107223 */ /* 0x000fe20000010810 */
[----:B------:R-:W-:Y:S01]  /*2ec0*/  MOV R14, R46 ;  /* 0x0000002e000e7202 */ /* 0x000fe20000000f00 */
[----:B------:R-:W-:Y:S01]  /*2ed0*/  FFMA.FTZ R9, R6, R13, -R9 ;  /* 0x0000000d06097223 */ /* 0x000fe20000010809 */
[----:B------:R-:W-:Y:S01]  /*2ee0*/  MOV R15, R49 ;  /* 0x00000031000f7202 */ /* 0x000fe20000000f00 */
[----:B0-----:R-:W-:Y:S02]  /*2ef0*/  IMAD R18, R18, UR16, RZ ;  /* 0x0000001012127c24 */ /* 0x001fe4000f8e02ff */
[----:B------:R-:W-:-:S04]  /*2f00*/  IMAD.WIDE.U32 R14, R45, UR16, R14 ;  /* 0x000000102d0e7c25 */ /* 0x000fc8000f8e000e */
[----:B------:R-:W-:Y:S02]  /*2f10*/  IMAD R13, R45, UR17, R18 ;  /* 0x000000112d0d7c24 */ /* 0x000fe4000f8e0212 */
[----:B------:R-:W-:Y:S01]  /*2f20*/  FMUL.FTZ R18, R9, UR7 ;  /* 0x0000000709127c20 */ /* 0x000fe20008410000 */
[----:B------:R-:W-:Y:S01]  /*2f30*/  FMUL.FTZ R9, R16, UR7 ;  /* 0x0000000710097c20 */ /* 0x000fe20008410000 */
[C---:B-1----:R-:W-:Y:S02]  /*2f40*/  LEA R16, P0, R14.reuse, UR10, 0x1 ;  /* 0x0000000a0e107c11 */ /* 0x042fe4000f8008ff */
[----:B------:R-:W-:Y:S02]  /*2f50*/  IADD3 R13, PT, PT, R15, R13, RZ ;  /* 0x0000000d0f0d7210 */ /* 0x000fe40007ffe0ff */
[----:B------:R-:W-:Y:S02]  /*2f60*/  F2FP.BF16.F32.PACK_AB R9, R9, R18 ;  /* 0x000000120909723e */ /* 0x000fe400000010ff */
[----:B--2---:R-:W-:-:S05]  /*2f70*/  LEA.HI.X R17, R14, UR11, R13, 0x1, P0 ;  /* 0x0000000b0e117c11 */ /* 0x004fca00080f0c0d */
[----:B------:R0:W-:Y:S02]  /*2f80*/  STG.E desc[UR12][R16.64], R9 ;  /* 0x0000000910007986 */ /* 0x0001e4000c10190c */
.L_x_22:
[----:B------:R-:W-:Y:S05]  /*2f90*/  BSYNC.RECONVERGENT B0 ;  /* 0x0000000000007941 */ /* 0x000fea0003800200 */
.L_x_21:
[----:B------:R-:W-:Y:S01]  /*2fa0*/  UISETP.NE.AND UP0, UPT, UR9, URZ, UPT ;  /* 0x000000ff0900728c */ /* 0x000fe2000bf05270 */
[----:B------:R-:W-:Y:S01]  /*2fb0*/  PRMT R13, R37, 0x7632, R13 ;  /* 0x00007632250d7816 */ /* 0x000fe2000000000d */
[----:B------:R-:W-:Y:S01]  /*2fc0*/  FADD.FTZ R39, R39, -UR14 ;  /* 0x8000000e27277e21 */ /* 0x000fe20008010000 */
[----:B0-----:R-:W-:Y:S01]  /*2fd0*/  FADD.FTZ R9, R8, -UR14 ;  /* 0x8000000e08097e21 */ /* 0x001fe20008010000 */
[----:B------:R-:W-:Y:S02]  /*2fe0*/  SHF.L.U32 R37, R37, 0x10, RZ ;  /* 0x0000001025257819 */ /* 0x000fe400000006ff */
[----:B------:R-:W-:Y:S01]  /*2ff0*/  SHF.L.U32 R8, R13, 0x10, RZ ;  /* 0x000000100d087819 */ /* 0x000fe200000006ff */
[----:B------:R-:W-:Y:S01]  /*3000*/  FMUL.FTZ R39, R39, UR7 ;  /* 0x0000000727277c20 */ /* 0x000fe20008410000 */
[----:B------:R-:W-:Y:S01]  /*3010*/  FMUL.FTZ R20, R9, UR7 ;  /* 0x0000000709147c20 */ /* 0x000fe20008410000 */
[----:B------:R-:W-:Y:S06]  /*3020*/  BRA.U !UP0, `(.L_x_23) ;  /* 0x0000000108487547 */ /* 0x000fec000b800000 */
[----:B------:R-:W-:Y:S01]  /*3030*/  FFMA.FTZ R4, R6, R39, R4 ;  /* 0x0000002706047223 */ /* 0x000fe20000010004 */
[----:B------:R-:W-:-:S03]  /*3040*/  FFMA.FTZ R5, R7, R20, R5 ;  /* 0x0000001407057223 */ /* 0x000fc60000010005 */
[----:B------:R-:W-:Y:S01]  /*3050*/  FMUL.FTZ R9, R4, -1.4426950216293334961 ;  /* 0xbfb8aa3b04097820 */ /* 0x000fe20000410000 */
[----:B------:R-:W-:-:S05]  /*3060*/  FMUL.FTZ R15, R5, -1.4426950216293334961 ;  /* 0xbfb8aa3b050f7820 */ /* 0x000fca0000410000 */
[----:B------:R-:W0:Y:S08]  /*3070*/  MUFU.EX2 R9, R9 ;  /* 0x0000000900097308 */ /* 0x000e300000000800 */
[----:B------:R-:W1:Y:S01]  /*3080*/  MUFU.EX2 R15, R15 ;  /* 0x0000000f000f7308 */ /* 0x000e620000000800 */
[----:B0-----:R-:W-:-:S07]  /*3090*/  FADD.FTZ R13, R9, 1 ;  /* 0x3f800000090d7421 */ /* 0x001fce0000010000 */
[----:B------:R-:W0:Y:S01]  /*30a0*/  MUFU.RCP R14, R13 ;  /* 0x0000000d000e7308 */ /* 0x000e220000001000 */
[----:B-1----:R-:W-:-:S07]  /*30b0*/  FADD.FTZ R16, R15, 1 ;  /* 0x3f8000000f107421 */ /* 0x002fce0000010000 */
[----:B--2---:R-:W1:Y:S01]  /*30c0*/  MUFU.RCP R17, R16 ;  /* 0x0000001000117308 */ /* 0x004e620000001000 */
[----:B0-----:R-:W-:Y:S01]  /*30d0*/  FADD.FTZ R19, -R14, 1 ;  /* 0x3f8000000e137421 */ /* 0x001fe20000010100 */
[----:B------:R-:W-:-:S03]  /*30e0*/  FMUL.FTZ R37, R37, R14 ;  /* 0x0000000e25257220 */ /* 0x000fc60000410000 */
[----:B------:R-:W-:Y:S01]  /*30f0*/  FFMA.FTZ R4, R4, R19, 1 ;  /* 0x3f80000004047423 */ /* 0x000fe20000010013 */
[----:B-1----:R-:W-:Y:S01]  /*3100*/  FADD.FTZ R18, -R17, 1 ;  /* 0x3f80000011127421 */ /* 0x002fe20000010100 */
[----:B------:R-:W-:Y:S02]  /*3110*/  FMUL.FTZ R8, R8, R17 ;  /* 0x0000001108087220 */ /* 0x000fe40000410000 */
[----:B------:R-:W-:Y:S01]  /*3120*/  FMUL.FTZ R37, R37, R4 ;  /* 0x0000000425257220 */ /* 0x000fe20000410000 */
[----:B------:R-:W-:-:S04]  /*3130*/  FFMA.FTZ R5, R5, R18, 1 ;  /* 0x3f80000005057423 */ /* 0x000fc80000010012 */
[----:B------:R-:W-:-:S07]  /*3140*/  FMUL.FTZ R8, R8, R5 ;  /* 0x0000000508087220 */ /* 0x000fce0000410000 */
.L_x_23:
[----:B------:R-:W0:Y:S01]  /*3150*/  LDCU.64 UR10, c[0x0][0x400] ;  /* 0x00008000ff0a77ac */ /* 0x000e220008000a00 */
[----:B------:R-:W-:Y:S01]  /*3160*/  IADD3 R9, PT, PT, R45, 0x20, RZ ;  /* 0x000000202d097810 */ /* 0x000fe20007ffe0ff */
[C-C-:B------:R-:W-:Y:S01]  /*3170*/  FFMA.FTZ R5, R3.reuse, R39, R12.reuse ;  /* 0x0000002703057223 */ /* 0x140fe2000001000c */
[----:B------:R-:W-:Y:S01]  /*3180*/  FFMA.FTZ R12, R3, R20, R12 ;  /* 0x00000014030c7223 */ /* 0x000fe2000001000c */
[----:B------:R-:W-:Y:S01]  /*3190*/  BSSY.RECONVERGENT B0, `(.L_x_24) ;  /* 0x0000014000007945 */ /* 0x000fe20003800200 */
[----:B------:R-:W-:Y:S01]  /*31a0*/  SHF.R.S32.HI R4, RZ, 0x1f, R9 ;  /* 0x0000001fff047819 */ /* 0x000fe20000011409 */
[----:B------:R-:W-:Y:S01]  /*31b0*/  FFMA.FTZ R5, R6, R37, -R5 ;  /* 0x0000002506057223 */ /* 0x000fe20000010805 */
[----:B------:R-:W-:-:S03]  /*31c0*/  FFMA.FTZ R12, R7, R8, -R12 ;  /* 0x00000008070c7223 */ /* 0x000fc6000001080c */
[----:B------:R-:W-:Y:S01]  /*31d0*/  FMUL.FTZ R3, R5, UR7 ;  /* 0x0000000705037c20 */ /* 0x000fe20008410000 */
[----:B------:R-:W-:Y:S01]  /*31e0*/  FMUL.FTZ R12, R12, UR7 ;  /* 0x000000070c0c7c20 */ /* 0x000fe20008410000 */
[----:B0-----:R-:W-:-:S04]  /*31f0*/  ISETP.GE.U32.AND P0, PT, R9, UR10, PT ;  /* 0x0000000a09007c0c */ /* 0x001fc8000bf06070 */
[----:B------:R-:W-:-:S13]  /*3200*/  ISETP.GE.AND.EX P0, PT, R4, UR11, PT, P0 ;  /* 0x0000000b04007c0c */ /* 0x000fda000bf06300 */
[----:B------:R-:W-:Y:S05]  /*3210*/  @P0 BRA `(.L_x_25) ;  /* 0x00000000002c0947 */ /* 0x000fea0003800000 */
[----:B------:R-:W0:Y:S01]  /*3220*/  LDCU.64 UR6, c[0x0][0x3f8] ;  /* 0x00007f00ff0677ac */ /* 0x000e220008000a00 */
[----:B------:R-:W-:Y:S02]  /*3230*/  MOV R47, R49 ;  /* 0x00000031002f7202 */ /* 0x000fe40000000f00 */
[----:B------:R-:W-:Y:S01]  /*3240*/  F2FP.BF16.F32.PACK_AB R3, R12, R3 ;  /* 0x000000030c03723e */ /* 0x000fe200000010ff */
[----:B------:R-:W3:Y:S01]  /*3250*/  LDCU.64 UR10, c[0x0][0x380] ;  /* 0x00007000ff0a77ac */ /* 0x000ee20008000a00 */
[----:B0-----:R-:W-:Y:S02]  /*3260*/  IMAD R4, R4, UR6, RZ ;  /* 0x0000000604047c24 */ /* 0x001fe4000f8e02ff */
[----:B------:R-:W-:-:S04]  /*3270*/  IMAD.WIDE.U32 R46, R9, UR6, R46 ;  /* 0x00000006092e7c25 */ /* 0x000fc8000f8e002e */
[----:B------:R-:W-:Y:S01]  /*3280*/  IMAD R5, R9, UR7, R4 ;  /* 0x0000000709057c24 */ /* 0x000fe2000f8e0204 */
[----:B---3--:R-:W-:-:S04]  /*3290*/  LEA R4, P0, R46, UR10, 0x1 ;  /* 0x0000000a2e047c11 */ /* 0x008fc8000f8008ff */
[----:B------:R-:W-:-:S04]  /*32a0*/  IADD3 R5, PT, PT, R47, R5, RZ ;  /* 0x000000052f057210 */ /* 0x000fc80007ffe0ff */
[----:B------:R-:W-:-:S05]  /*32b0*/  LEA.HI.X R5, R46, UR11, R5, 0x1, P0 ;  /* 0x0000000b2e057c11 */ /* 0x000fca00080f0c05 */
[----:B------:R0:W-:Y:S02]  /*32c0*/  STG.E desc[UR12][R4.64], R3 ;  /* 0x0000000304007986 */ /* 0x0001e4000c10190c */
.L_x_25:
[----:B------:R-:W-:Y:S05]  /*32d0*/  BSYNC.RECONVERGENT B0 ;  /* 0x0000000000007941 */ /* 0x000fea0003800200 */
.L_x_24:
[----:B------:R-:W-:Y:S02]  /*32e0*/  IADD3 R42, PT, PT, R11, R42, RZ ;  /* 0x0000002a0b2a7210 */ /* 0x000fe40007ffe0ff */
[----:B------:R-:W-:Y:S02]  /*32f0*/  IADD3 R43, PT, PT, R43, 0x1, RZ ;  /* 0x000000012b2b7810 */ /* 0x000fe40007ffe0ff */
[----:B------:R-:W-:-:S13]  /*3300*/  ISETP.GE.AND P0, PT, R42, UR4, PT ;  /* 0x000000042a007c0c */ /* 0x000fda000bf06270 */
[----:B------:R-:W-:Y:S05]  /*3310*/  @!P0 BRA `(.L_x_26) ;  /* 0xffffffcc00bc8947 */ /* 0x000fea000383ffff */
.L_x_1:
[----:B0-----:R-:W0:Y:S01]  /*3320*/  LDC R4, c[0x0][0x370] ;  /* 0x0000dc00ff047b82 */ /* 0x001e220000000800 */
[----:B------:R-:W-:Y:S01]  /*3330*/  ISETP.NE.AND P2, PT, R38, RZ, PT ;  /* 0x000000ff2600720c */ /* 0x000fe20003f45270 */
[----:B------:R-:W-:Y:S06]  /*3340*/  BSSY.RECONVERGENT B0, `(.L_x_27) ;  /* 0x0000011000007945 */ /* 0x000fec0003800200 */
[----:B------:R-:W3:Y:S08]  /*3350*/  LDC R7, c[0x0][0x374] ;  /* 0x0000dd00ff077b82 */ /* 0x000ef00000000800 */
[----:B------:R-:W4:Y:S01]  /*3360*/  LDC.64 R2, c[0x0][0x3c8] ;  /* 0x0000f200ff027b82 */ /* 0x000f220000000a00 */
[----:B0-----:R-:W-:-:S02]  /*3370*/  ISETP.NE.AND P1, PT, R4, 0x1, PT ;  /* 0x000000010400780c */ /* 0x001fc40003f25270 */
[----:B------:R-:W-:Y:S02]  /*3380*/  IADD3 R6, PT, PT, R4, -0x1, RZ ;  /* 0xffffffff04067810 */ /* 0x000fe40007ffe0ff */
[C---:B---3--:R-:W-:Y:S02]  /*3390*/  IADD3 R5, PT, PT, R7.reuse, -0x1, RZ ;  /* 0xffffffff07057810 */ /* 0x048fe40007ffe0ff */
[----:B------:R-:W-:Y:S02]  /*33a0*/  SHF.L.U32 R0, R7, 0x1, RZ ;  /* 0x0000000107007819 */ /* 0x000fe400000006ff */
[----:B------:R-:W-:Y:S02]  /*33b0*/  ISETP.NE.AND P0, PT, R36, R5, PT ;  /* 0x000000052400720c */ /* 0x000fe40003f05270 */
[----:B------:R-:W-:Y:S02]  /*33c0*/  SEL R5, R0, RZ, P1 ;  /* 0x000000ff00057207 */ /* 0x000fe40000800000 */
[----:B------:R-:W-:-:S03]  /*33d0*/  ISETP.NE.OR P0, PT, R6, UR8, P0 ;  /* 0x0000000806007c0c */ /* 0x000fc60008705670 */
[----:B----4-:R-:W-:Y:S01]  /*33e0*/  IMAD.WIDE.U32 R2, R5, 0x4, R2 ;  /* 0x0000000405027825 */ /* 0x010fe200078e0002 */
[----:B------:R-:W-:Y:S09]  /*33f0*/  @P2 BRA `(.L_x_28) ;  /* 0x0000000000142947 */ /* 0x000ff20003800000 */
[----:B------:R-:W-:Y:S01]  /*3400*/  HFMA2 R5, -RZ, RZ, 0, 5.9604644775390625e-08 ;  /* 0x00000001ff057431 */ /* 0x000fe200000001ff */
[----:B------:R-:W-:Y:S06]  /*3410*/  MEMBAR.ALL.GPU ;  /* 0x0000000000007992 */ /* 0x000fec000000a000 */
[----:B------:R-:W-:-:S00]  /*3420*/  ERRBAR ;  /* 0x00000000000079ab */ /* 0x000fc00000000000 */
[----:B------:R-:W-:Y:S06]  /*3430*/  CGAERRBAR ;  /* 0x00000000000075ab */ /* 0x000fec0000000000 */
[----:B------:R0:W-:Y:S02]  /*3440*/  REDG.E.ADD.S32.STRONG.GPU desc[UR12][R2.64], R5 ;  /* 0x000000050200798e */ /* 0x0001e4000c12e30c */
.L_x_28:
[----:B------:R-:W-:Y:S05]  /*3450*/  BSYNC.RECONVERGENT B0 ;  /* 0x0000000000007941 */ /* 0x000fea0003800200 */
.L_x_27:
[----:B------:R-:W-:Y:S05]  /*3460*/  @P0 EXIT ;  /* 0x000000000000094d */ /* 0x000fea0003800000 */
[----:B------:R-:W-:Y:S05]  /*3470*/  @P2 BRA `(.L_x_29) ;  /* 0x0000000000202947 */ /* 0x000fea0003800000 */
[----:B------:R-:W-:-:S05]  /*3480*/  IMAD R0, R4, R7, RZ ;  /* 0x0000000704007224 */ /* 0x000fca00078e02ff */
[----:B------:R-:W-:-:S13]  /*3490*/  ISETP.NE.AND P0, PT, R0, -0x1, PT ;  /* 0xffffffff0000780c */ /* 0x000fda0003f05270 */
[----:B------:R-:W-:Y:S05]  /*34a0*/  @!P0 BRA `(.L_x_29) ;  /* 0x0000000000148947 */ /* 0x000fea0003800000 */
.L_x_30:
[----:B0-----:R-:W3:Y:S04]  /*34b0*/  LDG.E.STRONG.GPU R5, desc[UR12][R2.64] ;  /* 0x0000000c02057981 */ /* 0x001ee8000c1ef900 */
[----:B---3--:R-:W-:Y:S01]  /*34c0*/  CCTL.IVALL ;  /* 0x00000000ff00798f */ /* 0x008fe20002000000 */
[----:B------:R-:W-:Y:S05]  /*34d0*/  YIELD ;  /* 0x0000000000007946 */ /* 0x000fea0003800000 */
[----:B------:R-:W-:-:S13]  /*34e0*/  ISETP.NE.AND P0, PT, R5, R0, PT ;  /* 0x000000000500720c */ /* 0x000fda0003f05270 */
[----:B------:R-:W-:Y:S05]  /*34f0*/  @P0 BRA `(.L_x_30) ;  /* 0xfffffffc00ec0947 */ /* 0x000fea000383ffff */
.L_x_29:
[----:B------:R-:W-:Y:S05]  /*3500*/  WARPSYNC.ALL ;  /* 0x0000000000007948 */ /* 0x000fea0003800000 */
[----:B------:R-:W3:Y:S02]  /*3510*/  LDCU.64 UR10, c[0x0][0x3f8] ;  /* 0x00007f00ff0a77ac */ /* 0x000ee40008000a00 */
[----:B---3--:R-:W-:-:S04]  /*3520*/  ULEA.HI UR8, UP0, UR11, UR10, URZ, 0x1 ;  /* 0x0000000a0b087291 */ /* 0x008fc8000f8108ff */
[----:B------:R-:W-:-:S04]  /*3530*/  UIADD3.X UR9, UPT, UPT, URZ, UR11, URZ, UP0, !UPT ;  /* 0x0000000bff097290 */ /* 0x000fc800087fe4ff */
[----:B------:R-:W-:Y:S02]  /*3540*/  USHF.R.S64 UR8, UR8, 0x1, UR9 ;  /* 0x0000000108087899 */ /* 0x000fe40008001009 */
[----:B------:R-:W-:Y:S01]  /*3550*/  USHF.R.S32.HI UR9, URZ, 0x1, UR9 ;  /* 0x00000001ff097899 */ /* 0x000fe20008011409 */
[----:B------:R-:W-:Y:S03]  /*3560*/  BAR.SYNC.DEFER_BLOCKING 0x0 ;  /* 0x0000000000007b1d */ /* 0x000fe60000010000 */
[----:B------:R-:W-:Y:S02]  /*3570*/  ISETP.LT.U32.AND P0, PT, R38, UR8, PT ;  /* 0x0000000826007c0c */ /* 0x000fe4000bf01070 */
[----:B------:R-:W-:-:S04]  /*3580*/  MOV R0, UR9 ;  /* 0x0000000900007c02 */ /* 0x000fc80008000f00 */
[----:B------:R-:W-:-:S13]  /*3590*/  ISETP.GT.AND.EX P0, PT, R0, RZ, PT, P0 ;  /* 0x000000ff0000720c */ /* 0x000fda0003f04300 */
[----:B------:R-:W-:Y:S05]  /*35a0*/  @!P0 EXIT ;  /* 0x000000000000894d */ /* 0x000fea0003800000 */
[----:B------:R-:W-:Y:S01]  /*35b0*/  IADD3 R7, P1, PT, R38, 0x180, RZ ;  /* 0x0000018026077810 */ /* 0x000fe20007f3e0ff */
[----:B------:R-:W-:Y:S01]  /*35c0*/  UIMAD.WIDE.U32 UR4, UR10, 0x3, URZ ;  /* 0x000000030a0478a5 */ /* 0x000fe2000f8e00ff */
[----:B------:R-:W-:Y:S01]  /*35d0*/  MOV R39, RZ ;  /* 0x000000ff00277202 */ /* 0x000fe20000000f00 */
[----:B------:R-:W-:Y:S01]  /*35e0*/  UIMAD UR6, UR11, 0x3, URZ ;  /* 0x000000030b0678a4 */ /* 0x000fe2000f8e02ff */
[----:B0-----:R-:W-:Y:S01]  /*35f0*/  MOV R3, UR9 ;  /* 0x0000000900037c02 */ /* 0x001fe20008000f00 */
[----:B------:R-:W-:Y:S01]  /*3600*/  BSSY.RECONVERGENT B0, `(.L_x_31) ;  /* 0x000005d000007945 */ /* 0x000fe20003800200 */
[----:B------:R-:W-:Y:S01]  /*3610*/  ISETP.LT.U32.AND P0, PT, R7, UR8, PT ;  /* 0x0000000807007c0c */ /* 0x000fe2000bf01070 */
[----:B------:R-:W-:Y:S01]  /*3620*/  UIADD3 UR6, UPT, UPT, UR5, UR6, URZ ;  /* 0x0000000605067290 */ /* 0x000fe2000fffe0ff */
[----:B------:R-:W-:-:S03]  /*3630*/  IADD3.X R0, PT, PT, RZ, R39, RZ, P1, !PT ;  /* 0x00000027ff007210 */ /* 0x000fc60000ffe4ff */
[----:B------:R-:W-:Y:S01]  /*3640*/  ULEA.HI UR4, UP0, UR6, UR4, URZ, 0x1 ;  /* 0x0000000406047291 */ /* 0x000fe2000f8108ff */
[----:B------:R-:W-:-:S03]  /*3650*/  ISETP.GT.AND.EX P0, PT, R3, R0, PT, P0 ;  /* 0x000000000300720c */ /* 0x000fc60003f04300 */
[----:B------:R-:W-:Y:S01]  /*3660*/  UIADD3.X UR7, UPT, UPT, URZ, UR6, URZ, UP0, !UPT ;  /* 0x00000006ff077290 */ /* 0x000fe200087fe4ff */
[----:B------:R-:W-:Y:S02]  /*3670*/  SEL R7, R7, UR8, !P0 ;  /* 0x0000000807077c07 */ /* 0x000fe4000c000000 */
[----:B------:R-:W-:Y:S01]  /*3680*/  SEL R0, R0, UR9, !P0 ;  /* 0x0000000900007c07 */ /* 0x000fe2000c000000 */
[----:B------:R-:W-:Y:S01]  /*3690*/  USHF.R.S64 UR6, UR4, 0x1, UR7 ;  /* 0x0000000104067899 */ /* 0x000fe20008001007 */
[----:B------:R-:W-:Y:S01]  /*36a0*/  IADD3 R7, P0, PT, R7, -0x180, RZ ;  /* 0xfffffe8007077810 */ /* 0x000fe20007f1e0ff */
[----:B------:R-:W-:-:S03]  /*36b0*/  USHF.R.S32.HI UR7, URZ, 0x1, UR7 ;  /* 0x00000001ff077899 */ /* 0x000fc60008011407 */
[----:B------:R-:W-:Y:S02]  /*36c0*/  IADD3.X R0, PT, PT, R0, -0x1, RZ, P0, !PT ;  /* 0xffffffff00007810 */ /* 0x000fe400007fe4ff */
[----:B------:R-:W-:-:S04]  /*36d0*/  ISETP.NE.U32.AND P0, PT, R7, R38, PT ;  /* 0x000000260700720c */ /* 0x000fc80003f05070 */
[----:B------:R-:W-:-:S04]  /*36e0*/  ISETP.NE.AND.EX P0, PT, R0, R39, PT, P0 ;  /* 0x000000270000720c */ /* 0x000fc80003f05300 */
[----:B------:R-:W-:-:S04]  /*36f0*/  SEL R11, RZ, 0x1, !P0 ;  /* 0x00000001ff0b7807 */ /* 0x000fc80004000000 */
[----:B------:R-:W-:-:S04]  /*3700*/  IADD3 R7, P0, P1, R7, -R11, -R38 ;  /* 0x8000000b07077210 */ /* 0x000fc8000791e826 */
[----:B------:R-:W-:-:S05]  /*3710*/  IADD3.X R9, PT, PT, R0, -0x1, ~R39, P0, P1 ;  /* 0xffffffff00097810 */ /* 0x000fca00007e2c27 */
[----:B------:R-:W-:-:S04]  /*3720*/  IMAD.WIDE.U32 R2, R9, -0x55555555, RZ ;  /* 0xaaaaaaab09027825 */ /* 0x000fc800078e00ff */
[----:B------:R-:W-:-:S04]  /*3730*/  IMAD.WIDE.U32 R4, P0, R7, -0x55555556, R2 ;  /* 0xaaaaaaaa07047825 */ /* 0x000fc80007800002 */
[----:B------:R-:W-:Y:S01]  /*3740*/  IMAD.WIDE.U32 R2, R7, -0x55555555, RZ ;  /* 0xaaaaaaab07027825 */ /* 0x000fe200078e00ff */
[----:B------:R-:W-:Y:S02]  /*3750*/  IADD3.X R7, PT, PT, RZ, RZ, RZ, P0, !PT ;  /* 0x000000ffff077210 */ /* 0x000fe400007fe4ff */
[----:B------:R-:W-:Y:S02]  /*3760*/  MOV R6, R5 ;  /* 0x0000000500067202 */ /* 0x000fe40000000f00 */
[----:B------:R-:W-:-:S05]  /*3770*/  IADD3 RZ, P0, PT, R3, R4, RZ ;  /* 0x0000000403ff7210 */ /* 0x000fca0007f1e0ff */
[----:B------:R-:W-:-:S05]  /*3780*/  IMAD.WIDE.U32.X R2, R9, -0x55555556, R6, P0 ;  /* 0xaaaaaaaa09027825 */ /* 0x000fca00000e0406 */
[----:B------:R-:W-:-:S04]  /*3790*/  SHF.R.U64 R0, R2, 0x8, R3 ;  /* 0x0000000802007819 */ /* 0x000fc80000001203 */
[----:B------:R-:W-:-:S04]  /*37a0*/  IADD3 R0, P0, PT, R0, R11, RZ ;  /* 0x0000000b00007210 */ /* 0x000fc80007f1e0ff */
[----:B------:R-:W-:Y:S02]  /*37b0*/  LOP3.LUT R4, R0, 0x3, RZ, 0xc0, !PT ;  /* 0x0000000300047812 */ /* 0x000fe400078ec0ff */
[----:B------:R-:W-:Y:S02]  /*37c0*/  LEA.HI.X R2, R3, RZ, RZ, 0x18, P0 ;  /* 0x000000ff03027211 */ /* 0x000fe400000fc4ff */
[----:B------:R-:W-:Y:S02]  /*37d0*/  ISETP.NE.U32.AND P1, PT, R4, 0x3, PT ;  /* 0x000000030400780c */ /* 0x000fe40003f25070 */
[----:B------:R-:W-:Y:S02]  /*37e0*/  ISETP.GE.U32.AND P0, PT, R0, 0x3, PT ;  /* 0x000000030000780c */ /* 0x000fe40003f06070 */
[----:B------:R-:W-:Y:S02]  /*37f0*/  ISETP.NE.AND.EX P1, PT, RZ, RZ, PT, P1 ;  /* 0x000000ffff00720c */ /* 0x000fe40003f25310 */
[----:B------:R-:W-:-:S11]  /*3800*/  ISETP.GE.U32.AND.EX P0, PT, R2, RZ, PT, P0 ;  /* 0x000000ff0200720c */ /* 0x000fd60003f06100 */
[----:B------:R-:W-:Y:S05]  /*3810*/  @!P1 BRA `(.L_x_32) ;  /* 0x0000000000ec9947 */ /* 0x000fea0003800000 */
[----:B------:R-:W0:Y:S01]  /*3820*/  LDCU.64 UR4, c[0x0][0x3d8] ;  /* 0x00007b00ff0477ac */ /* 0x000e220008000a00 */
[----:B------:R-:W-:Y:S02]  /*3830*/  MOV R27, UR8 ;  /* 0x00000008001b7c02 */ /* 0x000fe40008000f00 */
[----:B------:R-:W-:Y:S01]  /*3840*/  MOV R2, UR9 ;  /* 0x0000000900027c02 */ /* 0x000fe20008000f00 */
[----:B------:R-:W3:Y:S01]  /*3850*/  LDCU.64 UR14, c[0x0][0x390] ;  /* 0x00007200ff0e77ac */ /* 0x000ee20008000a00 */
[----:B------:R-:W-:Y:S02]  /*3860*/  IADD3 R5, PT, PT, R0, 0x1, RZ ;  /* 0x0000000100057810 */ /* 0x000fe40007ffe0ff */
[----:B------:R-:W-:Y:S01]  /*3870*/  SHF.L.U64.HI R27, R27, 0x2, R2 ;  /* 0x000000021b1b7819 */ /* 0x000fe20000010202 */
[----:B------:R-:W4:Y:S01]  /*3880*/  LDCU.64 UR16, c[0x0][0x388] ;  /* 0x00007100ff1077ac */ /* 0x000f220008000a00 */
[----:B------:R-:W-:Y:S02]  /*3890*/  LOP3.LUT R5, R5, 0x3, RZ, 0xc0, !PT ;  /* 0x0000000305057812 */ /* 0x000fe400078ec0ff */
[----:B------:R-:W-:-:S02]  /*38a0*/  MOV R2, UR10 ;  /* 0x0000000a00027c02 */ /* 0x000fc40008000f00 */
[C---:B--2---:R-:W-:Y:S02]  /*38b0*/  SHF.L.U32 R17, R38.reuse, 0x3, RZ ;  /* 0x0000000326117819 */ /* 0x044fe400000006ff */
[--C-:B------:R-:W-:Y:S01]  /*38c0*/  SHF.L.U64.HI R18, R38, 0x3, R39.reuse ;  /* 0x0000000326127819 */ /* 0x100fe20000010227 */
[----:B------:R-:W-:Y:S01]  /*38d0*/  IMAD.WIDE.U32 R2, R2, 0x4, RZ ;  /* 0x0000000402027825 */ /* 0x000fe200078e00ff */
[----:B------:R-:W-:Y:S02]  /*38e0*/  MOV R23, UR6 ;  /* 0x0000000600177c02 */ /* 0x000fe40008000f00 */
[C---:B0-----:R-:W-:Y:S01]  /*38f0*/  LEA R21, P1, R38.reuse, UR4, 0x2 ;  /* 0x0000000426157c11 */ /* 0x041fe2000f8210ff */
[----:B------:R-:W-:Y:S01]  /*3900*/  UMOV UR4, URZ ;  /* 0x000000ff00047c82 */ /* 0x000fe20008000000 */
[----:B------:R-:W-:Y:S02]  /*3910*/  MOV R4, UR7 ;  /* 0x0000000700047c02 */ /* 0x000fe40008000f00 */
[--C-:B------:R-:W-:Y:S01]  /*3920*/  LEA.HI.X R22, R38, UR5, R39.reuse, 0x2, P1 ;  /* 0x0000000526167c11 */ /* 0x100fe200088f1427 */
[----:B------:R-:W-:Y:S01]  /*3930*/  USHF.L.U32 UR5, UR11, 0x2, URZ ;  /* 0x000000020b057899 */ /* 0x000fe200080006ff */
[----:B------:R-:W-:Y:S01]  /*3940*/  IMAD.WIDE.U32 R38, R5, 0x180, R38 ;  /* 0x0000018005267825 */ /* 0x000fe200078e0026 */
[----:B---3--:R-:W-:-:S02]  /*3950*/  IADD3 R19, P1, PT, R17, UR14, RZ ;  /* 0x0000000e11137c10 */ /* 0x008fc4000ff3e0ff */
[----:B----4-:R-:W-:Y:S02]  /*3960*/  IADD3 R17, P2, PT, R17, UR16, RZ ;  /* 0x0000001011117c10 */ /* 0x010fe4000ff5e0ff */
[----:B------:R-:W-:Y:S02]  /*3970*/  IADD3 R0, P3, PT, RZ, -R5, RZ ;  /* 0x80000005ff007210 */ /* 0x000fe40007f7e0ff */
[C---:B------:R-:W-:Y:S02]  /*3980*/  IADD3.X R20, PT, PT, R18.reuse, UR15, RZ, P1, !PT ;  /* 0x0000000f12147c10 */ /* 0x040fe40008ffe4ff */
[----:B------:R-:W-:Y:S02]  /*3990*/  SHF.L.U64.HI R23, R23, 0x2, R4 ;  /* 0x0000000217177819 */ /* 0x000fe40000010204 */
[----:B------:R-:W-:Y:S02]  /*39a0*/  IADD3 R39, PT, PT, R39, UR4, RZ ;  /* 0x0000000427277c10 */ /* 0x000fe4000fffe0ff */
[----:B------:R-:W-:-:S02]  /*39b0*/  IADD3.X R18, PT, PT, R18, UR17, RZ, P2, !PT ;  /* 0x0000001112127c10 */ /* 0x000fc400097fe4ff */
[----:B------:R-:W-:Y:S02]  /*39c0*/  IADD3 R25, PT, PT, R3, UR5, RZ ;  /* 0x0000000503197c10 */ /* 0x000fe4000fffe0ff */
[----:B-1----:R-:W-:-:S07]  /*39d0*/  IADD3.X R16, PT, PT, RZ, -0x1, RZ, P3, !PT ;  /* 0xffffffffff107810 */ /* 0x002fce0001ffe4ff */
.L_x_33:
[----:B0-----:R-:W-:Y:S02]  /*39e0*/  MOV R6, UR8 ;  /* 0x0000000800067c02 */ /* 0x001fe40008000f00 */
[----:B------:R-:W-:Y:S02]  /*39f0*/  MOV R10, UR6 ;  /* 0x00000006000a7c02 */ /* 0x000fe40008000f00 */
[-C--:B------:R-:W-:Y:S02]  /*3a00*/  LEA R6, P1, R6, R21.reuse, 0x2 ;  /* 0x0000001506067211 */ /* 0x080fe400078210ff */
[----:B------:R-:W-:Y:S02]  /*3a10*/  IADD3 R8, P2, PT, R21, R2, RZ ;  /* 0x0000000215087210 */ /* 0x000fe40007f5e0ff */
[-C--:B------:R-:W-:Y:S02]  /*3a20*/  LEA R10, P3, R10, R21.reuse, 0x2 ;  /* 0x000000150a0a7211 */ /* 0x080fe400078610ff */
[----:B------:R-:W-:-:S02]  /*3a30*/  MOV R4, R21 ;  /* 0x0000001500047202 */ /* 0x000fc40000000f00 */
[----:B------:R-:W-:Y:S02]  /*3a40*/  MOV R5, R22 ;  /* 0x0000001600057202 */ /* 0x000fe40000000f00 */
[C---:B------:R-:W-:Y:S02]  /*3a50*/  IADD3.X R7, PT, PT, R22.reuse, R27, RZ, P1, !PT ;  /* 0x0000001b16077210 */ /* 0x040fe40000ffe4ff */
[C---:B------:R-:W-:Y:S01]  /*3a60*/  IADD3.X R9, PT, PT, R22.reuse, R25, RZ, P2, !PT ;  /* 0x0000001916097210 */ /* 0x040fe200017fe4ff */
[----:B------:R0:W2:Y:S01]  /*3a70*/  LDG.E R12, desc[UR12][R4.64] ;  /* 0x0000000c040c7981 */ /* 0x0000a2000c1e1900 */
[----:B------:R-:W-:-:S03]  /*3a80*/  IADD3.X R11, PT, PT, R22, R23, RZ, P3, !PT ;  /* 0x00000017160b7210 */ /* 0x000fc60001ffe4ff */
[----:B------:R1:W2:Y:S04]  /*3a90*/  LDG.E R13, desc[UR12][R6.64] ;  /* 0x0000000c060d7981 */ /* 0x0002a8000c1e1900 */
[----:B------:R-:W3:Y:S04]  /*3aa0*/  LDG.E R14, desc[UR12][R8.64] ;  /* 0x0000000c080e7981 */ /* 0x000ee8000c1e1900 */
[----:B------:R-:W3:Y:S01]  /*3ab0*/  LDG.E R15, desc[UR12][R10.64] ;  /* 0x0000000c0a0f7981 */ /* 0x000ee2000c1e1900 */
[----:B0-----:R-:W-:Y:S02]  /*3ac0*/  MOV R4, R17 ;  /* 0x0000001100047202 */ /* 0x001fe40000000f00 */
[----:B------:R-:W-:-:S02]  /*3ad0*/  MOV R5, R18 ;  /* 0x0000001200057202 */ /* 0x000fc40000000f00 */
[----:B-1----:R-:W-:Y:S02]  /*3ae0*/  MOV R6, R19 ;  /* 0x0000001300067202 */ /* 0x002fe40000000f00 */
[----:B------:R-:W-:Y:S02]  /*3af0*/  MOV R7, R20 ;  /* 0x0000001400077202 */ /* 0x000fe40000000f00 */
[----:B------:R-:W-:-:S04]  /*3b00*/  IADD3 R0, P1, PT, R0, 0x1, RZ ;  /* 0x0000000100007810 */ /* 0x000fc80007f3e0ff */
[----:B------:R-:W-:Y:S02]  /*3b10*/  IADD3.X R16, PT, PT, RZ, R16, RZ, P1, !PT ;  /* 0x00000010ff107210 */ /* 0x000fe40000ffe4ff */
[----:B------:R-:W-:-:S04]  /*3b20*/  ISETP.NE.U32.AND P1, PT, R0, RZ, PT ;  /* 0x000000ff0000720c */ /* 0x000fc80003f25070 */
[----:B------:R-:W-:Y:S02]  /*3b30*/  ISETP.NE.AND.EX P1, PT, R16, RZ, PT, P1 ;  /* 0x000000ff1000720c */ /* 0x000fe40003f25310 */
[----:B------:R-:W-:Y:S02]  /*3b40*/  IADD3 R19, P3, PT, R19, 0xc00, RZ ;  /* 0x00000c0013137810 */ /* 0x000fe40007f7e0ff */
[----:B------:R-:W-:Y:S02]  /*3b50*/  IADD3 R17, P4, PT, R17, 0xc00, RZ ;  /* 0x00000c0011117810 */ /* 0x000fe40007f9e0ff */
[----:B------:R-:W-:Y:S02]  /*3b60*/  IADD3 R21, P2, PT, R21, 0x600, RZ ;  /* 0x0000060015157810 */ /* 0x000fe40007f5e0ff */
[----:B------:R-:W-:Y:S02]  /*3b70*/  IADD3.X R20, PT, PT, RZ, R20, RZ, P3, !PT ;  /* 0x00000014ff147210 */ /* 0x000fe40001ffe4ff */
[----:B------:R-:W-:-:S02]  /*3b80*/  IADD3.X R18, PT, PT, RZ, R18, RZ, P4, !PT ;  /* 0x00000012ff127210 */ /* 0x000fc400027fe4ff */
[----:B------:R-:W-:Y:S01]  /*3b90*/  IADD3.X R22, PT, PT, RZ, R22, RZ, P2, !PT ;  /* 0x00000016ff167210 */ /* 0x000fe200017fe4ff */
[----:B--2---:R0:W-:Y:S04]  /*3ba0*/  STG.E.64 desc[UR12][R4.64], R12 ;  /* 0x0000000c04007986 */ /* 0x0041e8000c101b0c */
[----:B---3--:R0:W-:Y:S01]  /*3bb0*/  STG.E.64 desc[UR12][R6.64], R14 ;  /* 0x0000000e06007986 */ /* 0x0081e2000c101b0c */
[----:B------:R-:W-:Y:S05]  /*3bc0*/  @P1 BRA `(.L_x_33) ;  /* 0xfffffffc00841947 */ /* 0x000fea000383ffff */
.L_x_32:
[----:B------:R-:W-:Y:S05]  /*3bd0*/  BSYNC.RECONVERGENT B0 ;  /* 0x0000000000007941 */ /* 0x000fea0003800200 */
.L_x_31:
[----:B------:R-:W-:Y:S05]  /*3be0*/  @!P0 EXIT ;  /* 0x000000000000894d */ /* 0x000fea0003800000 */
[----:B------:R-:W-:Y:S01]  /*3bf0*/  BSSY.RECONVERGENT B0, `(.L_x_34) ;  /* 0x000005c000007945 */ /* 0x000fe20003800200 */
[----:B------:R-:W-:Y:S02]  /*3c00*/  USHF.L.U64.HI UR5, UR10, 0x2, UR11 ;  /* 0x000000020a057899 */ /* 0x000fe4000801020b */
[----:B------:R-:W-:Y:S02]  /*3c10*/  USHF.L.U32 UR4, UR10, 0x2, URZ ;  /* 0x000000020a047899 */ /* 0x000fe400080006ff */
[----:B------:R-:W-:Y:S01]  /*3c20*/  USHF.L.U64.HI UR7, UR6, 0x2, UR7 ;  /* 0x0000000206077899 */ /* 0x000fe20008010207 */
[----:B------:R-:W3:Y:S01]  /*3c30*/  LDCU.64 UR14, c[0x0][0x3d8] ;  /* 0x00007b00ff0e77ac */ /* 0x000ee20008000a00 */
[----:B------:R-:W4:Y:S01]  /*3c40*/  LDCU.64 UR16, c[0x0][0x388] ;  /* 0x00007100ff1077ac */ /* 0x000f220008000a00 */
[----:B------:R-:W0:Y:S01]  /*3c50*/  LDCU.64 UR18, c[0x0][0x390] ;  /* 0x00007200ff1277ac */ /* 0x000e220008000a00 */
[----:B------:R-:W-:Y:S02]  /*3c60*/  USHF.L.U64.HI UR10, UR8, 0x2, UR9 ;  /* 0x00000002080a7899 */ /* 0x000fe40008010209 */
[----:B------:R-:W-:-:S02]  /*3c70*/  USHF.L.U32 UR11, UR8, 0x2, URZ ;  /* 0x00000002080b7899 */ /* 0x000fc400080006ff */
[----:B------:R-:W-:-:S12]  /*3c80*/  USHF.L.U32 UR6, UR6, 0x2, URZ ;  /* 0x0000000206067899 */ /* 0x000fd800080006ff */
.L_x_35:
[C---:B01----:R-:W-:Y:S02]  /*3c90*/  SHF.L.U32 R7, R38.reuse, 0x2, RZ ;  /* 0x0000000226077819 */ /* 0x043fe400000006ff */
[----:B------:R-:W-:Y:S02]  /*3ca0*/  SHF.L.U64.HI R13, R38, 0x2, R39 ;  /* 0x00000002260d7819 */ /* 0x000fe40000010227 */
[----:B---3--:R-:W-:-:S04]  /*3cb0*/  IADD3 R2, P0, PT, R7, UR14, RZ ;  /* 0x0000000e07027c10 */ /* 0x008fc8000ff1e0ff */
[----:B------:R-:W-:Y:S02]  /*3cc0*/  IADD3.X R3, PT, PT, R13, UR15, RZ, P0, !PT ;  /* 0x0000000f0d037c10 */ /* 0x000fe400087fe4ff */
[C---:B------:R-:W-:Y:S02]  /*3cd0*/  IADD3 R4, P0, PT, R2.reuse, UR11, RZ ;  /* 0x0000000b02047c10 */ /* 0x040fe4000ff1e0ff */
[C---:B------:R-:W-:Y:S01]  /*3ce0*/  IADD3 R10, P1, PT, R2.reuse, UR6, RZ ;  /* 0x00000006020a7c10 */ /* 0x040fe2000ff3e0ff */
[----:B-1----:R0:W3:Y:S01]  /*3cf0*/  LDG.E R16, desc[UR12][R2.64] ;  /* 0x0000000c02107981 */ /* 0x0020e2000c1e1900 */
[C---:B------:R-:W-:Y:S02]  /*3d00*/  IADD3.X R5, PT, PT, R3.reuse, UR10, RZ, P0, !PT ;  /* 0x0000000a03057c10 */ /* 0x040fe400087fe4ff */
[----:B------:R-:W-:Y:S02]  /*3d10*/  IADD3 R8, P0, PT, R2, UR4, RZ ;  /* 0x0000000402087c10 */ /* 0x000fe4000ff1e0ff */
[C---:B------:R-:W-:Y:S01]  /*3d20*/  IADD3.X R11, PT, PT, R3.reuse, UR7, RZ, P1, !PT ;  /* 0x00000007030b7c10 */ /* 0x040fe20008ffe4ff */
[----:B--2---:R1:W3:Y:S01]  /*3d30*/  LDG.E R17, desc[UR12][R4.64] ;  /* 0x0000000c04117981 */ /* 0x0042e2000c1e1900 */
[----:B------:R-:W-:-:S03]  /*3d40*/  IADD3.X R9, PT, PT, R3, UR5, RZ, P0, !PT ;  /* 0x0000000503097c10 */ /* 0x000fc600087fe4ff */
[----:B------:R-:W2:Y:S04]  /*3d50*/  LDG.E R19, desc[UR12][R10.64] ;  /* 0x0000000c0a137981 */ /* 0x000ea8000c1e1900 */
[----:B------:R5:W2:Y:S01]  /*3d60*/  LDG.E R18, desc[UR12][R8.64] ;  /* 0x0000000c08127981 */ /* 0x000aa2000c1e1900 */
[C---:B------:R-:W-:Y:S02]  /*3d70*/  SHF.L.U32 R0, R38.reuse, 0x3, RZ ;  /* 0x0000000326007819 */ /* 0x040fe400000006ff */
[----:B------:R-:W-:Y:S02]  /*3d80*/  SHF.L.U64.HI R6, R38, 0x3, R39 ;  /* 0x0000000326067819 */ /* 0x000fe40000010227 */
[----:B------:R-:W-:Y:S02]  /*3d90*/  LOP3.LUT R14, R0, 0xfffffff8, RZ, 0xc0, !PT ;  /* 0xfffffff8000e7812 */ /* 0x000fe400078ec0ff */
[----:B------:R-:W-:-:S02]  /*3da0*/  LOP3.LUT R7, R7, 0xfffffffc, RZ, 0xc0, !PT ;  /* 0xfffffffc07077812 */ /* 0x000fc400078ec0ff */
[----:B0-----:R-:W-:Y:S02]  /*3db0*/  LOP3.LUT R3, R6, 0x3, RZ, 0xc0, !PT ;  /* 0x0000000306037812 */ /* 0x001fe400078ec0ff */
[C---:B----4-:R-:W-:Y:S02]  /*3dc0*/  IADD3 R12, P0, PT, R14.reuse, UR16, RZ ;  /* 0x000000100e0c7c10 */ /* 0x050fe4000ff1e0ff */
[----:B------:R-:W-:Y:S02]  /*3dd0*/  LOP3.LUT R2, R13, 0x3, RZ, 0xc0, !PT ;  /* 0x000000030d027812 */ /* 0x000fe400078ec0ff */
[----:B------:R-:W-:Y:S02]  /*3de0*/  IADD3 R14, P1, PT, R14, UR18, RZ ;  /* 0x000000120e0e7c10 */ /* 0x000fe4000ff3e0ff */
[----:B-1----:R-:W-:Y:S02]  /*3df0*/  IADD3 R4, P2, PT, R7, UR14, RZ ;  /* 0x0000000e07047c10 */ /* 0x002fe4000ff5e0ff */
[----:B------:R-:W-:-:S02]  /*3e00*/  IADD3.X R13, PT, PT, R3, UR17, RZ, P0, !PT ;  /* 0x00000011030d7c10 */ /* 0x000fc400087fe4ff */
[----:B------:R-:W-:Y:S02]  /*3e10*/  IADD3.X R15, PT, PT, R3, UR19, RZ, P1, !PT ;  /* 0x00000013030f7c10 */ /* 0x000fe40008ffe4ff */
[----:B------:R-:W-:Y:S02]  /*3e20*/  IADD3.X R5, PT, PT, R2, UR15, RZ, P2, !PT ;  /* 0x0000000f02057c10 */ /* 0x000fe400097fe4ff */
[C---:B-----5:R-:W-:Y:S02]  /*3e30*/  IADD3 R8, P0, PT, R4.reuse, UR11, RZ ;  /* 0x0000000b04087c10 */ /* 0x060fe4000ff1e0ff */
[C---:B------:R-:W-:Y:S02]  /*3e40*/  IADD3 R10, P1, PT, R4.reuse, UR4, RZ ;  /* 0x00000004040a7c10 */ /* 0x040fe4000ff3e0ff */
[----:B------:R-:W-:Y:S02]  /*3e50*/  IADD3 R2, P2, PT, R4, UR6, RZ ;  /* 0x0000000604027c10 */ /* 0x000fe4000ff5e0ff */
[----:B------:R-:W-:-:S02]  /*3e60*/  IADD3.X R9, PT, PT, R5, UR10, RZ, P0, !PT ;  /* 0x0000000a05097c10 */ /* 0x000fc400087fe4ff */
[C---:B------:R-:W-:Y:S02]  /*3e70*/  IADD3.X R11, PT, PT, R5.reuse, UR5, RZ, P1, !PT ;  /* 0x00000005050b7c10 */ /* 0x040fe40008ffe4ff */
[----:B------:R-:W-:Y:S01]  /*3e80*/  IADD3.X R3, PT, PT, R5, UR7, RZ, P2, !PT ;  /* 0x0000000705037c10 */ /* 0x000fe200097fe4ff */
[----:B---3--:R0:W-:Y:S04]  /*3e90*/  STG.E.64 desc[UR12][R12.64], R16 ;  /* 0x000000100c007986 */ /* 0x0081e8000c101b0c */
[----:B--2---:R1:W-:Y:S04]  /*3ea0*/  STG.E.64 desc[UR12][R14.64], R18 ;  /* 0x000000120e007986 */ /* 0x0043e8000c101b0c */
[----:B------:R-:W2:Y:S04]  /*3eb0*/  LDG.E R20, desc[UR12][R4.64+0x600] ;  /* 0x0006000c04147981 */ /* 0x000ea8000c1e1900 */
[----:B------:R-:W2:Y:S04]  /*3ec0*/  LDG.E R21, desc[UR12][R8.64+0x600] ;  /* 0x0006000c08157981 */ /* 0x000ea8000c1e1900 */
[----:B------:R-:W3:Y:S04]  /*3ed0*/  LDG.E R22, desc[UR12][R10.64+0x600] ;  /* 0x0006000c0a167981 */ /* 0x000ee8000c1e1900 */
[----:B------:R-:W3:Y:S01]  /*3ee0*/  LDG.E R23, desc[UR12][R2.64+0x600] ;  /* 0x0006000c02177981 */ /* 0x000ee2000c1e1900 */
[----:B0-----:R-:W-:-:S04]  /*3ef0*/  IADD3 R16, P0, PT, R0, 0xc00, RZ ;  /* 0x00000c0000107810 */ /* 0x001fc80007f1e0ff */
[----:B------:R-:W-:Y:S02]  /*3f00*/  IADD3.X R7, PT, PT, RZ, R6, RZ, P0, !PT ;  /* 0x00000006ff077210 */ /* 0x000fe400007fe4ff */
[----:B------:R-:W-:Y:S02]  /*3f10*/  LOP3.LUT R16, R16, 0xfffffff8, RZ, 0xc0, !PT ;  /* 0xfffffff810107812 */ /* 0x000fe400078ec0ff */
[----:B------:R-:W-:Y:S02]  /*3f20*/  LOP3.LUT R7, R7, 0x3, RZ, 0xc0, !PT ;  /* 0x0000000307077812 */ /* 0x000fe400078ec0ff */
[C---:B------:R-:W-:Y:S02]  /*3f30*/  IADD3 R12, P0, PT, R16.reuse, UR16, RZ ;  /* 0x00000010100c7c10 */ /* 0x040fe4000ff1e0ff */
[----:B------:R-:W-:Y:S02]  /*3f40*/  IADD3 R16, P1, PT, R16, UR18, RZ ;  /* 0x0000001210107c10 */ /* 0x000fe4000ff3e0ff */
[----:B------:R-:W-:-:S02]  /*3f50*/  IADD3.X R13, PT, PT, R7, UR17, RZ, P0, !PT ;  /* 0x00000011070d7c10 */ /* 0x000fc400087fe4ff */
[----:B------:R-:W-:-:S03]  /*3f60*/  IADD3.X R17, PT, PT, R7, UR19, RZ, P1, !PT ;  /* 0x0000001307117c10 */ /* 0x000fc60008ffe4ff */
[----:B--2---:R0:W-:Y:S04]  /*3f70*/  STG.E.64 desc[UR12][R12.64], R20 ;  /* 0x000000140c007986 */ /* 0x0041e8000c101b0c */
[----:B---3--:R2:W-:Y:S04]  /*3f80*/  STG.E.64 desc[UR12][R16.64], R22 ;  /* 0x0000001610007986 */ /* 0x0085e8000c101b0c */
[----:B-1----:R-:W3:Y:S04]  /*3f90*/  LDG.E R18, desc[UR12][R4.64+0xc00] ;  /* 0x000c000c04127981 */ /* 0x002ee8000c1e1900 */
[----:B------:R-:W3:Y:S04]  /*3fa0*/  LDG.E R19, desc[UR12][R8.64+0xc00] ;  /* 0x000c000c08137981 */ /* 0x000ee8000c1e1900 */
[----:B------:R-:W4:Y:S04]  /*3fb0*/  LDG.E R24, desc[UR12][R10.64+0xc00] ;  /* 0x000c000c0a187981 */ /* 0x000f28000c1e1900 */
[----:B------:R-:W4:Y:S01]  /*3fc0*/  LDG.E R25, desc[UR12][R2.64+0xc00] ;  /* 0x000c000c02197981 */ /* 0x000f22000c1e1900 */
[----:B------:R-:W-:-:S04]  /*3fd0*/  IADD3 R7, P0, PT, R0, 0x1800, RZ ;  /* 0x0000180000077810 */ /* 0x000fc80007f1e0ff */
[----:B------:R-:W-:Y:S02]  /*3fe0*/  IADD3.X R26, PT, PT, RZ, R6, RZ, P0, !PT ;  /* 0x00000006ff1a7210 */ /* 0x000fe400007fe4ff */
[----:B------:R-:W-:Y:S02]  /*3ff0*/  LOP3.LUT R7, R7, 0xfffffff8, RZ, 0xc0, !PT ;  /* 0xfffffff807077812 */ /* 0x000fe400078ec0ff */
[----:B------:R-:W-:Y:S02]  /*4000*/  LOP3.LUT R26, R26, 0x3, RZ, 0xc0, !PT ;  /* 0x000000031a1a7812 */ /* 0x000fe400078ec0ff */
[C---:B------:R-:W-:Y:S02]  /*4010*/  IADD3 R14, P0, PT, R7.reuse, UR16, RZ ;  /* 0x00000010070e7c10 */ /* 0x040fe4000ff1e0ff */
[----:B0-----:R-:W-:Y:S02]  /*4020*/  IADD3 R12, P1, PT, R7, UR18, RZ ;  /* 0x00000012070c7c10 */ /* 0x001fe4000ff3e0ff */
[----:B------:R-:W-:-:S02]  /*4030*/  IADD3.X R15, PT, PT, R26, UR17, RZ, P0, !PT ;  /* 0x000000111a0f7c10 */ /* 0x000fc400087fe4ff */
[----:B------:R-:W-:-:S03]  /*4040*/  IADD3.X R13, PT, PT, R26, UR19, RZ, P1, !PT ;  /* 0x000000131a0d7c10 */ /* 0x000fc60008ffe4ff */
[----:B---3--:R0:W-:Y:S04]  /*4050*/  STG.E.64 desc[UR12][R14.64], R18 ;  /* 0x000000120e007986 */ /* 0x0081e8000c101b0c */
[----:B----4-:R1:W-:Y:S04]  /*4060*/  STG.E.64 desc[UR12][R12.64], R24 ;  /* 0x000000180c007986 */ /* 0x0103e8000c101b0c */
[----:B--2---:R-:W2:Y:S04]  /*4070*/  LDG.E R16, desc[UR12][R4.64+0x1200] ;  /* 0x0012000c04107981 */ /* 0x004ea8000c1e1900 */
[----:B------:R-:W2:Y:S04]  /*4080*/  LDG.E R17, desc[UR12][R8.64+0x1200] ;  /* 0x0012000c08117981 */ /* 0x000ea8000c1e1900 */
[----:B------:R-:W3:Y:S04]  /*4090*/  LDG.E R20, desc[UR12][R10.64+0x1200] ;  /* 0x0012000c0a147981 */ /* 0x000ee8000c1e1900 */
[----:B------:R-:W3:Y:S01]  /*40a0*/  LDG.E R21, desc[UR12][R2.64+0x1200] ;  /* 0x0012000c02157981 */ /* 0x000ee2000c1e1900 */
[----:B------:R-:W-:-:S04]  /*40b0*/  IADD3 R0, P0, PT, R0, 0x2400, RZ ;  /* 0x0000240000007810 */ /* 0x000fc80007f1e0ff */
[----:B------:R-:W-:Y:S02]  /*40c0*/  IADD3.X R22, PT, PT, RZ, R6, RZ, P0, !PT ;  /* 0x00000006ff167210 */ /* 0x000fe400007fe4ff */
[----:B------:R-:W-:Y:S02]  /*40d0*/  LOP3.LUT R0, R0, 0xfffffff8, RZ, 0xc0, !PT ;  /* 0xfffffff800007812 */ /* 0x000fe400078ec0ff */
[----:B------:R-:W-:Y:S02]  /*40e0*/  LOP3.LUT R22, R22, 0x3, RZ, 0xc0, !PT ;  /* 0x0000000316167812 */ /* 0x000fe400078ec0ff */
[C---:B------:R-:W-:Y:S02]  /*40f0*/  IADD3 R6, P0, PT, R0.reuse, UR16, RZ ;  /* 0x0000001000067c10 */ /* 0x040fe4000ff1e0ff */
[----:B0-----:R-:W-:Y:S02]  /*4100*/  IADD3 R14, P1, PT, R0, UR18, RZ ;  /* 0x00000012000e7c10 */ /* 0x001fe4000ff3e0ff */
[----:B------:R-:W-:-:S02]  /*4110*/  IADD3.X R7, PT, PT, R22, UR17, RZ, P0, !PT ;  /* 0x0000001116077c10 */ /* 0x000fc400087fe4ff */
[----:B------:R-:W-:Y:S02]  /*4120*/  IADD3.X R15, PT, PT, R22, UR19, RZ, P1, !PT ;  /* 0x00000013160f7c10 */ /* 0x000fe40008ffe4ff */
[----:B------:R-:W-:Y:S02]  /*4130*/  IADD3 R38, PT, PT, R38, 0x600, RZ ;  /* 0x0000060026267810 */ /* 0x000fe40007ffe0ff */
[----:B------:R-:W-:Y:S02]  /*4140*/  MOV R0, UR9 ;  /* 0x0000000900007c02 */ /* 0x000fe40008000f00 */
[----:B------:R-:W-:-:S04]  /*4150*/  ISETP.LT.U32.AND P0, PT, R38, UR8, PT ;  /* 0x0000000826007c0c */ /* 0x000fc8000bf01070 */
[----:B------:R-:W-:Y:S01]  /*4160*/  ISETP.GT.AND.EX P0, PT, R0, RZ, PT, P0 ;  /* 0x000000ff0000720c */ /* 0x000fe20003f04300 */
[----:B------:R-:W-:Y:S01]  /*4170*/  HFMA2 R39, -RZ, RZ, 0, 0 ;  /* 0x00000000ff277431 */ /* 0x000fe200000001ff */
[----:B--2---:R1:W-:Y:S04]  /*4180*/  STG.E.64 desc[UR12][R6.64], R16 ;  /* 0x0000001006007986 */ /* 0x0043e8000c101b0c */
[----:B---3--:R1:W-:Y:S07]  /*4190*/  STG.E.64 desc[UR12][R14.64], R20 ;  /* 0x000000140e007986 */ /* 0x0083ee000c101b0c */
[----:B------:R-:W-:Y:S05]  /*41a0*/  @P0 BRA `(.L_x_35) ;  /* 0xfffffff800b80947 */ /* 0x000fea000383ffff */
[----:B------:R-:W-:Y:S05]  /*41b0*/  BSYNC.RECONVERGENT B0 ;  /* 0x0000000000007941 */ /* 0x000fea0003800200 */
.L_x_34:
[----:B------:R-:W-:Y:S05]  /*41c0*/  EXIT ;  /* 0x000000000000794d */ /* 0x000fea0003800000 */
.L_x_36:
        /* <DEDUP_REMOVED lines=11> */
.L_x_3407:


//--------------------- .text._Z35group_norm_nhwc_bwd_one_pass_kernelI11Bf16IOFp32WLi128ELi24ELi384EEv26Group_norm_nhwc_bwd_params --------------------------
	.section	.text._Z35group_norm_nhwc_bwd_one_pass_kernelI11Bf16IOFp32WLi128ELi24ELi384EEv26Group_norm_nhwc_bwd_params,"ax",@progbits
	.align	128
        .global         _Z35group_norm_nhwc_bwd_one_pass_kernelI11Bf16IOFp32WLi128ELi24ELi384EEv26Group_norm_nhwc_bwd_params
        .type           _Z35group_norm_nhwc_bwd_one_pass_kernelI11Bf16IOFp32WLi128ELi24ELi384EEv26Group_norm_nhwc_bwd_params,@function
        .size           _Z35group_norm_nhwc_bwd_one_pass_kernelI11Bf16IOFp32WLi128ELi24ELi384EEv26Group_norm_nhwc_bwd_params,(.L_x_3408 - _Z35group_norm_nhwc_bwd_one_pass_kernelI11Bf16IOFp32WLi128ELi24ELi384EEv26Group_norm_nhwc_bwd_params)
        .other          _Z35group_norm_nhwc_bwd_one_pass_kernelI11Bf16IOFp32WLi128ELi24ELi384EEv26Group_norm_nhwc_bwd_params,@"STO_CUDA_ENTRY STV_DEFAULT"
_Z35group_norm_nhwc_bwd_one_pass_kernelI11Bf16IOFp32WLi128ELi24ELi384EEv26Group_norm_nhwc_bwd_params:
.text._Z35group_norm_nhwc_bwd_one_pass_kernelI11Bf16IOFp32WLi128ELi24ELi384EEv26Group_norm_nhwc_bwd_params:
        /* <DEDUP_REMOVED lines=11> */
[----:B------:R-:W0:Y:S01]  /*00b0*/  LDC R8, c[0x0][0x41c] ;  /* 0x00010700ff087b82 */ /* 0x000e220000000800 */
[----:B------:R-:W-:Y:S01]  /*00c0*/  HFMA2 R40, -RZ, RZ, 0, 0 ;  /* 0x00000000ff287431 */ /* 0x000fe200000001ff */
[----:B------:R-:W-:Y:S01]  /*00d0*/  MOV R39, R0 ;  /* 0x0000000000277202 */ /* 0x000fe20000000f00 */
[----:B------:R-:W1:Y:S01]  /*00e0*/  LDCU.U8 UR11, c[0x0][0x414] ;  /* 0x00008280ff0b77ac */ /* 0x000e620008000000 */
[----:B------:R-:W-:-:S04]  /*00f0*/  IMAD R2, R2, 0x1556, RZ ;  /* 0x0000155602027824 */ /* 0x000fc800078e02ff */
[----:B------:R-:W2:Y:S01]  /*0100*/  LDC R3, c[0x0][0x374] ;  /* 0x0000dd00ff037b82 */ /* 0x000ea20000000800 */
[----:B------:R-:W-:Y:S02]  /*0110*/  SHF.R.U32.HI R5, RZ, 0x10, R2 ;  /* 0x00000010ff057819 */ /* 0x000fe40000011602 */
[----:B------:R-:W3:Y:S02]  /*0120*/  S2R R2, SR_LANEID ;  /* 0x0000000000027919 */ /* 0x000ee40000000000 */
[----:B------:R-:W-:-:S03]  /*0130*/  PRMT R6, R5, 0x9910, RZ ;  /* 0x0000991005067816 */ /* 0x000fc600000000ff */
[----:B------:R-:W4:Y:S02]  /*0140*/  LDC R4, c[0x0][0x370] ;  /* 0x0000dc00ff047b82 */ /* 0x000f240000000800 */
[----:B------:R-:W-:-:S05]  /*0150*/  IMAD R6, R6, 0xc, RZ ;  /* 0x0000000c06067824 */ /* 0x000fca00078e02ff */
[----:B------:R-:W-:Y:S01]  /*0160*/  IADD3 R6, PT, PT, RZ, -R6, RZ ;  /* 0x80000006ff067210 */ /* 0x000fe20007ffe0ff */
[----:B0-----:R-:W-:-:S03]  /*0170*/  IMAD R5, R8, UR10, R5 ;  /* 0x0000000a08057c24 */ /* 0x001fc6000f8e0205 */
[----:B------:R-:W-:Y:S02]  /*0180*/  PRMT R7, R6, 0x7710, RZ ;  /* 0x0000771006077816 */ /* 0x000fe400000000ff */
[----:B------:R-:W-:Y:S02]  /*0190*/  IADD3 R42, PT, PT, R5, 0x40, RZ ;  /* 0x00000040052a7810 */ /* 0x000fe40007ffe0ff */
[----:B------:R-:W-:Y:S02]  /*01a0*/  IADD3 R6, PT, PT, R7, R30, RZ ;  /* 0x0000001e07067210 */ /* 0x000fe40007ffe0ff */
[----:B------:R-:W-:Y:S02]  /*01b0*/  IADD3 R41, PT, PT, R5, 0x60, RZ ;  /* 0x0000006005297810 */ /* 0x000fe40007ffe0ff */
[----:B------:R-:W-:-:S04]  /*01c0*/  SHF.L.U32 R6, R6, 0x1, RZ ;  /* 0x0000000106067819 */ /* 0x000fc800000006ff */
[----:B-123--:R-:W-:-:S07]  /*01d0*/  LOP3.LUT R5, R6, 0xffff, RZ, 0xc0, !PT ;  /* 0x0000ffff06057812 */ /* 0x00efce00078ec0ff */
.L_x_68:
[----:B0-----:R-:W0:Y:S01]  /*01e0*/  LDC R12, c[0x0][0x410] ;  /* 0x00010400ff0c7b82 */ /* 0x001e220000000800 */
[----:B-1----:R-:W1:Y:S01]  /*01f0*/  LDCU.128 UR12, c[0x0][0x400] ;  /* 0x00008000ff0c77ac */ /* 0x002e620008000c00 */
[----:B------:R-:W-:Y:S02]  /*0200*/  ISETP.GE.AND P2, PT, R39, RZ, PT ;  /* 0x000000ff2700720c */ /* 0x000fe40003f46270 */
[----:B------:R-:W-:Y:S02]  /*0210*/  SHF.R.S32.HI R23, RZ, 0x1f, R42 ;  /* 0x0000001fff177819 */ /* 0x000fe4000001142a */
[----:B------:R-:W-:Y:S02]  /*0220*/  MOV R38, RZ ;  /* 0x000000ff00267202 */ /* 0x000fe40000000f00 */
[----:B0-2---:R-:W-:-:S04]  /*0230*/  IABS R9, R12 ;  /* 0x0000000c00097213 */ /* 0x005fc80000000000 */
[----:B------:R-:W0:Y:S08]  /*0240*/  I2F.RP R8, R9 ;  /* 0x0000000900087306 */ /* 0x000e300000209400 */
[----:B0-----:R-:W0:Y:S02]  /*0250*/  MUFU.RCP R8, R8 ;  /* 0x0000000800087308 */ /* 0x001e240000001000 */
[----:B0-----:R-:W-:-:S06]  /*0260*/  IADD3 R6, PT, PT, R8, 0xffffffe, RZ ;  /* 0x0ffffffe08067810 */ /* 0x001fcc0007ffe0ff */
[----:B------:R0:W2:Y:S02]  /*0270*/  F2I.FTZ.U32.TRUNC.NTZ R7, R6 ;  /* 0x0000000600077305 */ /* 0x0000a4000021f000 */
[----:B0-----:R-:W-:Y:S02]  /*0280*/  MOV R6, RZ ;  /* 0x000000ff00067202 */ /* 0x001fe40000000f00 */
[----:B--2---:R-:W-:-:S05]  /*0290*/  IADD3 R10, PT, PT, RZ, -R7, RZ ;  /* 0x80000007ff0a7210 */ /* 0x004fca0007ffe0ff */
[----:B------:R-:W-:Y:S01]  /*02a0*/  IMAD R11, R10, R9, RZ ;  /* 0x000000090a0b7224 */ /* 0x000fe200078e02ff */
[----:B------:R-:W-:-:S03]  /*02b0*/  IABS R10, R39 ;  /* 0x00000027000a7213 */ /* 0x000fc60000000000 */
[----:B------:R-:W-:Y:S02]  /*02c0*/  IMAD.HI.U32 R7, R7, R11, R6 ;  /* 0x0000000b07077227 */ /* 0x000fe400078e0006 */
[----:B------:R-:W0:Y:S04]  /*02d0*/  LDC R11, c[0x0][0x41c] ;  /* 0x00010700ff0b7b82 */ /* 0x000e280000000800 */
[----:B------:R-:W-:-:S05]  /*02e0*/  IMAD.HI.U32 R7, R7, R10, RZ ;  /* 0x0000000a07077227 */ /* 0x000fca00078e00ff */
[----:B------:R-:W-:-:S05]  /*02f0*/  IADD3 R8, PT, PT, -R7, RZ, RZ ;  /* 0x000000ff07087210 */ /* 0x000fca0007ffe1ff */
[----:B------:R-:W-:Y:S01]  /*0300*/  IMAD R6, R9, R8, R10 ;  /* 0x0000000809067224 */ /* 0x000fe200078e020a */
[----:B------:R-:W-:-:S04]  /*0310*/  LOP3.LUT R8, R30, 0xffff, RZ, 0xc0, !PT ;  /* 0x0000ffff1e087812 */ /* 0x000fc800078ec0ff */
[----:B------:R-:W-:Y:S01]  /*0320*/  ISETP.GT.U32.AND P3, PT, R9, R6, PT ;  /* 0x000000060900720c */ /* 0x000fe20003f64070 */
[----:B------:R-:W-:-:S05]  /*0330*/  IMAD R8, R8, 0x1556, RZ ;  /* 0x0000155608087824 */ /* 0x000fca00078e02ff */
[----:B------:R-:W-:Y:S02]  /*0340*/  SHF.R.U32.HI R24, RZ, 0x10, R8 ;  /* 0x00000010ff187819 */ /* 0x000fe40000011608 */
[----:B------:R-:W-:-:S03]  /*0350*/  LOP3.LUT R8, R39, R12, RZ, 0x3c, !PT ;  /* 0x0000000c27087212 */ /* 0x000fc600078e3cff */
[----:B0-----:R-:W-:Y:S01]  /*0360*/  IMAD R17, R11, UR10, R24 ;  /* 0x0000000a0b117c24 */ /* 0x001fe2000f8e0218 */
[----:B------:R-:W-:Y:S02]  /*0370*/  ISETP.GE.AND P5, PT, R8, RZ, PT ;  /* 0x000000ff0800720c */ /* 0x000fe40003fa6270 */
[-C--:B------:R-:W-:Y:S02]  /*0380*/  @!P3 IADD3 R6, PT, PT, R6, -R9.reuse, RZ ;  /* 0x800000090606b210 */ /* 0x080fe40007ffe0ff */
[----:B-1----:R-:W-:Y:S02]  /*0390*/  ISETP.GE.U32.AND P1, PT, R17, UR12, PT ;  /* 0x0000000c11007c0c */ /* 0x002fe4000bf26070 */
[----:B------:R-:W-:Y:S02]  /*03a0*/  ISETP.GE.U32.AND P0, PT, R6, R9, PT ;  /* 0x000000090600720c */ /* 0x000fe40003f06070 */
[----:B------:R-:W-:Y:S02]  /*03b0*/  SHF.R.S32.HI R15, RZ, 0x1f, R17 ;  /* 0x0000001fff0f7819 */ /* 0x000fe40000011411 */
[----:B------:R-:W-:-:S02]  /*03c0*/  ISETP.GT.U32.AND P4, PT, R9, R6, PT ;  /* 0x000000060900720c */ /* 0x000fc40003f84070 */
[----:B------:R-:W-:Y:S02]  /*03d0*/  IADD3 R9, PT, PT, R6, -R9, RZ ;  /* 0x8000000906097210 */ /* 0x000fe40007ffe0ff */
[----:B------:R-:W-:Y:S02]  /*03e0*/  ISETP.GE.AND.EX P1, PT, R15, UR13, PT, P1 ;  /* 0x0000000d0f007c0c */ /* 0x000fe4000bf26310 */
[----:B------:R-:W-:Y:S02]  /*03f0*/  @!P3 IADD3 R7, PT, PT, R7, 0x1, RZ ;  /* 0x000000010707b810 */ /* 0x000fe40007ffe0ff */
[----:B------:R-:W-:Y:S02]  /*0400*/  SEL R6, R9, R6, !P4 ;  /* 0x0000000609067207 */ /* 0x000fe40006000000 */
[----:B------:R-:W-:Y:S02]  /*0410*/  @P0 IADD3 R7, PT, PT, R7, 0x1, RZ ;  /* 0x0000000107070810 */ /* 0x000fe40007ffe0ff */
[----:B------:R-:W-:-:S02]  /*0420*/  @!P2 IADD3 R6, PT, PT, -R6, RZ, RZ ;  /* 0x000000ff0606a210 */ /* 0x000fc40007ffe1ff */
[----:B------:R-:W-:Y:S02]  /*0430*/  ISETP.NE.AND P3, PT, R12, RZ, PT ;  /* 0x000000ff0c00720c */ /* 0x000fe40003f65270 */
[----:B------:R-:W-:Y:S02]  /*0440*/  LOP3.LUT R9, RZ, R12, RZ, 0x33, !PT ;  /* 0x0000000cff097212 */ /* 0x000fe400078e33ff */
[----:B------:R-:W-:Y:S02]  /*0450*/  MOV R8, R7 ;  /* 0x0000000700087202 */ /* 0x000fe40000000f00 */
[----:B------:R-:W-:Y:S02]  /*0460*/  SEL R47, R9, R6, !P3 ;  /* 0x00000006092f7207 */ /* 0x000fe40005800000 */
[----:B------:R-:W0:Y:S01]  /*0470*/  @!P1 LDC.64 R6, c[0x0][0x3f8] ;  /* 0x0000fe00ff069b82 */ /* 0x000e220000000a00 */
[----:B------:R-:W-:Y:S02]  /*0480*/  @!P5 IADD3 R8, PT, PT, -R8, RZ, RZ ;  /* 0x000000ff0808d210 */ /* 0x000fe40007ffe1ff */
[----:B------:R-:W-:Y:S01]  /*0490*/  IADD3 R25, PT, PT, R17, 0x20, RZ ;  /* 0x0000002011197810 */ /* 0x000fe20007ffe0ff */
[----:B------:R-:W-:Y:S01]  /*04a0*/  IMAD R10, R47, 0x18, RZ ;  /* 0x000000182f0a7824 */ /* 0x000fe200078e02ff */
[----:B------:R-:W-:-:S02]  /*04b0*/  SEL R9, R9, R8, !P3 ;  /* 0x0000000809097207 */ /* 0x000fc40005800000 */
[----:B------:R-:W-:Y:S02]  /*04c0*/  ISETP.GE.U32.AND P2, PT, R25, UR12, PT ;  /* 0x0000000c19007c0c */ /* 0x000fe4000bf46070 */
[----:B------:R-:W-:Y:S02]  /*04d0*/  SHF.R.S32.HI R13, RZ, 0x1f, R25 ;  /* 0x0000001fff0d7819 */ /* 0x000fe40000011419 */
[C---:B------:R-:W-:Y:S02]  /*04e0*/  IADD3 R50, P0, PT, R10.reuse, R5, RZ ;  /* 0x000000050a327210 */ /* 0x040fe40007f1e0ff */
[----:B------:R-:W-:Y:S02]  /*04f0*/  SHF.R.S32.HI R5, RZ, 0x1f, R9 ;  /* 0x0000001fff057819 */ /* 0x000fe40000011409 */
[----:B------:R-:W-:Y:S02]  /*0500*/  ISETP.GE.AND.EX P2, PT, R13, UR13, PT, P2 ;  /* 0x0000000d0d007c0c */ /* 0x000fe4000bf46320 */
[----:B------:R-:W-:Y:S01]  /*0510*/  LEA.HI.X.SX32 R51, R10, RZ, 0x1, P0 ;  /* 0x000000ff0a337211 */ /* 0x000fe200000f0eff */
[----:B------:R-:W-:Y:S01]  /*0520*/  IMAD R8, R5, UR14, RZ ;  /* 0x0000000e05087c24 */ /* 0x000fe2000f8e02ff */
[----:B------:R-:W-:Y:S01]  /*0530*/  ISETP.GE.U32.AND P0, PT, R42, UR12, PT ;  /* 0x0000000c2a007c0c */ /* 0x000fe2000bf06070 */
[----:B------:R-:W1:Y:S01]  /*0540*/  @!P1 LDC.64 R10, c[0x0][0x3a0] ;  /* 0x0000e800ff0a9b82 */ /* 0x000e620000000a00 */
[----:B------:R-:W-:Y:S01]  /*0550*/  ISETP.GE.U32.AND P3, PT, R41, UR12, PT ;  /* 0x0000000c29007c0c */ /* 0x000fe2000bf66070 */
[----:B------:R-:W-:Y:S01]  /*0560*/  IMAD R53, R9, UR15, R8 ;  /* 0x0000000f09357c24 */ /* 0x000fe2000f8e0208 */
[----:B------:R-:W-:Y:S01]  /*0570*/  ISETP.GE.AND.EX P0, PT, R23, UR13, PT, P0 ;  /* 0x0000000d17007c0c */ /* 0x000fe2000bf06300 */
[----:B------:R-:W-:-:S04]  /*0580*/  IMAD.WIDE.U32 R50, R9, UR14, R50 ;  /* 0x0000000e09327c25 */ /* 0x000fc8000f8e0032 */
[----:B0-----:R-:W-:Y:S01]  /*0590*/  @!P1 IMAD R12, R15, R6, RZ ;  /* 0x000000060f0c9224 */ /* 0x001fe200078e02ff */
[----:B------:R-:W-:Y:S01]  /*05a0*/  IADD3 R53, PT, PT, R51, R53, RZ ;  /* 0x0000003533357210 */ /* 0x000fe20007ffe0ff */
[----:B------:R-:W0:Y:S01]  /*05b0*/  @!P2 LDC.64 R8, c[0x0][0x3f8] ;  /* 0x0000fe00ff08ab82 */ /* 0x000e220000000a00 */
[----:B------:R-:W-:Y:S01]  /*05c0*/  @!P1 MOV R52, R50 ;  /* 0x0000003200349202 */ /* 0x000fe20000000f00 */
[----:B------:R-:W-:-:S04]  /*05d0*/  @!P1 IMAD R5, R17, R7, R12 ;  /* 0x0000000711059224 */ /* 0x000fc800078e020c */
[----:B------:R-:W-:Y:S02]  /*05e0*/  @!P1 IMAD.WIDE.U32 R6, R17, R6, R52 ;  /* 0x0000000611069225 */ /* 0x000fe400078e0034 */
[----:B------:R-:W2:Y:S03]  /*05f0*/  @!P1 LDC.64 R16, c[0x0][0x398] ;  /* 0x0000e600ff109b82 */ /* 0x000ea60000000a00 */
[----:B------:R-:W-:Y:S02]  /*0600*/  @!P1 IADD3 R5, PT, PT, R7, R5, RZ ;  /* 0x0000000507059210 */ /* 0x000fe40007ffe0ff */
[C---:B------:R-:W-:Y:S02]  /*0610*/  @!P1 SHF.L.U32 R27, R6.reuse, 0x1, RZ ;  /* 0x00000001061b9819 */ /* 0x040fe400000006ff */
[----:B------:R-:W-:Y:S01]  /*0620*/  @!P1 SHF.L.U64.HI R22, R6, 0x1, R5 ;  /* 0x0000000106169819 */ /* 0x000fe20000010205 */
[----:B------:R-:W3:Y:S01]  /*0630*/  @!P2 LDC.64 R18, c[0x0][0x3a0] ;  /* 0x0000e800ff12ab82 */ /* 0x000ee20000000a00 */
[----:B------:R-:W-:-:S02]  /*0640*/  SHF.R.S32.HI R5, RZ, 0x1f, R41 ;  /* 0x0000001fff057819 */ /* 0x000fc40000011429 */
[----:B-1----:R-:W-:Y:S02]  /*0650*/  @!P1 IADD3 R10, P4, PT, R27, R10, RZ ;  /* 0x0000000a1b0a9210 */ /* 0x002fe40007f9e0ff */
[----:B------:R-:W-:Y:S02]  /*0660*/  ISETP.GE.AND.EX P3, PT, R5, UR13, PT, P3 ;  /* 0x0000000d05007c0c */ /* 0x000fe4000bf66330 */
[----:B------:R-:W-:Y:S01]  /*0670*/  @!P1 IADD3.X R11, PT, PT, R22, R11, RZ, P4, !PT ;  /* 0x0000000b160b9210 */ /* 0x000fe200027fe4ff */
[----:B------:R-:W1:Y:S01]  /*0680*/  LDC.64 R6, c[0x0][0x3b8] ;  /* 0x0000ee00ff067b82 */ /* 0x000e620000000a00 */
[----:B0-----:R-:W-:Y:S01]  /*0690*/  @!P2 IMAD R12, R13, R8, RZ ;  /* 0x000000080d0ca224 */ /* 0x001fe200078e02ff */
[----:B------:R-:W-:Y:S02]  /*06a0*/  @!P2 MOV R13, R53 ;  /* 0x00000035000da202 */ /* 0x000fe40000000f00 */
[----:B------:R0:W4:Y:S01]  /*06b0*/  @!P1 LDG.E R38, desc[UR8][R10.64] ;  /* 0x000000080a269981 */ /* 0x000122000c1e1900 */
[----:B------:R-:W-:Y:S01]  /*06c0*/  @!P2 IMAD R29, R25, R9, R12 ;  /* 0x00000009191da224 */ /* 0x000fe200078e020c */
[----:B------:R-:W-:-:S02]  /*06d0*/  @!P2 MOV R12, R50 ;  /* 0x00000032000ca202 */ /* 0x000fc40000000f00 */
[----:B------:R-:W0:Y:S03]  /*06e0*/  @!P2 LDC.64 R20, c[0x0][0x398] ;  /* 0x0000e600ff14ab82 */ /* 0x000e260000000a00 */
[----:B------:R-:W-:-:S05]  /*06f0*/  @!P2 IMAD.WIDE.U32 R8, R25, R8, R12 ;  /* 0x000000081908a225 */ /* 0x000fca00078e000c */
[----:B------:R-:W0:Y:S01]  /*0700*/  @!P0 LDC.64 R14, c[0x0][0x3f8] ;  /* 0x0000fe00ff0e8b82 */ /* 0x000e220000000a00 */
[----:B--2---:R-:W-:Y:S02]  /*0710*/  @!P1 IADD3 R16, P4, PT, R27, R16, RZ ;  /* 0x000000101b109210 */ /* 0x004fe40007f9e0ff */
[----:B------:R-:W-:-:S05]  /*0720*/  @!P2 IADD3 R25, PT, PT, R9, R29, RZ ;  /* 0x0000001d0919a210 */ /* 0x000fca0007ffe0ff */
[----:B------:R-:W2:Y:S01]  /*0730*/  @!P0 LDC.64 R12, c[0x0][0x3a0] ;  /* 0x0000e800ff0c8b82 */ /* 0x000ea20000000a00 */
[----:B-1----:R-:W-:Y:S01]  /*0740*/  IMAD.WIDE R6, R39, 0x8, R6 ;  /* 0x0000000827067825 */ /* 0x002fe200078e0206 */
[----:B------:R-:W-:Y:S02]  /*0750*/  @!P2 SHF.L.U32 R9, R8, 0x1, RZ ;  /* 0x000000010809a819 */ /* 0x000fe400000006ff */
[----:B------:R-:W-:Y:S02]  /*0760*/  @!P1 IADD3.X R17, PT, PT, R22, R17, RZ, P4, !PT ;  /* 0x0000001116119210 */ /* 0x000fe400027fe4ff */
[----:B------:R-:W-:Y:S01]  /*0770*/  @!P2 SHF.L.U64.HI R22, R8, 0x1, R25 ;  /* 0x000000010816a819 */ /* 0x000fe20000010219 */
[----:B------:R-:W4:Y:S01]  /*0780*/  LDG.E.64 R6, desc[UR8][R6.64] ;  /* 0x0000000806067981 */ /* 0x000f22000c1e1b00 */
[C---:B---3--:R-:W-:Y:S01]  /*0790*/  @!P2 IADD3 R18, P4, PT, R9.reuse, R18, RZ ;  /* 0x000000120912a210 */ /* 0x048fe20007f9e0ff */
[----:B0-----:R-:W0:Y:S01]  /*07a0*/  @!P3 LDC.64 R10, c[0x0][0x3f8] ;  /* 0x0000fe00ff0abb82 */ /* 0x001e220000000a00 */
[----:B------:R-:W-:-:S02]  /*07b0*/  @!P2 IADD3 R20, P5, PT, R9, R20, RZ ;  /* 0x000000140914a210 */ /* 0x000fc40007fbe0ff */
[----:B------:R-:W-:Y:S02]  /*07c0*/  @!P0 MOV R8, R50 ;  /* 0x0000003200088202 */ /* 0x000fe40000000f00 */
[----:B------:R-:W-:Y:S01]  /*07d0*/  @!P0 MOV R9, R53 ;  /* 0x0000003500098202 */ /* 0x000fe20000000f00 */
[----:B------:R-:W-:Y:S01]  /*07e0*/  @!P0 IMAD R23, R23, R14, RZ ;  /* 0x0000000e17178224 */ /* 0x000fe200078e02ff */
[----:B------:R-:W-:-:S03]  /*07f0*/  CS2R R36, SRZ ;  /* 0x0000000000247805 */ /* 0x000fc6000001ff00 */
[C---:B------:R-:W-:Y:S02]  /*0800*/  @!P0 IMAD R23, R42.reuse, R15, R23 ;  /* 0x0000000f2a178224 */ /* 0x040fe400078e0217 */
[----:B------:R-:W-:Y:S01]  /*0810*/  @!P0 IMAD.WIDE.U32 R14, R42, R14, R8 ;  /* 0x0000000e2a0e8225 */ /* 0x000fe200078e0008 */
[----:B------:R1:W3:Y:S01]  /*0820*/  @!P1 LDG.E R37, desc[UR8][R16.64] ;  /* 0x0000000810259981 */ /* 0x0002e2000c1e1900 */
[----:B------:R-:W-:Y:S01]  /*0830*/  @!P2 IADD3.X R19, PT, PT, R22, R19, RZ, P4, !PT ;  /* 0x000000131613a210 */ /* 0x000fe200027fe4ff */
[----:B------:R-:W0:Y:S02]  /*0840*/  @!P0 LDC.64 R8, c[0x0][0x398] ;  /* 0x0000e600ff088b82 */ /* 0x000e240000000a00 */
[----:B------:R-:W-:Y:S02]  /*0850*/  @!P0 IADD3 R15, PT, PT, R15, R23, RZ ;  /* 0x000000170f0f8210 */ /* 0x000fe40007ffe0ff */
[----:B------:R-:W-:Y:S02]  /*0860*/  @!P0 SHF.L.U32 R25, R14, 0x1, RZ ;  /* 0x000000010e198819 */ /* 0x000fe400000006ff */
[----:B------:R-:W-:-:S02]  /*0870*/  CS2R R34, SRZ ;  /* 0x0000000000227805 */ /* 0x000fc4000001ff00 */
[----:B------:R-:W-:Y:S01]  /*0880*/  @!P2 IADD3.X R21, PT, PT, R22, R21, RZ, P5, !PT ;  /* 0x000000151615a210 */ /* 0x000fe20002ffe4ff */
[----:B------:R0:W3:Y:S01]  /*0890*/  @!P2 LDG.E R36, desc[UR8][R18.64] ;  /* 0x000000081224a981 */ /* 0x0000e2000c1e1900 */
[----:B------:R-:W-:Y:S01]  /*08a0*/  @!P0 SHF.L.U64.HI R26, R14, 0x1, R15 ;  /* 0x000000010e1a8819 */ /* 0x000fe2000001020f */
[----:B-1----:R-:W1:Y:S01]  /*08b0*/  @!P3 LDC.64 R16, c[0x0][0x3a0] ;  /* 0x0000e800ff10bb82 */ /* 0x002e620000000a00 */
[----:B--2---:R-:W-:Y:S01]  /*08c0*/  @!P0 IADD3 R22, P1, PT, R25, R12, RZ ;  /* 0x0000000c19168210 */ /* 0x004fe20007f3e0ff */
[----:B------:R2:W3:Y:S01]  /*08d0*/  @!P2 LDG.E R35, desc[UR8][R20.64] ;  /* 0x000000081423a981 */ /* 0x0004e2000c1e1900 */
[----:B------:R-:W-:Y:S02]  /*08e0*/  ISETP.NE.AND P4, PT, RZ, UR11, PT ;  /* 0x0000000bff007c0c */ /* 0x000fe4000bf85270 */
[----:B------:R-:W-:Y:S02]  /*08f0*/  @!P0 IADD3.X R23, PT, PT, R26, R13, RZ, P1, !PT ;  /* 0x0000000d1a178210 */ /* 0x000fe40000ffe4ff */
[----:B------:R-:W-:Y:S01]  /*0900*/  PRMT R13, R24, 0x9910, RZ ;  /* 0x00009910180d7816 */ /* 0x000fe200000000ff */
[----:B------:R-:W1:Y:S01]  /*0910*/  @!P3 LDC.64 R14, c[0x0][0x398] ;  /* 0x0000e600ff0ebb82 */ /* 0x000e620000000a00 */
[----:B0-----:R-:W-:Y:S01]  /*0920*/  @!P3 MOV R18, R50 ;  /* 0x000000320012b202 */ /* 0x001fe20000000f00 */
[----:B------:R-:W-:Y:S01]  /*0930*/  @!P3 IMAD R12, R5, R10, RZ ;  /* 0x0000000a050cb224 */ /* 0x000fe200078e02ff */
[----:B------:R-:W-:Y:S01]  /*0940*/  @!P3 MOV R19, R53 ;  /* 0x000000350013b202 */ /* 0x000fe20000000f00 */
[----:B------:R-:W-:Y:S01]  /*0950*/  IMAD R13, R13, 0xc, RZ ;  /* 0x0000000c0d0d7824 */ /* 0x000fe200078e02ff */
[----:B------:R-:W-:Y:S01]  /*0960*/  CS2R R32, SRZ ;  /* 0x0000000000207805 */ /* 0x000fe2000001ff00 */
[----:B------:R-:W-:Y:S01]  /*0970*/  @!P3 IMAD R5, R41, R11, R12 ;  /* 0x0000000b2905b224 */ /* 0x000fe200078e020c */
[----:B------:R-:W-:Y:S01]  /*0980*/  @!P0 IADD3 R8, P1, PT, R25, R8, RZ ;  /* 0x0000000819088210 */ /* 0x000fe20007f3e0ff */
[----:B------:R-:W-:Y:S01]  /*0990*/  @!P3 IMAD.WIDE.U32 R18, R41, R10, R18 ;  /* 0x0000000a2912b225 */ /* 0x000fe200078e0012 */
[----:B--2---:R-:W-:Y:S01]  /*09a0*/  IADD3 R21, PT, PT, RZ, -R13, RZ ;  /* 0x8000000dff157210 */ /* 0x004fe20007ffe0ff */
[----:B------:R-:W0:Y:S01]  /*09b0*/  @P4 LDC.64 R10, c[0x0][0x3b0] ;  /* 0x0000ec00ff0a4b82 */ /* 0x000e220000000a00 */
[----:B------:R-:W-:Y:S01]  /*09c0*/  MOV R31, RZ ;  /* 0x000000ff001f7202 */ /* 0x000fe20000000f00 */
[----:B------:R-:W2:Y:S01]  /*09d0*/  @!P0 LDG.E R34, desc[UR8][R22.64] ;  /* 0x0000000816228981 */ /* 0x000ea2000c1e1900 */
[----:B------:R-:W-:-:S05]  /*09e0*/  PRMT R21, R21, 0x7710, RZ ;  /* 0x0000771015157816 */ /* 0x000fca00000000ff */
[----:B------:R-:W0:Y:S01]  /*09f0*/  LDC.64 R12, c[0x0][0x3a8] ;  /* 0x0000ea00ff0c7b82 */ /* 0x000e220000000a00 */
[----:B------:R-:W-:Y:S02]  /*0a00*/  IADD3 R21, PT, PT, R21, R30, RZ ;  /* 0x0000001e15157210 */ /* 0x000fe40007ffe0ff */
[----:B------:R-:W-:Y:S02]  /*0a10*/  @!P3 IADD3 R19, PT, PT, R19, R5, RZ ;  /* 0x000000051313b210 */ /* 0x000fe40007ffe0ff */
[----:B------:R-:W-:Y:S02]  /*0a20*/  @!P3 SHF.L.U32 R5, R18, 0x1, RZ ;  /* 0x000000011205b819 */ /* 0x000fe400000006ff */
[----:B------:R-:W-:Y:S02]  /*0a30*/  SHF.L.U32 R21, R21, 0x1, RZ ;  /* 0x0000000115157819 */ /* 0x000fe400000006ff */
[----:B------:R-:W-:Y:S02]  /*0a40*/  @!P0 IADD3.X R9, PT, PT, R26, R9, RZ, P1, !PT ;  /* 0x000000091a098210 */ /* 0x000fe40000ffe4ff */
[----:B-1----:R-:W-:-:S02]  /*0a50*/  @!P3 IADD3 R16, P1, PT, R5, R16, RZ ;  /* 0x000000100510b210 */ /* 0x002fc40007f3e0ff */
[----:B------:R-:W-:Y:S01]  /*0a60*/  @!P3 IADD3 R14, P2, PT, R5, R14, RZ ;  /* 0x0000000e050eb210 */ /* 0x000fe20007f5e0ff */
[----:B------:R1:W2:Y:S01]  /*0a70*/  @!P0 LDG.E R33, desc[UR8][R8.64] ;  /* 0x0000000808218981 */ /* 0x0002a2000c1e1900 */
[----:B------:R-:W-:Y:S02]  /*0a80*/  LOP3.LUT R5, R21, 0xffff, RZ, 0xc0, !PT ;  /* 0x0000ffff15057812 */ /* 0x000fe400078ec0ff */
[----:B------:R-:W-:-:S03]  /*0a90*/  @!P3 SHF.L.U64.HI R18, R18, 0x1, R19 ;  /* 0x000000011212b819 */ /* 0x000fc60000010213 */
[----:B------:R-:W-:Y:S01]  /*0aa0*/  IMAD R21, R47, 0x18, R5 ;  /* 0x000000182f157824 */ /* 0x000fe200078e0205 */
[C---:B------:R-:W-:Y:S02]  /*0ab0*/  @!P3 IADD3.X R17, PT, PT, R18.reuse, R17, RZ, P1, !PT ;  /* 0x000000111211b210 */ /* 0x040fe40000ffe4ff */
[----:B------:R-:W-:Y:S01]  /*0ac0*/  @!P3 IADD3.X R15, PT, PT, R18, R15, RZ, P2, !PT ;  /* 0x0000000f120fb210 */ /* 0x000fe200017fe4ff */
[C---:B0-----:R-:W-:Y:S02]  /*0ad0*/  @P4 IMAD.WIDE R18, R21.reuse, 0x4, R10 ;  /* 0x0000000415124825 */ /* 0x041fe400078e020a */
[----:B------:R-:W2:Y:S02]  /*0ae0*/  @!P3 LDG.E R32, desc[UR8][R16.64] ;  /* 0x000000081020b981 */ /* 0x000ea4000c1e1900 */
[----:B------:R-:W-:Y:S02]  /*0af0*/  IMAD.WIDE R10, R21, 0x4, R12 ;  /* 0x00000004150a7825 */ /* 0x000fe400078e020c */
[----:B------:R0:W2:Y:S04]  /*0b00*/  @!P3 LDG.E R31, desc[UR8][R14.64] ;  /* 0x000000080e1fb981 */ /* 0x0000a8000c1e1900 */
[----:B------:R-:W5:Y:S01]  /*0b10*/  LDG.E.64 R10, desc[UR8][R10.64] ;  /* 0x000000080a0a7981 */ /* 0x000f62000c1e1b00 */
[----:B------:R-:W-:Y:S01]  /*0b20*/  MOV R46, 0x3f800000 ;  /* 0x3f800000002e7802 */ /* 0x000fe20000000f00 */
[----:B------:R-:W-:Y:S01]  /*0b30*/  UISETP.NE.AND UP0, UPT, UR11, URZ, UPT ;  /* 0x000000ff0b00728c */ /* 0x000fe2000bf05270 */
[----:B-1----:R-:W-:-:S06]  /*0b40*/  CS2R R8, SRZ ;  /* 0x0000000000087805 */ /* 0x002fcc000001ff00 */
[----:B------:R1:W5:Y:S01]  /*0b50*/  @P4 LDG.E.64 R8, desc[UR8][R18.64] ;  /* 0x0000000812084981 */ /* 0x000362000c1e1b00 */
[----:B----4-:R-:W-:-:S05]  /*0b60*/  FFMA.FTZ R7, -R6, R6, R7 ;  /* 0x0000000606077223 */ /* 0x010fca0000010107 */
[----:B------:R-:W-:-:S13]  /*0b70*/  FSETP.GTU.FTZ.AND P1, PT, R7, RZ, PT ;  /* 0x000000ff0700720b */ /* 0x000fda0003f3c000 */
[----:B------:R-:W4:Y:S01]  /*0b80*/  @P1 LDC R12, c[0x0][0x3c0] ;  /* 0x0000f000ff0c1b82 */ /* 0x000f220000000800 */
[----:B0-----:R-:W-:Y:S02]  /*0b90*/  PRMT R14, R38, 0x7632, R14 ;  /* 0x00007632260e7816 */ /* 0x001fe4000000000e */
[----:B---3--:R-:W-:Y:S02]  /*0ba0*/  PRMT R45, R37, 0x7632, R45 ;  /* 0x00007632252d7816 */ /* 0x008fe4000000002d */
[----:B------:R-:W-:Y:S01]  /*0bb0*/  PRMT R16, R36, 0x7632, R16 ;  /* 0x0000763224107816 */ /* 0x000fe20000000010 */
[----:B----4-:R-:W-:-:S04]  /*0bc0*/  @P1 FADD.FTZ R12, R7, R12 ;  /* 0x0000000c070c1221 */ /* 0x010fc80000010000 */
[----:B------:R0:W3:Y:S01]  /*0bd0*/  @P1 MUFU.RSQ R46, R12 ;  /* 0x0000000c002e1308 */ /* 0x0000e20000001400 */
[----:B------:R-:W-:Y:S02]  /*0be0*/  PRMT R44, R35, 0x7632, R44 ;  /* 0x00007632232c7816 */ /* 0x000fe4000000002c */
[----:B--2---:R-:W-:Y:S02]  /*0bf0*/  PRMT R15, R34, 0x7632, R15 ;  /* 0x00007632220f7816 */ /* 0x004fe4000000000f */
[----:B------:R-:W-:Y:S02]  /*0c00*/  PRMT R43, R33, 0x7632, R43 ;  /* 0x00007632212b7816 */ /* 0x000fe4000000002b */
[----:B-1----:R-:W-:Y:S02]  /*0c10*/  PRMT R19, R32, 0x7632, R19 ;  /* 0x0000763220137816 */ /* 0x002fe40000000013 */
[----:B------:R-:W-:Y:S01]  /*0c20*/  PRMT R7, R31, 0x7632, R7 ;  /* 0x000076321f077816 */ /* 0x000fe20000000007 */
[----:B0--3--:R-:W-:Y:S06]  /*0c30*/  BRA.U UP0, `(.L_x_38) ;  /* 0x0000000500247547 */ /* 0x009fec000b800000 */
[----:B------:R-:W-:Y:S02]  /*0c40*/  SHF.L.U32 R17, R38, 0x10, RZ ;  /* 0x0000001026117819 */ /* 0x000fe400000006ff */
[----:B------:R-:W-:Y:S02]  /*0c50*/  SHF.L.U32 R21, R14, 0x10, RZ ;  /* 0x000000100e157819 */ /* 0x000fe400000006ff */
[----:B------:R-:W-:Y:S01]  /*0c60*/  SHF.L.U32 R13, R37, 0x10, RZ ;  /* 0x00000010250d7819 */ /* 0x000fe200000006ff */
[C---:B------:R-:W-:Y:S01]  /*0c70*/  FADD.FTZ R17, -R6.reuse, R17 ;  /* 0x0000001106117221 */ /* 0x040fe20000010100 */
[----:B------:R-:W-:Y:S01]  /*0c80*/  SHF.L.U32 R12, R45, 0x10, RZ ;  /* 0x000000102d0c7819 */ /* 0x000fe200000006ff */
[----:B------:R-:W-:Y:S01]  /*0c90*/  FADD.FTZ R21, -R6, R21 ;  /* 0x0000001506157221 */ /* 0x000fe20000010100 */
[----:B------:R-:W-:Y:S01]  /*0ca0*/  SHF.L.U32 R15, R15, 0x10, RZ ;  /* 0x000000100f0f7819 */ /* 0x000fe200000006ff */
[----:B-----5:R-:W-:Y:S01]  /*0cb0*/  FMUL.FTZ R23, R10, R13 ;  /* 0x0000000d0a177220 */ /* 0x020fe20000410000 */
[-C--:B------:R-:W-:Y:S01]  /*0cc0*/  FMUL.FTZ R14, R17, R46.reuse ;  /* 0x0000002e110e7220 */ /* 0x080fe20000410000 */
[----:B------:R-:W-:Y:S01]  /*0cd0*/  FMUL.FTZ R17, R21, R46 ;  /* 0x0000002e15117220 */ /* 0x000fe20000410000 */
[----:B------:R-:W-:Y:S01]  /*0ce0*/  FMUL.FTZ R20, R11, R12 ;  /* 0x0000000c0b147220 */ /* 0x000fe20000410000 */
[----:B------:R-:W-:Y:S01]  /*0cf0*/  FADD.FTZ R21, RZ, R23 ;  /* 0x00000017ff157221 */ /* 0x000fe20000010000 */
[----:B------:R-:W-:Y:S01]  /*0d00*/  FFMA.FTZ R22, R14, R23, RZ ;  /* 0x000000170e167223 */ /* 0x000fe200000100ff */
[----:B------:R-:W-:Y:S01]  /*0d10*/  SHF.L.U32 R23, R36, 0x10, RZ ;  /* 0x0000001024177819 */ /* 0x000fe200000006ff */
[----:B------:R-:W-:Y:S01]  /*0d20*/  FFMA.FTZ R14, R13, R14, RZ ;  /* 0x0000000e0d0e7223 */ /* 0x000fe200000100ff */
[----:B------:R-:W-:Y:S01]  /*0d30*/  FADD.FTZ R18, R20, R21 ;  /* 0x0000001514127221 */ /* 0x000fe20000010000 */
[----:B------:R-:W-:Y:S01]  /*0d40*/  SHF.L.U32 R21, R16, 0x10, RZ ;  /* 0x0000001010157819 */ /* 0x000fe200000006ff */
[----:B------:R-:W-:Y:S01]  /*0d50*/  FFMA.FTZ R20, R17, R20, R22 ;  /* 0x0000001411147223 */ /* 0x000fe20000010016 */
[C---:B------:R-:W-:Y:S01]  /*0d60*/  FADD.FTZ R25, -R6.reuse, R23 ;  /* 0x0000001706197221 */ /* 0x040fe20000010100 */
[----:B------:R-:W-:Y:S01]  /*0d70*/  SHF.L.U32 R23, R35, 0x10, RZ ;  /* 0x0000001023177819 */ /* 0x000fe200000006ff */
[----:B------:R-:W-:Y:S01]  /*0d80*/  FADD.FTZ R22, RZ, R13 ;  /* 0x0000000dff167221 */ /* 0x000fe20000010000 */
[----:B------:R-:W-:Y:S01]  /*0d90*/  FADD.FTZ R21, -R6, R21 ;  /* 0x0000001506157221 */ /* 0x000fe20000010100 */
[-C--:B------:R-:W-:Y:S01]  /*0da0*/  FMUL.FTZ R25, R25, R46.reuse ;  /* 0x0000002e19197220 */ /* 0x080fe20000410000 */
[----:B------:R-:W-:Y:S01]  /*0db0*/  SHF.L.U32 R16, R44, 0x10, RZ ;  /* 0x000000102c107819 */ /* 0x000fe200000006ff */
[----:B------:R-:W-:Y:S01]  /*0dc0*/  FMUL.FTZ R29, R10, R23 ;  /* 0x000000170a1d7220 */ /* 0x000fe20000410000 */
[C---:B------:R-:W-:Y:S01]  /*0dd0*/  FADD.FTZ R13, R23.reuse, R22 ;  /* 0x00000016170d7221 */ /* 0x040fe20000010000 */
[----:B------:R-:W-:Y:S01]  /*0de0*/  FFMA.FTZ R14, R23, R25, R14 ;  /* 0x00000019170e7223 */ /* 0x000fe2000001000e */
[----:B------:R-:W-:Y:S01]  /*0df0*/  FFMA.FTZ R17, R12, R17, RZ ;  /* 0x000000110c117223 */ /* 0x000fe200000100ff */
[----:B------:R-:W-:Y:S01]  /*0e00*/  FADD.FTZ R27, RZ, R12 ;  /* 0x0000000cff1b7221 */ /* 0x000fe20000010000 */
[----:B------:R-:W-:Y:S01]  /*0e10*/  FMUL.FTZ R23, R21, R46 ;  /* 0x0000002e15177220 */ /* 0x000fe20000410000 */
[----:B------:R-:W-:Y:S01]  /*0e20*/  FFMA.FTZ R20, R25, R29, R20 ;  /* 0x0000001d19147223 */ /* 0x000fe20000010014 */
[----:B------:R-:W-:Y:S01]  /*0e30*/  SHF.L.U32 R25, R34, 0x10, RZ ;  /* 0x0000001022197819 */ /* 0x000fe200000006ff */
[C---:B------:R-:W-:Y:S01]  /*0e40*/  FADD.FTZ R12, R16.reuse, R27 ;  /* 0x0000001b100c7221 */ /* 0x040fe20000010000 */
[----:B------:R-:W-:Y:S01]  /*0e50*/  FFMA.FTZ R17, R16, R23, R17 ;  /* 0x0000001710117223 */ /* 0x000fe20000010011 */
[----:B------:R-:W-:Y:S01]  /*0e60*/  FADD.FTZ R49, R18, R29 ;  /* 0x0000001d12317221 */ /* 0x000fe20000010000 */
[----:B------:R-:W-:Y:S01]  /*0e70*/  FMUL.FTZ R16, R11, R16 ;  /* 0x000000100b107220 */ /* 0x000fe20000410000 */
[----:B------:R-:W-:Y:S01]  /*0e80*/  SHF.L.U32 R21, R33, 0x10, RZ ;  /* 0x0000001021157819 */ /* 0x000fe200000006ff */
[C---:B------:R-:W-:Y:S01]  /*0e90*/  FADD.FTZ R25, -R6.reuse, R25 ;  /* 0x0000001906197221 */ /* 0x040fe20000010100 */
[----:B------:R-:W-:Y:S01]  /*0ea0*/  FADD.FTZ R15, -R6, R15 ;  /* 0x0000000f060f7221 */ /* 0x000fe20000010100 */
[----:B------:R-:W-:Y:S01]  /*0eb0*/  FADD.FTZ R49, R16, R49 ;  /* 0x0000003110317221 */ /* 0x000fe20000010000 */
[----:B------:R-:W-:Y:S01]  /*0ec0*/  FFMA.FTZ R20, R23, R16, R20 ;  /* 0x0000001017147223 */ /* 0x000fe20000010014 */
[----:B------:R-:W-:Y:S01]  /*0ed0*/  FMUL.FTZ R18, R10, R21 ;  /* 0x000000150a127220 */ /* 0x000fe20000410000 */
[----:B------:R-:W-:Y:S01]  /*0ee0*/  FMUL.FTZ R25, R25, R46 ;  /* 0x0000002e19197220 */ /* 0x000fe20000410000 */
[----:B------:R-:W-:Y:S01]  /*0ef0*/  SHF.L.U32 R16, R43, 0x10, RZ ;  /* 0x000000102b107819 */ /* 0x000fe200000006ff */
[----:B------:R-:W-:Y:S01]  /*0f00*/  FADD.FTZ R13, R13, R21 ;  /* 0x000000150d0d7221 */ /* 0x000fe20000010000 */
[----:B------:R-:W-:Y:S01]  /*0f10*/  SHF.L.U32 R29, R32, 0x10, RZ ;  /* 0x00000010201d7819 */ /* 0x000fe200000006ff */
[----:B------:R-:W-:Y:S01]  /*0f20*/  FFMA.FTZ R27, R25, R18, R20 ;  /* 0x00000012191b7223 */ /* 0x000fe20000010014 */
[----:B------:R-:W-:Y:S01]  /*0f30*/  FADD.FTZ R22, R49, R18 ;  /* 0x0000001231167221 */ /* 0x000fe20000010000 */
[----:B------:R-:W-:Y:S01]  /*0f40*/  FMUL.FTZ R23, R11, R16 ;  /* 0x000000100b177220 */ /* 0x000fe20000410000 */
[----:B------:R-:W-:Y:S01]  /*0f50*/  FMUL.FTZ R20, R15, R46 ;  /* 0x0000002e0f147220 */ /* 0x000fe20000410000 */
[----:B------:R-:W-:Y:S01]  /*0f60*/  FFMA.FTZ R15, R21, R25, R14 ;  /* 0x00000019150f7223 */ /* 0x000fe2000001000e */
[----:B------:R-:W-:Y:S01]  /*0f70*/  SHF.L.U32 R18, R31, 0x10, RZ ;  /* 0x000000101f127819 */ /* 0x000fe200000006ff */
[----:B------:R-:W-:Y:S01]  /*0f80*/  FADD.FTZ R14, R23, R22 ;  /* 0x00000016170e7221 */ /* 0x000fe20000010000 */
[----:B------:R-:W-:Y:S01]  /*0f90*/  FFMA.FTZ R24, R20, R23, R27 ;  /* 0x0000001714187223 */ /* 0x000fe2000001001b */
[----:B------:R-:W-:Y:S01]  /*0fa0*/  FADD.FTZ R29, -R6, R29 ;  /* 0x0000001d061d7221 */ /* 0x000fe20000010100 */
[----:B------:R-:W-:Y:S01]  /*0fb0*/  SHF.L.U32 R23, R19, 0x10, RZ ;  /* 0x0000001013177819 */ /* 0x000fe200000006ff */
[----:B------:R-:W-:Y:S01]  /*0fc0*/  FMUL.FTZ R25, R10, R18 ;  /* 0x000000120a197220 */ /* 0x000fe20000410000 */
[----:B------:R-:W-:Y:S01]  /*0fd0*/  SHF.L.U32 R22, R7, 0x10, RZ ;  /* 0x0000001007167819 */ /* 0x000fe200000006ff */
[----:B------:R-:W-:Y:S01]  /*0fe0*/  FMUL.FTZ R19, R29, R46 ;  /* 0x0000002e1d137220 */ /* 0x000fe20000410000 */
[----:B------:R-:W-:Y:S01]  /*0ff0*/  FADD.FTZ R21, R12, R16 ;  /* 0x000000100c157221 */ /* 0x000fe20000010000 */
[----:B------:R-:W-:Y:S01]  /*1000*/  FADD.FTZ R23, -R6, R23 ;  /* 0x0000001706177221 */ /* 0x000fe20000010100 */
[----:B------:R-:W-:Y:S01]  /*1010*/  FADD.FTZ R14, R14, R25 ;  /* 0x000000190e0e7221 */ /* 0x000fe20000010000 */
[----:B------:R-:W-:Y:S01]  /*1020*/  FFMA.FTZ R27, R19, R25, R24 ;  /* 0x00000019131b7223 */ /* 0x000fe20000010018 */
[----:B------:R-:W-:Y:S01]  /*1030*/  FMUL.FTZ R25, R11, R22 ;  /* 0x000000160b197220 */ /* 0x000fe20000410000 */
[----:B------:R-:W-:Y:S01]  /*1040*/  FMUL.FTZ R24, R23, R46 ;  /* 0x0000002e17187220 */ /* 0x000fe20000410000 */
[----:B------:R-:W-:Y:S01]  /*1050*/  FFMA.FTZ R23, R16, R20, R17 ;  /* 0x0000001410177223 */ /* 0x000fe20000010011 */
[----:B------:R-:W-:Y:S01]  /*1060*/  FFMA.FTZ R12, R18, R19, R15 ;  /* 0x00000013120c7223 */ /* 0x000fe2000001000f */
[----:B------:R-:W-:Y:S01]  /*1070*/  FADD.FTZ R16, R25, R14 ;  /* 0x0000000e19107221 */ /* 0x000fe20000010000 */
[----:B------:R-:W-:Y:S01]  /*1080*/  FADD.FTZ R14, R13, R18 ;  /* 0x000000120d0e7221 */ /* 0x000fe20000010000 */
[----:B------:R-:W-:Y:S01]  /*1090*/  FFMA.FTZ R17, R24, R25, R27 ;  /* 0x0000001918117223 */ /* 0x000fe2000001001b */
[----:B------:R-:W-:Y:S01]  /*10a0*/  FADD.FTZ R15, R21, R22 ;  /* 0x00000016150f7221 */ /* 0x000fe20000010000 */
[----:B------:R-:W-:Y:S01]  /*10b0*/  FFMA.FTZ R13, R22, R24, R23 ;  /* 0x00000018160d7223 */ /* 0x000fe20000010017 */
[----:B------:R-:W-:Y:S06]  /*10c0*/  BRA `(.L_x_39) ;  /* 0x0000000800447947 */ /* 0x000fec0003800000 */
.L_x_38:
[----:B------:R-:W-:Y:S02]  /*10d0*/  SHF.L.U32 R13, R38, 0x10, RZ ;  /* 0x00000010260d7819 */ /* 0x000fe400000006ff */
[----:B------:R-:W-:Y:S02]  /*10e0*/  SHF.L.U32 R15, R14, 0x10, RZ ;  /* 0x000000100e0f7819 */ /* 0x000fe400000006ff */
[----:B------:R-:W-:Y:S01]  /*10f0*/  SHF.L.U32 R21, R16, 0x10, RZ ;  /* 0x0000001010157819 */ /* 0x000fe200000006ff */
[----:B------:R-:W-:Y:S01]  /*1100*/  FADD.FTZ R13, -R6, R13 ;  /* 0x0000000d060d7221 */ /* 0x000fe20000010100 */
[----:B------:R-:W-:Y:S01]  /*1110*/  SHF.L.U32 R27, R34, 0x10, RZ ;  /* 0x00000010221b7819 */ /* 0x000fe200000006ff */
[----:B------:R-:W-:Y:S01]  /*1120*/  FADD.FTZ R17, -R6, R15 ;  /* 0x0000000f06117221 */ /* 0x000fe20000010100 */
[----:B------:R-:W-:Y:S01]  /*1130*/  PRMT R49, R34, 0x7632, R49 ;  /* 0x0000763222317816 */ /* 0x000fe20000000031 */
[-C--:B------:R-:W-:Y:S01]  /*1140*/  FMUL.FTZ R13, R13, R46.reuse ;  /* 0x0000002e0d0d7220 */ /* 0x080fe20000410000 */
[C---:B------:R-:W-:Y:S01]  /*1150*/  FADD.FTZ R21, -R6.reuse, R21 ;  /* 0x0000001506157221 */ /* 0x040fe20000010100 */
[-C--:B------:R-:W-:Y:S01]  /*1160*/  FMUL.FTZ R12, R17, R46.reuse ;  /* 0x0000002e110c7220 */ /* 0x080fe20000410000 */
[----:B------:R-:W-:Y:S01]  /*1170*/  FADD.FTZ R27, -R6, R27 ;  /* 0x0000001b061b7221 */ /* 0x000fe20000010100 */
[----:B-----5:R-:W-:Y:S01]  /*1180*/  FFMA.FTZ R14, R10, R13, R8 ;  /* 0x0000000d0a0e7223 */ /* 0x020fe20000010008 */
[----:B------:R-:W-:Y:S01]  /*1190*/  FMUL.FTZ R20, R21, R46 ;  /* 0x0000002e15147220 */ /* 0x000fe20000410000 */
[--C-:B------:R-:W-:Y:S01]  /*11a0*/  FFMA.FTZ R17, R11, R12, R9.reuse ;  /* 0x0000000c0b117223 */ /* 0x100fe20000010009 */
[----:B------:R-:W-:Y:S01]  /*11b0*/  SHF.L.U32 R49, R49, 0x10, RZ ;  /* 0x0000001031317819 */ /* 0x000fe200000006ff */
[----:B------:R-:W-:Y:S01]  /*11c0*/  FMUL.FTZ R15, R14, -1.4426950216293334961 ;  /* 0xbfb8aa3b0e0f7820 */ /* 0x000fe20000410000 */
[----:B------:R-:W-:Y:S01]  /*11d0*/  FFMA.FTZ R18, R11, R20, R9 ;  /* 0x000000140b127223 */ /* 0x000fe20000010009 */
[----:B------:R-:W-:Y:S01]  /*11e0*/  FMUL.FTZ R22, R17, -1.4426950216293334961 ;  /* 0xbfb8aa3b11167820 */ /* 0x000fe20000410000 */
[----:B------:R-:W-:Y:S01]  /*11f0*/  SHF.L.U32 R29, R44, 0x10, RZ ;  /* 0x000000102c1d7819 */ /* 0x000fe200000006ff */
[----:B------:R-:W-:Y:S01]  /*1200*/  FADD.FTZ R49, -R6, R49 ;  /* 0x0000003106317221 */ /* 0x000fe20000010100 */
[----:B------:R-:W-:Y:S01]  /*1210*/  FMUL.FTZ R23, R18, -1.4426950216293334961 ;  /* 0xbfb8aa3b12177820 */ /* 0x000fe20000410000 */
[----:B------:R-:W0:Y:S08]  /*1220*/  MUFU.EX2 R15, R15 ;  /* 0x0000000f000f7308 */ /* 0x000e300000000800 */
[----:B------:R-:W1:Y:S08]  /*1230*/  MUFU.EX2 R22, R22 ;  /* 0x0000001600167308 */ /* 0x000e700000000800 */
[----:B------:R-:W-:Y:S01]  /*1240*/  MUFU.EX2 R23, R23 ;  /* 0x0000001700177308 */ /* 0x000fe20000000800 */
[----:B0-----:R-:W-:Y:S01]  /*1250*/  FADD.FTZ R21, R15, 1 ;  /* 0x3f8000000f157421 */ /* 0x001fe20000010000 */
[----:B------:R-:W-:-:S05]  /*1260*/  SHF.L.U32 R15, R36, 0x10, RZ ;  /* 0x00000010240f7819 */ /* 0x000fca00000006ff */
[----:B------:R-:W-:Y:S01]  /*1270*/  FADD.FTZ R15, -R6, R15 ;  /* 0x0000000f060f7221 */ /* 0x000fe20000010100 */
[----:B------:R-:W0:Y:S01]  /*1280*/  MUFU.RCP R21, R21 ;  /* 0x0000001500157308 */ /* 0x000e220000001000 */
[----:B-1----:R-:W-:Y:S01]  /*1290*/  FADD.FTZ R16, R22, 1 ;  /* 0x3f80000016107421 */ /* 0x002fe20000010000 */
[----:B------:R-:W-:Y:S01]  /*12a0*/  SHF.L.U32 R22, R37, 0x10, RZ ;  /* 0x0000001025167819 */ /* 0x000fe200000006ff */
[----:B------:R-:W-:-:S05]  /*12b0*/  FMUL.FTZ R15, R15, R46 ;  /* 0x0000002e0f0f7220 */ /* 0x000fca0000410000 */
[----:B------:R-:W1:Y:S01]  /*12c0*/  MUFU.RCP R16, R16 ;  /* 0x0000001000107308 */ /* 0x000e620000001000 */
[----:B0-----:R-:W-:Y:S01]  /*12d0*/  FADD.FTZ R25, -R21, 1 ;  /* 0x3f80000015197421 */ /* 0x001fe20000010100 */
[----:B------:R-:W-:-:S03]  /*12e0*/  FMUL.FTZ R22, R22, R21 ;  /* 0x0000001516167220 */ /* 0x000fc60000410000 */
[----:B------:R-:W-:Y:S01]  /*12f0*/  FFMA.FTZ R25, R14, R25, 1 ;  /* 0x3f8000000e197423 */ /* 0x000fe20000010019 */
[----:B------:R-:W-:Y:S01]  /*1300*/  FADD.FTZ R14, R23, 1 ;  /* 0x3f800000170e7421 */ /* 0x000fe20000010000 */
[----:B------:R-:W-:Y:S01]  /*1310*/  FFMA.FTZ R23, R10, R15, R8 ;  /* 0x0000000f0a177223 */ /* 0x000fe20000010008 */
[----:B-1----:R-:W-:Y:S01]  /*1320*/  FADD.FTZ R24, -R16, 1 ;  /* 0x3f80000010187421 */ /* 0x002fe20000010100 */
[----:B------:R-:W-:Y:S02]  /*1330*/  FMUL.FTZ R25, R22, R25 ;  /* 0x0000001916197220 */ /* 0x000fe40000410000 */
[----:B------:R-:W-:Y:S01]  /*1340*/  FMUL.FTZ R26, R23, -1.4426950216293334961 ;  /* 0xbfb8aa3b171a7820 */ /* 0x000fe20000410000 */
[----:B------:R-:W0:Y:S01]  /*1350*/  MUFU.RCP R14, R14 ;  /* 0x0000000e000e7308 */ /* 0x000e220000001000 */
[----:B------:R-:W-:Y:S01]  /*1360*/  FFMA.FTZ R24, R17, R24, 1 ;  /* 0x3f80000011187423 */ /* 0x000fe20000010018 */
[----:B------:R-:W-:Y:S01]  /*1370*/  FMUL.FTZ R17, R27, R46 ;  /* 0x0000002e1b117220 */ /* 0x000fe20000410000 */
[----:B------:R-:W-:-:S03]  /*1380*/  SHF.L.U32 R27, R45, 0x10, RZ ;  /* 0x000000102d1b7819 */ /* 0x000fc600000006ff */
[----:B------:R-:W-:Y:S02]  /*1390*/  FFMA.FTZ R22, R10, R17, R8 ;  /* 0x000000110a167223 */ /* 0x000fe40000010008 */
[----:B------:R-:W1:Y:S01]  /*13a0*/  MUFU.EX2 R26, R26 ;  /* 0x0000001a001a7308 */ /* 0x000e620000000800 */
[----:B------:R-:W-:Y:S01]  /*13b0*/  FMUL.FTZ R27, R27, R16 ;  /* 0x000000101b1b7220 */ /* 0x000fe20000410000 */
[----:B------:R-:W-:-:S03]  /*13c0*/  FMUL.FTZ R21, R22, -1.4426950216293334961 ;  /* 0xbfb8aa3b16157820 */ /* 0x000fc60000410000 */
[----:B------:R-:W-:-:S03]  /*13d0*/  FMUL.FTZ R16, R27, R24 ;  /* 0x000000181b107220 */ /* 0x000fc60000410000 */
[----:B------:R-:W2:Y:S01]  /*13e0*/  MUFU.EX2 R21, R21 ;  /* 0x0000001500157308 */ /* 0x000ea20000000800 */
[----:B0-----:R-:W-:Y:S01]  /*13f0*/  FADD.FTZ R27, -R14, 1 ;  /* 0x3f8000000e1b7421 */ /* 0x001fe20000010100 */
[----:B------:R-:W-:-:S03]  /*1400*/  FMUL.FTZ R29, R29, R14 ;  /* 0x0000000e1d1d7220 */ /* 0x000fc60000410000 */
[----:B------:R-:W-:Y:S01]  /*1410*/  FFMA.FTZ R24, R18, R27, 1 ;  /* 0x3f80000012187423 */ /* 0x000fe2000001001b */
[----:B------:R-:W-:Y:S01]  /*1420*/  FMUL.FTZ R18, R49, R46 ;  /* 0x0000002e31127220 */ /* 0x000fe20000410000 */
[----:B-1----:R-:W-:Y:S02]  /*1430*/  FADD.FTZ R27, R26, 1 ;  /* 0x3f8000001a1b7421 */ /* 0x002fe40000010000 */
[----:B------:R-:W-:Y:S01]  /*1440*/  FMUL.FTZ R14, R29, R24 ;  /* 0x000000181d0e7220 */ /* 0x000fe20000410000 */
[----:B------:R-:W-:-:S03]  /*1450*/  SHF.L.U32 R29, R35, 0x10, RZ ;  /* 0x00000010231d7819 */ /* 0x000fc600000006ff */
[----:B------:R-:W0:Y:S01]  /*1460*/  MUFU.RCP R27, R27 ;  /* 0x0000001b001b7308 */ /* 0x000e220000001000 */
[----:B--2---:R-:W-:Y:S01]  /*1470*/  FADD.FTZ R48, R21, 1 ;  /* 0x3f80000015307421 */ /* 0x004fe20000010000 */
[----:B------:R-:W-:-:S04]  /*1480*/  FFMA.FTZ R21, R11, R18, R9 ;  /* 0x000000120b157223 */ /* 0x000fc80000010009 */
[----:B------:R-:W-:Y:S02]  /*1490*/  FMUL.FTZ R28, R21, -1.4426950216293334961 ;  /* 0xbfb8aa3b151c7820 */ /* 0x000fe40000410000 */
[----:B------:R-:W1:Y:S08]  /*14a0*/  MUFU.RCP R24, R48 ;  /* 0x0000003000187308 */ /* 0x000e700000001000 */
[----:B------:R-:W2:Y:S01]  /*14b0*/  MUFU.EX2 R28, R28 ;  /* 0x0000001c001c7308 */ /* 0x000ea20000000800 */
[----:B0-----:R-:W-:Y:S01]  /*14c0*/  FADD.FTZ R26, -R27, 1 ;  /* 0x3f8000001b1a7421 */ /* 0x001fe20000010100 */
[----:B------:R-:W-:-:S03]  /*14d0*/  FMUL.FTZ R27, R29, R27 ;  /* 0x0000001b1d1b7220 */ /* 0x000fc60000410000 */
[----:B------:R-:W-:Y:S01]  /*14e0*/  FFMA.FTZ R26, R23, R26, 1 ;  /* 0x3f800000171a7423 */ /* 0x000fe2000001001a */
[----:B------:R-:W-:Y:S01]  /*14f0*/  SHF.L.U32 R23, R19, 0x10, RZ ;  /* 0x0000001013177819 */ /* 0x000fe200000006ff */
[----:B-1----:R-:W-:Y:S02]  /*1500*/  FADD.FTZ R19, -R24, 1 ;  /* 0x3f80000018137421 */ /* 0x002fe40000010100 */
[----:B------:R-:W-:Y:S02]  /*1510*/  FMUL.FTZ R26, R27, R26 ;  /* 0x0000001a1b1a7220 */ /* 0x000fe40000410000 */
[----:B------:R-:W-:Y:S01]  /*1520*/  FADD.FTZ R49, -R6, R23 ;  /* 0x0000001706317221 */ /* 0x000fe20000010100 */
[----:B------:R-:W-:Y:S01]  /*1530*/  SHF.L.U32 R23, R33, 0x10, RZ ;  /* 0x0000001021177819 */ /* 0x000fe200000006ff */
[----:B------:R-:W-:Y:S01]  /*1540*/  FFMA.FTZ R19, R22, R19, 1 ;  /* 0x3f80000016137423 */ /* 0x000fe20000010013 */
[----:B------:R-:W-:Y:S01]  /*1550*/  SHF.L.U32 R27, R43, 0x10, RZ ;  /* 0x000000102b1b7819 */ /* 0x000fe200000006ff */
[----:B------:R-:W-:Y:S01]  /*1560*/  FMUL.FTZ R22, R49, R46 ;  /* 0x0000002e31167220 */ /* 0x000fe20000410000 */
[----:B--2---:R-:W-:Y:S01]  /*1570*/  FADD.FTZ R29, R28, 1 ;  /* 0x3f8000001c1d7421 */ /* 0x004fe20000010000 */
[----:B------:R-:W-:-:S02]  /*1580*/  FMUL.FTZ R48, R23, R24 ;  /* 0x0000001817307220 */ /* 0x000fc40000410000 */
[----:B------:R-:W-:Y:S01]  /*1590*/  FFMA.FTZ R23, R11, R22, R9 ;  /* 0x000000160b177223 */ /* 0x000fe20000010009 */
[----:B------:R0:W1:Y:S01]  /*15a0*/  MUFU.RCP R28, R29 ;  /* 0x0000001d001c7308 */ /* 0x0000620000001000 */
[----:B------:R-:W-:Y:S02]  /*15b0*/  FMUL.FTZ R19, R48, R19 ;  /* 0x0000001330137220 */ /* 0x000fe40000410000 */
[----:B------:R-:W-:-:S05]  /*15c0*/  FMUL.FTZ R49, R23, -1.4426950216293334961 ;  /* 0xbfb8aa3b17317820 */ /* 0x000fca0000410000 */
[----:B------:R2:W3:Y:S01]  /*15d0*/  MUFU.EX2 R24, R49 ;  /* 0x0000003100187308 */ /* 0x0004e20000000800 */
[----:B0-----:R-:W-:Y:S01]  /*15e0*/  FMUL.FTZ R29, R11, R16 ;  /* 0x000000100b1d7220 */ /* 0x001fe20000410000 */
[----:B-1----:R-:W-:Y:S01]  /*15f0*/  FADD.FTZ R48, -R28, 1 ;  /* 0x3f8000001c307421 */ /* 0x002fe20000010100 */
[----:B--2---:R-:W-:-:S03]  /*1600*/  FADD.FTZ R49, RZ, R16 ;  /* 0x00000010ff317221 */ /* 0x004fc60000010000 */
[----:B------:R-:W-:Y:S01]  /*1610*/  FFMA.FTZ R48, R21, R48, 1 ;  /* 0x3f80000015307423 */ /* 0x000fe20000010030 */
[----:B------:R-:W-:Y:S01]  /*1620*/  FMUL.FTZ R21, R27, R28 ;  /* 0x0000001c1b157220 */ /* 0x000fe20000410000 */
[----:B---3--:R-:W-:Y:S01]  /*1630*/  FADD.FTZ R28, R24, 1 ;  /* 0x3f800000181c7421 */ /* 0x008fe20000010000 */
[----:B------:R-:W-:Y:S02]  /*1640*/  FMUL.FTZ R24, R10, R25 ;  /* 0x000000190a187220 */ /* 0x000fe40000410000 */
[----:B------:R-:W-:Y:S02]  /*1650*/  FMUL.FTZ R21, R21, R48 ;  /* 0x0000003015157220 */ /* 0x000fe40000410000 */
[----:B------:R-:W-:Y:S01]  /*1660*/  FFMA.FTZ R27, R13, R24, RZ ;  /* 0x000000180d1b7223 */ /* 0x000fe200000100ff */
[----:B------:R-:W0:Y:S01]  /*1670*/  MUFU.RCP R28, R28 ;  /* 0x0000001c001c7308 */ /* 0x000e220000001000 */
[----:B------:R-:W-:Y:S02]  /*1680*/  FADD.FTZ R24, RZ, R24 ;  /* 0x00000018ff187221 */ /* 0x000fe40000010000 */
[----:B------:R-:W-:-:S02]  /*1690*/  FFMA.FTZ R27, R12, R29, R27 ;  /* 0x0000001d0c1b7223 */ /* 0x000fc4000001001b */
[----:B------:R-:W-:Y:S01]  /*16a0*/  FADD.FTZ R24, R29, R24 ;  /* 0x000000181d187221 */ /* 0x000fe20000010000 */
[----:B------:R-:W-:Y:S01]  /*16b0*/  SHF.L.U32 R29, R7, 0x10, RZ ;  /* 0x00000010071d7819 */ /* 0x000fe200000006ff */
[----:B0-----:R-:W-:-:S04]  /*16c0*/  FADD.FTZ R48, -R28, 1 ;  /* 0x3f8000001c307421 */ /* 0x001fc80000010100 */
[----:B------:R-:W-:Y:S01]  /*16d0*/  FMUL.FTZ R29, R29, R28 ;  /* 0x0000001c1d1d7220 */ /* 0x000fe20000410000 */
[----:B------:R-:W-:-:S04]  /*16e0*/  FFMA.FTZ R48, R23, R48, 1 ;  /* 0x3f80000017307423 */ /* 0x000fc80000010030 */
[----:B------:R-:W-:Y:S01]  /*16f0*/  FMUL.FTZ R23, R29, R48 ;  /* 0x000000301d177220 */ /* 0x000fe20000410000 */
[----:B------:R-:W-:Y:S01]  /*1700*/  FFMA.FTZ R48, R13, R25, RZ ;  /* 0x000000190d307223 */ /* 0x000fe200000100ff */
[----:B------:R-:W-:Y:S01]  /*1710*/  SHF.L.U32 R13, R32, 0x10, RZ ;  /* 0x00000010200d7819 */ /* 0x000fe200000006ff */
[----:B------:R-:W-:Y:S02]  /*1720*/  FADD.FTZ R25, RZ, R25 ;  /* 0x00000019ff197221 */ /* 0x000fe40000010000 */
[-C--:B------:R-:W-:Y:S02]  /*1730*/  FFMA.FTZ R48, R15, R26.reuse, R48 ;  /* 0x0000001a0f307223 */ /* 0x080fe40000010030 */
[----:B------:R-:W-:Y:S01]  /*1740*/  FADD.FTZ R13, -R6, R13 ;  /* 0x0000000d060d7221 */ /* 0x000fe20000010100 */
[----:B------:R-:W-:Y:S01]  /*1750*/  FADD.FTZ R28, R25, R26 ;  /* 0x0000001a191c7221 */ /* 0x000fe20000010000 */
[----:B------:R-:W-:Y:S01]  /*1760*/  FMUL.FTZ R26, R10, R26 ;  /* 0x0000001a0a1a7220 */ /* 0x000fe20000410000 */
[----:B------:R-:W-:Y:S01]  /*1770*/  FFMA.FTZ R48, R17, R19, R48 ;  /* 0x0000001311307223 */ /* 0x000fe20000010030 */
[----:B------:R-:W-:-:S02]  /*1780*/  FMUL.FTZ R25, R13, R46 ;  /* 0x0000002e0d197220 */ /* 0x000fc40000410000 */
[----:B------:R-:W-:Y:S01]  /*1790*/  FFMA.FTZ R27, R15, R26, R27 ;  /* 0x0000001a0f1b7223 */ /* 0x000fe2000001001b */
[----:B------:R-:W-:Y:S01]  /*17a0*/  FADD.FTZ R24, R24, R26 ;  /* 0x0000001a18187221 */ /* 0x000fe20000010000 */
[----:B------:R-:W-:Y:S01]  /*17b0*/  FFMA.FTZ R13, R10, R25, R8 ;  /* 0x000000190a0d7223 */ /* 0x000fe20000010008 */
[----:B------:R-:W-:-:S03]  /*17c0*/  SHF.L.U32 R26, R31, 0x10, RZ ;  /* 0x000000101f1a7819 */ /* 0x000fc600000006ff */
[----:B------:R-:W-:-:S06]  /*17d0*/  FMUL.FTZ R15, R13, -1.4426950216293334961 ;  /* 0xbfb8aa3b0d0f7820 */ /* 0x000fcc0000410000 */
[----:B------:R-:W0:Y:S02]  /*17e0*/  MUFU.EX2 R15, R15 ;  /* 0x0000000f000f7308 */ /* 0x000e240000000800 */
[----:B0-----:R-:W-:-:S06]  /*17f0*/  FADD.FTZ R29, R15, 1 ;  /* 0x3f8000000f1d7421 */ /* 0x001fcc0000010000 */
[----:B------:R-:W0:Y:S02]  /*1800*/  MUFU.RCP R29, R29 ;  /* 0x0000001d001d7308 */ /* 0x000e240000001000 */
[----:B0-----:R-:W-:Y:S01]  /*1810*/  FMUL.FTZ R15, R26, R29 ;  /* 0x0000001d1a0f7220 */ /* 0x001fe20000410000 */
[----:B------:R-:W-:Y:S01]  /*1820*/  FADD.FTZ R26, -R29, 1 ;  /* 0x3f8000001d1a7421 */ /* 0x000fe20000010100 */
[----:B------:R-:W-:Y:S01]  /*1830*/  FFMA.FTZ R29, R12, R16, RZ ;  /* 0x000000100c1d7223 */ /* 0x000fe200000100ff */
[----:B------:R-:W-:Y:S01]  /*1840*/  FMUL.FTZ R16, R11, R14 ;  /* 0x0000000e0b107220 */ /* 0x000fe20000410000 */
[----:B------:R-:W-:Y:S01]  /*1850*/  FADD.FTZ R12, R49, R14 ;  /* 0x0000000e310c7221 */ /* 0x000fe20000010000 */
[----:B------:R-:W-:Y:S01]  /*1860*/  FFMA.FTZ R26, R13, R26, 1 ;  /* 0x3f8000000d1a7423 */ /* 0x000fe2000001001a */
[C---:B------:R-:W-:Y:S01]  /*1870*/  FFMA.FTZ R13, R20.reuse, R14, R29 ;  /* 0x0000000e140d7223 */ /* 0x040fe2000001001d */
[----:B------:R-:W-:Y:S01]  /*1880*/  FFMA.FTZ R20, R20, R16, R27 ;  /* 0x0000001014147223 */ /* 0x000fe2000001001b */
[----:B------:R-:W-:Y:S01]  /*1890*/  FADD.FTZ R24, R16, R24 ;  /* 0x0000001810187221 */ /* 0x000fe20000010000 */
[----:B------:R-:W-:Y:S01]  /*18a0*/  FMUL.FTZ R14, R15, R26 ;  /* 0x0000001a0f0e7220 */ /* 0x000fe20000410000 */
[----:B------:R-:W-:Y:S01]  /*18b0*/  FMUL.FTZ R15, R10, R19 ;  /* 0x000000130a0f7220 */ /* 0x000fe20000410000 */
[----:B------:R-:W-:Y:S01]  /*18c0*/  FADD.FTZ R12, R12, R21 ;  /* 0x000000150c0c7221 */ /* 0x000fe20000010000 */
[----:B------:R-:W-:-:S02]  /*18d0*/  FADD.FTZ R19, R28, R19 ;  /* 0x000000131c137221 */ /* 0x000fc40000010000 */
[----:B------:R-:W-:Y:S01]  /*18e0*/  FFMA.FTZ R27, R17, R15, R20 ;  /* 0x0000000f111b7223 */ /* 0x000fe20000010014 */
[----:B------:R-:W-:Y:S01]  /*18f0*/  FADD.FTZ R24, R24, R15 ;  /* 0x0000000f18187221 */ /* 0x000fe20000010000 */
[----:B------:R-:W-:-:S04]  /*1900*/  FMUL.FTZ R15, R11, R21 ;  /* 0x000000150b0f7220 */ /* 0x000fc80000410000 */
[----:B------:R-:W-:Y:S01]  /*1910*/  FFMA.FTZ R16, R18, R15, R27 ;  /* 0x0000000f12107223 */ /* 0x000fe2000001001b */
[----:B------:R-:W-:Y:S01]  /*1920*/  FADD.FTZ R24, R15, R24 ;  /* 0x000000180f187221 */ /* 0x000fe20000010000 */
[-C--:B------:R-:W-:Y:S01]  /*1930*/  FMUL.FTZ R15, R10, R14.reuse ;  /* 0x0000000e0a0f7220 */ /* 0x080fe20000410000 */
[----:B------:R-:W-:Y:S01]  /*1940*/  FMUL.FTZ R27, R11, R23 ;  /* 0x000000170b1b7220 */ /* 0x000fe20000410000 */
[----:B------:R-:W-:Y:S02]  /*1950*/  FFMA.FTZ R18, R18, R21, R13 ;  /* 0x0000001512127223 */ /* 0x000fe4000001000d */
[C---:B------:R-:W-:Y:S01]  /*1960*/  FFMA.FTZ R17, R25.reuse, R15, R16 ;  /* 0x0000000f19117223 */ /* 0x040fe20000010010 */
[----:B------:R-:W-:Y:S01]  /*1970*/  FADD.FTZ R24, R24, R15 ;  /* 0x0000000f18187221 */ /* 0x000fe20000010000 */
[----:B------:R-:W-:Y:S01]  /*1980*/  FADD.FTZ R15, R12, R23 ;  /* 0x000000170c0f7221 */ /* 0x000fe20000010000 */
[----:B------:R-:W-:Y:S01]  /*1990*/  FFMA.FTZ R12, R25, R14, R48 ;  /* 0x0000000e190c7223 */ /* 0x000fe20000010030 */
[C---:B------:R-:W-:Y:S01]  /*19a0*/  FFMA.FTZ R17, R22.reuse, R27, R17 ;  /* 0x0000001b16117223 */ /* 0x040fe20000010011 */
[----:B------:R-:W-:Y:S01]  /*19b0*/  FADD.FTZ R16, R27, R24 ;  /* 0x000000181b107221 */ /* 0x000fe20000010000 */
[----:B------:R-:W-:Y:S01]  /*19c0*/  FFMA.FTZ R13, R22, R23, R18 ;  /* 0x00000017160d7223 */ /* 0x000fe20000010012 */
[----:B------:R-:W-:-:S07]  /*19d0*/  FADD.FTZ R14, R19, R14 ;  /* 0x0000000e130e7221 */ /* 0x000fce0000010000 */
.L_x_39:
[----:B------:R-:W-:Y:S01]  /*19e0*/  MOV R19, R17 ;  /* 0x0000001100137202 */ /* 0x000fe20000000f00 */
[----:B------:R-:W0:Y:S01]  /*19f0*/  S2UR UR7, SR_CgaCtaId ;  /* 0x00000000000779c3 */ /* 0x000e220000008800 */
[----:B------:R-:W-:Y:S01]  /*1a00*/  MOV R18, R16 ;  /* 0x0000001000127202 */ /* 0x000fe20000000f00 */
[----:B------:R-:W-:Y:S01]  /*1a10*/  UMOV UR6, 0x400 ;  /* 0x0000040000067882 */ /* 0x000fe20000000000 */
[C---:B------:R-:W-:Y:S01]  /*1a20*/  ISETP.GT.AND P1, PT, R2.reuse, 0x1e, PT ;  /* 0x0000001e0200780c */ /* 0x040fe20003f24270 */
[----:B------:R-:W1:Y:S01]  /*1a30*/  SHFL.DOWN PT, R16, R19, 0x1, 0x1f ;  /* 0x08201f0013107f89 */ /* 0x000e6200000e0000 */
[----:B------:R-:W-:Y:S01]  /*1a40*/  UIADD3 UR5, UPT, UPT, UR6, 0x80, URZ ;  /* 0x0000008006057890 */ /* 0x000fe2000fffe0ff */
[C---:B------:R-:W-:Y:S01]  /*1a50*/  ISETP.GT.AND P6, PT, R2.reuse, 0xf, PT ;  /* 0x0000000f0200780c */ /* 0x040fe20003fc4270 */
[----:B------:R-:W-:Y:S01]  /*1a60*/  BSSY.RECONVERGENT B0, `(.L_x_40) ;  /* 0x0000026000007945 */ /* 0x000fe20003800200 */
[----:B------:R-:W2:Y:S01]  /*1a70*/  SHFL.DOWN PT, R17, R18, 0x1, 0x1f ;  /* 0x08201f0012117f89 */ /* 0x000ea200000e0000 */
[----:B------:R-:W-:-:S02]  /*1a80*/  ISETP.GT.AND P5, PT, R2, 0x17, PT ;  /* 0x000000170200780c */ /* 0x000fc40003fa4270 */
[----:B------:R-:W-:Y:S02]  /*1a90*/  ISETP.NE.AND P2, PT, R30, RZ, PT ;  /* 0x000000ff1e00720c */ /* 0x000fe40003f45270 */
[----:B------:R-:W-:Y:S01]  /*1aa0*/  ISETP.GE.U32.AND P3, PT, R4, 0x2, PT ;  /* 0x000000020400780c */ /* 0x000fe20003f66070 */
[----:B0-----:R-:W-:Y:S02]  /*1ab0*/  ULEA UR5, UR7, UR5, 0x18 ;  /* 0x0000000507057291 */ /* 0x001fe4000f8ec0ff */
[----:B-1----:R-:W-:-:S04]  /*1ac0*/  @!P1 FADD.FTZ R19, R16, R19 ;  /* 0x0000001310139221 */ /* 0x002fc80000010000 */
[----:B------:R-:W-:Y:S01]  /*1ad0*/  LEA R48, R30, UR5, 0x4 ;  /* 0x000000051e307c11 */ /* 0x000fe2000f8e20ff */
[----:B--2---:R-:W-:Y:S01]  /*1ae0*/  @!P1 FADD.FTZ R18, R17, R18 ;  /* 0x0000001211129221 */ /* 0x004fe20000010000 */
[----:B------:R-:W0:Y:S01]  /*1af0*/  SHFL.DOWN PT, R16, R19, 0x2, 0x1f ;  /* 0x08401f0013107f89 */ /* 0x000e2200000e0000 */
[----:B------:R-:W-:-:S03]  /*1b00*/  ISETP.GT.AND P1, PT, R2, 0x1d, PT ;  /* 0x0000001d0200780c */ /* 0x000fc60003f24270 */
[----:B------:R-:W1:Y:S04]  /*1b10*/  SHFL.DOWN PT, R17, R18, 0x2, 0x1f ;  /* 0x08401f0012117f89 */ /* 0x000e6800000e0000 */
[----:B------:R-:W-:Y:S06]  /*1b20*/  STS.128 [R48], R12 ;  /* 0x0000000c30007388 */ /* 0x000fec0000000c00 */
        /* <DEDUP_REMOVED lines=18> */
[----:B01----:R-:W-:Y:S01]  /*1c50*/  FADD.FTZ R28, R20, R19 ;  /* 0x00000013141c7221 */ /* 0x003fe20000010000 */
[----:B--2---:R-:W-:-:S11]  /*1c60*/  FADD.FTZ R29, R17, R18 ;  /* 0x00000012111d7221 */ /* 0x004fd60000010000 */
[----:B------:R-:W-:Y:S01]  /*1c70*/  VOTEU.ALL UP0, P5 ;  /* 0x0000000000ff7886 */ /* 0x000fe20002800000 */
[----:B------:R-:W-:-:S04]  /*1c80*/  @!P5 SHF.R.U32.HI R16, RZ, 0x2, R30 ;  /* 0x00000002ff10d819 */ /* 0x000fc8000001161e */
[----:B------:R-:W-:Y:S01]  /*1c90*/  @!UP0 ULEA UR5, UR7, UR6, 0x18 ;  /* 0x0000000607058291 */ /* 0x000fe2000f8ec0ff */
[----:B------:R-:W-:-:S08]  /*1ca0*/  @!P5 LOP3.LUT R16, R16, 0xf8, RZ, 0xc0, !PT ;  /* 0x000000f81010d812 */ /* 0x000fd000078ec0ff */
[----:B------:R3:W-:Y:S03]  /*1cb0*/  @!P5 STS.64 [R16+UR5+0x10], R28 ;  /* 0x0000101c1000d988 */ /* 0x0007e60008000a05 */
.L_x_41:
[----:B------:R-:W-:Y:S05]  /*1cc0*/  BSYNC.RECONVERGENT B0 ;  /* 0x0000000000007941 */ /* 0x000fea0003800200 */
.L_x_40:
[----:B------:R-:W-:Y:S06]  /*1cd0*/  BAR.SYNC.DEFER_BLOCKING 0x0 ;  /* 0x0000000000007b1d */ /* 0x000fec0000010000 */
[----:B------:R-:W-:Y:S04]  /*1ce0*/  BSSY.RECONVERGENT B0, `(.L_x_42) ;  /* 0x000001f000007945 */ /* 0x000fe80003800200 */
[----:B------:R-:W-:Y:S05]  /*1cf0*/  @P2 BRA `(.L_x_43) ;  /* 0x0000000000742947 */ /* 0x000fea0003800000 */
[----:B------:R-:W-:-:S09]  /*1d00*/  ULEA UR5, UR7, UR6, 0x18 ;  /* 0x0000000607057291 */ /* 0x000fd2000f8ec0ff */
[----:B------:R-:W4:Y:S04]  /*1d10*/  LDS.64 R24, [UR5+0x18] ;  /* 0x00001805ff187984 */ /* 0x000f280008000a00 */
[----:B-123--:R-:W1:Y:S04]  /*1d20*/  LDS.128 R16, [UR5+0x20] ;  /* 0x00002005ff107984 */ /* 0x00ee680008000c00 */
[----:B------:R-:W2:Y:S01]  /*1d30*/  LDS.128 R20, [UR5+0x30] ;  /* 0x00003005ff147984 */ /* 0x000ea20008000c00 */
[----:B----4-:R-:W-:Y:S01]  /*1d40*/  FADD.FTZ R27, R28, R24 ;  /* 0x000000181c1b7221 */ /* 0x010fe20000010000 */
[----:B0-----:R-:W-:-:S03]  /*1d50*/  FADD.FTZ R28, R29, R25 ;  /* 0x000000191d1c7221 */ /* 0x001fc60000010000 */
[----:B-1----:R-:W-:Y:S01]  /*1d60*/  FADD.FTZ R29, R27, R16 ;  /* 0x000000101b1d7221 */ /* 0x002fe20000010000 */
[----:B------:R-:W-:Y:S01]  /*1d70*/  FADD.FTZ R28, R28, R17 ;  /* 0x000000111c1c7221 */ /* 0x000fe20000010000 */
[----:B------:R-:W0:Y:S02]  /*1d80*/  LDS.128 R24, [UR5+0x40] ;  /* 0x00004005ff187984 */ /* 0x000e240008000c00 */
[----:B------:R-:W-:Y:S01]  /*1d90*/  FADD.FTZ R29, R29, R18 ;  /* 0x000000121d1d7221 */ /* 0x000fe20000010000 */
[----:B------:R-:W-:Y:S02]  /*1da0*/  FADD.FTZ R28, R28, R19 ;  /* 0x000000131c1c7221 */ /* 0x000fe40000010000 */
[----:B------:R-:W1:Y:S01]  /*1db0*/  LDS.128 R16, [UR5+0x50] ;  /* 0x00005005ff107984 */ /* 0x000e620008000c00 */
[----:B--2---:R-:W-:Y:S01]  /*1dc0*/  FADD.FTZ R29, R29, R20 ;  /* 0x000000141d1d7221 */ /* 0x004fe20000010000 */
[----:B------:R-:W-:-:S03]  /*1dd0*/  FADD.FTZ R28, R28, R21 ;  /* 0x000000151c1c7221 */ /* 0x000fc60000010000 */
[----:B------:R-:W-:Y:S01]  /*1de0*/  FADD.FTZ R29, R29, R22 ;  /* 0x000000161d1d7221 */ /* 0x000fe20000010000 */
[----:B------:R-:W-:Y:S02]  /*1df0*/  FADD.FTZ R28, R28, R23 ;  /* 0x000000171c1c7221 */ /* 0x000fe40000010000 */
[----:B------:R-:W2:Y:S01]  /*1e00*/  LDS.128 R20, [UR5+0x60] ;  /* 0x00006005ff147984 */ /* 0x000ea20008000c00 */
[----:B0-----:R-:W-:Y:S01]  /*1e10*/  FADD.FTZ R29, R29, R24 ;  /* 0x000000181d1d7221 */ /* 0x001fe20000010000 */
        /* <DEDUP_REMOVED lines=10> */
[----:B------:R-:W-:-:S07]  /*1ec0*/  FADD.FTZ R29, R16, R23 ;  /* 0x00000017101d7221 */ /* 0x000fce0000010000 */
.L_x_43:
[----:B------:R-:W-:Y:S05]  /*1ed0*/  BSYNC.RECONVERGENT B0 ;  /* 0x0000000000007941 */ /* 0x000fea0003800200 */
.L_x_42:
[----:B------:R-:W-:Y:S06]  /*1ee0*/  BAR.SYNC.DEFER_BLOCKING 0x0 ;  /* 0x0000000000007b1d */ /* 0x000fec0000010000 */
[----:B------:R-:W-:Y:S04]  /*1ef0*/  BSSY.RECONVERGENT B0, `(.L_x_44) ;  /* 0x000009d000007945 */ /* 0x000fe80003800200 */
[----:B------:R-:W-:Y:S05]  /*1f00*/  @P1 BRA `(.L_x_45) ;  /* 0x00000008006c1947 */ /* 0x000fea0003800000 */
[----:B-123--:R-:W1:Y:S04]  /*1f10*/  LDS.128 R16, [R48+0xc0] ;  /* 0x0000c00030107984 */ /* 0x00ee680000000c00 */
[----:B------:R-:W2:Y:S04]  /*1f20*/  LDS.128 R20, [R48+0x180] ;  /* 0x0001800030147984 */ /* 0x000ea80000000c00 */
[----:B------:R-:W3:Y:S01]  /*1f30*/  LDS.128 R24, [R48+0x240] ;  /* 0x0002400030187984 */ /* 0x000ee20000000c00 */
        /* <DEDUP_REMOVED lines=9> */
[----:B---3--:R-:W-:Y:S01]  /*1fd0*/  FADD.FTZ R49, R49, R24 ;  /* 0x0000001831317221 */ /* 0x008fe20000010000 */
[----:B------:R-:W2:Y:S01]  /*1fe0*/  LDS.128 R16, [R48+0x3c0] ;  /* 0x0003c00030107984 */ /* 0x000ea20000000c00 */
[----:B------:R-:W-:Y:S01]  /*1ff0*/  FADD.FTZ R24, R20, R25 ;  /* 0x0000001914187221 */ /* 0x000fe20000010000 */
[----:B------:R-:W-:Y:S01]  /*2000*/  FADD.FTZ R25, R21, R26 ;  /* 0x0000001a15197221 */ /* 0x000fe20000010000 */
[----:B------:R-:W-:-:S02]  /*2010*/  FADD.FTZ R26, R22, R27 ;  /* 0x0000001b161a7221 */ /* 0x000fc40000010000 */
[----:B------:R-:W3:Y:S01]  /*2020*/  LDS.128 R20, [R48+0x480] ;  /* 0x0004800030147984 */ /* 0x000ee20000000c00 */
[----:B-1----:R-:W-:Y:S01]  /*2030*/  FADD.FTZ R49, R49, R12 ;  /* 0x0000000c31317221 */ /* 0x002fe20000010000 */
[----:B------:R-:W-:Y:S01]  /*2040*/  FADD.FTZ R24, R24, R13 ;  /* 0x0000000d18187221 */ /* 0x000fe20000010000 */
[----:B------:R-:W-:Y:S01]  /*2050*/  FADD.FTZ R25, R25, R14 ;  /* 0x0000000e19197221 */ /* 0x000fe20000010000 */
[----:B------:R-:W-:Y:S02]  /*2060*/  FADD.FTZ R26, R26, R15 ;  /* 0x0000000f1a1a7221 */ /* 0x000fe40000010000 */
[----:B------:R-:W1:Y:S01]  /*2070*/  LDS.128 R12, [R48+0x540] ;  /* 0x00054000300c7984 */ /* 0x000e620000000c00 */
[----:B--2---:R-:W-:Y:S01]  /*2080*/  FADD.FTZ R49, R49, R16 ;  /* 0x0000001031317221 */ /* 0x004fe20000010000 */
        /* <DEDUP_REMOVED lines=17> */
[----:B------:R-:W-:-:S02]  /*21a0*/  FADD.FTZ R26, R26, R19 ;  /* 0x000000131a1a7221 */ /* 0x000fc40000010000 */
[----:B------:R-:W2:Y:S01]  /*21b0*/  LDS.128 R16, [R48+0x840] ;  /* 0x0008400030107984 */ /* 0x000ea20000000c00 */
[----:B---3--:R-:W-:Y:S01]  /*21c0*/  FADD.FTZ R49, R49, R20 ;  /* 0x0000001431317221 */ /* 0x008fe20000010000 */
[----:B------:R-:W-:Y:S01]  /*21d0*/  FADD.FTZ R24, R24, R21 ;  /* 0x0000001518187221 */ /* 0x000fe20000010000 */
[----:B------:R-:W-:Y:S01]  /*21e0*/  FADD.FTZ R25, R25, R22 ;  /* 0x0000001619197221 */ /* 0x000fe20000010000 */
[----:B------:R-:W-:Y:S02]  /*21f0*/  FADD.FTZ R26, R26, R23 ;  /* 0x000000171a1a7221 */ /* 0x000fe40000010000 */
[----:B------:R-:W3:Y:S01]  /*2200*/  LDS.128 R20, [R48+0x900] ;  /* 0x0009000030147984 */ /* 0x000ee20000000c00 */
[----:B-1----:R-:W-:Y:S01]  /*2210*/  FADD.FTZ R49, R49, R12 ;  /* 0x0000000c31317221 */ /* 0x002fe20000010000 */
[----:B------:R-:W-:Y:S01]  /*2220*/  FADD.FTZ R24, R24, R13 ;  /* 0x0000000d18187221 */ /* 0x000fe20000010000 */
[----:B------:R-:W-:Y:S01]  /*2230*/  FADD.FTZ R25, R25, R14 ;  /* 0x0000000e19197221 */ /* 0x000fe20000010000 */
[----:B------:R-:W-:-:S02]  /*2240*/  FADD.FTZ R26, R26, R15 ;  /* 0x0000000f1a1a7221 */ /* 0x000fc40000010000 */
[----:B------:R-:W1:Y:S01]  /*2250*/  LDS.128 R12, [R48+0x9c0] ;  /* 0x0009c000300c7984 */ /* 0x000e620000000c00 */
[----:B--2---:R-:W-:Y:S01]  /*2260*/  FADD.FTZ R49, R49, R16 ;  /* 0x0000001031317221 */ /* 0x004fe20000010000 */
[----:B------:R-:W-:Y:S01]  /*2270*/  FADD.FTZ R24, R24, R17 ;  /* 0x0000001118187221 */ /* 0x000fe20000010000 */
[----:B------:R-:W-:Y:S01]  /*2280*/  FADD.FTZ R25, R25, R18 ;  /* 0x0000001219197221 */ /* 0x000fe20000010000 */
[----:B------:R-:W-:Y:S02]  /*2290*/  FADD.FTZ R26, R26, R19 ;  /* 0x000000131a1a7221 */ /* 0x000fe40000010000 */
[----:B------:R-:W2:Y:S01]  /*22a0*/  LDS.128 R16, [R48+0xa80] ;  /* 0x000a800030107984 */ /* 0x000ea20000000c00 */
[----:B---3--:R-:W-:Y:S01]  /*22b0*/  FADD.FTZ R49, R49, R20 ;  /* 0x0000001431317221 */ /* 0x008fe20000010000 */
        /* <DEDUP_REMOVED lines=78> */
[----:B------:R-:W-:Y:S01]  /*27a0*/  LDS.128 R20, [R48+0x1740] ;  /* 0x0017400030147984 */ /* 0x000fe20000000c00 */
        /* <DEDUP_REMOVED lines=8> */
[----:B------:R-:W-:Y:S01]  /*2830*/  FADD.FTZ R26, R26, R19 ;  /* 0x000000131a1a7221 */ /* 0x000fe20000010000 */
[----:B-1----:R-:W-:Y:S01]  /*2840*/  FADD.FTZ R25, R25, R12 ;  /* 0x0000000c19197221 */ /* 0x002fe20000010000 */
[----:B------:R-:W-:Y:S01]  /*2850*/  FADD.FTZ R24, R24, R13 ;  /* 0x0000000d18187221 */ /* 0x000fe20000010000 */
[----:B------:R-:W-:Y:S01]  /*2860*/  FADD.FTZ R27, R27, R14 ;  /* 0x0000000e1b1b7221 */ /* 0x000fe20000010000 */
[----:B------:R-:W-:Y:S01]  /*2870*/  FADD.FTZ R26, R26, R15 ;  /* 0x0000000f1a1a7221 */ /* 0x000fe20000010000 */
[----:B------:R-:W-:Y:S01]  /*2880*/  FADD.FTZ R12, R25, R20 ;  /* 0x00000014190c7221 */ /* 0x000fe20000010000 */
[----:B------:R-:W-:Y:S01]  /*2890*/  FADD.FTZ R13, R24, R21 ;  /* 0x00000015180d7221 */ /* 0x000fe20000010000 */
[----:B------:R-:W-:Y:S01]  /*28a0*/  FADD.FTZ R14, R27, R22 ;  /* 0x000000161b0e7221 */ /* 0x000fe20000010000 */
[----:B------:R-:W-:-:S07]  /*28b0*/  FADD.FTZ R15, R26, R23 ;  /* 0x000000171a0f7221 */ /* 0x000fce0000010000 */
.L_x_45:
[----:B------:R-:W-:Y:S05]  /*28c0*/  BSYNC.RECONVERGENT B0 ;  /* 0x0000000000007941 */ /* 0x000fea0003800200 */
.L_x_44:
[----:B------:R-:W-:Y:S04]  /*28d0*/  BSSY.RECONVERGENT B0, `(.L_x_46) ;  /* 0x000001d000007945 */ /* 0x000fe80003800200 */
[----:B------:R-:W-:Y:S05]  /*28e0*/  @P1 BRA `(.L_x_47) ;  /* 0x00000000006c1947 */ /* 0x000fea0003800000 */
[----:B---3--:R-:W3:Y:S01]  /*28f0*/  LDC.64 R16, c[0x0][0x3f8] ;  /* 0x0000fe00ff107b82 */ /* 0x008ee20000000a00 */
[----:B------:R-:W-:-:S07]  /*2900*/  IMAD R47, R47, 0xc, R30 ;  /* 0x0000000c2f2f7824 */ /* 0x000fce00078e021e */
[----:B-12---:R-:W1:Y:S01]  /*2910*/  LDC.64 R18, c[0x0][0x3d8] ;  /* 0x0000f600ff127b82 */ /* 0x006e620000000a00 */
[----:B---3--:R-:W-:Y:S01]  /*2920*/  IMAD.WIDE.U32 R20, R16, 0x3, RZ ;  /* 0x0000000310147825 */ /* 0x008fe200078e00ff */
[C---:B------:R-:W-:Y:S02]  /*2930*/  LEA R25, R17.reuse, R17, 0x1 ;  /* 0x0000001111197211 */ /* 0x040fe400078e08ff */
[----:B------:R-:W-:Y:S02]  /*2940*/  LEA.HI R23, P1, R17, R16, RZ, 0x1 ;  /* 0x0000001011177211 */ /* 0x000fe400078308ff */
[----:B------:R-:W-:Y:S02]  /*2950*/  IADD3 R21, PT, PT, R21, R25, RZ ;  /* 0x0000001915157210 */ /* 0x000fe40007ffe0ff */
[----:B------:R-:W-:Y:S01]  /*2960*/  IADD3.X R22, PT, PT, RZ, R17, RZ, P1, !PT ;  /* 0x00000011ff167210 */ /* 0x000fe20000ffe4ff */
[----:B-1----:R-:W-:Y:S01]  /*2970*/  IMAD.WIDE R18, R47, 0x4, R18 ;  /* 0x000000042f127825 */ /* 0x002fe200078e0212 */
        /* <DEDUP_REMOVED lines=18> */
.L_x_47:
[----:B------:R-:W-:Y:S05]  /*2aa0*/  BSYNC.RECONVERGENT B0 ;  /* 0x0000000000007941 */ /* 0x000fea0003800200 */
.L_x_46:
[----:B------:R-:W-:Y:S05]  /*2ab0*/  @!P3 BRA `(.L_x_48) ;  /* 0x000000080090b947 */ /* 0x000fea0003800000 */
[----:B------:R-:W5:Y:S01]  /*2ac0*/  LDC.64 R48, c[0x0][0x3d0] ;  /* 0x0000f400ff307b82 */ /* 0x000f620000000a00 */
[----:B----4-:R-:W-:Y:S02]  /*2ad0*/  LOP3.LUT R12, R40, 0x1, RZ, 0xc0, !PT ;  /* 0x00000001280c7812 */ /* 0x010fe400078ec0ff */
[----:B------:R-:W-:-:S03]  /*2ae0*/  ISETP.GE.U32.AND P3, PT, R4, 0x8, PT ;  /* 0x000000080400780c */ /* 0x000fc60003f66070 */
[----:B------:R-:W-:-:S04]  /*2af0*/  IMAD R15, R12, R3, RZ ;  /* 0x000000030c0f7224 */ /* 0x000fc800078e02ff */
[----:B------:R-:W-:-:S05]  /*2b00*/  IMAD R12, R15, R4, RZ ;  /* 0x000000040f0c7224 */ /* 0x000fca00078e02ff */
[----:B------:R-:W-:-:S05]  /*2b10*/  SHF.L.U32 R13, R12, 0x1, RZ ;  /* 0x000000010c0d7819 */ /* 0x000fca00000006ff */
[----:B-----5:R-:W-:Y:S01]  /*2b20*/  IMAD.WIDE R48, R13, 0x4, R48 ;  /* 0x000000040d307825 */ /* 0x020fe200078e0230 */
[----:B------:R-:W-:Y:S06]  /*2b30*/  @P2 BRA `(.L_x_49) ;  /* 0x0000000000502947 */ /* 0x000fec0003800000 */
[----:B------:R-:W4:Y:S01]  /*2b40*/  LDC.64 R12, c[0x0][0x3c8] ;  /* 0x0000f200ff0c7b82 */ /* 0x000f220000000a00 */
[----:B---3--:R-:W-:Y:S01]  /*2b50*/  LOP3.LUT P1, R16, R40, 0x2, RZ, 0xc0, !PT ;  /* 0x0000000228107812 */ /* 0x008fe2000782c0ff */
[----:B------:R-:W-:Y:S01]  /*2b60*/  IMAD R17, R3, UR10, R0 ;  /* 0x0000000a03117c24 */ /* 0x000fe2000f8e0200 */
[----:B------:R-:W-:Y:S02]  /*2b70*/  IADD3 R15, PT, PT, R15, R0, RZ ;  /* 0x000000000f0f7210 */ /* 0x000fe40007ffe0ff */
[----:B-1----:R-:W-:-:S04]  /*2b80*/  SEL R19, R4, RZ, !P1 ;  /* 0x000000ff04137207 */ /* 0x002fc80004800000 */
[----:B------:R-:W-:Y:S01]  /*2b90*/  ISETP.NE.AND P1, PT, R19, -0x1, PT ;  /* 0xffffffff1300780c */ /* 0x000fe20003f25270 */
[----:B----4-:R-:W-:-:S04]  /*2ba0*/  IMAD.WIDE.U32 R12, R15, 0x4, R12 ;  /* 0x000000040f0c7825 */ /* 0x010fc800078e000c */
[----:B------:R-:W-:Y:S01]  /*2bb0*/  IMAD.WIDE.U32 R14, R17, 0x8, R48 ;  /* 0x00000008110e7825 */ /* 0x000fe200078e0030 */
[----:B------:R-:W-:-:S04]  /*2bc0*/  IADD3 R17, PT, PT, -R16, 0x1, RZ ;  /* 0x0000000110117810 */ /* 0x000fc80007ffe1ff */
[----:B------:R4:W-:Y:S01]  /*2bd0*/  STG.E.64 desc[UR8][R14.64], R28 ;  /* 0x0000001c0e007986 */ /* 0x0009e2000c101b08 */
[----:B------:R-:W-:Y:S06]  /*2be0*/  MEMBAR.ALL.GPU ;  /* 0x0000000000007992 */ /* 0x000fec000000a000 */
[----:B------:R-:W-:-:S00]  /*2bf0*/  ERRBAR ;  /* 0x00000000000079ab */ /* 0x000fc00000000000 */
[----:B------:R-:W-:Y:S06]  /*2c00*/  CGAERRBAR ;  /* 0x00000000000075ab */ /* 0x000fec0000000000 */
[----:B------:R4:W-:Y:S01]  /*2c10*/  REDG.E.ADD.S32.STRONG.GPU desc[UR8][R12.64], R17 ;  /* 0x000000110c00798e */ /* 0x0009e2000c12e308 */
[----:B------:R-:W-:Y:S05]  /*2c20*/  @!P1 BRA `(.L_x_49) ;  /* 0x0000000000149947 */ /* 0x000fea0003800000 */
.L_x_50:
[----:B----4-:R-:W3:Y:S04]  /*2c30*/  LDG.E.STRONG.GPU R14, desc[UR8][R12.64] ;  /* 0x000000080c0e7981 */ /* 0x010ee8000c1ef900 */
[----:B---3--:R-:W-:Y:S01]  /*2c40*/  CCTL.IVALL ;  /* 0x00000000ff00798f */ /* 0x008fe20002000000 */
[----:B------:R-:W-:Y:S05]  /*2c50*/  YIELD ;  /* 0x0000000000007946 */ /* 0x000fea0003800000 */
[----:B------:R-:W-:-:S13]  /*2c60*/  ISETP.NE.AND P1, PT, R14, R19, PT ;  /* 0x000000130e00720c */ /* 0x000fda0003f25270 */
[----:B------:R-:W-:Y:S05]  /*2c70*/  @P1 BRA `(.L_x_50) ;  /* 0xfffffffc00ec1947 */ /* 0x000fea000383ffff */
.L_x_49:
[----:B------:R-:W-:Y:S05]  /*2c80*/  WARPSYNC.ALL ;  /* 0x0000000000007948 */ /* 0x000fea0003800000 */
[----:B------:R-:W-:Y:S01]  /*2c90*/  BAR.SYNC.DEFER_BLOCKING 0x0 ;  /* 0x0000000000007b1d */ /* 0x000fe20000010000 */
[----:B------:R-:W-:-:S05]  /*2ca0*/  HFMA2 R20, -RZ, RZ, 0, 0 ;  /* 0x00000000ff147431 */ /* 0x000fca00000001ff */
[----:B------:R-:W-:Y:S05]  /*2cb0*/  @!P3 BRA `(.L_x_51) ;  /* 0x000000040018b947 */ /* 0x000fea0003800000 */
[CC--:B------:R-:W-:Y:S01]  /*2cc0*/  LEA R27, R3.reuse, R0.reuse, 0x1 ;  /* 0x00000000031b7211 */ /* 0x0c0fe200078e08ff */
[C-C-:B------:R-:W-:Y:S01]  /*2cd0*/  IMAD R26, R3.reuse, 0x6, R0.reuse ;  /* 0x00000006031a7824 */ /* 0x140fe200078e0200 */
[CC--:B------:R-:W-:Y:S01]  /*2ce0*/  LEA R22, R3.reuse, R0.reuse, 0x2 ;  /* 0x0000000003167211 */ /* 0x0c0fe200078e10ff */
[C-C-:B------:R-:W-:Y:S01]  /*2cf0*/  IMAD R25, R3.reuse, 0x5, R0.reuse ;  /* 0x0000000503197824 */ /* 0x140fe200078e0200 */
[----:B------:R-:W-:Y:S01]  /*2d00*/  IADD3 R21, PT, PT, R0, R3, RZ ;  /* 0x0000000300157210 */ /* 0x000fe20007ffe0ff */
[C-C-:B------:R-:W-:Y:S01]  /*2d10*/  IMAD R24, R3.reuse, 0x3, R0.reuse ;  /* 0x0000000303187824 */ /* 0x140fe200078e0200 */
[----:B--2---:R-:W-:Y:S01]  /*2d20*/  MOV R18, RZ ;  /* 0x000000ff00127202 */ /* 0x004fe20000000f00 */
[----:B------:R-:W-:Y:S01]  /*2d30*/  IMAD R23, R3, 0x7, R0 ;  /* 0x0000000703177824 */ /* 0x000fe200078e0200 */
[----:B-1----:R-:W-:Y:S01]  /*2d40*/  MOV R19, R0 ;  /* 0x0000000000137202 */ /* 0x002fe20000000f00 */
[----:B------:R-:W-:Y:S01]  /*2d50*/  UIADD3 UR5, UPT, UPT, -UR10, URZ, URZ ;  /* 0x000000ff0a057290 */ /* 0x000fe2000fffe1ff */
[----:B------:R-:W-:-:S11]  /*2d60*/  LOP3.LUT R20, R4, 0x7ffffff8, RZ, 0xc0, !PT ;  /* 0x7ffffff804147812 */ /* 0x000fd600078ec0ff */
.L_x_52:
[----:B------:R-:W-:Y:S02]  /*2d70*/  ISETP.EQ.OR P5, PT, RZ, UR5, P2 ;  /* 0x00000005ff007c0c */ /* 0x000fe400097a2670 */
[----:B----4-:R-:W-:-:S04]  /*2d80*/  IADD3 R12, PT, PT, R18, 0x1, RZ ;  /* 0x00000001120c7810 */ /* 0x010fc80007ffe0ff */
[----:B------:R-:W-:-:S07]  /*2d90*/  ISETP.EQ.OR P6, PT, R12, UR10, P2 ;  /* 0x0000000a0c007c0c */ /* 0x000fce00097c2670 */
[----:B------:R-:W-:-:S06]  /*2da0*/  @!P5 IMAD.WIDE.U32 R12, R19, 0x8, R48 ;  /* 0x00000008130cd825 */ /* 0x000fcc00078e0030 */
[----:B------:R-:W0:Y:S01]  /*2db0*/  @!P5 LDG.E.64 R12, desc[UR8][R12.64] ;  /* 0x000000080c0cd981 */ /* 0x000e22000c1e1b00 */
[----:B------:R-:W-:Y:S01]  /*2dc0*/  @!P6 IMAD.WIDE.U32 R14, R21, 0x8, R48 ;  /* 0x00000008150ee825 */ /* 0x000fe200078e0030 */
[----:B---3--:R-:W-:-:S04]  /*2dd0*/  IADD3 R16, PT, PT, R18, 0x2, RZ ;  /* 0x0000000212107810 */ /* 0x008fc80007ffe0ff */
[----:B------:R-:W-:Y:S01]  /*2de0*/  ISETP.EQ.OR P1, PT, R16, UR10, P2 ;  /* 0x0000000a10007c0c */ /* 0x000fe20009722670 */
[----:B------:R-:W2:Y:S01]  /*2df0*/  @!P6 LDG.E.64 R14, desc[UR8][R14.64] ;  /* 0x000000080e0ee981 */ /* 0x000ea2000c1e1b00 */
[----:B------:R-:W-:-:S04]  /*2e00*/  IADD3 R16, PT, PT, R18, 0x3, RZ ;  /* 0x0000000312107810 */ /* 0x000fc80007ffe0ff */
[----:B------:R-:W-:-:S07]  /*2e10*/  ISETP.EQ.OR P3, PT, R16, UR10, P2 ;  /* 0x0000000a10007c0c */ /* 0x000fce0009762670 */
[----:B------:R-:W-:-:S06]  /*2e20*/  @!P1 IMAD.WIDE.U32 R16, R27, 0x8, R48 ;  /* 0x000000081b109825 */ /* 0x000fcc00078e0030 */
[----:B------:R-:W3:Y:S01]  /*2e30*/  @!P1 LDG.E.64 R16, desc[UR8][R16.64] ;  /* 0x0000000810109981 */ /* 0x000ee2000c1e1b00 */
[----:B0-----:R-:W-:Y:S01]  /*2e40*/  @!P5 FADD.FTZ R28, R28, R12 ;  /* 0x0000000c1c1cd221 */ /* 0x001fe20000010000 */
[----:B------:R-:W-:Y:S01]  /*2e50*/  @!P5 FADD.FTZ R29, R29, R13 ;  /* 0x0000000d1d1dd221 */ /* 0x000fe20000010000 */
[----:B------:R-:W-:-:S04]  /*2e60*/  @!P3 IMAD.WIDE.U32 R12, R24, 0x8, R48 ;  /* 0x00000008180cb825 */ /* 0x000fc800078e0030 */
[----:B--2---:R-:W-:Y:S02]  /*2e70*/  @!P6 FADD.FTZ R28, R28, R14 ;  /* 0x0000000e1c1ce221 */ /* 0x004fe40000010000 */
[----:B------:R-:W2:Y:S01]  /*2e80*/  @!P3 LDG.E.64 R12, desc[UR8][R12.64] ;  /* 0x000000080c0cb981 */ /* 0x000ea2000c1e1b00 */
[----:B------:R-:W-:-:S04]  /*2e90*/  IADD3 R14, PT, PT, R18, 0x4, RZ ;  /* 0x00000004120e7810 */ /* 0x000fc80007ffe0ff */
[----:B------:R-:W-:Y:S01]  /*2ea0*/  ISETP.EQ.OR P5, PT, R14, UR10, P2 ;  /* 0x0000000a0e007c0c */ /* 0x000fe200097a2670 */
[----:B------:R-:W-:Y:S01]  /*2eb0*/  @!P6 FADD.FTZ R29, R29, R15 ;  /* 0x0000000f1d1de221 */ /* 0x000fe20000010000 */
[----:B---3--:R-:W-:-:S03]  /*2ec0*/  @!P1 FADD.FTZ R28, R28, R16 ;  /* 0x000000101c1c9221 */ /* 0x008fc60000010000 */
[----:B------:R-:W-:-:S08]  /*2ed0*/  @!P1 FADD.FTZ R29, R29, R17 ;  /* 0x000000111d1d9221 */ /* 0x000fd00000010000 */
[----:B------:R-:W-:-:S06]  /*2ee0*/  @!P5 IMAD.WIDE.U32 R16, R22, 0x8, R48 ;  /* 0x000000081610d825 */ /* 0x000fcc00078e0030 */
[----:B------:R-:W3:Y:S01]  /*2ef0*/  @!P5 LDG.E.64 R16, desc[UR8][R16.64] ;  /* 0x000000081010d981 */ /* 0x000ee2000c1e1b00 */
[----:B------:R-:W-:-:S04]  /*2f00*/  IADD3 R14, PT, PT, R18, 0x5, RZ ;  /* 0x00000005120e7810 */ /* 0x000fc80007ffe0ff */
[----:B------:R-:W-:-:S13]  /*2f10*/  ISETP.EQ.OR P6, PT, R14, UR10, P2 ;  /* 0x0000000a0e007c0c */ /* 0x000fda00097c2670 */
[----:B------:R-:W-:-:S06]  /*2f20*/  @!P6 IMAD.WIDE.U32 R14, R25, 0x8, R48 ;  /* 0x00000008190ee825 */ /* 0x000fcc00078e0030 */
[----:B------:R-:W4:Y:S01]  /*2f30*/  @!P6 LDG.E.64 R14, desc[UR8][R14.64] ;  /* 0x000000080e0ee981 */ /* 0x000f22000c1e1b00 */
[----:B--2---:R-:W-:Y:S01]  /*2f40*/  @!P3 FADD.FTZ R28, R28, R12 ;  /* 0x0000000c1c1cb221 */ /* 0x004fe20000010000 */
[----:B------:R-:W-:-:S04]  /*2f50*/  IADD3 R12, PT, PT, R18, 0x6, RZ ;  /* 0x00000006120c7810 */ /* 0x000fc80007ffe0ff */
[----:B------:R-:W-:Y:S02]  /*2f60*/  ISETP.EQ.OR P1, PT, R12, UR10, P2 ;  /* 0x0000000a0c007c0c */ /* 0x000fe40009722670 */
[----:B------:R-:W-:Y:S01]  /*2f70*/  IADD3 R12, PT, PT, R18, 0x7, RZ ;  /* 0x00000007120c7810 */ /* 0x000fe20007ffe0ff */
[----:B------:R-:W-:-:S03]  /*2f80*/  @!P3 FADD.FTZ R29, R29, R13 ;  /* 0x0000000d1d1db221 */ /* 0x000fc60000010000 */
[----:B------:R-:W-:-:S07]  /*2f90*/  ISETP.EQ.OR P3, PT, R12, UR10, P2 ;  /* 0x0000000a0c007c0c */ /* 0x000fce0009762670 */
[----:B------:R-:W-:-:S06]  /*2fa0*/  @!P1 IMAD.WIDE.U32 R12, R26, 0x8, R48 ;  /* 0x000000081a0c9825 */ /* 0x000fcc00078e0030 */
[----:B------:R-:W2:Y:S01]  /*2fb0*/  @!P1 LDG.E.64 R12, desc[UR8][R12.64] ;  /* 0x000000080c0c9981 */ /* 0x000ea2000c1e1b00 */
[----:B---3--:R-:W-:Y:S01]  /*2fc0*/  @!P5 FADD.FTZ R28, R28, R16 ;  /* 0x000000101c1cd221 */ /* 0x008fe20000010000 */
[----:B------:R-:W-:Y:S01]  /*2fd0*/  @!P5 FADD.FTZ R29, R29, R17 ;  /* 0x000000111d1dd221 */ /* 0x000fe20000010000 */
[----:B------:R-:W-:-:S06]  /*2fe0*/  @!P3 IMAD.WIDE.U32 R16, R23, 0x8, R48 ;  /* 0x000000081710b825 */ /* 0x000fcc00078e0030 */
[----:B------:R-:W3:Y:S01]  /*2ff0*/  @!P3 LDG.E.64 R16, desc[UR8][R16.64] ;  /* 0x000000081010b981 */ /* 0x000ee2000c1e1b00 */
[----:B------:R-:W-:Y:S01]  /*3000*/  IADD3 R18, PT, PT, R18, 0x8, RZ ;  /* 0x0000000812127810 */ /* 0x000fe20007ffe0ff */
[----:B----4-:R-:W-:Y:S01]  /*3010*/  @!P6 FADD.FTZ R28, R28, R14 ;  /* 0x0000000e1c1ce221 */ /* 0x010fe20000010000 */
[----:B------:R-:W-:Y:S01]  /*3020*/  @!P6 FADD.FTZ R29, R29, R15 ;  /* 0x0000000f1d1de221 */ /* 0x000fe20000010000 */
[----:B------:R-:W-:Y:S01]  /*3030*/  UIADD3 UR5, UPT, UPT, UR5, 0x8, URZ ;  /* 0x0000000805057890 */ /* 0x000fe2000fffe0ff */
[C---:B------:R-:W-:Y:S02]  /*3040*/  LEA R19, R3.reuse, R19, 0x3 ;  /* 0x0000001303137211 */ /* 0x040fe400078e18ff */
[C---:B------:R-:W-:Y:S02]  /*3050*/  LEA R21, R3.reuse, R21, 0x3 ;  /* 0x0000001503157211 */ /* 0x040fe400078e18ff */
[C---:B------:R-:W-:Y:S02]  /*3060*/  LEA R27, R3.reuse, R27, 0x3 ;  /* 0x0000001b031b7211 */ /* 0x040fe400078e18ff */
[----:B------:R-:W-:-:S02]  /*3070*/  LEA R24, R3, R24, 0x3 ;  /* 0x0000001803187211 */ /* 0x000fc400078e18ff */
[C---:B------:R-:W-:Y:S02]  /*3080*/  LEA R22, R3.reuse, R22, 0x3 ;  /* 0x0000001603167211 */ /* 0x040fe400078e18ff */
[C---:B------:R-:W-:Y:S02]  /*3090*/  LEA R25, R3.reuse, R25, 0x3 ;  /* 0x0000001903197211 */ /* 0x040fe400078e18ff */
[C---:B------:R-:W-:Y:S02]  /*30a0*/  LEA R26, R3.reuse, R26, 0x3 ;  /* 0x0000001a031a7211 */ /* 0x040fe400078e18ff */
[----:B------:R-:W-:Y:S01]  /*30b0*/  LEA R23, R3, R23, 0x3 ;  /* 0x0000001703177211 */ /* 0x000fe200078e18ff */
[----:B--2---:R-:W-:Y:S01]  /*30c0*/  @!P1 FADD.FTZ R28, R28, R12 ;  /* 0x0000000c1c1c9221 */ /* 0x004fe20000010000 */
[----:B------:R-:W-:Y:S01]  /*30d0*/  @!P1 FADD.FTZ R29, R29, R13 ;  /* 0x0000000d1d1d9221 */ /* 0x000fe20000010000 */
[----:B------:R-:W-:Y:S02]  /*30e0*/  ISETP.NE.AND P1, PT, R18, R20, PT ;  /* 0x000000141200720c */ /* 0x000fe40003f25270 */
[----:B---3--:R-:W-:Y:S01]  /*30f0*/  @!P3 FADD.FTZ R28, R28, R16 ;  /* 0x000000101c1cb221 */ /* 0x008fe20000010000 */
[----:B------:R-:W-:-:S10]  /*3100*/  @!P3 FADD.FTZ R29, R29, R17 ;  /* 0x000000111d1db221 */ /* 0x000fd40000010000 */
[----:B------:R-:W-:Y:S05]  /*3110*/  @P1 BRA `(.L_x_52) ;  /* 0xfffffffc00141947 */ /* 0x000fea000383ffff */
.L_x_51:
[----:B----4-:R-:W-:-:S13]  /*3120*/  LOP3.LUT P1, R12, R4, 0x7, RZ, 0xc0, !PT ;  /* 0x00000007040c7812 */ /* 0x010fda000782c0ff */
[----:B------:R-:W-:Y:S05]  /*3130*/  @!P1 BRA `(.L_x_48) ;  /* 0x0000000000f09947 */ /* 0x000fea0003800000 */
[----:B------:R-:W-:Y:S02]  /*3140*/  IADD3 R12, PT, PT, R12, -0x1, RZ ;  /* 0xffffffff0c0c7810 */ /* 0x000fe40007ffe0ff */
[----:B--2---:R-:W-:Y:S02]  /*3150*/  LOP3.LUT P1, R18, R4, 0x3, RZ, 0xc0, !PT ;  /* 0x0000000304127812 */ /* 0x004fe4000782c0ff */
[----:B------:R-:W-:-:S13]  /*3160*/  ISETP.GE.U32.AND P3, PT, R12, 0x3, PT ;  /* 0x000000030c00780c */ /* 0x000fda0003f66070 */
[----:B------:R-:W-:Y:S05]  /*3170*/  @!P3 BRA `(.L_x_53) ;  /* 0x000000000070b947 */ /* 0x000fea0003800000 */
[----:B------:R-:W-:-:S13]  /*3180*/  ISETP.EQ.OR P6, PT, R20, UR10, P2 ;  /* 0x0000000a14007c0c */ /* 0x000fda00097c2670 */
[----:B------:R-:W-:-:S04]  /*3190*/  @!P6 IMAD R13, R20, R3, R0 ;  /* 0x00000003140de224 */ /* 0x000fc800078e0200 */
[----:B------:R-:W-:-:S06]  /*31a0*/  @!P6 IMAD.WIDE.U32 R12, R13, 0x8, R48 ;  /* 0x000000080d0ce825 */ /* 0x000fcc00078e0030 */
[----:B------:R-:W0:Y:S01]  /*31b0*/  @!P6 LDG.E.64 R12, desc[UR8][R12.64] ;  /* 0x000000080c0ce981 */ /* 0x000e22000c1e1b00 */
[C---:B------:R-:W-:Y:S02]  /*31c0*/  IADD3 R15, PT, PT, R20.reuse, 0x1, RZ ;  /* 0x00000001140f7810 */ /* 0x040fe40007ffe0ff */
[C---:B------:R-:W-:Y:S02]  /*31d0*/  IADD3 R17, PT, PT, R20.reuse, 0x2, RZ ;  /* 0x0000000214117810 */ /* 0x040fe40007ffe0ff */
[----:B------:R-:W-:Y:S02]  /*31e0*/  ISETP.EQ.OR P5, PT, R15, UR10, P2 ;  /* 0x0000000a0f007c0c */ /* 0x000fe400097a2670 */
[----:B-1----:R-:W-:Y:S02]  /*31f0*/  IADD3 R19, PT, PT, R20, 0x3, RZ ;  /* 0x0000000314137810 */ /* 0x002fe40007ffe0ff */
[----:B------:R-:W-:-:S09]  /*3200*/  ISETP.EQ.OR P3, PT, R17, UR10, P2 ;  /* 0x0000000a11007c0c */ /* 0x000fd20009762670 */
[----:B------:R-:W-:-:S04]  /*3210*/  @!P5 IMAD R15, R15, R3, R0 ;  /* 0x000000030f0fd224 */ /* 0x000fc800078e0200 */
[----:B------:R-:W-:Y:S02]  /*3220*/  @!P3 IMAD R17, R17, R3, R0 ;  /* 0x000000031111b224 */ /* 0x000fe400078e0200 */
[----:B0--3--:R-:W-:Y:S01]  /*3230*/  @!P6 FADD.FTZ R28, R28, R12 ;  /* 0x0000000c1c1ce221 */ /* 0x009fe20000010000 */
        /* <DEDUP_REMOVED lines=16> */
.L_x_53:
[----:B------:R-:W-:Y:S05]  /*3340*/  @!P1 BRA `(.L_x_48) ;  /* 0x00000000006c9947 */ /* 0x000fea0003800000 */
[----:B------:R-:W-:Y:S02]  /*3350*/  ISETP.NE.AND P1, PT, R18, 0x1, PT ;  /* 0x000000011200780c */ /* 0x000fe40003f25270 */
[----:B---3--:R-:W-:-:S11]  /*3360*/  LOP3.LUT R16, R4, 0x1, RZ, 0xc0, !PT ;  /* 0x0000000104107812 */ /* 0x008fd600078ec0ff */
        /* <DEDUP_REMOVED lines=15> */
.L_x_54:
        /* <DEDUP_REMOVED lines=9> */
.L_x_55:
[----:B------:R-:W-:Y:S05]  /*34f0*/  BSYNC.RECONVERGENT B0 ;  /* 0x0000000000007941 */ /* 0x000fea0003800200 */
.L_x_48:
[----:B------:R-:W5:Y:S01]  /*3500*/  S2UR UR6, SR_CgaCtaId ;  /* 0x00000000000679c3 */ /* 0x000f620000008800 */
[----:B------:R-:W-:Y:S01]  /*3510*/  UMOV UR5, 0x400 ;  /* 0x0000040000057882 */ /* 0x000fe20000000000 */
[----:B----4-:R-:W-:Y:S01]  /*3520*/  LOP3.LUT R14, R30, 0xffff, RZ, 0xc0, !PT ;  /* 0x0000ffff1e0e7812 */ /* 0x010fe200078ec0ff */
[----:B------:R-:W4:Y:S01]  /*3530*/  LDCU.64 UR12, c[0x0][0x400] ;  /* 0x00008000ff0c77ac */ /* 0x000f220008000a00 */
[----:B-1----:R-:W-:Y:S02]  /*3540*/  PRMT R19, R38, 0x7632, R19 ;  /* 0x0000763226137816 */ /* 0x002fe40000000013 */
[----:B------:R-:W-:Y:S01]  /*3550*/  PRMT R25, R36, 0x7632, R25 ;  /* 0x0000763224197816 */ /* 0x000fe20000000019 */
[----:B------:R-:W-:Y:S01]  /*3560*/  IMAD R14, R14, 0x1556, RZ ;  /* 0x000015560e0e7824 */ /* 0x000fe200078e02ff */
[----:B------:R-:W1:Y:S01]  /*3570*/  LDC R15, c[0x0][0x41c] ;  /* 0x00010700ff0f7b82 */ /* 0x000e620000000800 */
[----:B------:R-:W-:Y:S02]  /*3580*/  PRMT R20, R32, 0x7632, R20 ;  /* 0x0000763220147816 */ /* 0x000fe40000000014 */
[----:B------:R-:W-:-:S02]  /*3590*/  SHF.L.U32 R19, R19, 0x10, RZ ;  /* 0x0000001013137819 */ /* 0x000fc400000006ff */
[----:B------:R-:W-:Y:S02]  /*35a0*/  SHF.R.U32.HI R14, RZ, 0x10, R14 ;  /* 0x00000010ff0e7819 */ /* 0x000fe4000001160e */
[----:B------:R-:W-:Y:S01]  /*35b0*/  SHF.L.U32 R25, R25, 0x10, RZ ;  /* 0x0000001019197819 */ /* 0x000fe200000006ff */
[----:B------:R-:W-:Y:S01]  /*35c0*/  FADD.FTZ R47, -R6, R19 ;  /* 0x00000013062f7221 */ /* 0x000fe20000010100 */
[----:B------:R-:W-:Y:S02]  /*35d0*/  SHF.L.U32 R23, R34, 0x10, RZ ;  /* 0x0000001022177819 */ /* 0x000fe400000006ff */
[----:B------:R-:W-:Y:S02]  /*35e0*/  SHF.L.U32 R21, R32, 0x10, RZ ;  /* 0x0000001020157819 */ /* 0x000fe400000006ff */
[----:B------:R-:W-:Y:S01]  /*35f0*/  SHF.L.U32 R20, R20, 0x10, RZ ;  /* 0x0000001014147819 */ /* 0x000fe200000006ff */
[C---:B------:R-:W-:Y:S01]  /*3600*/  FADD.FTZ R23, -R6.reuse, R23 ;  /* 0x0000001706177221 */ /* 0x040fe20000010100 */
[----:B------:R-:W-:Y:S01]  /*3610*/  SHF.L.U32 R22, R37, 0x10, RZ ;  /* 0x0000001025167819 */ /* 0x000fe200000006ff */
[----:B-----5:R-:W-:Y:S01]  /*3620*/  ULEA UR5, UR6, UR5, 0x18 ;  /* 0x0000000506057291 */ /* 0x020fe2000f8ec0ff */
[----:B------:R-:W-:Y:S01]  /*3630*/  FADD.FTZ R21, -R6, R21 ;  /* 0x0000001506157221 */ /* 0x000fe20000010100 */
[----:B----4-:R-:W-:Y:S01]  /*3640*/  ISETP.GE.U32.AND P1, PT, R41, UR12, PT ;  /* 0x0000000c29007c0c */ /* 0x010fe2000bf26070 */
[----:B-1----:R-:W-:-:S06]  /*3650*/  IMAD R15, R15, UR10, R14 ;  /* 0x0000000a0f0f7c24 */ /* 0x002fcc000f8e020e */
[----:B------:R0:W-:Y:S01]  /*3660*/  @!P2 STS.64 [UR5+0x78], R28 ;  /* 0x0000781cff00a988 */ /* 0x0001e20008000a05 */
[----:B------:R-:W-:Y:S01]  /*3670*/  PRMT R14, R34, 0x7632, R14 ;  /* 0x00007632220e7816 */ /* 0x000fe2000000000e */
[----:B------:R-:W-:Y:S01]  /*3680*/  BAR.SYNC.DEFER_BLOCKING 0x0 ;  /* 0x0000000000007b1d */ /* 0x000fe20000010000 */
[C---:B------:R-:W-:Y:S02]  /*3690*/  IADD3 R27, PT, PT, R15.reuse, 0x20, RZ ;  /* 0x000000200f1b7810 */ /* 0x040fe40007ffe0ff */
[----:B------:R-:W-:Y:S02]  /*36a0*/  SHF.L.U32 R14, R14, 0x10, RZ ;  /* 0x000000100e0e7819 */ /* 0x000fe400000006ff */
[----:B------:R-:W-:Y:S02]  /*36b0*/  ISETP.GE.U32.AND P2, PT, R15, UR12, PT ;  /* 0x0000000c0f007c0c */ /* 0x000fe4000bf46070 */
[----:B0--3--:R-:W-:Y:S01]  /*36c0*/  SHF.L.U32 R29, R36, 0x10, RZ ;  /* 0x00000010241d7819 */ /* 0x009fe200000006ff */
[C---:B------:R-:W-:Y:S01]  /*36d0*/  FADD.FTZ R19, -R6.reuse, R14 ;  /* 0x0000000e06137221 */ /* 0x040fe20000010100 */
[----:B------:R-:W-:Y:S01]  /*36e0*/  ISETP.GE.U32.AND P3, PT, R27, UR12, PT ;  /* 0x0000000c1b007c0c */ /* 0x000fe2000bf66070 */
[----:B------:R-:W-:Y:S01]  /*36f0*/  FMUL.FTZ R14, R47, R46 ;  /* 0x0000002e2f0e7220 */ /* 0x000fe20000410000 */
[----:B--2---:R-:W-:Y:S01]  /*3700*/  SHF.R.S32.HI R18, RZ, 0x1f, R27 ;  /* 0x0000001fff127819 */ /* 0x004fe2000001141b */
[----:B------:R-:W-:-:S03]  /*3710*/  FADD.FTZ R29, -R6, R29 ;  /* 0x0000001d061d7221 */ /* 0x000fc60000010100 */
[----:B------:R-:W-:Y:S01]  /*3720*/  ISETP.GE.AND.EX P3, PT, R18, UR13, PT, P3 ;  /* 0x0000000d12007c0c */ /* 0x000fe2000bf66330 */
[----:B------:R-:W0:Y:S01]  /*3730*/  LDS.64 R12, [UR5+0x78] ;  /* 0x00007805ff0c7984 */ /* 0x000e220008000a00 */
[----:B------:R-:W0:Y:S02]  /*3740*/  LDCU UR5, c[0x0][0x42c] ;  /* 0x00008580ff0577ac */ /* 0x000e240008000800 */
[----:B0-----:R-:W-:Y:S01]  /*3750*/  FMUL.FTZ R17, R13, UR5 ;  /* 0x000000050d117c20 */ /* 0x001fe20008410000 */
[----:B------:R-:W-:Y:S01]  /*3760*/  SHF.L.U32 R13, R38, 0x10, RZ ;  /* 0x00000010260d7819 */ /* 0x000fe200000006ff */
[----:B------:R-:W-:Y:S01]  /*3770*/  FMUL.FTZ R16, R12, UR5 ;  /* 0x000000050c107c20 */ /* 0x000fe20008410000 */
[----:B------:R-:W-:-:S03]  /*3780*/  SHF.R.S32.HI R12, RZ, 0x1f, R15 ;  /* 0x0000001fff0c7819 */ /* 0x000fc6000001140f */
[----:B------:R-:W-:Y:S01]  /*3790*/  FADD.FTZ R13, -R6, R13 ;  /* 0x0000000d060d7221 */ /* 0x000fe20000010100 */
[----:B------:R-:W-:-:S03]  /*37a0*/  ISETP.GE.AND.EX P2, PT, R12, UR13, PT, P2 ;  /* 0x0000000d0c007c0c */ /* 0x000fc6000bf46320 */
[----:B------:R-:W-:Y:S01]  /*37b0*/  FMUL.FTZ R49, R13, R46 ;  /* 0x0000002e0d317220 */ /* 0x000fe20000410000 */
[C---:B------:R-:W-:Y:S01]  /*37c0*/  FADD.FTZ R13, -R6.reuse, R25 ;  /* 0x00000019060d7221 */ /* 0x040fe20000010100 */
[----:B------:R-:W-:Y:S01]  /*37d0*/  FADD.FTZ R25, -R6, R20 ;  /* 0x0000001406197221 */ /* 0x000fe20000010100 */
[----:B------:R-:W-:Y:S01]  /*37e0*/  SHF.L.U32 R6, R45, 0x10, RZ ;  /* 0x000000102d067819 */ /* 0x000fe200000006ff */
[----:B------:R-:W-:Y:S01]  /*37f0*/  FFMA.FTZ R37, R16, R49, R17 ;  /* 0x0000003110257223 */ /* 0x000fe20000010011 */
[----:B------:R-:W-:Y:S06]  /*3800*/  @!P4 BRA `(.L_x_56) ;  /* 0x000000000048c947 */ /* 0x000fec0003800000 */
        /* <DEDUP_REMOVED lines=9> */
[----:B------:R-:W1:Y:S01]  /*38a0*/  MUFU.RCP R47, R34 ;  /* 0x00000022002f7308 */ /* 0x000e620000001000 */
        /* <DEDUP_REMOVED lines=8> */
.L_x_56:
[----:B------:R-:W-:Y:S01]  /*3930*/  FFMA.FTZ R14, R16, R14, R17 ;  /* 0x0000000e100e7223 */ /* 0x000fe20000010011 */
[----:B------:R-:W-:Y:S01]  /*3940*/  BSSY.RECONVERGENT B0, `(.L_x_57) ;  /* 0x0000014000007945 */ /* 0x000fe20003800200 */
[----:B------:R-:W-:Y:S01]  /*3950*/  FFMA.FTZ R37, R10, R22, -R37 ;  /* 0x000000160a257223 */ /* 0x000fe20000010825 */
[-C--:B------:R-:W-:Y:S01]  /*3960*/  FMUL.FTZ R29, R29, R46.reuse ;  /* 0x0000002e1d1d7220 */ /* 0x080fe20000410000 */
[----:B------:R-:W-:Y:S01]  /*3970*/  FMUL.FTZ R20, R13, R46 ;  /* 0x0000002e0d147220 */ /* 0x000fe20000410000 */
[----:B------:R-:W-:Y:S01]  /*3980*/  FFMA.FTZ R45, R11, R6, -R14 ;  /* 0x000000060b2d7223 */ /* 0x000fe2000001080e */
[----:B------:R-:W-:Y:S06]  /*3990*/  @P2 BRA `(.L_x_58) ;  /* 0x0000000000382947 */ /* 0x000fec0003800000 */
[----:B------:R-:W0:Y:S01]  /*39a0*/  LDCU.64 UR14, c[0x0][0x3f8] ;  /* 0x00007f00ff0e77ac */ /* 0x000e220008000a00 */
[----:B------:R-:W-:Y:S01]  /*39b0*/  MOV R13, R53 ;  /* 0x00000035000d7202 */ /* 0x000fe20000000f00 */
[----:B------:R-:W-:Y:S01]  /*39c0*/  FMUL.FTZ R37, R37, R46 ;  /* 0x0000002e25257220 */ /* 0x000fe20000410000 */
[----:B------:R-:W1:Y:S01]  /*39d0*/  LDCU.64 UR6, c[0x0][0x380] ;  /* 0x00007000ff0677ac */ /* 0x000e620008000a00 */
[----:B0-----:R-:W-:Y:S01]  /*39e0*/  IMAD R6, R12, UR14, RZ ;  /* 0x0000000e0c067c24 */ /* 0x001fe2000f8e02ff */
[----:B------:R-:W-:-:S05]  /*39f0*/  MOV R12, R50 ;  /* 0x00000032000c7202 */ /* 0x000fca0000000f00 */
[----:B------:R-:W-:-:S04]  /*3a00*/  IMAD.WIDE.U32 R12, R15, UR14, R12 ;  /* 0x0000000e0f0c7c25 */ /* 0x000fc8000f8e000c */
[----:B------:R-:W-:Y:S02]  /*3a10*/  IMAD R15, R15, UR15, R6 ;  /* 0x0000000f0f0f7c24 */ /* 0x000fe4000f8e0206 */
[----:B------:R-:W-:Y:S01]  /*3a20*/  FMUL.FTZ R6, R45, R46 ;  /* 0x0000002e2d067220 */ /* 0x000fe20000410000 */
[----:B-1----:R-:W-:Y:S02]  /*3a30*/  LEA R14, P2, R12, UR6, 0x1 ;  /* 0x000000060c0e7c11 */ /* 0x002fe4000f8408ff */
[----:B------:R-:W-:Y:S02]  /*3a40*/  IADD3 R15, PT, PT, R13, R15, RZ ;  /* 0x0000000f0d0f7210 */ /* 0x000fe40007ffe0ff */
[----:B------:R-:W-:Y:S02]  /*3a50*/  F2FP.BF16.F32.PACK_AB R13, R6, R37 ;  /* 0x00000025060d723e */ /* 0x000fe400000010ff */
[----:B------:R-:W-:-:S05]  /*3a60*/  LEA.HI.X R15, R12, UR7, R15, 0x1, P2 ;  /* 0x000000070c0f7c11 */ /* 0x000fca00090f0c0f */
[----:B------:R0:W-:Y:S02]  /*3a70*/  STG.E desc[UR8][R14.64], R13 ;  /* 0x0000000d0e007986 */ /* 0x0001e4000c101908 */
.L_x_58:
[----:B------:R-:W-:Y:S05]  /*3a80*/  BSYNC.RECONVERGENT B0 ;  /* 0x0000000000007941 */ /* 0x000fea0003800200 */
.L_x_57:
[----:B------:R-:W-:Y:S01]  /*3a90*/  SHF.L.U32 R35, R35, 0x10, RZ ;  /* 0x0000001023237819 */ /* 0x000fe200000006ff */
[C-C-:B0-----:R-:W-:Y:S01]  /*3aa0*/  FFMA.FTZ R13, R16.reuse, R29, R17.reuse ;  /* 0x0000001d100d7223 */ /* 0x141fe20000010011 */
[----:B------:R-:W-:Y:S01]  /*3ab0*/  FFMA.FTZ R6, R16, R20, R17 ;  /* 0x0000001410067223 */ /* 0x000fe20000010011 */
[----:B------:R-:W-:Y:S01]  /*3ac0*/  SHF.L.U32 R44, R44, 0x10, RZ ;  /* 0x000000102c2c7819 */ /* 0x000fe200000006ff */
        /* <DEDUP_REMOVED lines=19> */
.L_x_59:
[----:B------:R-:W-:Y:S01]  /*3c00*/  BSSY.RECONVERGENT B0, `(.L_x_60) ;  /* 0x0000012000007945 */ /* 0x000fe20003800200 */
[----:B------:R-:W-:Y:S01]  /*3c10*/  FFMA.FTZ R35, R10, R35, -R13 ;  /* 0x000000230a237223 */ /* 0x000fe2000001080d */
[----:B------:R-:W-:Y:S02]  /*3c20*/  FFMA.FTZ R15, R11, R44, -R6 ;  /* 0x0000002c0b0f7223 */ /* 0x000fe40000010806 */
[----:B------:R-:W-:Y:S05]  /*3c30*/  @P3 BRA `(.L_x_61) ;  /* 0x0000000000383947 */ /* 0x000fea0003800000 */
[----:B------:R-:W0:Y:S01]  /*3c40*/  LDCU.64 UR6, c[0x0][0x3f8] ;  /* 0x00007f00ff0677ac */ /* 0x000e220008000a00 */
[----:B------:R-:W-:Y:S01]  /*3c50*/  MOV R12, R50 ;  /* 0x00000032000c7202 */ /* 0x000fe20000000f00 */
[-C--:B------:R-:W-:Y:S01]  /*3c60*/  FMUL.FTZ R35, R35, R46.reuse ;  /* 0x0000002e23237220 */ /* 0x080fe20000410000 */
[----:B------:R-:W-:Y:S01]  /*3c70*/  MOV R13, R53 ;  /* 0x00000035000d7202 */ /* 0x000fe20000000f00 */
[----:B------:R-:W1:Y:S01]  /*3c80*/  LDCU.64 UR14, c[0x0][0x380] ;  /* 0x00007000ff0e77ac */ /* 0x000e620008000a00 */
[----:B------:R-:W-:Y:S01]  /*3c90*/  FMUL.FTZ R6, R15, R46 ;  /* 0x0000002e0f067220 */ /* 0x000fe20000410000 */
[----:B0-----:R-:W-:Y:S02]  /*3ca0*/  IMAD R18, R18, UR6, RZ ;  /* 0x0000000612127c24 */ /* 0x001fe4000f8e02ff */
[----:B------:R-:W-:-:S04]  /*3cb0*/  IMAD.WIDE.U32 R12, R27, UR6, R12 ;  /* 0x000000061b0c7c25 */ /* 0x000fc8000f8e000c */
[----:B------:R-:W-:Y:S01]  /*3cc0*/  IMAD R27, R27, UR7, R18 ;  /* 0x000000071b1b7c24 */ /* 0x000fe2000f8e0212 */
[----:B-1----:R-:W-:-:S04]  /*3cd0*/  LEA R14, P2, R12, UR14, 0x1 ;  /* 0x0000000e0c0e7c11 */ /* 0x002fc8000f8408ff */
[----:B------:R-:W-:Y:S02]  /*3ce0*/  IADD3 R27, PT, PT, R13, R27, RZ ;  /* 0x0000001b0d1b7210 */ /* 0x000fe40007ffe0ff */
[----:B------:R-:W-:Y:S02]  /*3cf0*/  F2FP.BF16.F32.PACK_AB R13, R6, R35 ;  /* 0x00000023060d723e */ /* 0x000fe400000010ff */
[----:B------:R-:W-:-:S05]  /*3d00*/  LEA.HI.X R15, R12, UR15, R27, 0x1, P2 ;  /* 0x0000000f0c0f7c11 */ /* 0x000fca00090f0c1b */
[----:B------:R0:W-:Y:S02]  /*3d10*/  STG.E desc[UR8][R14.64], R13 ;  /* 0x0000000d0e007986 */ /* 0x0001e4000c101908 */
.L_x_61:
[----:B------:R-:W-:Y:S05]  /*3d20*/  BSYNC.RECONVERGENT B0 ;  /* 0x0000000000007941 */ /* 0x000fea0003800200 */
.L_x_60:
[----:B------:R-:W-:Y:S01]  /*3d30*/  SHF.L.U32 R33, R33, 0x10, RZ ;  /* 0x0000001021217819 */ /* 0x000fe200000006ff */
[-C--:B------:R-:W-:Y:S01]  /*3d40*/  FMUL.FTZ R27, R23, R46.reuse ;  /* 0x0000002e171b7220 */ /* 0x080fe20000410000 */
[----:B------:R-:W-:Y:S01]  /*3d50*/  SHF.L.U32 R12, R43, 0x10, RZ ;  /* 0x000000102b0c7819 */ /* 0x000fe200000006ff */
[-C--:B------:R-:W-:Y:S01]  /*3d60*/  FMUL.FTZ R21, R21, R46.reuse ;  /* 0x0000002e15157220 */ /* 0x080fe20000410000 */
[-C--:B------:R-:W-:Y:S01]  /*3d70*/  FMUL.FTZ R6, R25, R46.reuse ;  /* 0x0000002e19067220 */ /* 0x080fe20000410000 */
[----:B------:R-:W-:Y:S01]  /*3d80*/  FMUL.FTZ R24, R19, R46 ;  /* 0x0000002e13187220 */ /* 0x000fe20000410000 */
[----:B------:R-:W-:Y:S06]  /*3d90*/  @!P4 BRA `(.L_x_62) ;  /* 0x000000000048c947 */ /* 0x000fec0003800000 */
[----:B0-----:R-:W-:Y:S01]  /*3da0*/  FFMA.FTZ R13, R10, R27, R8 ;  /* 0x0000001b0a0d7223 */ /* 0x001fe20000010008 */
        /* <DEDUP_REMOVED lines=17> */
.L_x_62:
[----:B------:R-:W-:Y:S04]  /*3ec0*/  BSSY.RECONVERGENT B0, `(.L_x_63) ;  /* 0x0000015000007945 */ /* 0x000fe80003800200 */
[----:B------:R-:W-:Y:S05]  /*3ed0*/  @P0 BRA `(.L_x_64) ;  /* 0x00000000004c0947 */ /* 0x000fea0003800000 */
[----:B------:R-:W1:Y:S01]  /*3ee0*/  LDCU.64 UR6, c[0x0][0x3f8] ;  /* 0x00007f00ff0677ac */ /* 0x000e620008000a00 */
[C-C-:B0-----:R-:W-:Y:S01]  /*3ef0*/  FFMA.FTZ R13, R16.reuse, R27, R17.reuse ;  /* 0x0000001b100d7223 */ /* 0x141fe20000010011 */
[----:B------:R-:W-:Y:S01]  /*3f00*/  FFMA.FTZ R14, R16, R24, R17 ;  /* 0x00000018100e7223 */ /* 0x000fe20000010011 */
[----:B------:R-:W-:Y:S01]  /*3f10*/  SHF.R.S32.HI R19, RZ, 0x1f, R42 ;  /* 0x0000001fff137819 */ /* 0x000fe2000001142a */
[----:B------:R-:W0:Y:S01]  /*3f20*/  LDCU.64 UR14, c[0x0][0x380] ;  /* 0x00007000ff0e77ac */ /* 0x000e220008000a00 */
[----:B------:R-:W-:Y:S01]  /*3f30*/  FFMA.FTZ R33, R10, R33, -R13 ;  /* 0x000000210a217223 */ /* 0x000fe2000001080d */
[----:B------:R-:W-:Y:S01]  /*3f40*/  FFMA.FTZ R15, R11, R12, -R14 ;  /* 0x0000000c0b0f7223 */ /* 0x000fe2000001080e */
[----:B------:R-:W-:Y:S02]  /*3f50*/  MOV R12, R50 ;  /* 0x00000032000c7202 */ /* 0x000fe40000000f00 */
[----:B------:R-:W-:Y:S01]  /*3f60*/  MOV R13, R53 ;  /* 0x00000035000d7202 */ /* 0x000fe20000000f00 */
[-C--:B------:R-:W-:Y:S01]  /*3f70*/  FMUL.FTZ R33, R33, R46.reuse ;  /* 0x0000002e21217220 */ /* 0x080fe20000410000 */
[----:B------:R-:W-:Y:S01]  /*3f80*/  FMUL.FTZ R18, R15, R46 ;  /* 0x0000002e0f127220 */ /* 0x000fe20000410000 */
[----:B-1----:R-:W-:-:S02]  /*3f90*/  IMAD R19, R19, UR6, RZ ;  /* 0x0000000613137c24 */ /* 0x002fc4000f8e02ff */
[----:B------:R-:W-:-:S04]  /*3fa0*/  IMAD.WIDE.U32 R12, R42, UR6, R12 ;  /* 0x000000062a0c7c25 */ /* 0x000fc8000f8e000c */
[----:B------:R-:W-:Y:S01]  /*3fb0*/  IMAD R19, R42, UR7, R19 ;  /* 0x000000072a137c24 */ /* 0x000fe2000f8e0213 */
[----:B0-----:R-:W-:-:S04]  /*3fc0*/  LEA R14, P0, R12, UR14, 0x1 ;  /* 0x0000000e0c0e7c11 */ /* 0x001fc8000f8008ff */
[----:B------:R-:W-:Y:S02]  /*3fd0*/  IADD3 R19, PT, PT, R13, R19, RZ ;  /* 0x000000130d137210 */ /* 0x000fe40007ffe0ff */
[----:B------:R-:W-:Y:S02]  /*3fe0*/  F2FP.BF16.F32.PACK_AB R13, R18, R33 ;  /* 0x00000021120d723e */ /* 0x000fe400000010ff */
[----:B------:R-:W-:-:S05]  /*3ff0*/  LEA.HI.X R15, R12, UR15, R19, 0x1, P0 ;  /* 0x0000000f0c0f7c11 */ /* 0x000fca00080f0c13 */
[----:B------:R1:W-:Y:S02]  /*4000*/  STG.E desc[UR8][R14.64], R13 ;  /* 0x0000000d0e007986 */ /* 0x0003e4000c101908 */
.L_x_64:
[----:B------:R-:W-:Y:S05]  /*4010*/  BSYNC.RECONVERGENT B0 ;  /* 0x0000000000007941 */ /* 0x000fea0003800200 */
.L_x_63:
[----:B------:R-:W-:Y:S01]  /*4020*/  UISETP.NE.AND UP0, UPT, UR11, URZ, UPT ;  /* 0x000000ff0b00728c */ /* 0x000fe2000bf05270 */
[C-C-:B------:R-:W-:Y:S01]  /*4030*/  FFMA.FTZ R23, R16.reuse, R21, R17.reuse ;  /* 0x0000001510177223 */ /* 0x140fe20000010011 */
[----:B------:R-:W-:Y:S01]  /*4040*/  FFMA.FTZ R16, R16, R6, R17 ;  /* 0x0000000610107223 */ /* 0x000fe20000010011 */
[----:B------:R-:W-:Y:S02]  /*4050*/  SHF.L.U32 R31, R31, 0x10, RZ ;  /* 0x000000101f1f7819 */ /* 0x000fe400000006ff */
[----:B------:R-:W-:Y:S02]  /*4060*/  SHF.R.S32.HI R18, RZ, 0x1f, R41 ;  /* 0x0000001fff127819 */ /* 0x000fe40000011429 */
[----:B------:R-:W-:Y:S02]  /*4070*/  SHF.L.U32 R12, R7, 0x10, RZ ;  /* 0x00000010070c7819 */ /* 0x000fe400000006ff */
[----:B------:R-:W-:Y:S05]  /*4080*/  BRA.U !UP0, `(.L_x_65) ;  /* 0x0000000108487547 */ /* 0x000fea000b800000 */
[----:B------:R-:W-:Y:S01]  /*4090*/  FFMA.FTZ R6, R11, R6, R9 ;  /* 0x000000060b067223 */ /* 0x000fe20000010009 */
[----:B------:R-:W-:-:S03]  /*40a0*/  FFMA.FTZ R8, R10, R21, R8 ;  /* 0x000000150a087223 */ /* 0x000fc60000010008 */
[----:B01----:R-:W-:Y:S01]  /*40b0*/  FMUL.FTZ R13, R6, -1.4426950216293334961 ;  /* 0xbfb8aa3b060d7820 */ /* 0x003fe20000410000 */
        /* <DEDUP_REMOVED lines=15> */
.L_x_65:
[----:B------:R-:W-:Y:S01]  /*41b0*/  ISETP.GE.AND.EX P1, PT, R18, UR13, PT, P1 ;  /* 0x0000000d12007c0c */ /* 0x000fe2000bf26310 */
[----:B------:R-:W-:Y:S01]  /*41c0*/  FFMA.FTZ R23, R10, R31, -R23 ;  /* 0x0000001f0a177223 */ /* 0x000fe20000010817 */
[----:B------:R-:W-:Y:S01]  /*41d0*/  FFMA.FTZ R11, R11, R12, -R16 ;  /* 0x0000000c0b0b7223 */ /* 0x000fe20000010810 */
[----:B------:R-:W-:Y:S02]  /*41e0*/  BSSY.RECONVERGENT B0, `(.L_x_66) ;  /* 0x000000f000007945 */ /* 0x000fe40003800200 */
[-C--:B------:R-:W-:Y:S01]  /*41f0*/  FMUL.FTZ R9, R23, R46.reuse ;  /* 0x0000002e17097220 */ /* 0x080fe20000410000 */
[----:B------:R-:W-:-:S07]  /*4200*/  FMUL.FTZ R46, R11, R46 ;  /* 0x0000002e0b2e7220 */ /* 0x000fce0000410000 */
[----:B------:R-:W-:Y:S05]  /*4210*/  @P1 BRA `(.L_x_67) ;  /* 0x00000000002c1947 */ /* 0x000fea0003800000 */
[----:B------:R-:W2:Y:S01]  /*4220*/  LDCU.64 UR6, c[0x0][0x3f8] ;  /* 0x00007f00ff0677ac */ /* 0x000ea20008000a00 */
[----:B------:R-:W-:Y:S02]  /*4230*/  MOV R51, R53 ;  /* 0x0000003500337202 */ /* 0x000fe40000000f00 */
[----:B------:R-:W-:Y:S01]  /*4240*/  F2FP.BF16.F32.PACK_AB R9, R46, R9 ;  /* 0x000000092e09723e */ /* 0x000fe200000010ff */
[----:B------:R-:W3:Y:S01]  /*4250*/  LDCU.64 UR12, c[0x0][0x380] ;  /* 0x00007000ff0c77ac */ /* 0x000ee20008000a00 */
[----:B--2---:R-:W-:Y:S02]  /*4260*/  IMAD R6, R18, UR6, RZ ;  /* 0x0000000612067c24 */ /* 0x004fe4000f8e02ff */
[----:B------:R-:W-:-:S04]  /*4270*/  IMAD.WIDE.U32 R50, R41, UR6, R50 ;  /* 0x0000000629327c25 */ /* 0x000fc8000f8e0032 */
[----:B------:R-:W-:Y:S01]  /*4280*/  IMAD R7, R41, UR7, R6 ;  /* 0x0000000729077c24 */ /* 0x000fe2000f8e0206 */
[----:B---3--:R-:W-:-:S04]  /*4290*/  LEA R6, P0, R50, UR12, 0x1 ;  /* 0x0000000c32067c11 */ /* 0x008fc8000f8008ff */
[----:B------:R-:W-:-:S04]  /*42a0*/  IADD3 R7, PT, PT, R51, R7, RZ ;  /* 0x0000000733077210 */ /* 0x000fc80007ffe0ff */
[----:B------:R-:W-:-:S05]  /*42b0*/  LEA.HI.X R7, R50, UR13, R7, 0x1, P0 ;  /* 0x0000000d32077c11 */ /* 0x000fca00080f0c07 */
[----:B------:R2:W-:Y:S02]  /*42c0*/  STG.E desc[UR8][R6.64], R9 ;  /* 0x0000000906007986 */ /* 0x0005e4000c101908 */
.L_x_67:
[----:B------:R-:W-:Y:S05]  /*42d0*/  BSYNC.RECONVERGENT B0 ;  /* 0x0000000000007941 */ /* 0x000fea0003800200 */
.L_x_66:
[----:B------:R-:W-:Y:S02]  /*42e0*/  IADD3 R39, PT, PT, R3, R39, RZ ;  /* 0x0000002703277210 */ /* 0x000fe40007ffe0ff */
[----:B------:R-:W-:Y:S02]  /*42f0*/  IADD3 R40, PT, PT, R40, 0x1, RZ ;  /* 0x0000000128287810 */ /* 0x000fe40007ffe0ff */
[----:B------:R-:W-:-:S13]  /*4300*/  ISETP.GE.AND P0, PT, R39, UR4, PT ;  /* 0x0000000427007c0c */ /* 0x000fda000bf06270 */
[----:B------:R-:W-:Y:S05]  /*4310*/  @!P0 BRA `(.L_x_68) ;  /* 0xffffffbc00b08947 */ /* 0x000fea000383ffff */
.L_x_37:
[----:B------:R-:W3:Y:S01]  /*4320*/  LDC R4, c[0x0][0x370] ;  /* 0x0000dc00ff047b82 */ /* 0x000ee20000000800 */
[----:B------:R-:W-:Y:S01]  /*4330*/  ISETP.NE.AND P2, PT, R30, RZ, PT ;  /* 0x000000ff1e00720c */ /* 0x000fe20003f45270 */
[----:B------:R-:W-:Y:S06]  /*4340*/  BSSY.RECONVERGENT B0, `(.L_x_69) ;  /* 0x0000011000007945 */ /* 0x000fec0003800200 */
[----:B--2---:R-:W2:Y:S08]  /*4350*/  LDC R7, c[0x0][0x374] ;  /* 0x0000dd00ff077b82 */ /* 0x004eb00000000800 */
[----:B------:R-:W4:Y:S01]  /*4360*/  LDC.64 R2, c[0x0][0x3c8] ;  /* 0x0000f200ff027b82 */ /* 0x000f220000000a00 */
[----:B---3--:R-:W-:-:S02]  /*4370*/  ISETP.NE.AND P1, PT, R4, 0x1, PT ;  /* 0x000000010400780c */ /* 0x008fc40003f25270 */
[----:B------:R-:W-:Y:S02]  /*4380*/  IADD3 R6, PT, PT, R4, -0x1, RZ ;  /* 0xffffffff04067810 */ /* 0x000fe40007ffe0ff */
[----:B--2---:R-:W-:-:S04]  /*4390*/  IADD3 R5, PT, PT, R7, -0x1, RZ ;  /* 0xffffffff07057810 */ /* 0x004fc80007ffe0ff */
[----:B------:R-:W-:Y:S02]  /*43a0*/  ISETP.NE.AND P0, PT, R0, R5, PT ;  /* 0x000000050000720c */ /* 0x000fe40003f05270 */
[----:B------:R-:W-:Y:S02]  /*43b0*/  SHF.L.U32 R0, R7, 0x1, RZ ;  /* 0x0000000107007819 */ /* 0x000fe400000006ff */
[----:B------:R-:W-:Y:S02]  /*43c0*/  ISETP.NE.OR P0, PT, R6, UR10, P0 ;  /* 0x0000000a06007c0c */ /* 0x000fe40008705670 */
[----:B------:R-:W-:-:S05]  /*43d0*/  SEL R5, R0, RZ, P1 ;  /* 0x000000ff00057207 */ /* 0x000fca0000800000 */
[----:B----4-:R-:W-:Y:S01]  /*43e0*/  IMAD.WIDE.U32 R2, R5, 0x4, R2 ;  /* 0x0000000405027825 */ /* 0x010fe200078e0002 */
[----:B------:R-:W-:Y:S06]  /*43f0*/  @P2 BRA `(.L_x_70) ;  /* 0x0000000000142947 */ /* 0x000fec0003800000 */
[----:B------:R-:W-:Y:S01]  /*4400*/  HFMA2 R5, -RZ, RZ, 0, 5.9604644775390625e-08 ;  /* 0x00000001ff057431 */ /* 0x000fe200000001ff */
[----:B------:R-:W-:Y:S06]  /*4410*/  MEMBAR.ALL.GPU ;  /* 0x0000000000007992 */ /* 0x000fec000000a000 */
[----:B------:R-:W-:-:S00]  /*4420*/  ERRBAR ;  /* 0x00000000000079ab */ /* 0x000fc00000000000 */
[----:B------:R-:W-:Y:S06]  /*4430*/  CGAERRBAR ;  /* 0x00000000000075ab */ /* 0x000fec0000000000 */
[----:B------:R2:W-:Y:S02]  /*4440*/  REDG.E.ADD.S32.STRONG.GPU desc[UR8][R2.64], R5 ;  /* 0x000000050200798e */ /* 0x0005e4000c12e308 */
.L_x_70:
[----:B------:R-:W-:Y:S05]  /*4450*/  BSYNC.RECONVERGENT B0 ;  /* 0x0000000000007941 */ /* 0x000fea0003800200 */
.L_x_69:
[----:B------:R-:W-:Y:S05]  /*4460*/  @P0 EXIT ;  /* 0x000000000000094d */ /* 0x000fea0003800000 */
[----:B------:R-:W-:Y:S05]  /*4470*/  @P2 BRA `(.L_x_71) ;  /* 0x0000000000202947 */ /* 0x000fea0003800000 */
[----:B------:R-:W-:-:S05]  /*4480*/  IMAD R0, R4, R7, RZ ;  /* 0x0000000704007224 */ /* 0x000fca00078e02ff */
[----:B------:R-:W-:-:S13]  /*4490*/  ISETP.NE.AND P0, PT, R0, -0x1, PT ;  /* 0xffffffff0000780c */ /* 0x000fda0003f05270 */
[----:B------:R-:W-:Y:S05]  /*44a0*/  @!P0 BRA `(.L_x_71) ;  /* 0x0000000000148947 */ /* 0x000fea0003800000 */
.L_x_72:
[----:B--2---:R-:W2:Y:S04]  /*44b0*/  LDG.E.STRONG.GPU R5, desc[UR8][R2.64] ;  /* 0x0000000802057981 */ /* 0x004ea8000c1ef900 */
[----:B--2---:R-:W-:Y:S01]  /*44c0*/  CCTL.IVALL ;  /* 0x00000000ff00798f */ /* 0x004fe20002000000 */
[----:B------:R-:W-:Y:S05]  /*44d0*/  YIELD ;  /* 0x0000000000007946 */ /* 0x000fea0003800000 */
[----:B------:R-:W-:-:S13]  /*44e0*/  ISETP.NE.AND P0, PT, R5, R0, PT ;  /* 0x000000000500720c */ /* 0x000fda0003f05270 */
[----:B------:R-:W-:Y:S05]  /*44f0*/  @P0 BRA `(.L_x_72) ;  /* 0xfffffffc00ec0947 */ /* 0x000fea000383ffff */
.L_x_71:
[----:B------:R-:W-:Y:S05]  /*4500*/  WARPSYNC.ALL ;  /* 0x0000000000007948 */ /* 0x000fea0003800000 */
[----:B------:R-:W2:Y:S08]  /*4510*/  LDC.64 R6, c[0x0][0x3f8] ;  /* 0x0000fe00ff067b82 */ /* 0x000eb00000000a00 */
[----:B------:R-:W-:Y:S01]  /*4520*/  BAR.SYNC.DEFER_BLOCKING 0x0 ;  /* 0x0000000000007b1d */ /* 0x000fe20000010000 */
[----:B--2---:R-:W-:-:S04]  /*4530*/  LEA.HI R3, P0, R7, R6, RZ, 0x1 ;  /* 0x0000000607037211 */ /* 0x004fc800078108ff */
[----:B------:R-:W-:-:S04]  /*4540*/  IADD3.X R0, PT, PT, RZ, R7, RZ, P0, !PT ;  /* 0x00000007ff007210 */ /* 0x000fc800007fe4ff */
[--C-:B------:R-:W-:Y:S02]  /*4550*/  SHF.R.S64 R3, R3, 0x1, R0.reuse ;  /* 0x0000000103037819 */ /* 0x100fe40000001000 */
[----:B------:R-:W-:Y:S02]  /*4560*/  SHF.R.S32.HI R0, RZ, 0x1, R0 ;  /* 0x00000001ff007819 */ /* 0x000fe40000011400 */
[----:B------:R-:W-:-:S04]  /*4570*/  ISETP.GT.U32.AND P0, PT, R3, R30, PT ;  /* 0x0000001e0300720c */ /* 0x000fc80003f04070 */
[----:B------:R-:W-:-:S13]  /*4580*/  ISETP.GT.AND.EX P0, PT, R0, RZ, PT, P0 ;  /* 0x000000ff0000720c */ /* 0x000fda0003f04300 */
[----:B------:R-:W-:Y:S05]  /*4590*/  @!P0 EXIT ;  /* 0x000000000000894d */ /* 0x000fea0003800000 */
[----:B------:R-:W-:Y:S01]  /*45a0*/  IADD3 R2, P1, PT, R30, 0x180, RZ ;  /* 0x000001801e027810 */ /* 0x000fe20007f3e0ff */
[----:B------:R-:W-:Y:S01]  /*45b0*/  BSSY.RECONVERGENT B0, `(.L_x_73) ;  /* 0x000005a000007945 */ /* 0x000fe20003800200 */
[----:B------:R-:W-:Y:S02]  /*45c0*/  MOV R31, RZ ;  /* 0x000000ff001f7202 */ /* 0x000fe40000000f00 */
[----:B------:R-:W-:Y:S02]  /*45d0*/  ISETP.GT.U32.AND P0, PT, R3, R2, PT ;  /* 0x000000020300720c */ /* 0x000fe40003f04070 */
[----:B------:R-:W-:-:S04]  /*45e0*/  IADD3.X R5, PT, PT, RZ, R31, RZ, P1, !PT ;  /* 0x0000001fff057210 */ /* 0x000fc80000ffe4ff */
[----:B------:R-:W-:-:S04]  /*45f0*/  ISETP.GT.AND.EX P0, PT, R0, R5, PT, P0 ;  /* 0x000000050000720c */ /* 0x000fc80003f04300 */
[----:B------:R-:W-:Y:S02]  /*4600*/  SEL R11, R3, R2, P0 ;  /* 0x00000002030b7207 */ /* 0x000fe40000000000 */
[----:B------:R-:W-:Y:S02]  /*4610*/  SEL R2, R0, R5, P0 ;  /* 0x0000000500027207 */ /* 0x000fe40000000000 */
[----:B------:R-:W-:-:S04]  /*4620*/  IADD3 R11, P0, PT, R11, -0x180, RZ ;  /* 0xfffffe800b0b7810 */ /* 0x000fc80007f1e0ff */
[----:B------:R-:W-:Y:S02]  /*4630*/  IADD3.X R2, PT, PT, R2, -0x1, RZ, P0, !PT ;  /* 0xffffffff02027810 */ /* 0x000fe400007fe4ff */
[----:B------:R-:W-:-:S04]  /*4640*/  ISETP.NE.U32.AND P0, PT, R11, R30, PT ;  /* 0x0000001e0b00720c */ /* 0x000fc80003f05070 */
[----:B------:R-:W-:-:S04]  /*4650*/  ISETP.NE.AND.EX P0, PT, R2, R31, PT, P0 ;  /* 0x0000001f0200720c */ /* 0x000fc80003f05300 */
[----:B01----:R-:W-:-:S04]  /*4660*/  SEL R15, RZ, 0x1, !P0 ;  /* 0x00000001ff0f7807 */ /* 0x003fc80004000000 */
[----:B------:R-:W-:-:S04]  /*4670*/  IADD3 R11, P0, P1, R11, -R15, -R30 ;  /* 0x8000000f0b0b7210 */ /* 0x000fc8000791e81e */
[----:B------:R-:W-:-:S05]  /*4680*/  IADD3.X R13, PT, PT, R2, -0x1, ~R31, P0, P1 ;  /* 0xffffffff020d7810 */ /* 0x000fca00007e2c1f */
[----:B------:R-:W-:-:S04]  /*4690*/  IMAD.WIDE.U32 R4, R13, -0x55555555, RZ ;  /* 0xaaaaaaab0d047825 */ /* 0x000fc800078e00ff */
[----:B------:R-:W-:-:S04]  /*46a0*/  IMAD.WIDE.U32 R8, P0, R11, -0x55555556, R4 ;  /* 0xaaaaaaaa0b087825 */ /* 0x000fc80007800004 */
[----:B------:R-:W-:Y:S01]  /*46b0*/  IMAD.WIDE.U32 R4, R11, -0x55555555, RZ ;  /* 0xaaaaaaab0b047825 */ /* 0x000fe200078e00ff */
[----:B------:R-:W-:Y:S02]  /*46c0*/  IADD3.X R11, PT, PT, RZ, RZ, RZ, P0, !PT ;  /* 0x000000ffff0b7210 */ /* 0x000fe400007fe4ff */
[----:B------:R-:W-:Y:S02]  /*46d0*/  MOV R10, R9 ;  /* 0x00000009000a7202 */ /* 0x000fe40000000f00 */
[----:B------:R-:W-:Y:S01]  /*46e0*/  IADD3 RZ, P0, PT, R5, R8, RZ ;  /* 0x0000000805ff7210 */ /* 0x000fe20007f1e0ff */
[----:B------:R-:W-:-:S04]  /*46f0*/  IMAD.WIDE.U32 R8, R6, 0x3, RZ ;  /* 0x0000000306087825 */ /* 0x000fc800078e00ff */
[----:B------:R-:W-:Y:S01]  /*4700*/  IMAD.WIDE.U32.X R4, R13, -0x55555556, R10, P0 ;  /* 0xaaaaaaaa0d047825 */ /* 0x000fe200000e040a */
[----:B------:R-:W-:-:S04]  /*4710*/  LEA R11, R7, R7, 0x1 ;  /* 0x00000007070b7211 */ /* 0x000fc800078e08ff */
[----:B------:R-:W-:Y:S02]  /*4720*/  SHF.R.U64 R2, R4, 0x8, R5 ;  /* 0x0000000804027819 */ /* 0x000fe40000001205 */
[----:B------:R-:W-:Y:S02]  /*4730*/  IADD3 R11, PT, PT, R9, R11, RZ ;  /* 0x0000000b090b7210 */ /* 0x000fe40007ffe0ff */
[----:B------:R-:W-:Y:S02]  /*4740*/  IADD3 R2, P0, PT, R2, R15, RZ ;  /* 0x0000000f02027210 */ /* 0x000fe40007f1e0ff */
[----:B------:R-:W-:Y:S02]  /*4750*/  LEA.HI R28, P2, R11, R8, RZ, 0x1 ;  /* 0x000000080b1c7211 */ /* 0x000fe400078508ff */
[----:B------:R-:W-:Y:S02]  /*4760*/  LOP3.LUT R10, R2, 0x3, RZ, 0xc0, !PT ;  /* 0x00000003020a7812 */ /* 0x000fe400078ec0ff */
[----:B------:R-:W-:-:S02]  /*4770*/  LEA.HI.X R4, R5, RZ, RZ, 0x18, P0 ;  /* 0x000000ff05047211 */ /* 0x000fc400000fc4ff */
[----:B------:R-:W-:Y:S02]  /*4780*/  ISETP.NE.U32.AND P1, PT, R10, 0x3, PT ;  /* 0x000000030a00780c */ /* 0x000fe40003f25070 */
[----:B------:R-:W-:Y:S02]  /*4790*/  ISETP.GE.U32.AND P0, PT, R2, 0x3, PT ;  /* 0x000000030200780c */ /* 0x000fe40003f06070 */
[----:B------:R-:W-:Y:S02]  /*47a0*/  ISETP.NE.AND.EX P1, PT, RZ, RZ, PT, P1 ;  /* 0x000000ffff00720c */ /* 0x000fe40003f25310 */
[----:B------:R-:W-:Y:S02]  /*47b0*/  IADD3.X R11, PT, PT, RZ, R11, RZ, P2, !PT ;  /* 0x0000000bff0b7210 */ /* 0x000fe400017fe4ff */
[----:B------:R-:W-:Y:S02]  /*47c0*/  ISETP.GE.U32.AND.EX P0, PT, R4, RZ, PT, P0 ;  /* 0x000000ff0400720c */ /* 0x000fe40003f06100 */
[----:B------:R-:W-:-:S02]  /*47d0*/  SHF.R.S64 R28, R28, 0x1, R11 ;  /* 0x000000011c1c7819 */ /* 0x000fc4000000100b */
[----:B------:R-:W-:-:S05]  /*47e0*/  SHF.R.S32.HI R35, RZ, 0x1, R11 ;  /* 0x00000001ff237819 */ /* 0x000fca000001140b */
[----:B------:R-:W-:Y:S05]  /*47f0*/  @!P1 BRA `(.L_x_74) ;  /* 0x0000000000d49947 */ /* 0x000fea0003800000 */
[----:B------:R-:W0:Y:S01]  /*4800*/  LDCU.64 UR4, c[0x0][0x3d8] ;  /* 0x00007b00ff0477ac */ /* 0x000e220008000a00 */
[----:B------:R-:W-:Y:S02]  /*4810*/  IADD3 R9, PT, PT, R2, 0x1, RZ ;  /* 0x0000000102097810 */ /* 0x000fe40007ffe0ff */
[C---:B------:R-:W-:Y:S01]  /*4820*/  SHF.L.U32 R21, R30.reuse, 0x3, RZ ;  /* 0x000000031e157819 */ /* 0x040fe200000006ff */
[----:B------:R-:W1:Y:S01]  /*4830*/  LDCU.64 UR6, c[0x0][0x390] ;  /* 0x00007200ff0677ac */ /* 0x000e620008000a00 */
[----:B------:R-:W-:Y:S02]  /*4840*/  LOP3.LUT R9, R9, 0x3, RZ, 0xc0, !PT ;  /* 0x0000000309097812 */ /* 0x000fe400078ec0ff */
[--C-:B------:R-:W-:Y:S01]  /*4850*/  SHF.L.U64.HI R22, R30, 0x3, R31.reuse ;  /* 0x000000031e167819 */ /* 0x100fe2000001021f */
[----:B------:R-:W2:Y:S01]  /*4860*/  LDCU.64 UR10, c[0x0][0x388] ;  /* 0x00007100ff0a77ac */ /* 0x000ea20008000a00 */
[----:B------:R-:W-:Y:S01]  /*4870*/  SHF.L.U32 R29, R7, 0x2, RZ ;  /* 0x00000002071d7819 */ /* 0x000fe200000006ff */
[----:B------:R-:W-:Y:S01]  /*4880*/  IMAD.WIDE.U32 R4, R9, 0x180, R30 ;  /* 0x0000018009047825 */ /* 0x000fe200078e001e */
[----:B------:R-:W-:-:S02]  /*4890*/  SHF.L.U64.HI R33, R3, 0x2, R0 ;  /* 0x0000000203217819 */ /* 0x000fc40000010200 */
[----:B------:R-:W-:Y:S02]  /*48a0*/  SHF.L.U64.HI R27, R28, 0x2, R35 ;  /* 0x000000021c1b7819 */ /* 0x000fe40000010223 */
[C---:B0-----:R-:W-:Y:S01]  /*48b0*/  LEA R25, P1, R30.reuse, UR4, 0x2 ;  /* 0x000000041e197c11 */ /* 0x041fe2000f8210ff */
[----:B------:R-:W-:Y:S01]  /*48c0*/  UMOV UR4, URZ ;  /* 0x000000ff00047c82 */ /* 0x000fe20008000000 */
[----:B-1----:R-:W-:Y:S02]  /*48d0*/  IADD3 R23, P2, PT, R21, UR6, RZ ;  /* 0x0000000615177c10 */ /* 0x002fe4000ff5e0ff */
[----:B------:R-:W-:Y:S02]  /*48e0*/  LEA.HI.X R26, R30, UR5, R31, 0x2, P1 ;  /* 0x000000051e1a7c11 */ /* 0x000fe400088f141f */
[----:B------:R-:W-:Y:S02]  /*48f0*/  IADD3 R31, PT, PT, R5, UR4, RZ ;  /* 0x00000004051f7c10 */ /* 0x000fe4000fffe0ff */
[----:B------:R-:W-:Y:S01]  /*4900*/  MOV R30, R4 ;  /* 0x00000004001e7202 */ /* 0x000fe20000000f00 */
[----:B------:R-:W-:Y:S01]  /*4910*/  IMAD.WIDE.U32 R4, R6, 0x4, RZ ;  /* 0x0000000406047825 */ /* 0x000fe200078e00ff */
[----:B------:R-:W-:-:S02]  /*4920*/  IADD3.X R24, PT, PT, R22, UR7, RZ, P2, !PT ;  /* 0x0000000716187c10 */ /* 0x000fc400097fe4ff */
[----:B--2---:R-:W-:Y:S02]  /*4930*/  IADD3 R21, P1, PT, R21, UR10, RZ ;  /* 0x0000000a15157c10 */ /* 0x004fe4000ff3e0ff */
[----:B------:R-:W-:Y:S02]  /*4940*/  IADD3 R2, P2, PT, RZ, -R9, RZ ;  /* 0x80000009ff027210 */ /* 0x000fe40007f5e0ff */
[----:B------:R-:W-:Y:S02]  /*4950*/  IADD3.X R22, PT, PT, R22, UR11, RZ, P1, !PT ;  /* 0x0000000b16167c10 */ /* 0x000fe40008ffe4ff */
[----:B------:R-:W-:Y:S02]  /*4960*/  IADD3 R29, PT, PT, R5, R29, RZ ;  /* 0x0000001d051d7210 */ /* 0x000fe40007ffe0ff */
[----:B------:R-:W-:-:S07]  /*4970*/  IADD3.X R20, PT, PT, RZ, -0x1, RZ, P2, !PT ;  /* 0xffffffffff147810 */ /* 0x000fce00017fe4ff */
.L_x_75:
[-C--:B0-----:R-:W-:Y:S02]  /*4980*/  LEA R10, P1, R3, R25.reuse, 0x2 ;  /* 0x00000019030a7211 */ /* 0x081fe400078210ff */
[----:B------:R-:W-:Y:S02]  /*4990*/  IADD3 R12, P2, PT, R25, R4, RZ ;  /* 0x00000004190c7210 */ /* 0x000fe40007f5e0ff */
[----:B------:R-:W-:Y:S02]  /*49a0*/  LEA R14, P3, R28, R25, 0x2 ;  /* 0x000000191c0e7211 */ /* 0x000fe400078610ff */
[C---:B------:R-:W-:Y:S02]  /*49b0*/  IADD3.X R11, PT, PT, R26.reuse, R33, RZ, P1, !PT ;  /* 0x000000211a0b7210 */ /* 0x040fe40000ffe4ff */
[----:B------:R-:W-:Y:S02]  /*49c0*/  MOV R8, R25 ;  /* 0x0000001900087202 */ /* 0x000fe40000000f00 */
[----:B------:R-:W-:Y:S01]  /*49d0*/  MOV R9, R26 ;  /* 0x0000001a00097202 */ /* 0x000fe20000000f00 */
[----:B------:R0:W2:Y:S01]  /*49e0*/  LDG.E R17, desc[UR8][R10.64] ;  /* 0x000000080a117981 */ /* 0x0000a2000c1e1900 */
[----:B------:R-:W-:-:S02]  /*49f0*/  IADD3.X R13, PT, PT, R26, R29, RZ, P2, !PT ;  /* 0x0000001d1a0d7210 */ /* 0x000fc400017fe4ff */
[----:B------:R-:W-:Y:S01]  /*4a00*/  IADD3.X R15, PT, PT, R26, R27, RZ, P3, !PT ;  /* 0x0000001b1a0f7210 */ /* 0x000fe20001ffe4ff */
[----:B------:R1:W2:Y:S04]  /*4a10*/  LDG.E R16, desc[UR8][R8.64] ;  /* 0x0000000808107981 */ /* 0x0002a8000c1e1900 */
[----:B------:R-:W3:Y:S04]  /*4a20*/  LDG.E R18, desc[UR8][R12.64] ;  /* 0x000000080c127981 */ /* 0x000ee8000c1e1900 */
[----:B------:R-:W3:Y:S01]  /*4a30*/  LDG.E R19, desc[UR8][R14.64] ;  /* 0x000000080e137981 */ /* 0x000ee2000c1e1900 */
[----:B0-----:R-:W-:-:S02]  /*4a40*/  MOV R10, R23 ;  /* 0x00000017000a7202 */ /* 0x001fc40000000f00 */
[----:B-1----:R-:W-:Y:S02]  /*4a50*/  MOV R8, R21 ;  /* 0x0000001500087202 */ /* 0x002fe40000000f00 */
[----:B------:R-:W-:Y:S02]  /*4a60*/  MOV R9, R22 ;  /* 0x0000001600097202 */ /* 0x000fe40000000f00 */
        /* <DEDUP_REMOVED lines=14> */
.L_x_74:
[----:B------:R-:W-:Y:S05]  /*4b50*/  BSYNC.RECONVERGENT B0 ;  /* 0x0000000000007941 */ /* 0x000fea0003800200 */
.L_x_73:
[----:B------:R-:W-:Y:S05]  /*4b60*/  @!P0 EXIT ;  /* 0x000000000000894d */ /* 0x000fea0003800000 */
[C---:B------:R-:W-:Y:S01]  /*4b70*/  SHF.L.U64.HI R2, R6.reuse, 0x2, R7 ;  /* 0x0000000206027819 */ /* 0x040fe20000010207 */
[----:B------:R-:W1:Y:S01]  /*4b80*/  LDCU.64 UR4, c[0x0][0x3d8] ;  /* 0x00007b00ff0477ac */ /* 0x000e620008000a00 */
[----:B------:R-:W-:Y:S02]  /*4b90*/  SHF.L.U32 R6, R6, 0x2, RZ ;  /* 0x0000000206067819 */ /* 0x000fe400000006ff */
[C---:B------:R-:W-:Y:S01]  /*4ba0*/  SHF.L.U64.HI R7, R28.reuse, 0x2, R35 ;  /* 0x000000021c077819 */ /* 0x040fe20000010223 */
[----:B------:R-:W2:Y:S01]  /*4bb0*/  LDCU.64 UR6, c[0x0][0x388] ;  /* 0x00007100ff0677ac */ /* 0x000ea20008000a00 */
[----:B0-----:R-:W-:Y:S02]  /*4bc0*/  SHF.L.U32 R8, R28, 0x2, RZ ;  /* 0x000000021c087819 */ /* 0x001fe400000006ff */
[C---:B------:R-:W-:Y:S01]  /*4bd0*/  SHF.L.U64.HI R4, R3.reuse, 0x2, R0 ;  /* 0x0000000203047819 */ /* 0x040fe20000010200 */
[----:B------:R-:W0:Y:S01]  /*4be0*/  LDCU.64 UR10, c[0x0][0x390] ;  /* 0x00007200ff0a77ac */ /* 0x000e220008000a00 */
[----:B------:R-:W-:-:S07]  /*4bf0*/  SHF.L.U32 R5, R3, 0x2, RZ ;  /* 0x0000000203057819 */ /* 0x000fce00000006ff */
.L_x_76:
[C---:B---3--:R-:W-:Y:S02]  /*4c00*/  SHF.L.U32 R23, R30.reuse, 0x2, RZ ;  /* 0x000000021e177819 */ /* 0x048fe400000006ff */
[----:B------:R-:W-:Y:S02]  /*4c10*/  SHF.L.U64.HI R26, R30, 0x2, R31 ;  /* 0x000000021e1a7819 */ /* 0x000fe4000001021f */
[----:B-1----:R-:W-:-:S04]  /*4c20*/  IADD3 R10, P0, PT, R23, UR4, RZ ;  /* 0x00000004170a7c10 */ /* 0x002fc8000ff1e0ff */
[----:B------:R-:W-:Y:S02]  /*4c30*/  IADD3.X R11, PT, PT, R26, UR5, RZ, P0, !PT ;  /* 0x000000051a0b7c10 */ /* 0x000fe400087fe4ff */
[C---:B------:R-:W-:Y:S02]  /*4c40*/  IADD3 R12, P0, PT, R10.reuse, R5, RZ ;  /* 0x000000050a0c7210 */ /* 0x040fe40007f1e0ff */
[C---:B------:R-:W-:Y:S01]  /*4c50*/  IADD3 R16, P1, PT, R10.reuse, R8, RZ ;  /* 0x000000080a107210 */ /* 0x040fe20007f3e0ff */
[----:B------:R1:W3:Y:S01]  /*4c60*/  LDG.E R18, desc[UR8][R10.64] ;  /* 0x000000080a127981 */ /* 0x0002e2000c1e1900 */
[C---:B------:R-:W-:Y:S02]  /*4c70*/  IADD3.X R13, PT, PT, R11.reuse, R4, RZ, P0, !PT ;  /* 0x000000040b0d7210 */ /* 0x040fe400007fe4ff */
[----:B------:R-:W-:Y:S02]  /*4c80*/  IADD3 R14, P0, PT, R10, R6, RZ ;  /* 0x000000060a0e7210 */ /* 0x000fe40007f1e0ff */
[C---:B------:R-:W-:Y:S01]  /*4c90*/  IADD3.X R17, PT, PT, R11.reuse, R7, RZ, P1, !PT ;  /* 0x000000070b117210 */ /* 0x040fe20000ffe4ff */
[----:B------:R-:W3:Y:S01]  /*4ca0*/  LDG.E R19, desc[UR8][R12.64] ;  /* 0x000000080c137981 */ /* 0x000ee2000c1e1900 */
[----:B------:R-:W-:-:S03]  /*4cb0*/  IADD3.X R15, PT, PT, R11, R2, RZ, P0, !PT ;  /* 0x000000020b0f7210 */ /* 0x000fc600007fe4ff */
[----:B------:R-:W4:Y:S04]  /*4cc0*/  LDG.E R21, desc[UR8][R16.64] ;  /* 0x0000000810157981 */ /* 0x000f28000c1e1900 */
[----:B------:R5:W4:Y:S01]  /*4cd0*/  LDG.E R20, desc[UR8][R14.64] ;  /* 0x000000080e147981 */ /* 0x000b22000c1e1900 */
[C---:B------:R-:W-:Y:S02]  /*4ce0*/  SHF.L.U32 R9, R30.reuse, 0x3, RZ ;  /* 0x000000031e097819 */ /* 0x040fe400000006ff */
[----:B------:R-:W-:Y:S02]  /*4cf0*/  SHF.L.U64.HI R31, R30, 0x3, R31 ;  /* 0x000000031e1f7819 */ /* 0x000fe4000001021f */
[----:B------:R-:W-:Y:S02]  /*4d00*/  LOP3.LUT R24, R9, 0xfffffff8, RZ, 0xc0, !PT ;  /* 0xfffffff809187812 */ /* 0x000fe400078ec0ff */
[----:B------:R-:W-:-:S02]  /*4d10*/  LOP3.LUT R23, R23, 0xfffffffc, RZ, 0xc0, !PT ;  /* 0xfffffffc17177812 */ /* 0x000fc400078ec0ff */
[----:B------:R-:W-:Y:S02]  /*4d20*/  LOP3.LUT R25, R31, 0x3, RZ, 0xc0, !PT ;  /* 0x000000031f197812 */ /* 0x000fe400078ec0ff */
[----:B--2---:R-:W-:Y:S02]  /*4d30*/  IADD3 R22, P0, PT, R24, UR6, RZ ;  /* 0x0000000618167c10 */ /* 0x004fe4000ff1e0ff */
[----:B-1----:R-:W-:Y:S02]  /*4d40*/  LOP3.LUT R11, R26, 0x3, RZ, 0xc0, !PT ;  /* 0x000000031a0b7812 */ /* 0x002fe400078ec0ff */
[----:B0-----:R-:W-:Y:S02]  /*4d50*/  IADD3 R24, P1, PT, R24, UR10, RZ ;  /* 0x0000000a18187c10 */ /* 0x001fe4000ff3e0ff */
[----:B------:R-:W-:Y:S02]  /*4d60*/  IADD3 R10, P2, PT, R23, UR4, RZ ;  /* 0x00000004170a7c10 */ /* 0x000fe4000ff5e0ff */
[----:B------:R-:W-:-:S02]  /*4d70*/  IADD3.X R23, PT, PT, R25, UR7, RZ, P0, !PT ;  /* 0x0000000719177c10 */ /* 0x000fc400087fe4ff */
[----:B------:R-:W-:Y:S02]  /*4d80*/  IADD3.X R25, PT, PT, R25, UR11, RZ, P1, !PT ;  /* 0x0000000b19197c10 */ /* 0x000fe40008ffe4ff */
[----:B------:R-:W-:Y:S02]  /*4d90*/  IADD3.X R11, PT, PT, R11, UR5, RZ, P2, !PT ;  /* 0x000000050b0b7c10 */ /* 0x000fe400097fe4ff */
[C---:B-----5:R-:W-:Y:S02]  /*4da0*/  IADD3 R14, P0, PT, R10.reuse, R5, RZ ;  /* 0x000000050a0e7210 */ /* 0x060fe40007f1e0ff */
[C---:B------:R-:W-:Y:S02]  /*4db0*/  IADD3 R16, P1, PT, R10.reuse, R6, RZ ;  /* 0x000000060a107210 */ /* 0x040fe40007f3e0ff */
[----:B------:R-:W-:Y:S02]  /*4dc0*/  IADD3 R12, P2, PT, R10, R8, RZ ;  /* 0x000000080a0c7210 */ /* 0x000fe40007f5e0ff */
[----:B------:R-:W-:-:S02]  /*4dd0*/  IADD3.X R15, PT, PT, R11, R4, RZ, P0, !PT ;  /* 0x000000040b0f7210 */ /* 0x000fc400007fe4ff */
[C---:B------:R-:W-:Y:S02]  /*4de0*/  IADD3.X R17, PT, PT, R11.reuse, R2, RZ, P1, !PT ;  /* 0x000000020b117210 */ /* 0x040fe40000ffe4ff */
[----:B------:R-:W-:Y:S01]  /*4df0*/  IADD3.X R13, PT, PT, R11, R7, RZ, P2, !PT ;  /* 0x000000070b0d7210 */ /* 0x000fe200017fe4ff */
[----:B---3--:R0:W-:Y:S04]  /*4e00*/  STG.E.64 desc[UR8][R22.64], R18 ;  /* 0x0000001216007986 */ /* 0x0081e8000c101b08 */
[----:B----4-:R1:W-:Y:S04]  /*4e10*/  STG.E.64 desc[UR8][R24.64], R20 ;  /* 0x0000001418007986 */ /* 0x0103e8000c101b08 */
        /* <DEDUP_REMOVED lines=28> */
[----:B------:R-:W4:Y:S04]  /*4fe0*/  LDG.E R26, desc[UR8][R10.64+0x1200] ;  /* 0x001200080a1a7981 */ /* 0x000f28000c1e1900 */
[----:B------:R-:W4:Y:S04]  /*4ff0*/  LDG.E R27, desc[UR8][R14.64+0x1200] ;  /* 0x001200080e1b7981 */ /* 0x000f28000c1e1900 */
[----:B--2---:R-:W2:Y:S04]  /*5000*/  LDG.E R28, desc[UR8][R16.64+0x1200] ;  /* 0x00120008101c7981 */ /* 0x004ea8000c1e1900 */
[----:B------:R-:W2:Y:S01]  /*5010*/  LDG.E R29, desc[UR8][R12.64+0x1200] ;  /* 0x001200080c1d7981 */ /* 0x000ea2000c1e1900 */
        /* <DEDUP_REMOVED lines=8> */
[----:B------:R-:W-:-:S04]  /*50a0*/  IADD3 R30, PT, PT, R30, 0x600, RZ ;  /* 0x000006001e1e7810 */ /* 0x000fc80007ffe0ff */
[----:B------:R-:W-:-:S04]  /*50b0*/  ISETP.GT.U32.AND P0, PT, R3, R30, PT ;  /* 0x0000001e0300720c */ /* 0x000fc80003f04070 */
[----:B------:R-:W-:Y:S01]  /*50c0*/  ISETP.GT.AND.EX P0, PT, R0, RZ, PT, P0 ;  /* 0x000000ff0000720c */ /* 0x000fe20003f04300 */
[----:B------:R-:W-:Y:S01]  /*50d0*/  HFMA2 R31, -RZ, RZ, 0, 0 ;  /* 0x00000000ff1f7431 */ /* 0x000fe200000001ff */
[----:B----4-:R3:W-:Y:S04]  /*50e0*/  STG.E.64 desc[UR8][R22.64], R26 ;  /* 0x0000001a16007986 */ /* 0x0107e8000c101b08 */
[----:B--2---:R3:W-:Y:S07]  /*50f0*/  STG.E.64 desc[UR8][R20.64], R28 ;  /* 0x0000001c14007986 */ /* 0x0047ee000c101b08 */
[----:B------:R-:W-:Y:S05]  /*5100*/  @P0 BRA `(.L_x_76) ;  /* 0xfffffff800bc0947 */ /* 0x000fea000383ffff */
[----:B------:R-:W-:Y:S05]  /*5110*/  EXIT ;  /* 0x000000000000794d */ /* 0x000fea0003800000 */
.L_x_77:
        /* <DEDUP_REMOVED lines=14> */
.L_x_3408:


//--------------------- .text._Z35group_norm_nhwc_bwd_one_pass_kernelI11Bf16IOFp32WLi256ELi24ELi384EEv26Group_norm_nhwc_bwd_params --------------------------
	.section	.text._Z35group_norm_nhwc_bwd_one_pass_kernelI11Bf16IOFp32WLi256ELi24ELi384EEv26Group_norm_nhwc_bwd_params,"ax",@progbits
	.align	128
        .global         _Z35group_norm_nhwc_bwd_one_pass_kernelI11Bf16IOFp32WLi256ELi24ELi384EEv26Group_norm_nhwc_bwd_params
        .type           _Z35group_norm_nhwc_bwd_one_pass_kernelI11Bf16IOFp32WLi256ELi24ELi384EEv26Group_norm_nhwc_bwd_params,@function
        .size           _Z35group_norm_nhwc_bwd_one_pass_kernelI11Bf16IOFp32WLi256ELi24ELi384EEv26Group_norm_nhwc_bwd_params,(.L_x_3409 - _Z35group_norm_nhwc_bwd_one_pass_kernelI11Bf16IOFp32WLi256ELi24ELi384EEv26Group_norm_nhwc_bwd_params)
        .other          _Z35group_norm_nhwc_bwd_one_pass_kernelI11Bf16IOFp32WLi256ELi24ELi384EEv26Group_norm_nhwc_bwd_params,@"STO_CUDA_ENTRY STV_DEFAULT"
_Z35group_norm_nhwc_bwd_one_pass_kernelI11Bf16IOFp32WLi256ELi24ELi384EEv26Group_norm_nhwc_bwd_params:
.text._Z35group_norm_nhwc_bwd_one_pass_kernelI11Bf16IOFp32WLi256ELi24ELi384EEv26Group_norm_nhwc_bwd_params:
[----:B------:R-:W-:Y:S08]  /*0000*/  LDC R1, c[0x0][0x37c] ;  /* 0x0000df00ff017b82 */ /* 0x000ff00000000800 */
[----:B------:R-:W0:Y:S01]  /*0010*/  S2UR UR6, SR_CTAID.Y ;  /* 0x00000000000679c3 */ /* 0x000e220000002600 */
[----:B------:R-:W1:Y:S01]  /*0020*/  LDCU UR4, c[0x0][0x410] ;  /* 0x00008200ff0477ac */ /* 0x000e620008000800 */
[----:B------:R-:W1:Y:S01]  /*0030*/  LDCU UR5, c[0x0][0x3e0] ;  /* 0x00007c00ff0577ac */ /* 0x000e620008000800 */
[----:B------:R-:W2:Y:S01]  /*0040*/  LDCU.64 UR10, c[0x0][0x358] ;  /* 0x00006b00ff0a77ac */ /* 0x000ea20008000a00 */
[----:B-1----:R-:W-:-:S04]  /*0050*/  UIMAD UR4, UR4, UR5, URZ ;  /* 0x00000005040472a4 */ /* 0x002fc8000f8e02ff */
[----:B0-----:R-:W-:-:S09]  /*0060*/  UISETP.GE.AND UP0, UPT, UR6, UR4, UPT ;  /* 0x000000040600728c */ /* 0x001fd2000bf06270 */
[----:B--2---:R-:W-:Y:S05]  /*0070*/  BRA.U UP0, `(.L_x_78) ;  /* 0x0000006500a07547 */ /* 0x004fea000b800000 */
[----:B------:R-:W0:Y:S01]  /*0080*/  S2R R3, SR_TID.X ;  /* 0x0000000000037919 */ /* 0x000e220000002100 */
[----:B------:R-:W-:Y:S01]  /*0090*/  UMOV UR4, URZ ;  /* 0x000000ff00047c82 */ /* 0x000fe20008000000 */
[----:B0-----:R-:W-:-:S05]  /*00a0*/  LOP3.LUT R0, R3, 0xffff, RZ, 0xc0, !PT ;  /* 0x0000ffff03007812 */ /* 0x001fca00078ec0ff */
[----:B------:R-:W-:-:S05]  /*00b0*/  IMAD R0, R0, 0x1556, RZ ;  /* 0x0000155600007824 */ /* 0x000fca00078e02ff */
[----:B------:R-:W-:Y:S02]  /*00c0*/  SHF.R.U32.HI R46, RZ, 0x10, R0 ;  /* 0x00000010ff2e7819 */ /* 0x000fe40000011600 */
[----:B------:R-:W0:Y:S02]  /*00d0*/  S2R R0, SR_LANEID ;  /* 0x0000000000007919 */ /* 0x000e240000000000 */
[----:B------:R-:W-:-:S05]  /*00e0*/  PRMT R2, R46, 0x9910, RZ ;  /* 0x000099102e027816 */ /* 0x000fca00000000ff */
[----:B------:R-:W-:-:S05]  /*00f0*/  IMAD R2, R2, 0xc, RZ ;  /* 0x0000000c02027824 */ /* 0x000fca00078e02ff */
[----:B------:R-:W-:-:S04]  /*0100*/  IADD3 R2, PT, PT, RZ, -R2, RZ ;  /* 0x80000002ff027210 */ /* 0x000fc80007ffe0ff */
[----:B------:R-:W-:-:S04]  /*0110*/  PRMT R2, R2, 0x7710, RZ ;  /* 0x0000771002027816 */ /* 0x000fc800000000ff */
[----:B------:R-:W-:-:S04]  /*0120*/  IADD3 R2, PT, PT, R2, R3, RZ ;  /* 0x0000000302027210 */ /* 0x000fc80007ffe0ff */
[----:B------:R-:W-:-:S04]  /*0130*/  SHF.L.U32 R2, R2, 0x1, RZ ;  /* 0x0000000102027819 */ /* 0x000fc800000006ff */
[----:B------:R-:W-:-:S07]  /*0140*/  LOP3.LUT R2, R2, 0xffff, RZ, 0xc0, !PT ;  /* 0x0000ffff02027812 */ /* 0x000fce00078ec0ff */
.L_x_121:
[----:B-1----:R-:W1:Y:S01]  /*0150*/  LDC R8, c[0x0][0x410] ;  /* 0x00010400ff087b82 */ /* 0x002e620000000800 */
[----:B--2---:R-:W2:Y:S01]  /*0160*/  LDCU UR5, c[0x0][0x41c] ;  /* 0x00008380ff0577ac */ /* 0x004ea20008000800 */
[----:B------:R-:W-:Y:S01]  /*0170*/  ISETP.LE.AND P3, PT, RZ, UR6, PT ;  /* 0x00000006ff007c0c */ /* 0x000fe2000bf63270 */
[----:B------:R-:W3:Y:S01]  /*0180*/  S2R R26, SR_TID.X ;  /* 0x00000000001a7919 */ /* 0x000ee20000002100 */
[----:B0-----:R-:W-:Y:S01]  /*0190*/  PRMT R14, R46, 0x9910, RZ ;  /* 0x000099102e0e7816 */ /* 0x001fe200000000ff */
[----:B------:R-:W4:Y:S01]  /*01a0*/  LDCU.128 UR12, c[0x0][0x400] ;  /* 0x00008000ff0c77ac */ /* 0x000f220008000c00 */
[----:B------:R-:W-:-:S03]  /*01b0*/  CS2R R44, SRZ ;  /* 0x00000000002c7805 */ /* 0x000fc6000001ff00 */
[----:B------:R-:W-:Y:S01]  /*01c0*/  IMAD R14, R14, 0xc, RZ ;  /* 0x0000000c0e0e7824 */ /* 0x000fe200078e02ff */
[----:B------:R-:W0:Y:S04]  /*01d0*/  LDCU.64 UR8, c[0x0][0x3b8] ;  /* 0x00007700ff0877ac */ /* 0x000e280008000a00 */
[----:B------:R-:W-:Y:S01]  /*01e0*/  IADD3 R29, PT, PT, RZ, -R14, RZ ;  /* 0x8000000eff1d7210 */ /* 0x000fe20007ffe0ff */
[----:B------:R-:W0:Y:S03]  /*01f0*/  LDCU.U8 UR7, c[0x0][0x414] ;  /* 0x00008280ff0777ac */ /* 0x000e260008000000 */
[----:B------:R-:W-:Y:S02]  /*0200*/  PRMT R29, R29, 0x7710, RZ ;  /* 0x000077101d1d7816 */ /* 0x000fe400000000ff */
[----:B-1----:R-:W-:-:S04]  /*0210*/  IABS R9, R8 ;  /* 0x0000000800097213 */ /* 0x002fc80000000000 */
[----:B------:R-:W1:Y:S08]  /*0220*/  I2F.RP R3, R9 ;  /* 0x0000000900037306 */ /* 0x000e700000209400 */
[----:B-1----:R-:W1:Y:S02]  /*0230*/  MUFU.RCP R3, R3 ;  /* 0x0000000300037308 */ /* 0x002e640000001000 */
[----:B-1----:R-:W-:-:S02]  /*0240*/  IADD3 R4, PT, PT, R3, 0xffffffe, RZ ;  /* 0x0ffffffe03047810 */ /* 0x002fc40007ffe0ff */
[----:B------:R-:W2:Y:S04]  /*0250*/  S2R R3, SR_CTAID.X ;  /* 0x0000000000037919 */ /* 0x000ea80000002500 */
[----:B------:R1:W4:Y:S02]  /*0260*/  F2I.FTZ.U32.TRUNC.NTZ R5, R4 ;  /* 0x0000000400057305 */ /* 0x000324000021f000 */
[----:B-1----:R-:W-:Y:S01]  /*0270*/  HFMA2 R4, -RZ, RZ, 0, 0 ;  /* 0x00000000ff047431 */ /* 0x002fe200000001ff */
[----:B----4-:R-:W-:-:S05]  /*0280*/  IADD3 R6, PT, PT, RZ, -R5, RZ ;  /* 0x80000005ff067210 */ /* 0x010fca0007ffe0ff */
[----:B------:R-:W-:Y:S01]  /*0290*/  IMAD R7, R6, R9, RZ ;  /* 0x0000000906077224 */ /* 0x000fe200078e02ff */
[----:B------:R-:W-:-:S03]  /*02a0*/  IABS R6, UR6 ;  /* 0x0000000600067c13 */ /* 0x000fc60008000000 */
[----:B------:R-:W-:-:S06]  /*02b0*/  IMAD.HI.U32 R5, R5, R7, R4 ;  /* 0x0000000705057227 */ /* 0x000fcc00078e0004 */
[----:B------:R-:W-:-:S05]  /*02c0*/  IMAD.HI.U32 R5, R5, R6, RZ ;  /* 0x0000000605057227 */ /* 0x000fca00078e00ff */
[----:B------:R-:W-:-:S05]  /*02d0*/  IADD3 R7, PT, PT, -R5, RZ, RZ ;  /* 0x000000ff05077210 */ /* 0x000fca0007ffe1ff */
[----:B------:R-:W-:Y:S01]  /*02e0*/  IMAD R4, R9, R7, R6 ;  /* 0x0000000709047224 */ /* 0x000fe200078e0206 */
[----:B------:R-:W-:Y:S01]  /*02f0*/  LOP3.LUT R6, R8, UR6, RZ, 0x3c, !PT ;  /* 0x0000000608067c12 */ /* 0x000fe2000f8e3cff */
[----:B--2---:R-:W-:-:S03]  /*0300*/  IMAD R7, R3, UR5, R46 ;  /* 0x0000000503077c24 */ /* 0x004fc6000f8e022e */
[----:B------:R-:W-:Y:S02]  /*0310*/  ISETP.GT.U32.AND P4, PT, R9, R4, PT ;  /* 0x000000040900720c */ /* 0x000fe40003f84070 */
[----:B------:R-:W-:Y:S02]  /*0320*/  ISETP.GE.AND P1, PT, R6, RZ, PT ;  /* 0x000000ff0600720c */ /* 0x000fe40003f26270 */
[C---:B------:R-:W-:Y:S02]  /*0330*/  ISETP.GE.U32.AND P2, PT, R7.reuse, UR12, PT ;  /* 0x0000000c07007c0c */ /* 0x040fe4000bf46070 */
[----:B------:R-:W-:Y:S02]  /*0340*/  SHF.R.S32.HI R15, RZ, 0x1f, R7 ;  /* 0x0000001fff0f7819 */ /* 0x000fe40000011407 */
[----:B------:R-:W-:Y:S02]  /*0350*/  IADD3 R6, PT, PT, R7, 0x20, RZ ;  /* 0x0000002007067810 */ /* 0x000fe40007ffe0ff */
[----:B------:R-:W-:-:S02]  /*0360*/  ISETP.GE.AND.EX P2, PT, R15, UR13, PT, P2 ;  /* 0x0000000d0f007c0c */ /* 0x000fc4000bf46320 */
[----:B------:R-:W-:Y:S02]  /*0370*/  SHF.R.S32.HI R19, RZ, 0x1f, R6 ;  /* 0x0000001fff137819 */ /* 0x000fe40000011406 */
[-C--:B------:R-:W-:Y:S02]  /*0380*/  @!P4 IADD3 R4, PT, PT, R4, -R9.reuse, RZ ;  /* 0x800000090404c210 */ /* 0x080fe40007ffe0ff */
[----:B------:R-:W-:Y:S02]  /*0390*/  @!P4 IADD3 R5, PT, PT, R5, 0x1, RZ ;  /* 0x000000010505c810 */ /* 0x000fe40007ffe0ff */
[CC--:B------:R-:W-:Y:S02]  /*03a0*/  ISETP.GE.U32.AND P0, PT, R4.reuse, R9.reuse, PT ;  /* 0x000000090400720c */ /* 0x0c0fe40003f06070 */
[----:B------:R-:W-:Y:S02]  /*03b0*/  ISETP.GT.U32.AND P5, PT, R9, R4, PT ;  /* 0x000000040900720c */ /* 0x000fe40003fa4070 */
[----:B------:R-:W-:Y:S01]  /*03c0*/  IADD3 R9, PT, PT, R4, -R9, RZ ;  /* 0x8000000904097210 */ /* 0x000fe20007ffe0ff */
[----:B------:R-:W1:Y:S01]  /*03d0*/  @!P2 LDC.64 R12, c[0x0][0x3a0] ;  /* 0x0000e800ff0cab82 */ /* 0x000e620000000a00 */
[----:B------:R-:W-:-:S02]  /*03e0*/  ISETP.NE.AND P4, PT, R8, RZ, PT ;  /* 0x000000ff0800720c */ /* 0x000fc40003f85270 */
[----:B------:R-:W-:Y:S02]  /*03f0*/  SEL R4, R9, R4, !P5 ;  /* 0x0000000409047207 */ /* 0x000fe40006800000 */
[----:B------:R-:W-:Y:S02]  /*0400*/  LOP3.LUT R9, RZ, R8, RZ, 0x33, !PT ;  /* 0x00000008ff097212 */ /* 0x000fe400078e33ff */
[----:B------:R-:W-:Y:S01]  /*0410*/  @!P3 IADD3 R4, PT, PT, -R4, RZ, RZ ;  /* 0x000000ff0404b210 */ /* 0x000fe20007ffe1ff */
[----:B------:R-:W2:Y:S01]  /*0420*/  @!P2 LDC.64 R20, c[0x0][0x398] ;  /* 0x0000e600ff14ab82 */ /* 0x000ea20000000a00 */
[----:B------:R-:W-:Y:S02]  /*0430*/  @P0 IADD3 R5, PT, PT, R5, 0x1, RZ ;  /* 0x0000000105050810 */ /* 0x000fe40007ffe0ff */
[----:B------:R-:W-:Y:S02]  /*0440*/  SEL R47, R9, R4, !P4 ;  /* 0x00000004092f7207 */ /* 0x000fe40006000000 */
[----:B------:R-:W-:-:S02]  /*0450*/  @!P1 IADD3 R5, PT, PT, -R5, RZ, RZ ;  /* 0x000000ff05059210 */ /* 0x000fc40007ffe1ff */
[----:B------:R-:W-:Y:S01]  /*0460*/  ISETP.GE.U32.AND P0, PT, R6, UR12, PT ;  /* 0x0000000c06007c0c */ /* 0x000fe2000bf06070 */
[----:B------:R-:W-:Y:S01]  /*0470*/  IMAD R11, R47, 0x18, RZ ;  /* 0x000000182f0b7824 */ /* 0x000fe200078e02ff */
[----:B------:R-:W-:Y:S02]  /*0480*/  SEL R9, R9, R5, !P4 ;  /* 0x0000000509097207 */ /* 0x000fe40006000000 */
[----:B------:R-:W4:Y:S01]  /*0490*/  @!P2 LDC.64 R4, c[0x0][0x3f8] ;  /* 0x0000fe00ff04ab82 */ /* 0x000f220000000a00 */
[----:B------:R-:W-:Y:S02]  /*04a0*/  ISETP.GE.AND.EX P0, PT, R19, UR13, PT, P0 ;  /* 0x0000000d13007c0c */ /* 0x000fe4000bf06300 */
[C---:B------:R-:W-:Y:S02]  /*04b0*/  IADD3 R50, P1, PT, R11.reuse, R2, RZ ;  /* 0x000000020b327210 */ /* 0x040fe40007f3e0ff */
[----:B------:R-:W-:Y:S02]  /*04c0*/  SHF.R.S32.HI R2, RZ, 0x1f, R9 ;  /* 0x0000001fff027819 */ /* 0x000fe40000011409 */
[----:B------:R-:W-:-:S02]  /*04d0*/  LEA.HI.X.SX32 R51, R11, RZ, 0x1, P1 ;  /* 0x000000ff0b337211 */ /* 0x000fc400008f0eff */
[C---:B------:R-:W-:Y:S01]  /*04e0*/  IADD3 R8, PT, PT, R7.reuse, 0x40, RZ ;  /* 0x0000004007087810 */ /* 0x040fe20007ffe0ff */
[----:B------:R-:W-:Y:S01]  /*04f0*/  IMAD R2, R2, UR14, RZ ;  /* 0x0000000e02027c24 */ /* 0x000fe2000f8e02ff */
[----:B------:R-:W-:Y:S01]  /*0500*/  IADD3 R22, PT, PT, R7, 0x60, RZ ;  /* 0x0000006007167810 */ /* 0x000fe20007ffe0ff */
[C---:B------:R-:W-:Y:S01]  /*0510*/  IMAD.WIDE.U32 R50, R9.reuse, UR14, R50 ;  /* 0x0000000e09327c25 */ /* 0x040fe2000f8e0032 */
[----:B------:R-:W-:Y:S01]  /*0520*/  ISETP.GE.U32.AND P3, PT, R8, UR12, PT ;  /* 0x0000000c08007c0c */ /* 0x000fe2000bf66070 */
[----:B------:R-:W0:Y:S01]  /*0530*/  @!P0 LDC.64 R10, c[0x0][0x3f8] ;  /* 0x0000fe00ff0a8b82 */ /* 0x000e220000000a00 */
[----:B------:R-:W-:Y:S01]  /*0540*/  ISETP.GE.U32.AND P1, PT, R22, UR12, PT ;  /* 0x0000000c16007c0c */ /* 0x000fe2000bf26070 */
[----:B------:R-:W-:Y:S01]  /*0550*/  IMAD R53, R9, UR15, R2 ;  /* 0x0000000f09357c24 */ /* 0x000fe2000f8e0202 */
[----:B------:R-:W-:Y:S02]  /*0560*/  SHF.R.S32.HI R9, RZ, 0x1f, R8 ;  /* 0x0000001fff097819 */ /* 0x000fe40000011408 */
[----:B------:R-:W-:-:S02]  /*0570*/  @!P2 MOV R52, R50 ;  /* 0x000000320034a202 */ /* 0x000fc40000000f00 */
[----:B------:R-:W-:Y:S01]  /*0580*/  ISETP.GE.AND.EX P3, PT, R9, UR13, PT, P3 ;  /* 0x0000000d09007c0c */ /* 0x000fe2000bf66330 */
[----:B------:R-:W2:Y:S01]  /*0590*/  @!P0 LDC.64 R16, c[0x0][0x3a0] ;  /* 0x0000e800ff108b82 */ /* 0x000ea20000000a00 */
[----:B------:R-:W-:Y:S01]  /*05a0*/  IADD3 R53, PT, PT, R51, R53, RZ ;  /* 0x0000003533357210 */ /* 0x000fe20007ffe0ff */
[----:B----4-:R-:W-:Y:S01]  /*05b0*/  @!P2 IMAD R2, R15, R4, RZ ;  /* 0x000000040f02a224 */ /* 0x010fe200078e02ff */
[----:B------:R-:W-:-:S03]  /*05c0*/  SHF.R.S32.HI R23, RZ, 0x1f, R22 ;  /* 0x0000001fff177819 */ /* 0x000fc60000011416 */
[----:B------:R-:W-:Y:S01]  /*05d0*/  @!P2 IMAD R27, R7, R5, R2 ;  /* 0x00000005071ba224 */ /* 0x000fe200078e0202 */
[----:B------:R-:W-:Y:S01]  /*05e0*/  ISETP.GE.AND.EX P1, PT, R23, UR13, PT, P1 ;  /* 0x0000000d17007c0c */ /* 0x000fe2000bf26310 */
[----:B------:R-:W-:Y:S01]  /*05f0*/  @!P2 IMAD.WIDE.U32 R24, R7, R4, R52 ;  /* 0x000000040718a225 */ /* 0x000fe200078e0034 */
[----:B------:R-:W4:Y:S01]  /*0600*/  @!P0 LDC.64 R14, c[0x0][0x398] ;  /* 0x0000e600ff0e8b82 */ /* 0x000f220000000a00 */
[----:B---3--:R-:W-:Y:S02]  /*0610*/  IADD3 R2, PT, PT, R29, R26, RZ ;  /* 0x0000001a1d027210 */ /* 0x008fe40007ffe0ff */
[----:B------:R-:W-:Y:S02]  /*0620*/  @!P0 MOV R26, R50 ;  /* 0x00000032001a8202 */ /* 0x000fe40000000f00 */
[----:B------:R-:W-:Y:S01]  /*0630*/  @!P2 IADD3 R27, PT, PT, R25, R27, RZ ;  /* 0x0000001b191ba210 */ /* 0x000fe20007ffe0ff */
[----:B0-----:R-:W-:Y:S02]  /*0640*/  @!P0 IMAD R19, R19, R10, RZ ;  /* 0x0000000a13138224 */ /* 0x001fe400078e02ff */
[----:B------:R-:W0:Y:S01]  /*0650*/  @!P3 LDC.64 R4, c[0x0][0x3f8] ;  /* 0x0000fe00ff04bb82 */ /* 0x000e220000000a00 */
[----:B------:R-:W-:-:S02]  /*0660*/  @!P2 SHF.L.U64.HI R18, R24, 0x1, R27 ;  /* 0x000000011812a819 */ /* 0x000fc4000001021b */
[----:B------:R-:W-:Y:S01]  /*0670*/  @!P0 MOV R27, R53 ;  /* 0x00000035001b8202 */ /* 0x000fe20000000f00 */
[----:B------:R-:W-:Y:S01]  /*0680*/  @!P0 IMAD R19, R6, R11, R19 ;  /* 0x0000000b06138224 */ /* 0x000fe200078e0213 */
[----:B------:R-:W-:Y:S01]  /*0690*/  @!P2 SHF.L.U32 R25, R24, 0x1, RZ ;  /* 0x000000011819a819 */ /* 0x000fe200000006ff */
[----:B------:R-:W-:-:S03]  /*06a0*/  @!P0 IMAD.WIDE.U32 R26, R6, R10, R26 ;  /* 0x0000000a061a8225 */ /* 0x000fc600078e001a */
[C---:B-1----:R-:W-:Y:S01]  /*06b0*/  @!P2 IADD3 R24, P4, PT, R25.reuse, R12, RZ ;  /* 0x0000000c1918a210 */ /* 0x042fe20007f9e0ff */
[----:B------:R-:W1:Y:S01]  /*06c0*/  @!P3 LDC.64 R10, c[0x0][0x3a0] ;  /* 0x0000e800ff0abb82 */ /* 0x000e620000000a00 */
[----:B--2---:R-:W-:Y:S02]  /*06d0*/  @!P2 IADD3 R20, P5, PT, R25, R20, RZ ;  /* 0x000000141914a210 */ /* 0x004fe40007fbe0ff */
[----:B------:R-:W-:Y:S02]  /*06e0*/  @!P0 IADD3 R29, PT, PT, R27, R19, RZ ;  /* 0x000000131b1d8210 */ /* 0x000fe40007ffe0ff */
[----:B------:R-:W-:Y:S02]  /*06f0*/  @!P2 IADD3.X R25, PT, PT, R18, R13, RZ, P4, !PT ;  /* 0x0000000d1219a210 */ /* 0x000fe400027fe4ff */
[----:B------:R-:W-:Y:S01]  /*0700*/  @!P0 SHF.L.U32 R27, R26, 0x1, RZ ;  /* 0x000000011a1b8819 */ /* 0x000fe200000006ff */
[----:B------:R-:W2:Y:S01]  /*0710*/  @!P1 LDC.64 R12, c[0x0][0x3f8] ;  /* 0x0000fe00ff0c9b82 */ /* 0x000ea20000000a00 */
[----:B------:R-:W-:Y:S01]  /*0720*/  @!P2 IADD3.X R21, PT, PT, R18, R21, RZ, P5, !PT ;  /* 0x000000151215a210 */ /* 0x000fe20002ffe4ff */
[----:B------:R3:W2:Y:S01]  /*0730*/  @!P2 LDG.E R45, desc[UR10][R24.64] ;  /* 0x0000000a182da981 */ /* 0x0006a2000c1e1900 */
[----:B------:R-:W-:-:S02]  /*0740*/  @!P0 SHF.L.U64.HI R28, R26, 0x1, R29 ;  /* 0x000000011a1c8819 */ /* 0x000fc4000001021d */
[----:B------:R-:W-:Y:S01]  /*0750*/  @!P0 IADD3 R16, P5, PT, R27, R16, RZ ;  /* 0x000000101b108210 */ /* 0x000fe20007fbe0ff */
[----:B0-----:R-:W-:Y:S01]  /*0760*/  @!P3 IMAD R9, R9, R4, RZ ;  /* 0x000000040909b224 */ /* 0x001fe200078e02ff */
[----:B----4-:R-:W-:Y:S01]  /*0770*/  @!P0 IADD3 R14, P6, PT, R27, R14, RZ ;  /* 0x0000000e1b0e8210 */ /* 0x010fe20007fde0ff */
[----:B------:R-:W0:Y:S01]  /*0780*/  @!P3 LDC.64 R18, c[0x0][0x398] ;  /* 0x0000e600ff12bb82 */ /* 0x000e220000000a00 */
[----:B------:R-:W-:Y:S01]  /*0790*/  @!P3 MOV R26, R50 ;  /* 0x00000032001ab202 */ /* 0x000fe20000000f00 */
[C---:B------:R-:W-:Y:S01]  /*07a0*/  @!P3 IMAD R5, R8.reuse, R5, R9 ;  /* 0x000000050805b224 */ /* 0x040fe200078e0209 */
[----:B------:R-:W-:Y:S01]  /*07b0*/  @!P3 MOV R27, R53 ;  /* 0x00000035001bb202 */ /* 0x000fe20000000f00 */
[----:B------:R4:W4:Y:S01]  /*07c0*/  @!P2 LDG.E R44, desc[UR10][R20.64] ;  /* 0x0000000a142ca981 */ /* 0x000922000c1e1900 */
[----:B------:R-:W-:Y:S01]  /*07d0*/  IADD3 R6, PT, PT, R7, 0x80, RZ ;  /* 0x0000008007067810 */ /* 0x000fe20007ffe0ff */
[----:B------:R-:W-:-:S03]  /*07e0*/  @!P3 IMAD.WIDE.U32 R26, R8, R4, R26 ;  /* 0x00000004081ab225 */ /* 0x000fc600078e001a */
[----:B------:R-:W-:Y:S01]  /*07f0*/  ISETP.GE.U32.AND P4, PT, R6, UR12, PT ;  /* 0x0000000c06007c0c */ /* 0x000fe2000bf86070 */
[----:B------:R-:W0:Y:S01]  /*0800*/  @!P1 LDC.64 R8, c[0x0][0x3a0] ;  /* 0x0000e800ff089b82 */ /* 0x000e220000000a00 */
[----:B---3--:R-:W-:Y:S02]  /*0810*/  SHF.R.S32.HI R25, RZ, 0x1f, R6 ;  /* 0x0000001fff197819 */ /* 0x008fe40000011406 */
[----:B------:R-:W-:-:S05]  /*0820*/  @!P3 IADD3 R29, PT, PT, R27, R5, RZ ;  /* 0x000000051b1db210 */ /* 0x000fca0007ffe0ff */
[----:B------:R-:W3:Y:S01]  /*0830*/  @!P1 LDC.64 R4, c[0x0][0x398] ;  /* 0x0000e600ff049b82 */ /* 0x000ee20000000a00 */
[----:B------:R-:W-:Y:S01]  /*0840*/  ISETP.GE.AND.EX P2, PT, R25, UR13, PT, P4 ;  /* 0x0000000d19007c0c */ /* 0x000fe2000bf46340 */
[----:B--2---:R-:W-:Y:S01]  /*0850*/  @!P1 IMAD R23, R23, R12, RZ ;  /* 0x0000000c17179224 */ /* 0x004fe200078e02ff */
[----:B----4-:R-:W-:Y:S02]  /*0860*/  @!P1 MOV R20, R50 ;  /* 0x0000003200149202 */ /* 0x010fe40000000f00 */
[----:B------:R-:W-:Y:S02]  /*0870*/  @!P1 MOV R21, R53 ;  /* 0x0000003500159202 */ /* 0x000fe40000000f00 */
[----:B------:R-:W-:Y:S01]  /*0880*/  @!P3 SHF.L.U32 R27, R26, 0x1, RZ ;  /* 0x000000011a1bb819 */ /* 0x000fe200000006ff */
[----:B------:R-:W-:Y:S01]  /*0890*/  @!P1 IMAD R23, R22, R13, R23 ;  /* 0x0000000d16179224 */ /* 0x000fe200078e0217 */
[----:B------:R-:W-:Y:S01]  /*08a0*/  @!P0 IADD3.X R17, PT, PT, R28, R17, RZ, P5, !PT ;  /* 0x000000111c118210 */ /* 0x000fe20002ffe4ff */
[----:B------:R-:W-:Y:S01]  /*08b0*/  @!P1 IMAD.WIDE.U32 R12, R22, R12, R20 ;  /* 0x0000000c160c9225 */ /* 0x000fe200078e0014 */
[----:B------:R-:W-:-:S02]  /*08c0*/  @!P3 SHF.L.U64.HI R26, R26, 0x1, R29 ;  /* 0x000000011a1ab819 */ /* 0x000fc4000001021d */
[C---:B-1----:R-:W-:Y:S02]  /*08d0*/  @!P3 IADD3 R10, P4, PT, R27.reuse, R10, RZ ;  /* 0x0000000a1b0ab210 */ /* 0x042fe40007f9e0ff */
[----:B------:R-:W-:Y:S02]  /*08e0*/  CS2R R40, SRZ ;  /* 0x0000000000287805 */ /* 0x000fe4000001ff00 */
[----:B0-----:R-:W-:Y:S01]  /*08f0*/  @!P3 IADD3 R18, P5, PT, R27, R18, RZ ;  /* 0x000000121b12b210 */ /* 0x001fe20007fbe0ff */
[----:B------:R-:W0:Y:S01]  /*0900*/  @!P2 LDC.64 R36, c[0x0][0x3f8] ;  /* 0x0000fe00ff24ab82 */ /* 0x000e220000000a00 */
[C---:B------:R-:W-:Y:S02]  /*0910*/  @!P3 IADD3.X R11, PT, PT, R26.reuse, R11, RZ, P4, !PT ;  /* 0x0000000b1a0bb210 */ /* 0x040fe400027fe4ff */
[----:B------:R-:W-:Y:S02]  /*0920*/  @!P3 IADD3.X R19, PT, PT, R26, R19, RZ, P5, !PT ;  /* 0x000000131a13b210 */ /* 0x000fe40002ffe4ff */
[----:B------:R-:W-:Y:S01]  /*0930*/  @!P1 IADD3 R21, PT, PT, R13, R23, RZ ;  /* 0x000000170d159210 */ /* 0x000fe20007ffe0ff */
[----:B------:R1:W2:Y:S01]  /*0940*/  @!P3 LDG.E R41, desc[UR10][R10.64] ;  /* 0x0000000a0a29b981 */ /* 0x0002a2000c1e1900 */
[C---:B------:R-:W-:Y:S01]  /*0950*/  @!P1 SHF.L.U32 R13, R12.reuse, 0x1, RZ ;  /* 0x000000010c0d9819 */ /* 0x040fe200000006ff */
[----:B------:R-:W-:Y:S01]  /*0960*/  UIMAD.WIDE UR8, UR6, 0x8, UR8 ;  /* 0x00000008060878a5 */ /* 0x000fe2000f8e0208 */
[----:B------:R-:W-:Y:S01]  /*0970*/  @!P1 SHF.L.U64.HI R12, R12, 0x1, R21 ;  /* 0x000000010c0c9819 */ /* 0x000fe20000010215 */
[----:B------:R-:W4:Y:S01]  /*0980*/  @!P3 LDG.E R40, desc[UR10][R18.64] ;  /* 0x0000000a1228b981 */ /* 0x000f22000c1e1900 */
[----:B---3--:R-:W-:-:S02]  /*0990*/  @!P1 IADD3 R4, P3, PT, R13, R4, RZ ;  /* 0x000000040d049210 */ /* 0x008fc40007f7e0ff */
[----:B------:R-:W-:Y:S02]  /*09a0*/  CS2R R38, SRZ ;  /* 0x0000000000267805 */ /* 0x000fe4000001ff00 */
[----:B------:R-:W-:Y:S01]  /*09b0*/  IADD3 R35, PT, PT, R7, 0xa0, RZ ;  /* 0x000000a007237810 */ /* 0x000fe20007ffe0ff */
[----:B------:R-:W3:Y:S01]  /*09c0*/  @!P2 LDC.64 R30, c[0x0][0x3a0] ;  /* 0x0000e800ff1eab82 */ /* 0x000ee20000000a00 */
[----:B------:R-:W-:Y:S02]  /*09d0*/  @!P1 IADD3.X R5, PT, PT, R12, R5, RZ, P3, !PT ;  /* 0x000000050c059210 */ /* 0x000fe40001ffe4ff */
[----:B------:R-:W-:Y:S02]  /*09e0*/  ISETP.GE.U32.AND P3, PT, R35, UR12, PT ;  /* 0x0000000c23007c0c */ /* 0x000fe4000bf66070 */
[----:B------:R-:W-:Y:S01]  /*09f0*/  SHF.R.S32.HI R23, RZ, 0x1f, R35 ;  /* 0x0000001fff177819 */ /* 0x000fe20000011423 */
[----:B------:R-:W4:Y:S01]  /*0a00*/  @!P1 LDG.E R38, desc[UR10][R4.64] ;  /* 0x0000000a04269981 */ /* 0x000f22000c1e1900 */
[----:B------:R-:W-:Y:S01]  /*0a10*/  @!P1 IADD3 R8, P4, PT, R13, R8, RZ ;  /* 0x000000080d089210 */ /* 0x000fe20007f9e0ff */
[----:B-1----:R-:W1:Y:S01]  /*0a20*/  LDC.64 R10, c[0x0][0x3a8] ;  /* 0x0000ea00ff0a7b82 */ /* 0x002e620000000a00 */
[----:B------:R-:W-:-:S02]  /*0a30*/  ISETP.GE.AND.EX P3, PT, R23, UR13, PT, P3 ;  /* 0x0000000d17007c0c */ /* 0x000fc4000bf66330 */
[----:B------:R-:W-:Y:S02]  /*0a40*/  ISETP.NE.AND P5, PT, RZ, UR7, PT ;  /* 0x00000007ff007c0c */ /* 0x000fe4000bfa5270 */
[----:B------:R-:W-:Y:S02]  /*0a50*/  @!P1 IADD3.X R9, PT, PT, R12, R9, RZ, P4, !PT ;  /* 0x000000090c099210 */ /* 0x000fe400027fe4ff */
[----:B------:R-:W-:Y:S02]  /*0a60*/  MOV R12, UR8 ;  /* 0x00000008000c7c02 */ /* 0x000fe40008000f00 */
[----:B------:R-:W-:Y:S01]  /*0a70*/  MOV R13, UR9 ;  /* 0x00000009000d7c02 */ /* 0x000fe20008000f00 */
[----:B------:R0:W4:Y:S02]  /*0a80*/  @!P1 LDG.E R39, desc[UR10][R8.64] ;  /* 0x0000000a08279981 */ /* 0x000124000c1e1900 */
[----:B0-----:R-:W-:Y:S01]  /*0a90*/  @!P2 IMAD R25, R25, R36, RZ ;  /* 0x000000241919a224 */ /* 0x001fe200078e02ff */
[----:B------:R-:W-:Y:S01]  /*0aa0*/  IADD3 R32, PT, PT, R7, 0xc0, RZ ;  /* 0x000000c007207810 */ /* 0x000fe20007ffe0ff */
[----:B------:R-:W0:Y:S01]  /*0ab0*/  @!P3 LDC.64 R20, c[0x0][0x3f8] ;  /* 0x0000fe00ff14bb82 */ /* 0x000e220000000a00 */
[----:B------:R-:W2:Y:S01]  /*0ac0*/  LDG.E.64 R12, desc[UR10][R12.64] ;  /* 0x0000000a0c0c7981 */ /* 0x000ea2000c1e1b00 */
[----:B------:R-:W-:Y:S01]  /*0ad0*/  @!P2 IMAD R25, R6, R37, R25 ;  /* 0x000000250619a224 */ /* 0x000fe200078e0219 */
[----:B------:R-:W-:-:S02]  /*0ae0*/  @!P2 MOV R8, R50 ;  /* 0x000000320008a202 */ /* 0x000fc40000000f00 */
[----:B------:R-:W-:-:S03]  /*0af0*/  @!P2 MOV R9, R53 ;  /* 0x000000350009a202 */ /* 0x000fc60000000f00 */
[----:B------:R-:W1:Y:S01]  /*0b00*/  @P5 LDC.64 R18, c[0x0][0x3b0] ;  /* 0x0000ec00ff125b82 */ /* 0x000e620000000a00 */
[----:B------:R-:W-:Y:S02]  /*0b10*/  ISETP.GE.U32.AND P4, PT, R32, UR12, PT ;  /* 0x0000000c20007c0c */ /* 0x000fe4000bf86070 */
[----:B------:R-:W-:Y:S01]  /*0b20*/  SHF.R.S32.HI R33, RZ, 0x1f, R32 ;  /* 0x0000001fff217819 */ /* 0x000fe20000011420 */
[----:B------:R-:W-:-:S04]  /*0b30*/  @!P2 IMAD.WIDE.U32 R36, R6, R36, R8 ;  /* 0x000000240624a225 */ /* 0x000fc800078e0008 */
[----:B------:R-:W1:Y:S01]  /*0b40*/  @!P2 LDC.64 R8, c[0x0][0x398] ;  /* 0x0000e600ff08ab82 */ /* 0x000e620000000a00 */
[----:B------:R-:W-:Y:S02]  /*0b50*/  ISETP.GE.AND.EX P4, PT, R33, UR13, PT, P4 ;  /* 0x0000000d21007c0c */ /* 0x000fe4000bf86340 */
[----:B------:R-:W-:Y:S02]  /*0b60*/  SHF.L.U32 R2, R2, 0x1, RZ ;  /* 0x0000000102027819 */ /* 0x000fe400000006ff */
[----:B------:R-:W-:Y:S02]  /*0b70*/  IADD3 R26, PT, PT, R7, 0xe0, RZ ;  /* 0x000000e0071a7810 */ /* 0x000fe40007ffe0ff */
[----:B------:R-:W-:Y:S01]  /*0b80*/  LOP3.LUT R2, R2, 0xffff, RZ, 0xc0, !PT ;  /* 0x0000ffff02027812 */ /* 0x000fe200078ec0ff */
[----:B------:R-:W1:Y:S01]  /*0b90*/  @!P3 LDC.64 R4, c[0x0][0x3a0] ;  /* 0x0000e800ff04bb82 */ /* 0x000e620000000a00 */
[----:B------:R-:W-:Y:S02]  /*0ba0*/  @!P2 IADD3 R25, PT, PT, R37, R25, RZ ;  /* 0x000000192519a210 */ /* 0x000fe40007ffe0ff */
[----:B------:R-:W-:-:S02]  /*0bb0*/  @!P2 SHF.L.U32 R29, R36, 0x1, RZ ;  /* 0x00000001241da819 */ /* 0x000fc400000006ff */
[----:B------:R-:W-:Y:S02]  /*0bc0*/  ISETP.GE.U32.AND P1, PT, R26, UR12, PT ;  /* 0x0000000c1a007c0c */ /* 0x000fe4000bf26070 */
[----:B------:R-:W-:Y:S01]  /*0bd0*/  SHF.R.S32.HI R27, RZ, 0x1f, R26 ;  /* 0x0000001fff1b7819 */ /* 0x000fe2000001141a */
[----:B------:R-:W1:Y:S01]  /*0be0*/  @!P4 LDC.64 R6, c[0x0][0x3f8] ;  /* 0x0000fe00ff06cb82 */ /* 0x000e620000000a00 */
[----:B------:R-:W-:Y:S01]  /*0bf0*/  @!P0 IADD3.X R15, PT, PT, R28, R15, RZ, P6, !PT ;  /* 0x0000000f1c0f8210 */ /* 0x000fe200037fe4ff */
[----:B------:R-:W-:Y:S01]  /*0c00*/  IMAD R43, R47, 0x18, R2 ;  /* 0x000000182f2b7824 */ /* 0x000fe200078e0202 */
[----:B------:R-:W-:Y:S01]  /*0c10*/  @!P2 SHF.L.U64.HI R36, R36, 0x1, R25 ;  /* 0x000000012424a819 */ /* 0x000fe20000010219 */
[----:B0-----:R-:W-:Y:S01]  /*0c20*/  @!P3 IMAD R28, R23, R20, RZ ;  /* 0x00000014171cb224 */ /* 0x001fe200078e02ff */
[----:B---3--:R-:W-:Y:S02]  /*0c30*/  @!P2 IADD3 R30, P6, PT, R29, R30, RZ ;  /* 0x0000001e1d1ea210 */ /* 0x008fe40007fde0ff */
[----:B------:R-:W-:Y:S01]  /*0c40*/  ISETP.GE.AND.EX P1, PT, R27, UR13, PT, P1 ;  /* 0x0000000d1b007c0c */ /* 0x000fe2000bf26310 */
[----:B-1----:R-:W-:Y:S01]  /*0c50*/  IMAD.WIDE R10, R43, 0x4, R10 ;  /* 0x000000042b0a7825 */ /* 0x002fe200078e020a */
[----:B------:R-:W-:Y:S01]  /*0c60*/  @!P2 IADD3.X R31, PT, PT, R36, R31, RZ, P6, !PT ;  /* 0x0000001f241fa210 */ /* 0x000fe200037fe4ff */
[----:B------:R-:W0:Y:S01]  /*0c70*/  @!P3 LDC.64 R24, c[0x0][0x398] ;  /* 0x0000e600ff18bb82 */ /* 0x000e220000000a00 */
[----:B------:R-:W-:Y:S01]  /*0c80*/  @!P2 IADD3 R34, P6, PT, R29, R8, RZ ;  /* 0x000000081d22a210 */ /* 0x000fe20007fde0ff */
[----:B------:R-:W-:Y:S01]  /*0c90*/  @P5 IMAD.WIDE R18, R43, 0x4, R18 ;  /* 0x000000042b125825 */ /* 0x000fe200078e0212 */
[----:B------:R-:W-:-:S03]  /*0ca0*/  @!P3 MOV R29, R53 ;  /* 0x00000035001db202 */ /* 0x000fc60000000f00 */
[----:B------:R-:W-:Y:S01]  /*0cb0*/  HFMA2 R37, -RZ, RZ, 0, 0 ;  /* 0x00000000ff257431 */ /* 0x000fe200000001ff */
[----:B------:R-:W5:Y:S01]  /*0cc0*/  LDG.E.64 R10, desc[UR10][R10.64] ;  /* 0x0000000a0a0a7981 */ /* 0x000f62000c1e1b00 */
[C---:B------:R-:W-:Y:S01]  /*0cd0*/  @!P3 IMAD R43, R35.reuse, R21, R28 ;  /* 0x00000015232bb224 */ /* 0x040fe200078e021c */
[----:B------:R-:W-:Y:S01]  /*0ce0*/  @!P3 MOV R28, R50 ;  /* 0x00000032001cb202 */ /* 0x000fe20000000f00 */
[----:B------:R-:W1:Y:S04]  /*0cf0*/  @!P1 LDC.64 R22, c[0x0][0x3f8] ;  /* 0x0000fe00ff169b82 */ /* 0x000e680000000a00 */
[----:B------:R-:W-:Y:S01]  /*0d00*/  @!P3 IMAD.WIDE.U32 R28, R35, R20, R28 ;  /* 0x00000014231cb225 */ /* 0x000fe200078e001c */
[----:B------:R-:W-:-:S03]  /*0d10*/  @!P2 IADD3.X R35, PT, PT, R36, R9, RZ, P6, !PT ;  /* 0x000000092423a210 */ /* 0x000fc600037fe4ff */
[----:B------:R-:W-:Y:S01]  /*0d20*/  HFMA2 R36, -RZ, RZ, 0, 0 ;  /* 0x00000000ff247431 */ /* 0x000fe200000001ff */
[----:B------:R-:W-:Y:S01]  /*0d30*/  @!P4 MOV R8, R50 ;  /* 0x000000320008c202 */ /* 0x000fe20000000f00 */
[-C--:B------:R-:W-:Y:S01]  /*0d40*/  @!P4 IMAD R33, R33, R6.reuse, RZ ;  /* 0x000000062121c224 */ /* 0x080fe200078e02ff */
[----:B------:R-:W-:Y:S01]  /*0d50*/  @!P3 IADD3 R9, PT, PT, R29, R43, RZ ;  /* 0x0000002b1d09b210 */ /* 0x000fe20007ffe0ff */
[----:B------:R-:W3:Y:S01]  /*0d60*/  @!P4 LDC.64 R20, c[0x0][0x3a0] ;  /* 0x0000e800ff14cb82 */ /* 0x000ee20000000a00 */
[----:B------:R0:W4:Y:S02]  /*0d70*/  @!P2 LDG.E R37, desc[UR10][R30.64] ;  /* 0x0000000a1e25a981 */ /* 0x000124000c1e1900 */
[----:B------:R-:W-:Y:S02]  /*0d80*/  @!P3 SHF.L.U64.HI R42, R28, 0x1, R9 ;  /* 0x000000011c2ab819 */ /* 0x000fe40000010209 */
[----:B------:R-:W-:Y:S01]  /*0d90*/  @!P4 MOV R9, R53 ;  /* 0x000000350009c202 */ /* 0x000fe20000000f00 */
[C---:B------:R-:W-:Y:S01]  /*0da0*/  @!P4 IMAD R29, R32.reuse, R7, R33 ;  /* 0x00000007201dc224 */ /* 0x040fe200078e0221 */
[----:B------:R3:W4:Y:S01]  /*0db0*/  @!P2 LDG.E R36, desc[UR10][R34.64] ;  /* 0x0000000a2224a981 */ /* 0x000722000c1e1900 */
[----:B------:R-:W-:Y:S01]  /*0dc0*/  @!P4 IMAD.WIDE.U32 R32, R32, R6, R8 ;  /* 0x000000062020c225 */ /* 0x000fe200078e0008 */
[----:B0-----:R-:W-:-:S02]  /*0dd0*/  @!P3 SHF.L.U32 R31, R28, 0x1, RZ ;  /* 0x000000011c1fb819 */ /* 0x001fc400000006ff */
[----:B------:R-:W0:Y:S02]  /*0de0*/  @!P4 LDC.64 R8, c[0x0][0x398] ;  /* 0x0000e600ff08cb82 */ /* 0x000e240000000a00 */
[----:B------:R-:W-:-:S06]  /*0df0*/  @!P3 IADD3 R30, P2, PT, R31, R4, RZ ;  /* 0x000000041f1eb210 */ /* 0x000fcc0007f5e0ff */
[----:B------:R-:W0:Y:S01]  /*0e00*/  @!P1 LDC.64 R6, c[0x0][0x3a0] ;  /* 0x0000e800ff069b82 */ /* 0x000e220000000a00 */
[----:B------:R-:W-:Y:S02]  /*0e10*/  @!P3 IADD3 R28, P6, PT, R31, R24, RZ ;  /* 0x000000181f1cb210 */ /* 0x000fe40007fde0ff */
[----:B------:R-:W-:Y:S02]  /*0e20*/  @!P3 IADD3.X R31, PT, PT, R42, R5, RZ, P2, !PT ;  /* 0x000000052a1fb210 */ /* 0x000fe400017fe4ff */
[----:B------:R-:W-:-:S03]  /*0e30*/  @!P4 IADD3 R33, PT, PT, R33, R29, RZ ;  /* 0x0000001d2121c210 */ /* 0x000fc60007ffe0ff */
[----:B------:R-:W0:Y:S01]  /*0e40*/  @!P1 LDC.64 R4, c[0x0][0x398] ;  /* 0x0000e600ff049b82 */ /* 0x000e220000000a00 */
[----:B------:R-:W-:Y:S01]  /*0e50*/  @!P3 IADD3.X R29, PT, PT, R42, R25, RZ, P6, !PT ;  /* 0x000000192a1db210 */ /* 0x000fe200037fe4ff */
[----:B-1----:R-:W-:Y:S01]  /*0e60*/  @!P1 IMAD R27, R27, R22, RZ ;  /* 0x000000161b1b9224 */ /* 0x002fe200078e02ff */
[----:B------:R-:W-:Y:S02]  /*0e70*/  @!P1 MOV R42, R50 ;  /* 0x00000032002a9202 */ /* 0x000fe40000000f00 */
[----:B------:R-:W-:Y:S02]  /*0e80*/  @!P1 MOV R43, R53 ;  /* 0x00000035002b9202 */ /* 0x000fe40000000f00 */
[C---:B------:R-:W-:Y:S02]  /*0e90*/  @!P4 SHF.L.U32 R25, R32.reuse, 0x1, RZ ;  /* 0x000000012019c819 */ /* 0x040fe400000006ff */
[----:B------:R-:W-:Y:S01]  /*0ea0*/  @!P4 SHF.L.U64.HI R32, R32, 0x1, R33 ;  /* 0x000000012020c819 */ /* 0x000fe20000010221 */
[----:B------:R-:W-:-:S02]  /*0eb0*/  @!P1 IMAD R33, R26, R23, R27 ;  /* 0x000000171a219224 */ /* 0x000fc400078e021b */
[----:B------:R-:W-:Y:S01]  /*0ec0*/  @!P1 IMAD.WIDE.U32 R22, R26, R22, R42 ;  /* 0x000000161a169225 */ /* 0x000fe200078e002a */
[----:B---3--:R-:W-:Y:S02]  /*0ed0*/  @!P4 IADD3 R26, P2, PT, R25, R20, RZ ;  /* 0x00000014191ac210 */ /* 0x008fe40007f5e0ff */
[----:B------:R-:W-:Y:S02]  /*0ee0*/  CS2R R34, SRZ ;  /* 0x0000000000227805 */ /* 0x000fe4000001ff00 */
[----:B------:R-:W-:Y:S02]  /*0ef0*/  @!P4 IADD3.X R27, PT, PT, R32, R21, RZ, P2, !PT ;  /* 0x00000015201bc210 */ /* 0x000fe400017fe4ff */
[----:B------:R-:W-:Y:S02]  /*0f00*/  @!P1 IADD3 R23, PT, PT, R23, R33, RZ ;  /* 0x0000002117179210 */ /* 0x000fe40007ffe0ff */
[----:B------:R-:W3:Y:S01]  /*0f10*/  @!P3 LDG.E R35, desc[UR10][R30.64] ;  /* 0x0000000a1e23b981 */ /* 0x000ee2000c1e1900 */
[----:B------:R-:W-:-:S02]  /*0f20*/  @!P1 SHF.L.U32 R21, R22, 0x1, RZ ;  /* 0x0000000116159819 */ /* 0x000fc400000006ff */
[----:B0-----:R-:W-:Y:S01]  /*0f30*/  @!P4 IADD3 R24, P2, PT, R25, R8, RZ ;  /* 0x000000081918c210 */ /* 0x001fe20007f5e0ff */
[----:B------:R-:W3:Y:S01]  /*0f40*/  @!P3 LDG.E R34, desc[UR10][R28.64] ;  /* 0x0000000a1c22b981 */ /* 0x000ee2000c1e1900 */
[----:B------:R-:W-:Y:S02]  /*0f50*/  @!P1 SHF.L.U64.HI R8, R22, 0x1, R23 ;  /* 0x0000000116089819 */ /* 0x000fe40000010217 */
[C---:B------:R-:W-:Y:S01]  /*0f60*/  @!P1 IADD3 R22, P3, PT, R21.reuse, R6, RZ ;  /* 0x0000000615169210 */ /* 0x040fe20007f7e0ff */
[----:B------:R-:W-:Y:S01]  /*0f70*/  HFMA2 R33, -RZ, RZ, 0, 0 ;  /* 0x00000000ff217431 */ /* 0x000fe200000001ff */
[----:B------:R-:W-:Y:S02]  /*0f80*/  @!P1 IADD3 R20, P6, PT, R21, R4, RZ ;  /* 0x0000000415149210 */ /* 0x000fe40007fde0ff */
[----:B------:R-:W-:Y:S01]  /*0f90*/  @!P1 IADD3.X R23, PT, PT, R8, R7, RZ, P3, !PT ;  /* 0x0000000708179210 */ /* 0x000fe20001ffe4ff */
[----:B------:R-:W-:Y:S01]  /*0fa0*/  HFMA2 R7, -RZ, RZ, 0, 0 ;  /* 0x00000000ff077431 */ /* 0x000fe200000001ff */
[----:B------:R-:W-:-:S02]  /*0fb0*/  @!P4 IADD3.X R25, PT, PT, R32, R9, RZ, P2, !PT ;  /* 0x000000092019c210 */ /* 0x000fc400017fe4ff */
[----:B------:R-:W-:Y:S02]  /*0fc0*/  MOV R32, RZ ;  /* 0x000000ff00207202 */ /* 0x000fe40000000f00 */
[----:B------:R-:W-:Y:S01]  /*0fd0*/  MOV R4, RZ ;  /* 0x000000ff00047202 */ /* 0x000fe20000000f00 */
[----:B------:R-:W3:Y:S01]  /*0fe0*/  @!P4 LDG.E R33, desc[UR10][R26.64] ;  /* 0x0000000a1a21c981 */ /* 0x000ee2000c1e1900 */
[----:B------:R-:W-:-:S03]  /*0ff0*/  @!P1 IADD3.X R21, PT, PT, R8, R5, RZ, P6, !PT ;  /* 0x0000000508159210 */ /* 0x000fc600037fe4ff */
[----:B------:R-:W3:Y:S04]  /*1000*/  @!P4 LDG.E R32, desc[UR10][R24.64] ;  /* 0x0000000a1820c981 */ /* 0x000ee8000c1e1900 */
[----:B------:R0:W3:Y:S04]  /*1010*/  @!P1 LDG.E R7, desc[UR10][R22.64] ;  /* 0x0000000a16079981 */ /* 0x0000e8000c1e1900 */
[----:B------:R-:W3:Y:S01]  /*1020*/  @!P1 LDG.E R4, desc[UR10][R20.64] ;  /* 0x0000000a14049981 */ /* 0x000ee2000c1e1900 */
[----:B------:R-:W-:-:S06]  /*1030*/  CS2R R42, SRZ ;  /* 0x00000000002a7805 */ /* 0x000fcc000001ff00 */
[----:B------:R-:W5:Y:S04]  /*1040*/  @!P0 LDG.E R43, desc[UR10][R16.64] ;  /* 0x0000000a102b8981 */ /* 0x000f68000c1e1900 */
[----:B------:R-:W5:Y:S01]  /*1050*/  @!P0 LDG.E R42, desc[UR10][R14.64] ;  /* 0x0000000a0e2a8981 */ /* 0x000f62000c1e1900 */
[----:B------:R-:W-:Y:S01]  /*1060*/  UISETP.NE.AND UP1, UPT, UR7, URZ, UPT ;  /* 0x000000ff0700728c */ /* 0x000fe2000bf25270 */
[----:B------:R-:W-:Y:S01]  /*1070*/  CS2R R8, SRZ ;  /* 0x0000000000087805 */ /* 0x000fe2000001ff00 */
[----:B------:R-:W-:-:S05]  /*1080*/  UMOV UR9, 0x3f800000 ;  /* 0x3f80000000097882 */ /* 0x000fca0000000000 */
[----:B------:R4:W5:Y:S01]  /*1090*/  @P5 LDG.E.64 R8, desc[UR10][R18.64] ;  /* 0x0000000a12085981 */ /* 0x000962000c1e1b00 */
[----:B--2---:R-:W-:-:S13]  /*10a0*/  R2UR UR14, R12 ;  /* 0x000000000c0e72ca */ /* 0x004fda00000e0000 */
[----:B------:R-:W-:-:S05]  /*10b0*/  MOV R6, UR14 ;  /* 0x0000000e00067c02 */ /* 0x000fca0008000f00 */
[----:B------:R-:W-:-:S05]  /*10c0*/  FFMA.FTZ R13, -R6, UR14, R13 ;  /* 0x0000000e060d7c23 */ /* 0x000fca000801010d */
[----:B------:R-:W-:-:S13]  /*10d0*/  FSETP.GTU.FTZ.AND P0, PT, R13, RZ, PT ;  /* 0x000000ff0d00720b */ /* 0x000fda0003f1c000 */
[----:B------:R-:W-:-:S05]  /*10e0*/  VOTEU.ANY UP0, P0 ;  /* 0x0000000000ff7886 */ /* 0x000fca0000000100 */
[----:B------:R-:W1:Y:S01]  /*10f0*/  @UP0 LDCU UR5, c[0x0][0x3c0] ;  /* 0x00007800ff0507ac */ /* 0x000e620008000800 */
[----:B------:R-:W-:-:S13]  /*1100*/  PLOP3.LUT P0, PT, PT, PT, UP0, 0x80, 0x8 ;  /* 0x000000000008781c */ /* 0x000fda0003f0f008 */
[----:B-1----:R-:W-:-:S06]  /*1110*/  @P0 FADD.FTZ R5, R13, UR5 ;  /* 0x000000050d050e21 */ /* 0x002fcc0008010000 */
[----:B------:R-:W1:Y:S01]  /*1120*/  @P0 MUFU.RSQ R5, R5 ;  /* 0x0000000500050308 */ /* 0x000e620000001400 */
[----:B------:R-:W-:Y:S02]  /*1130*/  PRMT R13, R45, 0x7632, R13 ;  /* 0x000076322d0d7816 */ /* 0x000fe4000000000d */
[----:B------:R-:W-:Y:S02]  /*1140*/  PRMT R12, R44, 0x7632, R12 ;  /* 0x000076322c0c7816 */ /* 0x000fe4000000000c */
[----:B0-----:R-:W-:Y:S02]  /*1150*/  PRMT R22, R41, 0x7632, R22 ;  /* 0x0000763229167816 */ /* 0x001fe40000000016 */
[----:B----4-:R-:W-:Y:S02]  /*1160*/  PRMT R19, R40, 0x7632, R19 ;  /* 0x0000763228137816 */ /* 0x010fe40000000013 */
[----:B-1----:R-:W-:Y:S02]  /*1170*/  @P0 R2UR UR5, R5 ;  /* 0x00000000050502ca */ /* 0x002fe400000e0000 */
[----:B------:R-:W-:-:S02]  /*1180*/  PRMT R18, R39, 0x7632, R18 ;  /* 0x0000763227127816 */ /* 0x000fc40000000012 */
[----:B------:R-:W-:Y:S02]  /*1190*/  PRMT R16, R38, 0x7632, R16 ;  /* 0x0000763226107816 */ /* 0x000fe40000000010 */
[----:B------:R-:W-:Y:S02]  /*11a0*/  PRMT R21, R37, 0x7632, R21 ;  /* 0x0000763225157816 */ /* 0x000fe40000000015 */
[----:B------:R-:W-:-:S05]  /*11b0*/  PRMT R20, R36, 0x7632, R20 ;  /* 0x0000763224147816 */ /* 0x000fca0000000014 */
[----:B------:R-:W-:Y:S01]  /*11c0*/  @UP0 UMOV UR9, UR5 ;  /* 0x0000000500090c82 */ /* 0x000fe20008000000 */
[----:B---3--:R-:W-:Y:S02]  /*11d0*/  PRMT R15, R35, 0x7632, R15 ;  /* 0x00007632230f7816 */ /* 0x008fe4000000000f */
[----:B------:R-:W-:Y:S02]  /*11e0*/  PRMT R17, R34, 0x7632, R17 ;  /* 0x0000763222117816 */ /* 0x000fe40000000011 */
[----:B------:R-:W-:Y:S02]  /*11f0*/  PRMT R30, R33, 0x7632, R30 ;  /* 0x00007632211e7816 */ /* 0x000fe4000000001e */
[----:B------:R-:W-:Y:S02]  /*1200*/  PRMT R31, R32, 0x7632, R31 ;  /* 0x00007632201f7816 */ /* 0x000fe4000000001f */
[----:B------:R-:W-:Y:S02]  /*1210*/  PRMT R5, R7, 0x7632, R5 ;  /* 0x0000763207057816 */ /* 0x000fe40000000005 */
[----:B------:R-:W-:Y:S01]  /*1220*/  PRMT R6, R4, 0x7632, R6 ;  /* 0x0000763204067816 */ /* 0x000fe20000000006 */
[----:B------:R-:W-:Y:S06]  /*1230*/  BRA.U UP1, `(.L_x_79) ;  /* 0x00000009014c7547 */ /* 0x000fec000b800000 */
[----:B------:R-:W-:Y:S02]  /*1240*/  SHF.L.U32 R14, R45, 0x10, RZ ;  /* 0x000000102d0e7819 */ /* 0x000fe400000006ff */
[----:B------:R-:W-:Y:S02]  /*1250*/  SHF.L.U32 R23, R13, 0x10, RZ ;  /* 0x000000100d177819 */ /* 0x000fe400000006ff */
[----:B------:R-:W-:Y:S01]  /*1260*/  SHF.L.U32 R13, R44, 0x10, RZ ;  /* 0x000000102c0d7819 */ /* 0x000fe200000006ff */
[----:B------:R-:W-:Y:S01]  /*1270*/  FADD.FTZ R14, R14, -UR14 ;  /* 0x8000000e0e0e7e21 */ /* 0x000fe20008010000 */
[----:B------:R-:W-:Y:S01]  /*1280*/  SHF.L.U32 R12, R12, 0x10, RZ ;  /* 0x000000100c0c7819 */ /* 0x000fe200000006ff */
[----:B------:R-:W-:Y:S01]  /*1290*/  FADD.FTZ R23, R23, -UR14 ;  /* 0x8000000e17177e21 */ /* 0x000fe20008010000 */
[----:B-----5:R-:W-:Y:S01]  /*12a0*/  SHF.L.U32 R28, R43, 0x10, RZ ;  /* 0x000000102b1c7819 */ /* 0x020fe200000006ff */
[----:B------:R-:W-:Y:S01]  /*12b0*/  FMUL.FTZ R27, R10, R13 ;  /* 0x0000000d0a1b7220 */ /* 0x000fe20000410000 */
[----:B------:R-:W-:Y:S01]  /*12c0*/  FMUL.FTZ R14, R14, UR9 ;  /* 0x000000090e0e7c20 */ /* 0x000fe20008410000 */
[----:B------:R-:W-:Y:S01]  /*12d0*/  FMUL.FTZ R25, R23, UR9 ;  /* 0x0000000917197c20 */ /* 0x000fe20008410000 */
[----:B------:R-:W-:Y:S01]  /*12e0*/  FMUL.FTZ R24, R11, R12 ;  /* 0x0000000c0b187220 */ /* 0x000fe20000410000 */
[----:B------:R-:W-:Y:S01]  /*12f0*/  FADD.FTZ R28, R28, -UR14 ;  /* 0x8000000e1c1c7e21 */ /* 0x000fe20008010000 */
[----:B------:R-:W-:Y:S01]  /*1300*/  FFMA.FTZ R26, R14, R27, RZ ;  /* 0x0000001b0e1a7223 */ /* 0x000fe200000100ff */
[----:B------:R-:W-:Y:S01]  /*1310*/  SHF.L.U32 R29, R42, 0x10, RZ ;  /* 0x000000102a1d7819 */ /* 0x000fe200000006ff */
[----:B------:R-:W-:Y:S01]  /*1320*/  FADD.FTZ R23, RZ, R27 ;  /* 0x0000001bff177221 */ /* 0x000fe20000010000 */
[----:B------:R-:W-:Y:S01]  /*1330*/  FMUL.FTZ R28, R28, UR9 ;  /* 0x000000091c1c7c20 */ /* 0x000fe20008410000 */
[----:B------:R-:W-:Y:S01]  /*1340*/  FFMA.FTZ R27, R25, R24, R26 ;  /* 0x00000018191b7223 */ /* 0x000fe2000001001a */
[----:B------:R-:W-:Y:S01]  /*1350*/  FFMA.FTZ R26, R13, R14, RZ ;  /* 0x0000000e0d1a7223 */ /* 0x000fe200000100ff */
[----:B------:R-:W-:Y:S01]  /*1360*/  FMUL.FTZ R14, R10, R29 ;  /* 0x0000001d0a0e7220 */ /* 0x000fe20000410000 */
[----:B------:R-:W-:Y:S01]  /*1370*/  FADD.FTZ R23, R24, R23 ;  /* 0x0000001718177221 */ /* 0x000fe20000010000 */
[----:B------:R-:W-:Y:S01]  /*1380*/  FADD.FTZ R24, RZ, R13 ;  /* 0x0000000dff187221 */ /* 0x000fe20000010000 */
[----:B------:R-:W-:Y:S01]  /*1390*/  FFMA.FTZ R13, R29, R28, R26 ;  /* 0x0000001c1d0d7223 */ /* 0x000fe2000001001a */
[--C-:B------:R-:W-:Y:S01]  /*13a0*/  FFMA.FTZ R26, R28, R14, R27.reuse ;  /* 0x0000000e1c1a7223 */ /* 0x100fe2000001001b */
[----:B------:R-:W-:Y:S01]  /*13b0*/  PRMT R27, R43, 0x7632, R27 ;  /* 0x000076322b1b7816 */ /* 0x000fe2000000001b */
[----:B------:R-:W-:Y:S01]  /*13c0*/  FADD.FTZ R24, R29, R24 ;  /* 0x000000181d187221 */ /* 0x000fe20000010000 */
[----:B------:R-:W-:Y:S01]  /*13d0*/  PRMT R28, R42, 0x7632, R28 ;  /* 0x000076322a1c7816 */ /* 0x000fe2000000001c */
[----:B------:R-:W-:Y:S01]  /*13e0*/  FFMA.FTZ R25, R12, R25, RZ ;  /* 0x000000190c197223 */ /* 0x000fe200000100ff */
[----:B------:R-:W-:Y:S01]  /*13f0*/  SHF.L.U32 R27, R27, 0x10, RZ ;  /* 0x000000101b1b7819 */ /* 0x000fe200000006ff */
[----:B------:R-:W-:Y:S01]  /*1400*/  FADD.FTZ R29, RZ, R12 ;  /* 0x0000000cff1d7221 */ /* 0x000fe20000010000 */
[----:B------:R-:W-:Y:S01]  /*1410*/  SHF.L.U32 R28, R28, 0x10, RZ ;  /* 0x000000101c1c7819 */ /* 0x000fe200000006ff */
[----:B------:R-:W-:Y:S01]  /*1420*/  FADD.FTZ R23, R23, R14 ;  /* 0x0000000e17177221 */ /* 0x000fe20000010000 */
[----:B------:R-:W-:Y:S01]  /*1430*/  SHF.L.U32 R22, R22, 0x10, RZ ;  /* 0x0000001016167819 */ /* 0x000fe200000006ff */
[----:B------:R-:W-:Y:S01]  /*1440*/  FADD.FTZ R27, R27, -UR14 ;  /* 0x8000000e1b1b7e21 */ /* 0x000fe20008010000 */
[----:B------:R-:W-:Y:S01]  /*1450*/  SHF.L.U32 R18, R18, 0x10, RZ ;  /* 0x0000001012127819 */ /* 0x000fe200000006ff */
[----:B------:R-:W-:Y:S01]  /*1460*/  FADD.FTZ R12, R28, R29 ;  /* 0x0000001d1c0c7221 */ /* 0x000fe20000010000 */
[----:B------:R-:W-:Y:S01]  /*1470*/  SHF.L.U32 R16, R16, 0x10, RZ ;  /* 0x0000001010107819 */ /* 0x000fe200000006ff */
[----:B------:R-:W-:Y:S01]  /*1480*/  FMUL.FTZ R27, R27, UR9 ;  /* 0x000000091b1b7c20 */ /* 0x000fe20008410000 */
[----:B------:R-:W-:Y:S01]  /*1490*/  SHF.L.U32 R21, R21, 0x10, RZ ;  /* 0x0000001015157819 */ /* 0x000fe200000006ff */
[----:B------:R-:W-:Y:S01]  /*14a0*/  FADD.FTZ R18, R18, -UR14 ;  /* 0x8000000e12127e21 */ /* 0x000fe20008010000 */
[----:B------:R-:W-:Y:S01]  /*14b0*/  SHF.L.U32 R20, R20, 0x10, RZ ;  /* 0x0000001014147819 */ /* 0x000fe200000006ff */
[----:B------:R-:W-:Y:S01]  /*14c0*/  FFMA.FTZ R25, R28, R27, R25 ;  /* 0x0000001b1c197223 */ /* 0x000fe20000010019 */
[----:B------:R-:W-:Y:S01]  /*14d0*/  FMUL.FTZ R28, R11, R28 ;  /* 0x0000001c0b1c7220 */ /* 0x000fe20000410000 */
[----:B------:R-:W-:-:S03]  /*14e0*/  FADD.FTZ R21, R21, -UR14 ;  /* 0x8000000e15157e21 */ /* 0x000fc60008010000 */
[----:B------:R-:W-:Y:S01]  /*14f0*/  FFMA.FTZ R26, R27, R28, R26 ;  /* 0x0000001c1b1a7223 */ /* 0x000fe2000001001a */
[----:B------:R-:W-:Y:S01]  /*1500*/  SHF.L.U32 R27, R41, 0x10, RZ ;  /* 0x00000010291b7819 */ /* 0x000fe200000006ff */
[----:B------:R-:W-:Y:S01]  /*1510*/  FADD.FTZ R14, R28, R23 ;  /* 0x000000171c0e7221 */ /* 0x000fe20000010000 */
[----:B------:R-:W-:-:S03]  /*1520*/  SHF.L.U32 R28, R40, 0x10, RZ ;  /* 0x00000010281c7819 */ /* 0x000fc600000006ff */
[----:B------:R-:W-:Y:S02]  /*1530*/  FADD.FTZ R27, R27, -UR14 ;  /* 0x8000000e1b1b7e21 */ /* 0x000fe40008010000 */
[----:B------:R-:W-:Y:S01]  /*1540*/  FMUL.FTZ R23, R10, R28 ;  /* 0x0000001c0a177220 */ /* 0x000fe20000410000 */
[----:B------:R-:W-:Y:S01]  /*1550*/  FADD.FTZ R24, R24, R28 ;  /* 0x0000001c18187221 */ /* 0x000fe20000010000 */
[----:B------:R-:W-:-:S04]  /*1560*/  FMUL.FTZ R27, R27, UR9 ;  /* 0x000000091b1b7c20 */ /* 0x000fc80008410000 */
[----:B------:R-:W-:Y:S01]  /*1570*/  FFMA.FTZ R13, R28, R27, R13 ;  /* 0x0000001b1c0d7223 */ /* 0x000fe2000001000d */
[----:B------:R-:W-:Y:S01]  /*1580*/  FFMA.FTZ R26, R27, R23, R26 ;  /* 0x000000171b1a7223 */ /* 0x000fe2000001001a */
[----:B------:R-:W-:Y:S01]  /*1590*/  FADD.FTZ R27, R22, -UR14 ;  /* 0x8000000e161b7e21 */ /* 0x000fe20008010000 */
[----:B------:R-:W-:Y:S01]  /*15a0*/  SHF.L.U32 R22, R19, 0x10, RZ ;  /* 0x0000001013167819 */ /* 0x000fe200000006ff */
[----:B------:R-:W-:Y:S01]  /*15b0*/  FADD.FTZ R23, R14, R23 ;  /* 0x000000170e177221 */ /* 0x000fe20000010000 */
[----:B------:R-:W-:Y:S01]  /*15c0*/  SHF.L.U32 R19, R39, 0x10, RZ ;  /* 0x0000001027137819 */ /* 0x000fe200000006ff */
[----:B------:R-:W-:Y:S02]  /*15d0*/  FMUL.FTZ R27, R27, UR9 ;  /* 0x000000091b1b7c20 */ /* 0x000fe40008410000 */
[----:B------:R-:W-:Y:S01]  /*15e0*/  FADD.FTZ R12, R12, R22 ;  /* 0x000000160c0c7221 */ /* 0x000fe20000010000 */
[----:B------:R-:W-:Y:S01]  /*15f0*/  FMUL.FTZ R14, R11, R22 ;  /* 0x000000160b0e7220 */ /* 0x000fe20000410000 */
[----:B------:R-:W-:Y:S01]  /*1600*/  FFMA.FTZ R25, R22, R27, R25 ;  /* 0x0000001b16197223 */ /* 0x000fe20000010019 */
[----:B------:R-:W-:Y:S01]  /*1610*/  FADD.FTZ R19, R19, -UR14 ;  /* 0x8000000e13137e21 */ /* 0x000fe20008010000 */
[----:B------:R-:W-:Y:S01]  /*1620*/  SHF.L.U32 R22, R38, 0x10, RZ ;  /* 0x0000001026167819 */ /* 0x000fe200000006ff */
[----:B------:R-:W-:Y:S01]  /*1630*/  FFMA.FTZ R26, R27, R14, R26 ;  /* 0x0000000e1b1a7223 */ /* 0x000fe2000001001a */
[----:B------:R-:W-:Y:S01]  /*1640*/  FADD.FTZ R14, R14, R23 ;  /* 0x000000170e0e7221 */ /* 0x000fe20000010000 */
[----:B------:R-:W-:Y:S01]  /*1650*/  FMUL.FTZ R19, R19, UR9 ;  /* 0x0000000913137c20 */ /* 0x000fe20008410000 */
[----:B------:R-:W-:Y:S01]  /*1660*/  FADD.FTZ R12, R12, R16 ;  /* 0x000000100c0c7221 */ /* 0x000fe20000010000 */
[----:B------:R-:W-:Y:S01]  /*1670*/  FMUL.FTZ R23, R10, R22 ;  /* 0x000000160a177220 */ /* 0x000fe20000410000 */
[----:B------:R-:W-:Y:S01]  /*1680*/  FADD.FTZ R24, R24, R22 ;  /* 0x0000001618187221 */ /* 0x000fe20000010000 */
[----:B------:R-:W-:Y:S01]  /*1690*/  FFMA.FTZ R13, R22, R19, R13 ;  /* 0x00000013160d7223 */ /* 0x000fe2000001000d */
[----:B------:R-:W-:Y:S01]  /*16a0*/  SHF.L.U32 R22, R37, 0x10, RZ ;  /* 0x0000001025167819 */ /* 0x000fe200000006ff */
[----:B------:R-:W-:Y:S01]  /*16b0*/  FFMA.FTZ R26, R19, R23, R26 ;  /* 0x00000017131a7223 */ /* 0x000fe2000001001a */
[----:B------:R-:W-:Y:S01]  /*16c0*/  FMUL.FTZ R19, R18, UR9 ;  /* 0x0000000912137c20 */ /* 0x000fe20008410000 */
[----:B------:R-:W-:Y:S01]  /*16d0*/  FADD.FTZ R23, R14, R23 ;  /* 0x000000170e177221 */ /* 0x000fe20000010000 */
[----:B------:R-:W-:Y:S01]  /*16e0*/  FMUL.FTZ R18, R11, R16 ;  /* 0x000000100b127220 */ /* 0x000fe20000410000 */
[----:B------:R-:W-:Y:S01]  /*16f0*/  FADD.FTZ R27, R22, -UR14 ;  /* 0x8000000e161b7e21 */ /* 0x000fe20008010000 */
[----:B------:R-:W-:Y:S01]  /*1700*/  FFMA.FTZ R25, R16, R19, R25 ;  /* 0x0000001310197223 */ /* 0x000fe20000010019 */
[----:B------:R-:W-:Y:S01]  /*1710*/  SHF.L.U32 R22, R36, 0x10, RZ ;  /* 0x0000001024167819 */ /* 0x000fe200000006ff */
[----:B------:R-:W-:Y:S01]  /*1720*/  FADD.FTZ R14, R18, R23 ;  /* 0x00000017120e7221 */ /* 0x000fe20000010000 */
[----:B------:R-:W-:Y:S01]  /*1730*/  FFMA.FTZ R16, R19, R18, R26 ;  /* 0x0000001213107223 */ /* 0x000fe2000001001a */
[----:B------:R-:W-:Y:S01]  /*1740*/  SHF.L.U32 R18, R35, 0x10, RZ ;  /* 0x0000001023127819 */ /* 0x000fe200000006ff */
[----:B------:R-:W-:Y:S01]  /*1750*/  FMUL.FTZ R27, R27, UR9 ;  /* 0x000000091b1b7c20 */ /* 0x000fe20008410000 */
[----:B------:R-:W-:Y:S01]  /*1760*/  FMUL.FTZ R19, R10, R22 ;  /* 0x000000160a137220 */ /* 0x000fe20000410000 */
[----:B------:R-:W-:Y:S01]  /*1770*/  FADD.FTZ R24, R24, R22 ;  /* 0x0000001618187221 */ /* 0x000fe20000010000 */
[----:B------:R-:W-:Y:S01]  /*1780*/  FADD.FTZ R12, R12, R20 ;  /* 0x000000140c0c7221 */ /* 0x000fe20000010000 */
[----:B------:R-:W-:Y:S01]  /*1790*/  FFMA.FTZ R13, R22, R27, R13 ;  /* 0x0000001b160d7223 */ /* 0x000fe2000001000d */
[----:B------:R-:W-:Y:S01]  /*17a0*/  FADD.FTZ R18, R18, -UR14 ;  /* 0x8000000e12127e21 */ /* 0x000fe20008010000 */
[----:B------:R-:W-:Y:S01]  /*17b0*/  SHF.L.U32 R22, R15, 0x10, RZ ;  /* 0x000000100f167819 */ /* 0x000fe200000006ff */
[----:B------:R-:W-:Y:S01]  /*17c0*/  FMUL.FTZ R15, R21, UR9 ;  /* 0x00000009150f7c20 */ /* 0x000fe20008410000 */
[----:B------:R-:W-:Y:S01]  /*17d0*/  SHF.L.U32 R21, R34, 0x10, RZ ;  /* 0x0000001022157819 */ /* 0x000fe200000006ff */
[----:B------:R-:W-:Y:S01]  /*17e0*/  FADD.FTZ R14, R14, R19 ;  /* 0x000000130e0e7221 */ /* 0x000fe20000010000 */
[----:B------:R-:W-:Y:S01]  /*17f0*/  FFMA.FTZ R16, R27, R19, R16 ;  /* 0x000000131b107223 */ /* 0x000fe20000010010 */
[----:B------:R-:W-:Y:S01]  /*1800*/  FMUL.FTZ R18, R18, UR9 ;  /* 0x0000000912127c20 */ /* 0x000fe20008410000 */
[----:B------:R-:W-:Y:S01]  /*1810*/  FMUL.FTZ R19, R11, R20 ;  /* 0x000000140b137220 */ /* 0x000fe20000410000 */
[----:B------:R-:W-:Y:S01]  /*1820*/  FFMA.FTZ R25, R20, R15, R25 ;  /* 0x0000000f14197223 */ /* 0x000fe20000010019 */
[----:B------:R-:W-:Y:S01]  /*1830*/  FADD.FTZ R24, R24, R21 ;  /* 0x0000001518187221 */ /* 0x000fe20000010000 */
[----:B------:R-:W-:Y:S01]  /*1840*/  FFMA.FTZ R13, R21, R18, R13 ;  /* 0x00000012150d7223 */ /* 0x000fe2000001000d */
[----:B------:R-:W-:Y:S01]  /*1850*/  FMUL.FTZ R21, R10, R21 ;  /* 0x000000150a157220 */ /* 0x000fe20000410000 */
[----:B------:R-:W-:Y:S01]  /*1860*/  FADD.FTZ R14, R19, R14 ;  /* 0x0000000e130e7221 */ /* 0x000fe20000010000 */
[----:B------:R-:W-:Y:S01]  /*1870*/  FFMA.FTZ R15, R15, R19, R16 ;  /* 0x000000130f0f7223 */ /* 0x000fe20000010010 */
[----:B------:R-:W-:Y:S01]  /*1880*/  SHF.L.U32 R16, R17, 0x10, RZ ;  /* 0x0000001011107819 */ /* 0x000fe200000006ff */
[----:B------:R-:W-:Y:S01]  /*1890*/  FADD.FTZ R22, R22, -UR14 ;  /* 0x8000000e16167e21 */ /* 0x000fe20008010000 */
[----:B------:R-:W-:Y:S01]  /*18a0*/  SHF.L.U32 R17, R33, 0x10, RZ ;  /* 0x0000001021117819 */ /* 0x000fe200000006ff */
[----:B------:R-:W-:Y:S01]  /*18b0*/  FADD.FTZ R20, R14, R21 ;  /* 0x000000150e147221 */ /* 0x000fe20000010000 */
[----:B------:R-:W-:Y:S01]  /*18c0*/  FFMA.FTZ R21, R18, R21, R15 ;  /* 0x0000001512157223 */ /* 0x000fe2000001000f */
[----:B------:R-:W-:Y:S01]  /*18d0*/  FMUL.FTZ R22, R22, UR9 ;  /* 0x0000000916167c20 */ /* 0x000fe20008410000 */
[----:B------:R-:W-:Y:S01]  /*18e0*/  FMUL.FTZ R15, R11, R16 ;  /* 0x000000100b0f7220 */ /* 0x000fe20000410000 */
[----:B------:R-:W-:Y:S01]  /*18f0*/  SHF.L.U32 R14, R32, 0x10, RZ ;  /* 0x00000010200e7819 */ /* 0x000fe200000006ff */
[----:B------:R-:W-:Y:S01]  /*1900*/  FADD.FTZ R17, R17, -UR14 ;  /* 0x8000000e11117e21 */ /* 0x000fe20008010000 */
[----:B------:R-:W-:Y:S01]  /*1910*/  SHF.L.U32 R18, R30, 0x10, RZ ;  /* 0x000000101e127819 */ /* 0x000fe200000006ff */
[----:B------:R-:W-:Y:S01]  /*1920*/  FADD.FTZ R12, R12, R16 ;  /* 0x000000100c0c7221 */ /* 0x000fe20000010000 */
[----:B------:R-:W-:Y:S01]  /*1930*/  FFMA.FTZ R25, R16, R22, R25 ;  /* 0x0000001610197223 */ /* 0x000fe20000010019 */
[----:B------:R-:W-:Y:S01]  /*1940*/  FFMA.FTZ R21, R22, R15, R21 ;  /* 0x0000000f16157223 */ /* 0x000fe20000010015 */
[----:B------:R-:W-:Y:S01]  /*1950*/  FADD.FTZ R20, R15, R20 ;  /* 0x000000140f147221 */ /* 0x000fe20000010000 */
[----:B------:R-:W-:Y:S01]  /*1960*/  FMUL.FTZ R19, R10, R14 ;  /* 0x0000000e0a137220 */ /* 0x000fe20000410000 */
[----:B------:R-:W-:Y:S01]  /*1970*/  FMUL.FTZ R22, R17, UR9 ;  /* 0x0000000911167c20 */ /* 0x000fe20008410000 */
[----:B------:R-:W-:Y:S01]  /*1980*/  SHF.L.U32 R16, R31, 0x10, RZ ;  /* 0x000000101f107819 */ /* 0x000fe200000006ff */
[----:B------:R-:W-:Y:S01]  /*1990*/  FADD.FTZ R15, R18, -UR14 ;  /* 0x8000000e120f7e21 */ /* 0x000fe20008010000 */
[----:B------:R-:W-:Y:S01]  /*19a0*/  FADD.FTZ R17, R20, R19 ;  /* 0x0000001314117221 */ /* 0x000fe20000010000 */
[----:B------:R-:W-:Y:S01]  /*19b0*/  FFMA.FTZ R26, R22, R19, R21 ;  /* 0x00000013161a7223 */ /* 0x000fe20000010015 */
[----:B------:R-:W-:Y:S01]  /*19c0*/  SHF.L.U32 R21, R7, 0x10, RZ ;  /* 0x0000001007157819 */ /* 0x000fe200000006ff */
[----:B------:R-:W-:Y:S01]  /*19d0*/  FMUL.FTZ R20, R11, R16 ;  /* 0x000000100b147220 */ /* 0x000fe20000410000 */
[----:B------:R-:W-:Y:S01]  /*19e0*/  FMUL.FTZ R15, R15, UR9 ;  /* 0x000000090f0f7c20 */ /* 0x000fe20008410000 */
[----:B------:R-:W-:Y:S01]  /*19f0*/  FFMA.FTZ R13, R14, R22, R13 ;  /* 0x000000160e0d7223 */ /* 0x000fe2000001000d */
[----:B------:R-:W-:Y:S01]  /*1a00*/  SHF.L.U32 R18, R4, 0x10, RZ ;  /* 0x0000001004127819 */ /* 0x000fe200000006ff */
[----:B------:R-:W-:Y:S01]  /*1a10*/  FADD.FTZ R19, R20, R17 ;  /* 0x0000001114137221 */ /* 0x000fe20000010000 */
[----:B------:R-:W-:Y:S01]  /*1a20*/  SHF.L.U32 R22, R5, 0x10, RZ ;  /* 0x0000001005167819 */ /* 0x000fe200000006ff */
[----:B------:R-:W-:Y:S01]  /*1a30*/  FADD.FTZ R17, R21, -UR14 ;  /* 0x8000000e15117e21 */ /* 0x000fe20008010000 */
[----:B------:R-:W-:Y:S01]  /*1a40*/  FFMA.FTZ R26, R15, R20, R26 ;  /* 0x000000140f1a7223 */ /* 0x000fe2000001001a */
[----:B------:R-:W-:Y:S01]  /*1a50*/  SHF.L.U32 R20, R6, 0x10, RZ ;  /* 0x0000001006147819 */ /* 0x000fe200000006ff */
[----:B------:R-:W-:Y:S01]  /*1a60*/  FMUL.FTZ R28, R10, R18 ;  /* 0x000000120a1c7220 */ /* 0x000fe20000410000 */
[----:B------:R-:W-:Y:S01]  /*1a70*/  FMUL.FTZ R17, R17, UR9 ;  /* 0x0000000911117c20 */ /* 0x000fe20008410000 */
[----:B------:R-:W-:Y:S01]  /*1a80*/  FADD.FTZ R22, R22, -UR14 ;  /* 0x8000000e16167e21 */ /* 0x000fe20008010000 */
[----:B------:R-:W-:Y:S01]  /*1a90*/  FADD.FTZ R21, R24, R14 ;  /* 0x0000000e18157221 */ /* 0x000fe20000010000 */
[----:B------:R-:W-:Y:S01]  /*1aa0*/  FADD.FTZ R14, R19, R28 ;  /* 0x0000001c130e7221 */ /* 0x000fe20000010000 */
[----:B------:R-:W-:Y:S01]  /*1ab0*/  FMUL.FTZ R23, R11, R20 ;  /* 0x000000140b177220 */ /* 0x000fe20000410000 */
[----:B------:R-:W-:Y:S01]  /*1ac0*/  FFMA.FTZ R29, R17, R28, R26 ;  /* 0x0000001c111d7223 */ /* 0x000fe2000001001a */
[----:B------:R-:W-:Y:S01]  /*1ad0*/  FMUL.FTZ R22, R22, UR9 ;  /* 0x0000000916167c20 */ /* 0x000fe20008410000 */
[----:B------:R-:W-:Y:S01]  /*1ae0*/  FADD.FTZ R27, R12, R16 ;  /* 0x000000100c1b7221 */ /* 0x000fe20000010000 */
[----:B------:R-:W-:Y:S01]  /*1af0*/  FFMA.FTZ R25, R16, R15, R25 ;  /* 0x0000000f10197223 */ /* 0x000fe20000010019 */
[----:B------:R-:W-:Y:S01]  /*1b00*/  FADD.FTZ R19, R23, R14 ;  /* 0x0000000e17137221 */ /* 0x000fe20000010000 */
[----:B------:R-:W-:Y:S01]  /*1b10*/  FFMA.FTZ R12, R18, R17, R13 ;  /* 0x00000011120c7223 */ /* 0x000fe2000001000d */
[----:B------:R-:W-:Y:S01]  /*1b20*/  FFMA.FTZ R23, R22, R23, R29 ;  /* 0x0000001716177223 */ /* 0x000fe2000001001d */
[----:B------:R-:W-:Y:S01]  /*1b30*/  FADD.FTZ R14, R21, R18 ;  /* 0x00000012150e7221 */ /* 0x000fe20000010000 */
[----:B------:R-:W-:Y:S01]  /*1b40*/  FADD.FTZ R15, R27, R20 ;  /* 0x000000141b0f7221 */ /* 0x000fe20000010000 */
[----:B------:R-:W-:Y:S01]  /*1b50*/  FFMA.FTZ R13, R20, R22, R25 ;  /* 0x00000016140d7223 */ /* 0x000fe20000010019 */
[----:B------:R-:W-:Y:S06]  /*1b60*/  BRA `(.L_x_80) ;  /* 0x0000001000b87947 */ /* 0x000fec0003800000 */
.L_x_79:
[----:B------:R-:W-:Y:S02]  /*1b70*/  SHF.L.U32 R12, R45, 0x10, RZ ;  /* 0x000000102d0c7819 */ /* 0x000fe400000006ff */
[C---:B-----5:R-:W-:Y:S02]  /*1b80*/  SHF.L.U32 R14, R43.reuse, 0x10, RZ ;  /* 0x000000102b0e7819 */ /* 0x060fe400000006ff */
[----:B------:R-:W-:Y:S01]  /*1b90*/  PRMT R18, R43, 0x7632, R18 ;  /* 0x000076322b127816 */ /* 0x000fe20000000012 */
[----:B------:R-:W-:Y:S01]  /*1ba0*/  FADD.FTZ R12, R12, -UR14 ;  /* 0x8000000e0c0c7e21 */ /* 0x000fe20008010000 */
[----:B------:R-:W-:Y:S01]  /*1bb0*/  SHF.L.U32 R22, R44, 0x10, RZ ;  /* 0x000000102c167819 */ /* 0x000fe200000006ff */
[----:B------:R-:W-:Y:S01]  /*1bc0*/  FADD.FTZ R29, R14, -UR14 ;  /* 0x8000000e0e1d7e21 */ /* 0x000fe20008010000 */
[----:B------:R-:W-:Y:S01]  /*1bd0*/  SHF.L.U32 R48, R42, 0x10, RZ ;  /* 0x000000102a307819 */ /* 0x000fe200000006ff */
[----:B------:R-:W-:Y:S01]  /*1be0*/  FMUL.FTZ R13, R12, UR9 ;  /* 0x000000090c0d7c20 */ /* 0x000fe20008410000 */
[----:B------:R-:W-:Y:S01]  /*1bf0*/  PRMT R12, R45, 0x7632, R12 ;  /* 0x000076322d0c7816 */ /* 0x000fe2000000000c */
[----:B------:R-:W-:-:S02]  /*1c00*/  FMUL.FTZ R29, R29, UR9 ;  /* 0x000000091d1d7c20 */ /* 0x000fc40008410000 */
[--C-:B------:R-:W-:Y:S01]  /*1c10*/  FFMA.FTZ R16, R10, R13, R8.reuse ;  /* 0x0000000d0a107223 */ /* 0x100fe20000010008 */
[----:B------:R-:W-:Y:S01]  /*1c20*/  SHF.L.U32 R12, R12, 0x10, RZ ;  /* 0x000000100c0c7819 */ /* 0x000fe200000006ff */
[----:B------:R-:W-:Y:S02]  /*1c30*/  FFMA.FTZ R24, R10, R29, R8 ;  /* 0x0000001d0a187223 */ /* 0x000fe40000010008 */
[----:B------:R-:W-:Y:S02]  /*1c40*/  FMUL.FTZ R13, R16, -1.4426950216293334961 ;  /* 0xbfb8aa3b100d7820 */ /* 0x000fe40000410000 */
[----:B------:R-:W-:-:S04]  /*1c50*/  FADD.FTZ R12, R12, -UR14 ;  /* 0x8000000e0c0c7e21 */ /* 0x000fc80008010000 */
[----:B------:R-:W0:Y:S01]  /*1c60*/  MUFU.EX2 R13, R13 ;  /* 0x0000000d000d7308 */ /* 0x000e220000000800 */
[----:B------:R-:W-:-:S04]  /*1c70*/  FMUL.FTZ R12, R12, UR9 ;  /* 0x000000090c0c7c20 */ /* 0x000fc80008410000 */
[----:B------:R-:W-:-:S04]  /*1c80*/  FFMA.FTZ R17, R11, R12, R9 ;  /* 0x0000000c0b117223 */ /* 0x000fc80000010009 */
[----:B------:R-:W-:-:S04]  /*1c90*/  FMUL.FTZ R20, R17, -1.4426950216293334961 ;  /* 0xbfb8aa3b11147820 */ /* 0x000fc80000410000 */
[----:B------:R1:W2:Y:S01]  /*1ca0*/  MUFU.EX2 R21, R20 ;  /* 0x0000001400157308 */ /* 0x0002a20000000800 */
[----:B0-----:R-:W-:Y:S01]  /*1cb0*/  FADD.FTZ R14, R13, 1 ;  /* 0x3f8000000d0e7421 */ /* 0x001fe20000010000 */
[----:B------:R-:W-:Y:S01]  /*1cc0*/  SHF.L.U32 R13, R18, 0x10, RZ ;  /* 0x00000010120d7819 */ /* 0x000fe200000006ff */
[----:B------:R-:W-:-:S05]  /*1cd0*/  FMUL.FTZ R18, R24, -1.4426950216293334961 ;  /* 0xbfb8aa3b18127820 */ /* 0x000fca0000410000 */
[----:B------:R-:W0:Y:S01]  /*1ce0*/  MUFU.RCP R19, R14 ;  /* 0x0000000e00137308 */ /* 0x000e220000001000 */
[----:B------:R-:W-:-:S04]  /*1cf0*/  FADD.FTZ R13, R13, -UR14 ;  /* 0x8000000e0d0d7e21 */ /* 0x000fc80008010000 */
[----:B-1----:R-:W-:-:S03]  /*1d00*/  FMUL.FTZ R20, R13, UR9 ;  /* 0x000000090d147c20 */ /* 0x002fc60008410000 */
[----:B------:R-:W1:Y:S01]  /*1d10*/  MUFU.EX2 R18, R18 ;  /* 0x0000001200127308 */ /* 0x000e620000000800 */
[----:B--2---:R-:W-:Y:S01]  /*1d20*/  FADD.FTZ R21, R21, 1 ;  /* 0x3f80000015157421 */ /* 0x004fe20000010000 */
[----:B------:R-:W-:-:S04]  /*1d30*/  FFMA.FTZ R13, R11, R20, R9 ;  /* 0x000000140b0d7223 */ /* 0x000fc80000010009 */
[----:B------:R-:W-:Y:S02]  /*1d40*/  FMUL.FTZ R25, R13, -1.4426950216293334961 ;  /* 0xbfb8aa3b0d197820 */ /* 0x000fe40000410000 */
[----:B------:R-:W2:Y:S01]  /*1d50*/  MUFU.RCP R14, R21 ;  /* 0x00000015000e7308 */ /* 0x000ea20000001000 */
[----:B0-----:R-:W-:Y:S01]  /*1d60*/  FADD.FTZ R23, -R19, 1 ;  /* 0x3f80000013177421 */ /* 0x001fe20000010100 */
[----:B------:R-:W-:Y:S01]  /*1d70*/  FMUL.FTZ R27, R22, R19 ;  /* 0x00000013161b7220 */ /* 0x000fe20000410000 */
[----:B------:R-:W-:Y:S02]  /*1d80*/  SHF.L.U32 R19, R41, 0x10, RZ ;  /* 0x0000001029137819 */ /* 0x000fe400000006ff */
[----:B------:R-:W-:Y:S01]  /*1d90*/  FFMA.FTZ R16, R16, R23, 1 ;  /* 0x3f80000010107423 */ /* 0x000fe20000010017 */
[----:B------:R-:W-:Y:S02]  /*1da0*/  PRMT R22, R44, 0x7632, R22 ;  /* 0x000076322c167816 */ /* 0x000fe40000000016 */
[----:B------:R-:W-:Y:S01]  /*1db0*/  FADD.FTZ R19, R19, -UR14 ;  /* 0x8000000e13137e21 */ /* 0x000fe20008010000 */
[----:B------:R-:W-:Y:S01]  /*1dc0*/  FMUL.FTZ R27, R27, R16 ;  /* 0x000000101b1b7220 */ /* 0x000fe20000410000 */
[----:B------:R-:W-:Y:S01]  /*1dd0*/  PRMT R16, R41, 0x7632, R16 ;  /* 0x0000763229107816 */ /* 0x000fe20000000010 */
[----:B-1----:R-:W-:Y:S01]  /*1de0*/  FADD.FTZ R23, R18, 1 ;  /* 0x3f80000012177421 */ /* 0x002fe20000010000 */
[----:B------:R-:W-:Y:S01]  /*1df0*/  SHF.L.U32 R49, R22, 0x10, RZ ;  /* 0x0000001016317819 */ /* 0x000fe200000006ff */
[----:B------:R-:W-:Y:S01]  /*1e00*/  FMUL.FTZ R19, R19, UR9 ;  /* 0x0000000913137c20 */ /* 0x000fe20008410000 */
[----:B------:R-:W-:Y:S01]  /*1e10*/  SHF.L.U32 R18, R16, 0x10, RZ ;  /* 0x0000001010127819 */ /* 0x000fe200000006ff */
[----:B------:R-:W0:Y:S02]  /*1e20*/  MUFU.EX2 R25, R25 ;  /* 0x0000001900197308 */ /* 0x000e240000000800 */
[----:B--2---:R-:W-:Y:S01]  /*1e30*/  FMUL.FTZ R22, R49, R14 ;  /* 0x0000000e31167220 */ /* 0x004fe20000410000 */
[----:B------:R-:W-:Y:S01]  /*1e40*/  FADD.FTZ R16, -R14, 1 ;  /* 0x3f8000000e107421 */ /* 0x000fe20000010100 */
[----:B------:R-:W-:Y:S01]  /*1e50*/  FFMA.FTZ R14, R10, R19, R8 ;  /* 0x000000130a0e7223 */ /* 0x000fe20000010008 */
[----:B------:R-:W-:Y:S01]  /*1e60*/  FADD.FTZ R18, R18, -UR14 ;  /* 0x8000000e12127e21 */ /* 0x000fe20008010000 */
[----:B------:R-:W-:Y:S01]  /*1e70*/  PRMT R49, R42, 0x7632, R49 ;  /* 0x000076322a317816 */ /* 0x000fe20000000031 */
[----:B------:R-:W-:Y:S01]  /*1e80*/  FFMA.FTZ R17, R17, R16, 1 ;  /* 0x3f80000011117423 */ /* 0x000fe20000010010 */
[----:B------:R-:W-:Y:S01]  /*1e90*/  FMUL.FTZ R28, R14, -1.4426950216293334961 ;  /* 0xbfb8aa3b0e1c7820 */ /* 0x000fe20000410000 */
[----:B------:R-:W1:Y:S01]  /*1ea0*/  MUFU.RCP R23, R23 ;  /* 0x0000001700177308 */ /* 0x000e620000001000 */
[----:B------:R-:W-:Y:S01]  /*1eb0*/  FMUL.FTZ R16, R18, UR9 ;  /* 0x0000000912107c20 */ /* 0x000fe20008410000 */
[----:B------:R-:W-:Y:S01]  /*1ec0*/  SHF.L.U32 R49, R49, 0x10, RZ ;  /* 0x0000001031317819 */ /* 0x000fe200000006ff */
[----:B------:R-:W-:Y:S01]  /*1ed0*/  FMUL.FTZ R22, R22, R17 ;  /* 0x0000001116167220 */ /* 0x000fe20000410000 */
[----:B------:R-:W-:Y:S01]  /*1ee0*/  SHF.L.U32 R17, R45, 0x10, RZ ;  /* 0x000000102d117819 */ /* 0x000fe200000006ff */
[----:B------:R-:W-:-:S03]  /*1ef0*/  FFMA.FTZ R18, R11, R16, R9 ;  /* 0x000000100b127223 */ /* 0x000fc60000010009 */
[----:B------:R-:W2:Y:S01]  /*1f00*/  MUFU.EX2 R28, R28 ;  /* 0x0000001c001c7308 */ /* 0x000ea20000000800 */
[----:B0-----:R-:W-:Y:S01]  /*1f10*/  FADD.FTZ R26, R25, 1 ;  /* 0x3f800000191a7421 */ /* 0x001fe20000010000 */
[----:B------:R-:W-:-:S06]  /*1f20*/  FMUL.FTZ R21, R18, -1.4426950216293334961 ;  /* 0xbfb8aa3b12157820 */ /* 0x000fcc0000410000 */
[----:B------:R-:W0:Y:S01]  /*1f30*/  MUFU.RCP R26, R26 ;  /* 0x0000001a001a7308 */ /* 0x000e220000001000 */
[----:B-1----:R-:W-:Y:S01]  /*1f40*/  FADD.FTZ R25, -R23, 1 ;  /* 0x3f80000017197421 */ /* 0x002fe20000010100 */
[----:B------:R-:W-:-:S03]  /*1f50*/  FMUL.FTZ R23, R48, R23 ;  /* 0x0000001730177220 */ /* 0x000fc60000410000 */
[----:B------:R-:W-:-:S03]  /*1f60*/  FFMA.FTZ R24, R24, R25, 1 ;  /* 0x3f80000018187423 */ /* 0x000fc60000010019 */
[----:B------:R-:W1:Y:S01]  /*1f70*/  MUFU.EX2 R21, R21 ;  /* 0x0000001500157308 */ /* 0x000e620000000800 */
[----:B--2---:R-:W-:Y:S01]  /*1f80*/  FADD.FTZ R25, R28, 1 ;  /* 0x3f8000001c197421 */ /* 0x004fe20000010000 */
[----:B------:R-:W-:-:S06]  /*1f90*/  FMUL.FTZ R23, R23, R24 ;  /* 0x0000001817177220 */ /* 0x000fcc0000410000 */
[----:B------:R-:W2:Y:S01]  /*1fa0*/  MUFU.RCP R25, R25 ;  /* 0x0000001900197308 */ /* 0x000ea20000001000 */
[----:B0-----:R-:W-:Y:S01]  /*1fb0*/  FADD.FTZ R28, -R26, 1 ;  /* 0x3f8000001a1c7421 */ /* 0x001fe20000010100 */
[----:B------:R-:W-:Y:S01]  /*1fc0*/  FMUL.FTZ R24, R49, R26 ;  /* 0x0000001a31187220 */ /* 0x000fe20000410000 */
[----:B-1----:R-:W-:Y:S02]  /*1fd0*/  FADD.FTZ R48, R21, 1 ;  /* 0x3f80000015307421 */ /* 0x002fe40000010000 */
[----:B------:R-:W-:Y:S01]  /*1fe0*/  FFMA.FTZ R21, R13, R28, 1 ;  /* 0x3f8000000d157423 */ /* 0x000fe2000001001c */
[----:B------:R-:W-:Y:S02]  /*1ff0*/  PRMT R28, R40, 0x7632, R28 ;  /* 0x00007632281c7816 */ /* 0x000fe4000000001c */
[----:B------:R0:W1:Y:S01]  /*2000*/  MUFU.RCP R13, R48 ;  /* 0x00000030000d7308 */ /* 0x0000620000001000 */
[----:B------:R-:W-:Y:S01]  /*2010*/  FMUL.FTZ R21, R24, R21 ;  /* 0x0000001518157220 */ /* 0x000fe20000410000 */
[----:B------:R-:W-:Y:S01]  /*2020*/  SHF.L.U32 R28, R28, 0x10, RZ ;  /* 0x000000101c1c7819 */ /* 0x000fe200000006ff */
[----:B--2---:R-:W-:-:S04]  /*2030*/  FADD.FTZ R49, -R25, 1 ;  /* 0x3f80000019317421 */ /* 0x004fc80000010100 */
[----:B------:R-:W-:Y:S01]  /*2040*/  FFMA.FTZ R26, R14, R49, 1 ;  /* 0x3f8000000e1a7423 */ /* 0x000fe20000010031 */
[----:B------:R-:W-:Y:S01]  /*2050*/  SHF.L.U32 R14, R40, 0x10, RZ ;  /* 0x00000010280e7819 */ /* 0x000fe200000006ff */
[----:B0-----:R-:W-:-:S04]  /*2060*/  FADD.FTZ R48, RZ, R27 ;  /* 0x0000001bff307221 */ /* 0x001fc80000010000 */
[----:B------:R-:W-:Y:S01]  /*2070*/  FMUL.FTZ R25, R14, R25 ;  /* 0x000000190e197220 */ /* 0x000fe20000410000 */
[----:B-1----:R-:W-:Y:S01]  /*2080*/  FMUL.FTZ R14, R28, R13 ;  /* 0x0000000d1c0e7220 */ /* 0x002fe20000410000 */
[----:B------:R-:W-:Y:S02]  /*2090*/  FADD.FTZ R13, -R13, 1 ;  /* 0x3f8000000d0d7421 */ /* 0x000fe40000010100 */
[----:B------:R-:W-:Y:S01]  /*20a0*/  FMUL.FTZ R26, R25, R26 ;  /* 0x0000001a191a7220 */ /* 0x000fe20000410000 */
[----:B------:R-:W-:Y:S01]  /*20b0*/  FMUL.FTZ R25, R11, R22 ;  /* 0x000000160b197220 */ /* 0x000fe20000410000 */
[----:B------:R-:W-:Y:S01]  /*20c0*/  FFMA.FTZ R13, R18, R13, 1 ;  /* 0x3f800000120d7423 */ /* 0x000fe2000001000d */
[----:B------:R-:W-:Y:S01]  /*20d0*/  FADD.FTZ R18, R17, -UR14 ;  /* 0x8000000e11127e21 */ /* 0x000fe20008010000 */
[----:B------:R-:W-:Y:S02]  /*20e0*/  SHF.L.U32 R17, R39, 0x10, RZ ;  /* 0x0000001027117819 */ /* 0x000fe400000006ff */
[----:B------:R-:W-:Y:S01]  /*20f0*/  FMUL.FTZ R14, R14, R13 ;  /* 0x0000000d0e0e7220 */ /* 0x000fe20000410000 */
[----:B------:R-:W-:Y:S01]  /*2100*/  FMUL.FTZ R13, R18, UR9 ;  /* 0x00000009120d7c20 */ /* 0x000fe20008410000 */
[----:B------:R-:W-:Y:S01]  /*2110*/  FMUL.FTZ R18, R10, R27 ;  /* 0x0000001b0a127220 */ /* 0x000fe20000410000 */
[----:B------:R-:W-:-:S03]  /*2120*/  FADD.FTZ R17, R17, -UR14 ;  /* 0x8000000e11117e21 */ /* 0x000fc60008010000 */
[----:B------:R-:W-:Y:S01]  /*2130*/  FFMA.FTZ R49, R13, R18, RZ ;  /* 0x000000120d317223 */ /* 0x000fe200000100ff */
[----:B------:R-:W-:Y:S01]  /*2140*/  FMUL.FTZ R17, R17, UR9 ;  /* 0x0000000911117c20 */ /* 0x000fe20008410000 */
[----:B------:R-:W-:Y:S01]  /*2150*/  FADD.FTZ R24, RZ, R18 ;  /* 0x00000012ff187221 */ /* 0x000fe20000010000 */
[----:B------:R-:W-:Y:S01]  /*2160*/  FFMA.FTZ R13, R13, R27, RZ ;  /* 0x0000001b0d0d7223 */ /* 0x000fe200000100ff */
[----:B------:R-:W-:Y:S01]  /*2170*/  FFMA.FTZ R28, R12, R25, R49 ;  /* 0x000000190c1c7223 */ /* 0x000fe20000010031 */
[----:B------:R-:W-:Y:S01]  /*2180*/  FFMA.FTZ R18, R10, R17, R8 ;  /* 0x000000110a127223 */ /* 0x000fe20000010008 */
[----:B------:R-:W-:Y:S01]  /*2190*/  FADD.FTZ R24, R25, R24 ;  /* 0x0000001819187221 */ /* 0x000fe20000010000 */
[----:B------:R-:W-:Y:S01]  /*21a0*/  FADD.FTZ R49, R48, R23 ;  /* 0x0000001730317221 */ /* 0x000fe20000010000 */
[-C--:B------:R-:W-:Y:S01]  /*21b0*/  FFMA.FTZ R48, R29, R23.reuse, R13 ;  /* 0x000000171d307223 */ /* 0x080fe2000001000d */
[----:B------:R-:W-:Y:S01]  /*21c0*/  FMUL.FTZ R25, R18, -1.4426950216293334961 ;  /* 0xbfb8aa3b12197820 */ /* 0x000fe20000410000 */
[----:B------:R-:W-:-:S04]  /*21d0*/  FMUL.FTZ R23, R10, R23 ;  /* 0x000000170a177220 */ /* 0x000fc80000410000 */
[----:B------:R-:W-:Y:S01]  /*21e0*/  FFMA.FTZ R29, R29, R23, R28 ;  /* 0x000000171d1d7223 */ /* 0x000fe2000001001c */
[----:B------:R-:W0:Y:S01]  /*21f0*/  MUFU.EX2 R25, R25 ;  /* 0x0000001900197308 */ /* 0x000e220000000800 */
[----:B------:R-:W-:Y:S01]  /*2200*/  SHF.L.U32 R28, R38, 0x10, RZ ;  /* 0x00000010261c7819 */ /* 0x000fe200000006ff */
[----:B------:R-:W-:Y:S01]  /*2210*/  FADD.FTZ R24, R24, R23 ;  /* 0x0000001718187221 */ /* 0x000fe20000010000 */
[----:B------:R-:W-:Y:S01]  /*2220*/  FFMA.FTZ R23, R12, R22, RZ ;  /* 0x000000160c177223 */ /* 0x000fe200000100ff */
[----:B------:R-:W-:-:S03]  /*2230*/  FADD.FTZ R12, RZ, R22 ;  /* 0x00000016ff0c7221 */ /* 0x000fc60000010000 */
[----:B------:R-:W-:-:S04]  /*2240*/  FFMA.FTZ R23, R20, R21, R23 ;  /* 0x0000001514177223 */ /* 0x000fc80000010017 */
[----:B------:R-:W-:Y:S01]  /*2250*/  FFMA.FTZ R23, R16, R14, R23 ;  /* 0x0000000e10177223 */ /* 0x000fe20000010017 */
[----:B0-----:R-:W-:-:S06]  /*2260*/  FADD.FTZ R25, R25, 1 ;  /* 0x3f80000019197421 */ /* 0x001fcc0000010000 */
[----:B------:R-:W0:Y:S02]  /*2270*/  MUFU.RCP R25, R25 ;  /* 0x0000001900197308 */ /* 0x000e240000001000 */
[----:B0-----:R-:W-:Y:S01]  /*2280*/  FMUL.FTZ R13, R28, R25 ;  /* 0x000000191c0d7220 */ /* 0x001fe20000410000 */
[----:B------:R-:W-:Y:S01]  /*2290*/  FADD.FTZ R27, -R25, 1 ;  /* 0x3f800000191b7421 */ /* 0x000fe20000010100 */
[----:B------:R-:W-:-:S03]  /*22a0*/  PRMT R25, R39, 0x7632, R25 ;  /* 0x0000763227197816 */ /* 0x000fc60000000019 */
[----:B------:R-:W-:Y:S01]  /*22b0*/  FFMA.FTZ R18, R18, R27, 1 ;  /* 0x3f80000012127423 */ /* 0x000fe2000001001b */
[----:B------:R-:W-:-:S03]  /*22c0*/  SHF.L.U32 R25, R25, 0x10, RZ ;  /* 0x0000001019197819 */ /* 0x000fc600000006ff */
[----:B------:R-:W-:Y:S02]  /*22d0*/  FMUL.FTZ R13, R13, R18 ;  /* 0x000000120d0d7220 */ /* 0x000fe40000410000 */
[----:B------:R-:W-:-:S04]  /*22e0*/  FADD.FTZ R25, R25, -UR14 ;  /* 0x8000000e19197e21 */ /* 0x000fc80008010000 */
[----:B------:R-:W-:Y:S01]  /*22f0*/  FMUL.FTZ R18, R25, UR9 ;  /* 0x0000000919127c20 */ /* 0x000fe20008410000 */
[--C-:B------:R-:W-:Y:S01]  /*2300*/  FADD.FTZ R25, R12, R21.reuse ;  /* 0x000000150c197221 */ /* 0x100fe20000010000 */
[C---:B------:R-:W-:Y:S01]  /*2310*/  FMUL.FTZ R12, R11.reuse, R21 ;  /* 0x000000150b0c7220 */ /* 0x040fe20000410000 */
[----:B------:R-:W-:Y:S01]  /*2320*/  PRMT R21, R38, 0x7632, R21 ;  /* 0x0000763226157816 */ /* 0x000fe20000000015 */
[----:B------:R-:W-:Y:S01]  /*2330*/  FFMA.FTZ R27, R11, R18, R9 ;  /* 0x000000120b1b7223 */ /* 0x000fe20000010009 */
[----:B------:R-:W-:Y:S01]  /*2340*/  FADD.FTZ R25, R25, R14 ;  /* 0x0000000e19197221 */ /* 0x000fe20000010000 */
[----:B------:R-:W-:Y:S01]  /*2350*/  FFMA.FTZ R29, R20, R12, R29 ;  /* 0x0000000c141d7223 */ /* 0x000fe2000001001d */
[----:B------:R-:W-:Y:S01]  /*2360*/  SHF.L.U32 R21, R21, 0x10, RZ ;  /* 0x0000001015157819 */ /* 0x000fe200000006ff */
[----:B------:R-:W-:Y:S01]  /*2370*/  FMUL.FTZ R28, R27, -1.4426950216293334961 ;  /* 0xbfb8aa3b1b1c7820 */ /* 0x000fe20000410000 */
[----:B------:R-:W-:Y:S01]  /*2380*/  FADD.FTZ R24, R12, R24 ;  /* 0x000000180c187221 */ /* 0x000fe20000010000 */
[----:B------:R-:W-:-:S04]  /*2390*/  FMUL.FTZ R14, R11, R14 ;  /* 0x0000000e0b0e7220 */ /* 0x000fc80000410000 */
[----:B------:R-:W0:Y:S02]  /*23a0*/  MUFU.EX2 R28, R28 ;  /* 0x0000001c001c7308 */ /* 0x000e240000000800 */
[----:B0-----:R-:W-:-:S06]  /*23b0*/  FADD.FTZ R28, R28, 1 ;  /* 0x3f8000001c1c7421 */ /* 0x001fcc0000010000 */
[----:B------:R-:W0:Y:S02]  /*23c0*/  MUFU.RCP R22, R28 ;  /* 0x0000001c00167308 */ /* 0x000e240000001000 */
[----:B0-----:R-:W-:Y:S01]  /*23d0*/  FMUL.FTZ R20, R21, R22 ;  /* 0x0000001615147220 */ /* 0x001fe20000410000 */
[----:B------:R-:W-:Y:S01]  /*23e0*/  SHF.L.U32 R21, R37, 0x10, RZ ;  /* 0x0000001025157819 */ /* 0x000fe200000006ff */
[----:B------:R-:W-:-:S04]  /*23f0*/  FADD.FTZ R22, -R22, 1 ;  /* 0x3f80000016167421 */ /* 0x000fc80000010100 */
[----:B------:R-:W-:Y:S01]  /*2400*/  FADD.FTZ R21, R21, -UR14 ;  /* 0x8000000e15157e21 */ /* 0x000fe20008010000 */
[----:B------:R-:W-:-:S03]  /*2410*/  FFMA.FTZ R27, R27, R22, 1 ;  /* 0x3f8000001b1b7423 */ /* 0x000fc60000010016 */
[----:B------:R-:W-:Y:S01]  /*2420*/  FMUL.FTZ R21, R21, UR9 ;  /* 0x0000000915157c20 */ /* 0x000fe20008410000 */
[----:B------:R-:W-:Y:S01]  /*2430*/  FMUL.FTZ R22, R20, R27 ;  /* 0x0000001b14167220 */ /* 0x000fe20000410000 */
[----:B------:R-:W-:Y:S01]  /*2440*/  FADD.FTZ R20, R49, R26 ;  /* 0x0000001a31147221 */ /* 0x000fe20000010000 */
[----:B------:R-:W-:Y:S01]  /*2450*/  SHF.L.U32 R49, R15, 0x10, RZ ;  /* 0x000000100f317819 */ /* 0x000fe200000006ff */
[----:B------:R-:W-:Y:S01]  /*2460*/  FFMA.FTZ R27, R10, R21, R8 ;  /* 0x000000150a1b7223 */ /* 0x000fe20000010008 */
[----:B------:R-:W-:Y:S01]  /*2470*/  FFMA.FTZ R23, R18, R22, R23 ;  /* 0x0000001612177223 */ /* 0x000fe20000010017 */
[----:B------:R-:W-:Y:S02]  /*2480*/  FADD.FTZ R20, R20, R13 ;  /* 0x0000000d14147221 */ /* 0x000fe40000010000 */
[----:B------:R-:W-:Y:S01]  /*2490*/  FMUL.FTZ R12, R27, -1.4426950216293334961 ;  /* 0xbfb8aa3b1b0c7820 */ /* 0x000fe20000410000 */
[----:B------:R-:W-:-:S05]  /*24a0*/  FADD.FTZ R49, R49, -UR14 ;  /* 0x8000000e31317e21 */ /* 0x000fca0008010000 */
[----:B------:R-:W0:Y:S02]  /*24b0*/  MUFU.EX2 R12, R12 ;  /* 0x0000000c000c7308 */ /* 0x000e240000000800 */
[----:B0-----:R-:W-:Y:S01]  /*24c0*/  FADD.FTZ R28, R12, 1 ;  /* 0x3f8000000c1c7421 */ /* 0x001fe20000010000 */
[-C--:B------:R-:W-:Y:S01]  /*24d0*/  FFMA.FTZ R12, R19, R26.reuse, R48 ;  /* 0x0000001a130c7223 */ /* 0x080fe20000010030 */
[----:B------:R-:W-:-:S03]  /*24e0*/  FMUL.FTZ R26, R10, R26 ;  /* 0x0000001a0a1a7220 */ /* 0x000fc60000410000 */
[----:B------:R-:W-:Y:S01]  /*24f0*/  FFMA.FTZ R12, R17, R13, R12 ;  /* 0x0000000d110c7223 */ /* 0x000fe2000001000c */
[----:B------:R-:W0:Y:S01]  /*2500*/  MUFU.RCP R28, R28 ;  /* 0x0000001c001c7308 */ /* 0x000e220000001000 */
[----:B------:R-:W-:Y:S01]  /*2510*/  FFMA.FTZ R19, R19, R26, R29 ;  /* 0x0000001a13137223 */ /* 0x000fe2000001001d */
[----:B------:R-:W-:Y:S01]  /*2520*/  SHF.L.U32 R29, R36, 0x10, RZ ;  /* 0x00000010241d7819 */ /* 0x000fe200000006ff */
[----:B------:R-:W-:Y:S02]  /*2530*/  FADD.FTZ R26, R24, R26 ;  /* 0x0000001a181a7221 */ /* 0x000fe40000010000 */
[--C-:B------:R-:W-:Y:S01]  /*2540*/  FFMA.FTZ R16, R16, R14, R19.reuse ;  /* 0x0000000e10107223 */ /* 0x100fe20000010013 */
[----:B------:R-:W-:Y:S01]  /*2550*/  PRMT R19, R36, 0x7632, R19 ;  /* 0x0000763224137816 */ /* 0x000fe20000000013 */
[----:B------:R-:W-:Y:S01]  /*2560*/  FADD.FTZ R26, R14, R26 ;  /* 0x0000001a0e1a7221 */ /* 0x000fe20000010000 */
[----:B------:R-:W-:Y:S02]  /*2570*/  PRMT R14, R34, 0x7632, R14 ;  /* 0x00007632220e7816 */ /* 0x000fe4000000000e */
[----:B------:R-:W-:-:S02]  /*2580*/  SHF.L.U32 R19, R19, 0x10, RZ ;  /* 0x0000001013137819 */ /* 0x000fc400000006ff */
[----:B------:R-:W-:Y:S01]  /*2590*/  SHF.L.U32 R14, R14, 0x10, RZ ;  /* 0x000000100e0e7819 */ /* 0x000fe200000006ff */
[----:B0-----:R-:W-:Y:S01]  /*25a0*/  FADD.FTZ R48, -R28, 1 ;  /* 0x3f8000001c307421 */ /* 0x001fe20000010100 */
[----:B------:R-:W-:-:S03]  /*25b0*/  FMUL.FTZ R29, R29, R28 ;  /* 0x0000001c1d1d7220 */ /* 0x000fc60000410000 */
[----:B------:R-:W-:Y:S01]  /*25c0*/  FFMA.FTZ R48, R27, R48, 1 ;  /* 0x3f8000001b307423 */ /* 0x000fe20000010030 */
[----:B------:R-:W-:-:S04]  /*25d0*/  PRMT R27, R37, 0x7632, R27 ;  /* 0x00007632251b7816 */ /* 0x000fc8000000001b */
[----:B------:R-:W-:-:S05]  /*25e0*/  SHF.L.U32 R27, R27, 0x10, RZ ;  /* 0x000000101b1b7819 */ /* 0x000fca00000006ff */
[----:B------:R-:W-:Y:S01]  /*25f0*/  FADD.FTZ R28, R27, -UR14 ;  /* 0x8000000e1b1c7e21 */ /* 0x000fe20008010000 */
[----:B------:R-:W-:-:S03]  /*2600*/  FMUL.FTZ R27, R29, R48 ;  /* 0x000000301d1b7220 */ /* 0x000fc60000410000 */
[----:B------:R-:W-:-:S04]  /*2610*/  FMUL.FTZ R28, R28, UR9 ;  /* 0x000000091c1c7c20 */ /* 0x000fc80008410000 */
[----:B------:R-:W-:-:S04]  /*2620*/  FFMA.FTZ R24, R11, R28, R9 ;  /* 0x0000001c0b187223 */ /* 0x000fc80000010009 */
[----:B------:R-:W-:-:S06]  /*2630*/  FMUL.FTZ R48, R24, -1.4426950216293334961 ;  /* 0xbfb8aa3b18307820 */ /* 0x000fcc0000410000 */
[----:B------:R-:W0:Y:S02]  /*2640*/  MUFU.EX2 R48, R48 ;  /* 0x0000003000307308 */ /* 0x000e240000000800 */
[----:B0-----:R-:W-:-:S06]  /*2650*/  FADD.FTZ R29, R48, 1 ;  /* 0x3f800000301d7421 */ /* 0x001fcc0000010000 */
[----:B------:R-:W0:Y:S02]  /*2660*/  MUFU.RCP R29, R29 ;  /* 0x0000001d001d7308 */ /* 0x000e240000001000 */
[----:B0-----:R-:W-:Y:S01]  /*2670*/  FMUL.FTZ R15, R19, R29 ;  /* 0x0000001d130f7220 */ /* 0x001fe20000410000 */
[----:B------:R-:W-:-:S04]  /*2680*/  FADD.FTZ R19, -R29, 1 ;  /* 0x3f8000001d137421 */ /* 0x000fc80000010100 */
[----:B------:R-:W-:Y:S01]  /*2690*/  FFMA.FTZ R48, R24, R19, 1 ;  /* 0x3f80000018307423 */ /* 0x000fe20000010013 */
[----:B------:R-:W-:-:S03]  /*26a0*/  FMUL.FTZ R24, R49, UR9 ;  /* 0x0000000931187c20 */ /* 0x000fc60008410000 */
[----:B------:R-:W-:Y:S01]  /*26b0*/  FMUL.FTZ R15, R15, R48 ;  /* 0x000000300f0f7220 */ /* 0x000fe20000410000 */
[----:B------:R-:W-:-:S03]  /*26c0*/  FFMA.FTZ R19, R11, R24, R9 ;  /* 0x000000180b137223 */ /* 0x000fc60000010009 */
[----:B------:R-:W-:Y:S01]  /*26d0*/  FFMA.FTZ R23, R28, R15, R23 ;  /* 0x0000000f1c177223 */ /* 0x000fe20000010017 */
[----:B------:R-:W-:-:S06]  /*26e0*/  FMUL.FTZ R48, R19, -1.4426950216293334961 ;  /* 0xbfb8aa3b13307820 */ /* 0x000fcc0000410000 */
[----:B------:R-:W0:Y:S02]  /*26f0*/  MUFU.EX2 R48, R48 ;  /* 0x0000003000307308 */ /* 0x000e240000000800 */
[----:B0-----:R-:W-:-:S06]  /*2700*/  FADD.FTZ R29, R48, 1 ;  /* 0x3f800000301d7421 */ /* 0x001fcc0000010000 */
[----:B------:R-:W0:Y:S02]  /*2710*/  MUFU.RCP R29, R29 ;  /* 0x0000001d001d7308 */ /* 0x000e240000001000 */
[----:B0-----:R-:W-:Y:S01]  /*2720*/  FADD.FTZ R49, -R29, 1 ;  /* 0x3f8000001d317421 */ /* 0x001fe20000010100 */
[----:B------:R-:W-:Y:S01]  /*2730*/  FMUL.FTZ R14, R14, R29 ;  /* 0x0000001d0e0e7220 */ /* 0x000fe20000410000 */
[----:B------:R-:W-:Y:S02]  /*2740*/  FMUL.FTZ R29, R10, R13 ;  /* 0x0000000d0a1d7220 */ /* 0x000fe40000410000 */
[----:B------:R-:W-:Y:S01]  /*2750*/  FFMA.FTZ R49, R19, R49, 1 ;  /* 0x3f80000013317423 */ /* 0x000fe20000010031 */
[----:B------:R-:W-:-:S03]  /*2760*/  SHF.L.U32 R19, R35, 0x10, RZ ;  /* 0x0000001023137819 */ /* 0x000fc600000006ff */
[----:B------:R-:W-:Y:S02]  /*2770*/  FMUL.FTZ R14, R14, R49 ;  /* 0x000000310e0e7220 */ /* 0x000fe40000410000 */
[----:B------:R-:W-:Y:S02]  /*2780*/  FADD.FTZ R19, R19, -UR14 ;  /* 0x8000000e13137e21 */ /* 0x000fe40008010000 */
[----:B------:R-:W-:Y:S02]  /*2790*/  FFMA.FTZ R23, R24, R14, R23 ;  /* 0x0000000e18177223 */ /* 0x000fe40000010017 */
[----:B------:R-:W-:Y:S01]  /*27a0*/  FMUL.FTZ R13, R19, UR9 ;  /* 0x00000009130d7c20 */ /* 0x000fe20008410000 */
[----:B------:R-:W-:Y:S01]  /*27b0*/  FFMA.FTZ R19, R17, R29, R16 ;  /* 0x0000001d11137223 */ /* 0x000fe20000010010 */
[----:B------:R-:W-:Y:S01]  /*27c0*/  FADD.FTZ R29, R26, R29 ;  /* 0x0000001d1a1d7221 */ /* 0x000fe20000010000 */
[----:B------:R-:W-:Y:S01]  /*27d0*/  SHF.L.U32 R26, R34, 0x10, RZ ;  /* 0x00000010221a7819 */ /* 0x000fe200000006ff */
[----:B------:R-:W-:-:S04]  /*27e0*/  FFMA.FTZ R16, R10, R13, R8 ;  /* 0x0000000d0a107223 */ /* 0x000fc80000010008 */
[----:B------:R-:W-:-:S06]  /*27f0*/  FMUL.FTZ R48, R16, -1.4426950216293334961 ;  /* 0xbfb8aa3b10307820 */ /* 0x000fcc0000410000 */
[----:B------:R-:W0:Y:S02]  /*2800*/  MUFU.EX2 R48, R48 ;  /* 0x0000003000307308 */ /* 0x000e240000000800 */
[----:B0-----:R-:W-:Y:S01]  /*2810*/  FADD.FTZ R17, R48, 1 ;  /* 0x3f80000030117421 */ /* 0x001fe20000010000 */
[----:B------:R-:W-:-:S04]  /*2820*/  FMUL.FTZ R48, R11, R22 ;  /* 0x000000160b307220 */ /* 0x000fc80000410000 */
[----:B------:R-:W-:Y:S01]  /*2830*/  FADD.FTZ R29, R48, R29 ;  /* 0x0000001d301d7221 */ /* 0x000fe20000010000 */
[----:B------:R-:W0:Y:S02]  /*2840*/  MUFU.RCP R17, R17 ;  /* 0x0000001100117308 */ /* 0x000e240000001000 */
[----:B0-----:R-:W-:Y:S01]  /*2850*/  FADD.FTZ R49, -R17, 1 ;  /* 0x3f80000011317421 */ /* 0x001fe20000010100 */
[----:B------:R-:W-:-:S03]  /*2860*/  FMUL.FTZ R26, R26, R17 ;  /* 0x000000111a1a7220 */ /* 0x000fc60000410000 */
[----:B------:R-:W-:-:S04]  /*2870*/  FFMA.FTZ R49, R16, R49, 1 ;  /* 0x3f80000010317423 */ /* 0x000fc80000010031 */
[----:B------:R-:W-:Y:S01]  /*2880*/  FMUL.FTZ R16, R26, R49 ;  /* 0x000000311a107220 */ /* 0x000fe20000410000 */
[----:B------:R-:W-:-:S05]  /*2890*/  SHF.L.U32 R26, R33, 0x10, RZ ;  /* 0x00000010211a7819 */ /* 0x000fca00000006ff */
[----:B------:R-:W-:Y:S01]  /*28a0*/  FADD.FTZ R49, R26, -UR14 ;  /* 0x8000000e1a317e21 */ /* 0x000fe20008010000 */
[----:B------:R-:W-:Y:S01]  /*28b0*/  FADD.FTZ R26, R25, R22 ;  /* 0x00000016191a7221 */ /* 0x000fe20000010000 */
[----:B------:R-:W-:Y:S01]  /*28c0*/  FFMA.FTZ R22, R18, R48, R19 ;  /* 0x0000003012167223 */ /* 0x000fe20000010013 */
[----:B------:R-:W-:Y:S01]  /*28d0*/  SHF.L.U32 R48, R32, 0x10, RZ ;  /* 0x0000001020307819 */ /* 0x000fe200000006ff */
[----:B------:R-:W-:-:S04]  /*28e0*/  FMUL.FTZ R17, R49, UR9 ;  /* 0x0000000931117c20 */ /* 0x000fc80008410000 */
[----:B------:R-:W-:-:S04]  /*28f0*/  FFMA.FTZ R18, R10, R17, R8 ;  /* 0x000000110a127223 */ /* 0x000fc80000010008 */
[----:B------:R-:W-:-:S06]  /*2900*/  FMUL.FTZ R25, R18, -1.4426950216293334961 ;  /* 0xbfb8aa3b12197820 */ /* 0x000fcc0000410000 */
[----:B------:R-:W0:Y:S02]  /*2910*/  MUFU.EX2 R25, R25 ;  /* 0x0000001900197308 */ /* 0x000e240000000800 */
[----:B0-----:R-:W-:Y:S01]  /*2920*/  FADD.FTZ R49, R25, 1 ;  /* 0x3f80000019317421 */ /* 0x001fe20000010000 */
[----:B------:R-:W-:-:S05]  /*2930*/  FMUL.FTZ R25, R10, R27 ;  /* 0x0000001b0a197220 */ /* 0x000fca0000410000 */
[----:B------:R-:W0:Y:S01]  /*2940*/  MUFU.RCP R19, R49 ;  /* 0x0000003100137308 */ /* 0x000e220000001000 */
[----:B------:R-:W-:Y:S01]  /*2950*/  FADD.FTZ R29, R29, R25 ;  /* 0x000000191d1d7221 */ /* 0x000fe20000010000 */
[----:B0-----:R-:W-:Y:S01]  /*2960*/  FMUL.FTZ R48, R48, R19 ;  /* 0x0000001330307220 */ /* 0x001fe20000410000 */
[----:B------:R-:W-:-:S04]  /*2970*/  FADD.FTZ R19, -R19, 1 ;  /* 0x3f80000013137421 */ /* 0x000fc80000010100 */
[----:B------:R-:W-:-:S04]  /*2980*/  FFMA.FTZ R19, R18, R19, 1 ;  /* 0x3f80000012137423 */ /* 0x000fc80000010013 */
[----:B------:R-:W-:Y:S01]  /*2990*/  FMUL.FTZ R18, R48, R19 ;  /* 0x0000001330127220 */ /* 0x000fe20000410000 */
[----:B------:R-:W-:-:S05]  /*29a0*/  SHF.L.U32 R19, R30, 0x10, RZ ;  /* 0x000000101e137819 */ /* 0x000fca00000006ff */
[----:B------:R-:W-:Y:S01]  /*29b0*/  FADD.FTZ R48, R19, -UR14 ;  /* 0x8000000e13307e21 */ /* 0x000fe20008010000 */
[----:B------:R-:W-:Y:S01]  /*29c0*/  FADD.FTZ R19, R20, R27 ;  /* 0x0000001b14137221 */ /* 0x000fe20000010000 */
[C---:B------:R-:W-:Y:S01]  /*29d0*/  FFMA.FTZ R20, R21.reuse, R27, R12 ;  /* 0x0000001b15147223 */ /* 0x040fe2000001000c */
[----:B------:R-:W-:Y:S01]  /*29e0*/  FFMA.FTZ R27, R21, R25, R22 ;  /* 0x00000019151b7223 */ /* 0x000fe20000010016 */
[----:B------:R-:W-:Y:S01]  /*29f0*/  FMUL.FTZ R12, R48, UR9 ;  /* 0x00000009300c7c20 */ /* 0x000fe20008410000 */
[----:B------:R-:W-:Y:S01]  /*2a00*/  SHF.L.U32 R25, R31, 0x10, RZ ;  /* 0x000000101f197819 */ /* 0x000fe200000006ff */
[----:B------:R-:W-:Y:S02]  /*2a10*/  FADD.FTZ R19, R19, R16 ;  /* 0x0000001013137221 */ /* 0x000fe40000010000 */
[----:B------:R-:W-:-:S04]  /*2a20*/  FFMA.FTZ R21, R11, R12, R9 ;  /* 0x0000000c0b157223 */ /* 0x000fc80000010009 */
[----:B------:R-:W-:-:S06]  /*2a30*/  FMUL.FTZ R48, R21, -1.4426950216293334961 ;  /* 0xbfb8aa3b15307820 */ /* 0x000fcc0000410000 */
[----:B------:R-:W0:Y:S02]  /*2a40*/  MUFU.EX2 R48, R48 ;  /* 0x0000003000307308 */ /* 0x000e240000000800 */
[----:B0-----:R-:W-:-:S06]  /*2a50*/  FADD.FTZ R22, R48, 1 ;  /* 0x3f80000030167421 */ /* 0x001fcc0000010000 */
[----:B------:R-:W0:Y:S02]  /*2a60*/  MUFU.RCP R22, R22 ;  /* 0x0000001600167308 */ /* 0x000e240000001000 */
[----:B0-----:R-:W-:Y:S01]  /*2a70*/  FADD.FTZ R49, -R22, 1 ;  /* 0x3f80000016317421 */ /* 0x001fe20000010100 */
[----:B------:R-:W-:Y:S01]  /*2a80*/  FMUL.FTZ R25, R25, R22 ;  /* 0x0000001619197220 */ /* 0x000fe20000410000 */
[----:B------:R-:W-:Y:S02]  /*2a90*/  FMUL.FTZ R22, R11, R15 ;  /* 0x0000000f0b167220 */ /* 0x000fe40000410000 */
[----:B------:R-:W-:Y:S02]  /*2aa0*/  FFMA.FTZ R21, R21, R49, 1 ;  /* 0x3f80000015157423 */ /* 0x000fe40000010031 */
[----:B------:R-:W-:Y:S01]  /*2ab0*/  FFMA.FTZ R28, R28, R22, R27 ;  /* 0x000000161c1c7223 */ /* 0x000fe2000001001b */
[----:B------:R-:W-:Y:S01]  /*2ac0*/  FADD.FTZ R29, R22, R29 ;  /* 0x0000001d161d7221 */ /* 0x000fe20000010000 */
[----:B------:R-:W-:Y:S01]  /*2ad0*/  FMUL.FTZ R21, R25, R21 ;  /* 0x0000001519157220 */ /* 0x000fe20000410000 */
[----:B------:R-:W-:-:S02]  /*2ae0*/  SHF.L.U32 R25, R7, 0x10, RZ ;  /* 0x0000001007197819 */ /* 0x000fc400000006ff */
[----:B------:R-:W-:-:S03]  /*2af0*/  SHF.L.U32 R22, R4, 0x10, RZ ;  /* 0x0000001004167819 */ /* 0x000fc600000006ff */
[----:B------:R-:W-:Y:S01]  /*2b00*/  FADD.FTZ R49, R25, -UR14 ;  /* 0x8000000e19317e21 */ /* 0x000fe20008010000 */
[----:B------:R-:W-:-:S03]  /*2b10*/  FADD.FTZ R25, R26, R15 ;  /* 0x0000000f1a197221 */ /* 0x000fc60000010000 */
[----:B------:R-:W-:-:S04]  /*2b20*/  FMUL.FTZ R15, R49, UR9 ;  /* 0x00000009310f7c20 */ /* 0x000fc80008410000 */
[----:B------:R-:W-:-:S04]  /*2b30*/  FFMA.FTZ R26, R10, R15, R8 ;  /* 0x0000000f0a1a7223 */ /* 0x000fc80000010008 */
[----:B------:R-:W-:-:S06]  /*2b40*/  FMUL.FTZ R48, R26, -1.4426950216293334961 ;  /* 0xbfb8aa3b1a307820 */ /* 0x000fcc0000410000 */
[----:B------:R-:W0:Y:S02]  /*2b50*/  MUFU.EX2 R48, R48 ;  /* 0x0000003000307308 */ /* 0x000e240000000800 */
[----:B0-----:R-:W-:-:S06]  /*2b60*/  FADD.FTZ R49, R48, 1 ;  /* 0x3f80000030317421 */ /* 0x001fcc0000010000 */
[----:B------:R0:W1:Y:S02]  /*2b70*/  MUFU.RCP R27, R49 ;  /* 0x00000031001b7308 */ /* 0x0000640000001000 */
[----:B0-----:R-:W-:-:S04]  /*2b80*/  FMUL.FTZ R49, R10, R16 ;  /* 0x000000100a317220 */ /* 0x001fc80000410000 */
[----:B------:R-:W-:Y:S01]  /*2b90*/  FADD.FTZ R29, R29, R49 ;  /* 0x000000311d1d7221 */ /* 0x000fe20000010000 */
[----:B-1----:R-:W-:Y:S01]  /*2ba0*/  FMUL.FTZ R22, R22, R27 ;  /* 0x0000001b16167220 */ /* 0x002fe20000410000 */
[----:B------:R-:W-:-:S04]  /*2bb0*/  FADD.FTZ R27, -R27, 1 ;  /* 0x3f8000001b1b7421 */ /* 0x000fc80000010100 */
[----:B------:R-:W-:Y:S01]  /*2bc0*/  FFMA.FTZ R27, R26, R27, 1 ;  /* 0x3f8000001a1b7423 */ /* 0x000fe2000001001b */
[----:B------:R-:W-:-:S03]  /*2bd0*/  SHF.L.U32 R26, R5, 0x10, RZ ;  /* 0x00000010051a7819 */ /* 0x000fc600000006ff */
[----:B------:R-:W-:Y:S01]  /*2be0*/  FMUL.FTZ R22, R22, R27 ;  /* 0x0000001b16167220 */ /* 0x000fe20000410000 */
[C---:B------:R-:W-:Y:S01]  /*2bf0*/  FFMA.FTZ R27, R13.reuse, R16, R20 ;  /* 0x000000100d1b7223 */ /* 0x040fe20000010014 */
[----:B------:R-:W-:Y:S01]  /*2c00*/  FADD.FTZ R26, R26, -UR14 ;  /* 0x8000000e1a1a7e21 */ /* 0x000fe20008010000 */
[----:B------:R-:W-:Y:S01]  /*2c10*/  FFMA.FTZ R13, R13, R49, R28 ;  /* 0x000000310d0d7223 */ /* 0x000fe2000001001c */
[----:B------:R-:W-:Y:S02]  /*2c20*/  SHF.L.U32 R49, R6, 0x10, RZ ;  /* 0x0000001006317819 */ /* 0x000fe400000006ff */
        /* <DEDUP_REMOVED lines=9> */
[----:B------:R-:W-:Y:S01]  /*2cc0*/  FADD.FTZ R26, R25, R14 ;  /* 0x0000000e191a7221 */ /* 0x000fe20000010000 */
[C---:B------:R-:W-:Y:S02]  /*2cd0*/  FMUL.FTZ R14, R11.reuse, R14 ;  /* 0x0000000e0b0e7220 */ /* 0x040fe40000410000 */
[----:B------:R-:W-:Y:S02]  /*2ce0*/  FMUL.FTZ R20, R20, R49 ;  /* 0x0000003114147220 */ /* 0x000fe40000410000 */
[----:B------:R-:W-:Y:S01]  /*2cf0*/  FFMA.FTZ R24, R24, R14, R13 ;  /* 0x0000000e18187223 */ /* 0x000fe2000001000d */
[----:B------:R-:W-:Y:S01]  /*2d00*/  FADD.FTZ R29, R14, R29 ;  /* 0x0000001d0e1d7221 */ /* 0x000fe20000010000 */
[----:B------:R-:W-:Y:S01]  /*2d10*/  FMUL.FTZ R14, R10, R18 ;  /* 0x000000120a0e7220 */ /* 0x000fe20000410000 */
[----:B------:R-:W-:-:S03]  /*2d20*/  FMUL.FTZ R13, R11, R21 ;  /* 0x000000150b0d7220 */ /* 0x000fc60000410000 */
[----:B------:R-:W-:Y:S01]  /*2d30*/  FFMA.FTZ R25, R17, R14, R24 ;  /* 0x0000000e11197223 */ /* 0x000fe20000010018 */
[----:B------:R-:W-:Y:S01]  /*2d40*/  FADD.FTZ R28, R29, R14 ;  /* 0x0000000e1d1c7221 */ /* 0x000fe20000010000 */
[----:B------:R-:W-:Y:S01]  /*2d50*/  FFMA.FTZ R14, R17, R18, R27 ;  /* 0x00000012110e7223 */ /* 0x000fe2000001001b */
[----:B------:R-:W-:Y:S01]  /*2d60*/  FMUL.FTZ R17, R10, R22 ;  /* 0x000000160a117220 */ /* 0x000fe20000410000 */
[----:B------:R-:W-:Y:S01]  /*2d70*/  FFMA.FTZ R24, R12, R13, R25 ;  /* 0x0000000d0c187223 */ /* 0x000fe20000010019 */
[----:B------:R-:W-:Y:S01]  /*2d80*/  FADD.FTZ R28, R13, R28 ;  /* 0x0000001c0d1c7221 */ /* 0x000fe20000010000 */
[----:B------:R-:W-:Y:S01]  /*2d90*/  FADD.FTZ R13, R19, R18 ;  /* 0x00000012130d7221 */ /* 0x000fe20000010000 */
[----:B------:R-:W-:Y:S01]  /*2da0*/  FMUL.FTZ R19, R11, R20 ;  /* 0x000000140b137220 */ /* 0x000fe20000410000 */
[C---:B------:R-:W-:Y:S01]  /*2db0*/  FFMA.FTZ R25, R15.reuse, R17, R24 ;  /* 0x000000110f197223 */ /* 0x040fe20000010018 */
[----:B------:R-:W-:Y:S01]  /*2dc0*/  FADD.FTZ R28, R28, R17 ;  /* 0x000000111c1c7221 */ /* 0x000fe20000010000 */
[----:B------:R-:W-:Y:S01]  /*2dd0*/  FFMA.FTZ R17, R12, R21, R23 ;  /* 0x000000150c117223 */ /* 0x000fe20000010017 */
[----:B------:R-:W-:Y:S01]  /*2de0*/  FADD.FTZ R21, R26, R21 ;  /* 0x000000151a157221 */ /* 0x000fe20000010000 */
[----:B------:R-:W-:Y:S01]  /*2df0*/  FFMA.FTZ R12, R15, R22, R14 ;  /* 0x000000160f0c7223 */ /* 0x000fe2000001000e */
[C---:B------:R-:W-:Y:S01]  /*2e00*/  FFMA.FTZ R23, R16.reuse, R19, R25 ;  /* 0x0000001310177223 */ /* 0x040fe20000010019 */
[----:B------:R-:W-:Y:S01]  /*2e10*/  FADD.FTZ R14, R13, R22 ;  /* 0x000000160d0e7221 */ /* 0x000fe20000010000 */
[----:B------:R-:W-:Y:S01]  /*2e20*/  FADD.FTZ R19, R19, R28 ;  /* 0x0000001c13137221 */ /* 0x000fe20000010000 */
[----:B------:R-:W-:Y:S01]  /*2e30*/  FFMA.FTZ R13, R16, R20, R17 ;  /* 0x00000014100d7223 */ /* 0x000fe20000010011 */
[----:B------:R-:W-:-:S07]  /*2e40*/  FADD.FTZ R15, R21, R20 ;  /* 0x00000014150f7221 */ /* 0x000fce0000010000 */
.L_x_80:
[----:B------:R-:W0:Y:S01]  /*2e50*/  SHFL.DOWN PT, R16, R23, 0x1, 0x1f ;  /* 0x08201f0017107f89 */ /* 0x000e2200000e0000 */
[C---:B------:R-:W-:Y:S01]  /*2e60*/  ISETP.GT.AND P0, PT, R0.reuse, 0x1e, PT ;  /* 0x0000001e0000780c */ /* 0x040fe20003f04270 */
[----:B------:R-:W1:Y:S01]  /*2e70*/  S2UR UR12, SR_CgaCtaId ;  /* 0x00000000000c79c3 */ /* 0x000e620000008800 */
[----:B------:R-:W-:Y:S01]  /*2e80*/  UMOV UR7, 0x400 ;  /* 0x0000040000077882 */ /* 0x000fe20000000000 */
[----:B------:R-:W2:Y:S01]  /*2e90*/  SHFL.DOWN PT, R17, R19, 0x1, 0x1f ;  /* 0x08201f0013117f89 */ /* 0x000ea200000e0000 */
[----:B------:R-:W-:Y:S01]  /*2ea0*/  UIADD3 UR5, UPT, UPT, UR7, 0x80, URZ ;  /* 0x0000008007057890 */ /* 0x000fe2000fffe0ff */
[----:B------:R-:W-:Y:S01]  /*2eb0*/  ISETP.GT.AND P2, PT, R0, 0xf, PT ;  /* 0x0000000f0000780c */ /* 0x000fe20003f44270 */
[----:B------:R-:W3:Y:S01]  /*2ec0*/  LDCU UR8, c[0x0][0x374] ;  /* 0x00006e80ff0877ac */ /* 0x000ee20008000800 */
[----:B------:R-:W4:Y:S01]  /*2ed0*/  S2R R22, SR_TID.X ;  /* 0x0000000000167919 */ /* 0x000f220000002100 */
[----:B------:R-:W-:Y:S05]  /*2ee0*/  BSSY.RECONVERGENT B0, `(.L_x_81) ;  /* 0x0000025000007945 */ /* 0x000fea0003800200 */
[----:B0-----:R-:W-:Y:S01]  /*2ef0*/  @!P0 FADD.FTZ R23, R16, R23 ;  /* 0x0000001710178221 */ /* 0x001fe20000010000 */
[----:B-1----:R-:W-:Y:S01]  /*2f00*/  ULEA UR5, UR12, UR5, 0x18 ;  /* 0x000000050c057291 */ /* 0x002fe2000f8ec0ff */
[----:B--2---:R-:W-:-:S03]  /*2f10*/  @!P0 FADD.FTZ R19, R17, R19 ;  /* 0x0000001311138221 */ /* 0x004fc60000010000 */
[----:B------:R-:W0:Y:S01]  /*2f20*/  SHFL.DOWN PT, R16, R23, 0x2, 0x1f ;  /* 0x08401f0017107f89 */ /* 0x000e2200000e0000 */
[----:B------:R-:W-:-:S03]  /*2f30*/  ISETP.GT.AND P0, PT, R0, 0x1d, PT ;  /* 0x0000001d0000780c */ /* 0x000fc60003f04270 */
[----:B------:R-:W1:Y:S01]  /*2f40*/  SHFL.DOWN PT, R17, R19, 0x2, 0x1f ;  /* 0x08401f0013117f89 */ /* 0x000e6200000e0000 */
[C---:B----4-:R-:W-:Y:S01]  /*2f50*/  LEA R48, R22.reuse, UR5, 0x4 ;  /* 0x0000000516307c11 */ /* 0x050fe2000f8e20ff */
[----:B------:R-:W-:Y:S01]  /*2f60*/  IMAD R47, R47, 0xc, R22 ;  /* 0x0000000c2f2f7824 */ /* 0x000fe200078e0216 */
[C---:B------:R-:W-:Y:S02]  /*2f70*/  ISETP.NE.AND P1, PT, R22.reuse, RZ, PT ;  /* 0x000000ff1600720c */ /* 0x040fe40003f25270 */
[----:B------:R-:W-:Y:S01]  /*2f80*/  ISETP.GT.U32.AND P3, PT, R22, 0xb, PT ;  /* 0x0000000b1600780c */ /* 0x000fe20003f64070 */
[----:B------:R-:W-:Y:S04]  /*2f90*/  STS.128 [R48], R12 ;  /* 0x0000000c30007388 */ /* 0x000fe80000000c00 */
        /* <DEDUP_REMOVED lines=9> */
[----:B------:R-:W1:Y:S01]  /*3030*/  SHFL.DOWN PT, R17, R19, 0x8, 0x1f ;  /* 0x09001f0013117f89 */ /* 0x000e6200000e0000 */
[----:B0-----:R-:W-:Y:S01]  /*3040*/  FADD.FTZ R18, R23, R16 ;  /* 0x0000001017127221 */ /* 0x001fe20000010000 */
[----:B-1----:R-:W-:-:S04]  /*3050*/  FADD.FTZ R20, R19, R17 ;  /* 0x0000001113147221 */ /* 0x002fc80000010000 */
[----:B------:R-:W-:Y:S02]  /*3060*/  FSEL R28, R23, R18, P0 ;  /* 0x00000012171c7208 */ /* 0x000fe40000000000 */
[----:B------:R-:W-:-:S03]  /*3070*/  FSEL R29, R19, R20, P0 ;  /* 0x00000014131d7208 */ /* 0x000fc60000000000 */
[----:B------:R0:W1:Y:S04]  /*3080*/  SHFL.DOWN PT, R17, R28, 0x10, 0x1f ;  /* 0x0a001f001c117f89 */ /* 0x00006800000e0000 */
[----:B------:R0:W2:Y:S01]  /*3090*/  SHFL.DOWN PT, R19, R29, 0x10, 0x1f ;  /* 0x0a001f001d137f89 */ /* 0x0000a200000e0000 */
[----:B---3--:R-:W-:Y:S05]  /*30a0*/  @P2 BRA `(.L_x_82) ;  /* 0x0000000000202947 */ /* 0x008fea0003800000 */
        /* <DEDUP_REMOVED lines=8> */
.L_x_82:
[----:B------:R-:W-:Y:S05]  /*3130*/  BSYNC.RECONVERGENT B0 ;  /* 0x0000000000007941 */ /* 0x000fea0003800200 */
.L_x_81:
        /* <DEDUP_REMOVED lines=32> */
.L_x_84:
[----:B------:R-:W-:Y:S05]  /*3340*/  BSYNC.RECONVERGENT B0 ;  /* 0x0000000000007941 */ /* 0x000fea0003800200 */
.L_x_83:
        /* <DEDUP_REMOVED lines=158> */
.L_x_86:
[----:B------:R-:W-:Y:S05]  /*3d30*/  BSYNC.RECONVERGENT B0 ;  /* 0x0000000000007941 */ /* 0x000fea0003800200 */
.L_x_85:
[----:B------:R-:W-:Y:S04]  /*3d40*/  BSSY.RECONVERGENT B0, `(.L_x_87) ;  /* 0x000001c000007945 */ /* 0x000fe80003800200 */
[----:B------:R-:W-:Y:S05]  /*3d50*/  @P3 BRA `(.L_x_88) ;  /* 0x0000000000683947 */ /* 0x000fea0003800000 */
[----:B-1-3--:R-:W1:Y:S08]  /*3d60*/  LDC.64 R16, c[0x0][0x3f8] ;  /* 0x0000fe00ff107b82 */ /* 0x00ae700000000a00 */
[----:B--2---:R-:W2:Y:S01]  /*3d70*/  LDC.64 R18, c[0x0][0x3d8] ;  /* 0x0000f600ff127b82 */ /* 0x004ea20000000a00 */
[----:B-1----:R-:W-:Y:S01]  /*3d80*/  IMAD.WIDE.U32 R20, R16, 0x3, RZ ;  /* 0x0000000310147825 */ /* 0x002fe200078e00ff */
[----:B------:R-:W-:-:S02]  /*3d90*/  LEA R25, R17, R17, 0x1 ;  /* 0x0000001111197211 */ /* 0x000fc400078e08ff */
[----:B------:R-:W-:Y:S02]  /*3da0*/  LEA.HI R23, P0, R17, R16, RZ, 0x1 ;  /* 0x0000001011177211 */ /* 0x000fe400078108ff */
[----:B------:R-:W-:Y:S02]  /*3db0*/  IADD3 R21, PT, PT, R21, R25, RZ ;  /* 0x0000001915157210 */ /* 0x000fe40007ffe0ff */
[----:B------:R-:W-:Y:S01]  /*3dc0*/  IADD3.X R22, PT, PT, RZ, R17, RZ, P0, !PT ;  /* 0x00000011ff167210 */ /* 0x000fe200007fe4ff */
[----:B--2---:R-:W-:Y:S01]  /*3dd0*/  IMAD.WIDE R18, R47, 0x4, R18 ;  /* 0x000000042f127825 */ /* 0x004fe200078e0212 */
[----:B------:R-:W-:Y:S02]  /*3de0*/  LEA.HI R24, P0, R21, R20, RZ, 0x1 ;  /* 0x0000001415187211 */ /* 0x000fe400078108ff */
[----:B------:R-:W-:Y:S02]  /*3df0*/  SHF.L.U32 R47, R23, 0x1, RZ ;  /* 0x00000001172f7819 */ /* 0x000fe400000006ff */
[----:B------:R-:W-:Y:S01]  /*3e00*/  SHF.L.U32 R25, R24, 0x1, RZ ;  /* 0x0000000118197819 */ /* 0x000fe200000006ff */
[----:B------:R4:W-:Y:S01]  /*3e10*/  REDG.E.ADD.F32.FTZ.RN.STRONG.GPU desc[UR10][R18.64], R12 ;  /* 0x0000000c120079a6 */ /* 0x0009e2000c12f30a */
[----:B------:R-:W-:-:S02]  /*3e20*/  LOP3.LUT R47, R47, 0xfffffffc, RZ, 0xc0, !PT ;  /* 0xfffffffc2f2f7812 */ /* 0x000fc400078ec0ff */
[----:B------:R-:W-:Y:S02]  /*3e30*/  LEA R20, P2, R16, R18, 0x2 ;  /* 0x0000001210147211 */ /* 0x000fe400078410ff */
[----:B------:R-:W-:Y:S02]  /*3e40*/  IADD3.X R27, PT, PT, RZ, R21, RZ, P0, !PT ;  /* 0x00000015ff1b7210 */ /* 0x000fe400007fe4ff */
[----:B------:R-:W-:Y:S02]  /*3e50*/  LOP3.LUT R25, R25, 0xfffffffc, RZ, 0xc0, !PT ;  /* 0xfffffffc19197812 */ /* 0x000fe400078ec0ff */
[----:B------:R-:W-:Y:S02]  /*3e60*/  SHF.L.U64.HI R23, R23, 0x1, R22 ;  /* 0x0000000117177819 */ /* 0x000fe40000010216 */
[----:B------:R-:W-:Y:S02]  /*3e70*/  IADD3 R22, P0, PT, R18, R47, RZ ;  /* 0x0000002f12167210 */ /* 0x000fe40007f1e0ff */
[----:B------:R-:W-:-:S02]  /*3e80*/  LEA.HI.X R21, R16, R19, R17, 0x2, P2 ;  /* 0x0000001310157211 */ /* 0x000fc400010f1411 */
[----:B------:R-:W-:Y:S02]  /*3e90*/  SHF.L.U64.HI R17, R24, 0x1, R27 ;  /* 0x0000000118117819 */ /* 0x000fe4000001021b */
[----:B------:R-:W-:Y:S02]  /*3ea0*/  IADD3 R16, P2, PT, R18, R25, RZ ;  /* 0x0000001912107210 */ /* 0x000fe40007f5e0ff */
[C---:B------:R-:W-:Y:S02]  /*3eb0*/  IADD3.X R23, PT, PT, R19.reuse, R23, RZ, P0, !PT ;  /* 0x0000001713177210 */ /* 0x040fe400007fe4ff */
[----:B------:R-:W-:-:S03]  /*3ec0*/  IADD3.X R17, PT, PT, R19, R17, RZ, P2, !PT ;  /* 0x0000001113117210 */ /* 0x000fc600017fe4ff */
[----:B------:R4:W-:Y:S04]  /*3ed0*/  REDG.E.ADD.F32.FTZ.RN.STRONG.GPU desc[UR10][R22.64], R13 ;  /* 0x0000000d160079a6 */ /* 0x0009e8000c12f30a */
[----:B------:R4:W-:Y:S04]  /*3ee0*/  REDG.E.ADD.F32.FTZ.RN.STRONG.GPU desc[UR10][R20.64], R14 ;  /* 0x0000000e140079a6 */ /* 0x0009e8000c12f30a */
[----:B------:R4:W-:Y:S02]  /*3ef0*/  REDG.E.ADD.F32.FTZ.RN.STRONG.GPU desc[UR10][R16.64], R15 ;  /* 0x0000000f100079a6 */ /* 0x0009e4000c12f30a */
.L_x_88:
[----:B------:R-:W-:Y:S05]  /*3f00*/  BSYNC.RECONVERGENT B0 ;  /* 0x0000000000007941 */ /* 0x000fea0003800200 */
.L_x_87:
[----:B------:R-:W5:Y:S02]  /*3f10*/  LDCU UR5, c[0x0][0x370] ;  /* 0x00006e00ff0577ac */ /* 0x000f640008000800 */
[----:B-----5:R-:W-:-:S09]  /*3f20*/  UISETP.GE.U32.AND UP0, UPT, UR5, 0x2, UPT ;  /* 0x000000020500788c */ /* 0x020fd2000bf06070 */
[----:B------:R-:W-:Y:S05]  /*3f30*/  BRA.U !UP0, `(.L_x_89) ;  /* 0x0000000908f47547 */ /* 0x000fea000b800000 */
[----:B----4-:R-:W4:Y:S01]  /*3f40*/  LDC R12, c[0x0][0x370] ;  /* 0x0000dc00ff0c7b82 */ /* 0x010f220000000800 */
[----:B------:R-:W-:Y:S01]  /*3f50*/  ULOP3.LUT UR5, UR4, 0x1, URZ, 0xc0, !UPT ;  /* 0x0000000104057892 */ /* 0x000fe2000f8ec0ff */
[----:B------:R-:W0:Y:S05]  /*3f60*/  S2R R20, SR_CTAID.Y ;  /* 0x0000000000147919 */ /* 0x000e2a0000002600 */
[----:B------:R-:W-:Y:S01]  /*3f70*/  MOV R15, UR5 ;  /* 0x00000005000f7c02 */ /* 0x000fe20008000f00 */
[----:B------:R-:W5:Y:S04]  /*3f80*/  LDC.64 R48, c[0x0][0x3d0] ;  /* 0x0000f400ff307b82 */ /* 0x000f680000000a00 */
[----:B------:R-:W-:-:S04]  /*3f90*/  IMAD R15, R15, UR8, RZ ;  /* 0x000000080f0f7c24 */ /* 0x000fc8000f8e02ff */
[----:B----4-:R-:W-:-:S05]  /*3fa0*/  IMAD R12, R15, R12, RZ ;  /* 0x0000000c0f0c7224 */ /* 0x010fca00078e02ff */
[----:B------:R-:W-:-:S05]  /*3fb0*/  SHF.L.U32 R13, R12, 0x1, RZ ;  /* 0x000000010c0d7819 */ /* 0x000fca00000006ff */
[----:B-----5:R-:W-:Y:S01]  /*3fc0*/  IMAD.WIDE R48, R13, 0x4, R48 ;  /* 0x000000040d307825 */ /* 0x020fe200078e0230 */
[----:B0-----:R-:W-:Y:S06]  /*3fd0*/  @P1 BRA `(.L_x_90) ;  /* 0x00000000005c1947 */ /* 0x001fec0003800000 */
[----:B------:R-:W0:Y:S01]  /*3fe0*/  LDC.64 R12, c[0x0][0x3c8] ;  /* 0x0000f200ff0c7b82 */ /* 0x000e220000000a00 */
[----:B------:R-:W-:Y:S01]  /*3ff0*/  ULOP3.LUT UP0, UR5, UR4, 0x2, URZ, 0xc0, !UPT ;  /* 0x0000000204057892 */ /* 0x000fe2000f80c0ff */
[----:B------:R-:W-:Y:S01]  /*4000*/  IADD3 R15, PT, PT, R15, R20, RZ ;  /* 0x000000140f0f7210 */ /* 0x000fe20007ffe0ff */
[----:B-1----:R-:W-:Y:S02]  /*4010*/  IMAD R17, R3, UR8, R20 ;  /* 0x0000000803117c24 */ /* 0x002fe4000f8e0214 */
[----:B------:R-:W-:-:S03]  /*4020*/  UIADD3 UR5, UPT, UPT, -UR5, 0x1, URZ ;  /* 0x0000000105057890 */ /* 0x000fc6000fffe1ff */
[----:B---3--:R-:W1:Y:S01]  /*4030*/  LDC R16, c[0x0][0x370] ;  /* 0x0000dc00ff107b82 */ /* 0x008e620000000800 */
[----:B------:R-:W-:Y:S02]  /*4040*/  PLOP3.LUT P0, PT, PT, PT, UP0, 0x80, 0x8 ;  /* 0x000000000008781c */ /* 0x000fe40003f0f008 */
[----:B--2---:R-:W-:Y:S01]  /*4050*/  MOV R19, UR5 ;  /* 0x0000000500137c02 */ /* 0x004fe20008000f00 */
[----:B0-----:R-:W-:-:S04]  /*4060*/  IMAD.WIDE.U32 R12, R15, 0x4, R12 ;  /* 0x000000040f0c7825 */ /* 0x001fc800078e000c */
[----:B------:R-:W-:Y:S01]  /*4070*/  IMAD.WIDE.U32 R14, R17, 0x8, R48 ;  /* 0x00000008110e7825 */ /* 0x000fe200078e0030 */
[----:B-1----:R-:W-:-:S04]  /*4080*/  SEL R17, R16, RZ, !P0 ;  /* 0x000000ff10117207 */ /* 0x002fc80004000000 */
[----:B------:R0:W-:Y:S01]  /*4090*/  STG.E.64 desc[UR10][R14.64], R28 ;  /* 0x0000001c0e007986 */ /* 0x0001e2000c101b0a */
[----:B------:R-:W-:Y:S01]  /*40a0*/  ISETP.NE.AND P0, PT, R17, -0x1, PT ;  /* 0xffffffff1100780c */ /* 0x000fe20003f05270 */
[----:B------:R-:W-:Y:S06]  /*40b0*/  MEMBAR.ALL.GPU ;  /* 0x0000000000007992 */ /* 0x000fec000000a000 */
[----:B------:R-:W-:-:S00]  /*40c0*/  ERRBAR ;  /* 0x00000000000079ab */ /* 0x000fc00000000000 */
[----:B------:R-:W-:Y:S06]  /*40d0*/  CGAERRBAR ;  /* 0x00000000000075ab */ /* 0x000fec0000000000 */
[----:B------:R0:W-:Y:S01]  /*40e0*/  REDG.E.ADD.S32.STRONG.GPU desc[UR10][R12.64], R19 ;  /* 0x000000130c00798e */ /* 0x0001e2000c12e30a */
[----:B------:R-:W-:Y:S05]  /*40f0*/  @!P0 BRA `(.L_x_90) ;  /* 0x0000000000148947 */ /* 0x000fea0003800000 */
.L_x_91:
[----:B0-----:R-:W2:Y:S04]  /*4100*/  LDG.E.STRONG.GPU R14, desc[UR10][R12.64] ;  /* 0x0000000a0c0e7981 */ /* 0x001ea8000c1ef900 */
[----:B--2---:R-:W-:Y:S01]  /*4110*/  CCTL.IVALL ;  /* 0x00000000ff00798f */ /* 0x004fe20002000000 */
[----:B------:R-:W-:Y:S05]  /*4120*/  YIELD ;  /* 0x0000000000007946 */ /* 0x000fea0003800000 */
[----:B------:R-:W-:-:S13]  /*4130*/  ISETP.NE.AND P0, PT, R14, R17, PT ;  /* 0x000000110e00720c */ /* 0x000fda0003f05270 */
[----:B------:R-:W-:Y:S05]  /*4140*/  @P0 BRA `(.L_x_91) ;  /* 0xfffffffc00ec0947 */ /* 0x000fea000383ffff */
.L_x_90:
[----:B0-----:R-:W0:Y:S01]  /*4150*/  LDC R12, c[0x0][0x370] ;  /* 0x0000dc00ff0c7b82 */ /* 0x001e220000000800 */
[----:B------:R-:W-:Y:S05]  /*4160*/  WARPSYNC.ALL ;  /* 0x0000000000007948 */ /* 0x000fea0003800000 */
[----:B0-----:R-:W-:Y:S02]  /*4170*/  ISETP.GE.U32.AND P0, PT, R12, 0x8, PT ;  /* 0x000000080c00780c */ /* 0x001fe40003f06070 */
[----:B------:R-:W-:Y:S01]  /*4180*/  BAR.SYNC.DEFER_BLOCKING 0x0 ;  /* 0x0000000000007b1d */ /* 0x000fe20000010000 */
[----:B------:R-:W-:-:S10]  /*4190*/  HFMA2 R21, -RZ, RZ, 0, 0 ;  /* 0x00000000ff157431 */ /* 0x000fd400000001ff */
[----:B------:R-:W-:Y:S05]  /*41a0*/  @!P0 BRA `(.L_x_92) ;  /* 0x00000004004c8947 */ /* 0x000fea0003800000 */
[----:B------:R-:W-:Y:S01]  /*41b0*/  MOV R13, UR8 ;  /* 0x00000008000d7c02 */ /* 0x000fe20008000f00 */
[----:B------:R-:W-:Y:S01]  /*41c0*/  UMOV UR5, URZ ;  /* 0x000000ff00057c82 */ /* 0x000fe20008000000 */
[----:B------:R-:W-:Y:S02]  /*41d0*/  MOV R25, UR8 ;  /* 0x0000000800197c02 */ /* 0x000fe40008000f00 */
[----:B------:R-:W-:Y:S01]  /*41e0*/  MOV R15, UR8 ;  /* 0x00000008000f7c02 */ /* 0x000fe20008000f00 */
[--C-:B------:R-:W-:Y:S01]  /*41f0*/  IMAD R26, R13, 0x3, R20.reuse ;  /* 0x000000030d1a7824 */ /* 0x100fe200078e0214 */
[----:B------:R-:W-:Y:S01]  /*4200*/  MOV R23, UR8 ;  /* 0x0000000800177c02 */ /* 0x000fe20008000f00 */
[--C-:B------:R-:W-:Y:S01]  /*4210*/  IMAD R25, R25, 0x7, R20.reuse ;  /* 0x0000000719197824 */ /* 0x100fe200078e0214 */
[----:B------:R-:W-:Y:S01]  /*4220*/  MOV R27, UR8 ;  /* 0x00000008001b7c02 */ /* 0x000fe20008000f00 */
[--C-:B------:R-:W-:Y:S01]  /*4230*/  IMAD R24, R15, 0x6, R20.reuse ;  /* 0x000000060f187824 */ /* 0x100fe200078e0214 */
[----:B-1----:R-:W-:Y:S01]  /*4240*/  MOV R17, UR8 ;  /* 0x0000000800117c02 */ /* 0x002fe20008000f00 */
[----:B------:R-:W-:Y:S01]  /*4250*/  IMAD R23, R23, 0x5, R20 ;  /* 0x0000000517177824 */ /* 0x000fe200078e0214 */
[----:B------:R-:W-:-:S02]  /*4260*/  IADD3 R21, PT, PT, R20, UR8, RZ ;  /* 0x0000000814157c10 */ /* 0x000fc4000fffe0ff */
[----:B------:R-:W-:Y:S02]  /*4270*/  IADD3 R18, PT, PT, -R3, RZ, RZ ;  /* 0x000000ff03127210 */ /* 0x000fe40007ffe1ff */
[-C--:B--2---:R-:W-:Y:S02]  /*4280*/  MOV R19, R20.reuse ;  /* 0x0000001400137202 */ /* 0x084fe40000000f00 */
[-C--:B------:R-:W-:Y:S02]  /*4290*/  LEA R27, R27, R20.reuse, 0x1 ;  /* 0x000000141b1b7211 */ /* 0x080fe400078e08ff */
[----:B------:R-:W-:-:S07]  /*42a0*/  LEA R22, R17, R20, 0x2 ;  /* 0x0000001411167211 */ /* 0x000fce00078e10ff */
.L_x_93:
[----:B------:R-:W-:Y:S01]  /*42b0*/  ISETP.EQ.OR P2, PT, R18, RZ, P1 ;  /* 0x000000ff1200720c */ /* 0x000fe20000f42670 */
[----:B------:R-:W-:-:S06]  /*42c0*/  UIADD3 UR7, UPT, UPT, UR5, 0x1, URZ ;  /* 0x0000000105077890 */ /* 0x000fcc000fffe0ff */
[----:B------:R-:W-:Y:S01]  /*42d0*/  ISETP.EQ.OR P3, PT, R3, UR7, P1 ;  /* 0x0000000703007c0c */ /* 0x000fe20008f62670 */
[----:B------:R-:W-:-:S05]  /*42e0*/  UIADD3 UR7, UPT, UPT, UR5, 0x2, URZ ;  /* 0x0000000205077890 */ /* 0x000fca000fffe0ff */
[----:B------:R-:W-:Y:S01]  /*42f0*/  @!P2 IMAD.WIDE.U32 R12, R19, 0x8, R48 ;  /* 0x00000008130ca825 */ /* 0x000fe200078e0030 */
[----:B------:R-:W-:-:S05]  /*4300*/  ISETP.EQ.OR P4, PT, R3, UR7, P1 ;  /* 0x0000000703007c0c */ /* 0x000fca0008f82670 */
[----:B------:R-:W2:Y:S01]  /*4310*/  @!P2 LDG.E.64 R12, desc[UR10][R12.64] ;  /* 0x0000000a0c0ca981 */ /* 0x000ea2000c1e1b00 */
[----:B------:R-:W-:-:S06]  /*4320*/  @!P3 IMAD.WIDE.U32 R14, R21, 0x8, R48 ;  /* 0x00000008150eb825 */ /* 0x000fcc00078e0030 */
[----:B------:R-:W4:Y:S01]  /*4330*/  @!P3 LDG.E.64 R14, desc[UR10][R14.64] ;  /* 0x0000000a0e0eb981 */ /* 0x000f22000c1e1b00 */
[----:B---3--:R-:W-:Y:S01]  /*4340*/  @!P4 IMAD.WIDE.U32 R16, R27, 0x8, R48 ;  /* 0x000000081b10c825 */ /* 0x008fe200078e0030 */
[----:B------:R-:W-:-:S05]  /*4350*/  UIADD3 UR12, UPT, UPT, UR5, 0x3, URZ ;  /* 0x00000003050c7890 */ /* 0x000fca000fffe0ff */
[----:B------:R-:W3:Y:S01]  /*4360*/  @!P4 LDG.E.64 R16, desc[UR10][R16.64] ;  /* 0x0000000a1010c981 */ /* 0x000ee2000c1e1b00 */
[----:B------:R-:W-:Y:S01]  /*4370*/  ISETP.EQ.OR P0, PT, R3, UR12, P1 ;  /* 0x0000000c03007c0c */ /* 0x000fe20008f02670 */
[----:B------:R-:W-:Y:S01]  /*4380*/  UIADD3 UR7, UPT, UPT, UR5, 0x4, URZ ;  /* 0x0000000405077890 */ /* 0x000fe2000fffe0ff */
[----:B--2---:R-:W-:Y:S01]  /*4390*/  @!P2 FADD.FTZ R28, R28, R12 ;  /* 0x0000000c1c1ca221 */ /* 0x004fe20000010000 */
[----:B------:R-:W-:-:S10]  /*43a0*/  @!P2 FADD.FTZ R29, R29, R13 ;  /* 0x0000000d1d1da221 */ /* 0x000fd40000010000 */
[----:B------:R-:W-:Y:S01]  /*43b0*/  @!P0 IMAD.WIDE.U32 R12, R26, 0x8, R48 ;  /* 0x000000081a0c8825 */ /* 0x000fe200078e0030 */
[----:B------:R-:W-:-:S03]  /*43c0*/  ISETP.EQ.OR P2, PT, R3, UR7, P1 ;  /* 0x0000000703007c0c */ /* 0x000fc60008f42670 */
[----:B----4-:R-:W-:Y:S02]  /*43d0*/  @!P3 FADD.FTZ R28, R28, R14 ;  /* 0x0000000e1c1cb221 */ /* 0x010fe40000010000 */
[----:B------:R-:W2:Y:S01]  /*43e0*/  @!P0 LDG.E.64 R12, desc[UR10][R12.64] ;  /* 0x0000000a0c0c8981 */ /* 0x000ea2000c1e1b00 */
[----:B------:R-:W-:Y:S01]  /*43f0*/  @!P3 FADD.FTZ R29, R29, R15 ;  /* 0x0000000f1d1db221 */ /* 0x000fe20000010000 */
[----:B---3--:R-:W-:-:S03]  /*4400*/  @!P4 FADD.FTZ R28, R28, R16 ;  /* 0x000000101c1cc221 */ /* 0x008fc60000010000 */
[----:B------:R-:W-:-:S03]  /*4410*/  @!P4 FADD.FTZ R29, R29, R17 ;  /* 0x000000111d1dc221 */ /* 0x000fc60000010000 */
[----:B------:R-:W-:-:S06]  /*4420*/  @!P2 IMAD.WIDE.U32 R16, R22, 0x8, R48 ;  /* 0x000000081610a825 */ /* 0x000fcc00078e0030 */
[----:B------:R-:W3:Y:S01]  /*4430*/  @!P2 LDG.E.64 R16, desc[UR10][R16.64] ;  /* 0x0000000a1010a981 */ /* 0x000ee2000c1e1b00 */
[----:B------:R-:W-:-:S06]  /*4440*/  UIADD3 UR7, UPT, UPT, UR5, 0x5, URZ ;  /* 0x0000000505077890 */ /* 0x000fcc000fffe0ff */
[----:B------:R-:W-:Y:S01]  /*4450*/  ISETP.EQ.OR P3, PT, R3, UR7, P1 ;  /* 0x0000000703007c0c */ /* 0x000fe20008f62670 */
[----:B------:R-:W-:Y:S02]  /*4460*/  UIADD3 UR7, UPT, UPT, UR5, 0x6, URZ ;  /* 0x0000000605077890 */ /* 0x000fe4000fffe0ff */
[----:B------:R-:W-:-:S10]  /*4470*/  UIADD3 UR12, UPT, UPT, UR5, 0x7, URZ ;  /* 0x00000007050c7890 */ /* 0x000fd4000fffe0ff */
[----:B------:R-:W-:Y:S01]  /*4480*/  @!P3 IMAD.WIDE.U32 R14, R23, 0x8, R48 ;  /* 0x00000008170eb825 */ /* 0x000fe200078e0030 */
[----:B------:R-:W-:-:S05]  /*4490*/  ISETP.EQ.OR P4, PT, R3, UR7, P1 ;  /* 0x0000000703007c0c */ /* 0x000fca0008f82670 */
[----:B------:R-:W4:Y:S01]  /*44a0*/  @!P3 LDG.E.64 R14, desc[UR10][R14.64] ;  /* 0x0000000a0e0eb981 */ /* 0x000f22000c1e1b00 */
[----:B--2---:R-:W-:Y:S01]  /*44b0*/  @!P0 FADD.FTZ R28, R28, R12 ;  /* 0x0000000c1c1c8221 */ /* 0x004fe20000010000 */
[----:B------:R-:W-:Y:S01]  /*44c0*/  @!P0 FADD.FTZ R29, R29, R13 ;  /* 0x0000000d1d1d8221 */ /* 0x000fe20000010000 */
[----:B------:R-:W-:-:S05]  /*44d0*/  ISETP.EQ.OR P0, PT, R3, UR12, P1 ;  /* 0x0000000c03007c0c */ /* 0x000fca0008f02670 */
[----:B------:R-:W-:-:S06]  /*44e0*/  @!P4 IMAD.WIDE.U32 R12, R24, 0x8, R48 ;  /* 0x00000008180cc825 */ /* 0x000fcc00078e0030 */
[----:B------:R-:W2:Y:S01]  /*44f0*/  @!P4 LDG.E.64 R12, desc[UR10][R12.64] ;  /* 0x0000000a0c0cc981 */ /* 0x000ea2000c1e1b00 */
[----:B---3--:R-:W-:Y:S01]  /*4500*/  @!P2 FADD.FTZ R28, R28, R16 ;  /* 0x000000101c1ca221 */ /* 0x008fe20000010000 */
[----:B------:R-:W-:Y:S01]  /*4510*/  @!P2 FADD.FTZ R29, R29, R17 ;  /* 0x000000111d1da221 */ /* 0x000fe20000010000 */
[----:B------:R-:W-:-:S06]  /*4520*/  @!P0 IMAD.WIDE.U32 R16, R25, 0x8, R48 ;  /* 0x0000000819108825 */ /* 0x000fcc00078e0030 */
[----:B------:R-:W3:Y:S01]  /*4530*/  @!P0 LDG.E.64 R16, desc[UR10][R16.64] ;  /* 0x0000000a10108981 */ /* 0x000ee2000c1e1b00 */
[----:B----4-:R-:W-:Y:S02]  /*4540*/  @!P3 FADD.FTZ R28, R28, R14 ;  /* 0x0000000e1c1cb221 */ /* 0x010fe40000010000 */
[----:B------:R-:W0:Y:S01]  /*4550*/  LDC R14, c[0x0][0x370] ;  /* 0x0000dc00ff0e7b82 */ /* 0x000e220000000800 */
[----:B------:R-:W-:Y:S01]  /*4560*/  @!P3 FADD.FTZ R29, R29, R15 ;  /* 0x0000000f1d1db221 */ /* 0x000fe20000010000 */
[----:B------:R-:W-:Y:S01]  /*4570*/  UIADD3 UR5, UPT, UPT, UR5, 0x8, URZ ;  /* 0x0000000805057890 */ /* 0x000fe2000fffe0ff */
[----:B------:R-:W-:Y:S02]  /*4580*/  MOV R47, UR8 ;  /* 0x00000008002f7c02 */ /* 0x000fe40008000f00 */
[----:B------:R-:W-:Y:S02]  /*4590*/  MOV R15, UR8 ;  /* 0x00000008000f7c02 */ /* 0x000fe40008000f00 */
[----:B0-----:R-:W-:-:S02]  /*45a0*/  LOP3.LUT R14, R14, 0x7ffffff8, RZ, 0xc0, !PT ;  /* 0x7ffffff80e0e7812 */ /* 0x001fc400078ec0ff */
[----:B------:R-:W-:Y:S02]  /*45b0*/  LEA R19, R47, R19, 0x3 ;  /* 0x000000132f137211 */ /* 0x000fe400078e18ff */
[C---:B------:R-:W-:Y:S02]  /*45c0*/  LEA R25, R15.reuse, R25, 0x3 ;  /* 0x000000190f197211 */ /* 0x040fe400078e18ff */
[----:B------:R-:W-:Y:S02]  /*45d0*/  LEA R26, R15, R26, 0x3 ;  /* 0x0000001a0f1a7211 */ /* 0x000fe400078e18ff */
[----:B------:R-:W-:Y:S01]  /*45e0*/  IADD3 R18, PT, PT, R18, 0x8, RZ ;  /* 0x0000000812127810 */ /* 0x000fe20007ffe0ff */
[----:B--2---:R-:W-:Y:S01]  /*45f0*/  @!P4 FADD.FTZ R28, R28, R12 ;  /* 0x0000000c1c1cc221 */ /* 0x004fe20000010000 */
[----:B------:R-:W-:-:S03]  /*4600*/  @!P4 FADD.FTZ R29, R29, R13 ;  /* 0x0000000d1d1dc221 */ /* 0x000fc60000010000 */
[----:B---3--:R-:W-:Y:S01]  /*4610*/  @!P0 FADD.FTZ R28, R28, R16 ;  /* 0x000000101c1c8221 */ /* 0x008fe20000010000 */
[----:B------:R-:W-:Y:S01]  /*4620*/  @!P0 FADD.FTZ R29, R29, R17 ;  /* 0x000000111d1d8221 */ /* 0x000fe20000010000 */
[----:B------:R-:W-:Y:S02]  /*4630*/  ISETP.NE.AND P0, PT, R14, UR5, PT ;  /* 0x000000050e007c0c */ /* 0x000fe4000bf05270 */
[----:B------:R-:W-:Y:S02]  /*4640*/  MOV R13, UR8 ;  /* 0x00000008000d7c02 */ /* 0x000fe40008000f00 */
[----:B------:R-:W-:Y:S02]  /*4650*/  MOV R12, UR8 ;  /* 0x00000008000c7c02 */ /* 0x000fe40008000f00 */
[----:B------:R-:W-:Y:S02]  /*4660*/  MOV R16, UR8 ;  /* 0x0000000800107c02 */ /* 0x000fe40008000f00 */
[----:B------:R-:W-:-:S02]  /*4670*/  LEA R24, R13, R24, 0x3 ;  /* 0x000000180d187211 */ /* 0x000fc400078e18ff */
[C---:B------:R-:W-:Y:S02]  /*4680*/  LEA R23, R12.reuse, R23, 0x3 ;  /* 0x000000170c177211 */ /* 0x040fe400078e18ff */
[----:B------:R-:W-:Y:S02]  /*4690*/  LEA R22, R13, R22, 0x3 ;  /* 0x000000160d167211 */ /* 0x000fe400078e18ff */
[----:B------:R-:W-:Y:S02]  /*46a0*/  LEA R27, R12, R27, 0x3 ;  /* 0x0000001b0c1b7211 */ /* 0x000fe400078e18ff */
[----:B------:R-:W-:Y:S01]  /*46b0*/  LEA R21, R16, R21, 0x3 ;  /* 0x0000001510157211 */ /* 0x000fe200078e18ff */
[----:B------:R-:W-:Y:S06]  /*46c0*/  @P0 BRA `(.L_x_93) ;  /* 0xfffffff800f80947 */ /* 0x000fec000383ffff */
[----:B------:R-:W-:-:S07]  /*46d0*/  MOV R21, R14 ;  /* 0x0000000e00157202 */ /* 0x000fce0000000f00 */
.L_x_92:
[----:B------:R-:W0:Y:S02]  /*46e0*/  LDCU UR5, c[0x0][0x370] ;  /* 0x00006e00ff0577ac */ /* 0x000e240008000800 */
[----:B0-----:R-:W-:-:S09]  /*46f0*/  ULOP3.LUT UP0, URZ, UR5, 0x7, URZ, 0xc0, !UPT ;  /* 0x0000000705ff7892 */ /* 0x001fd2000f80c0ff */
[----:B------:R-:W-:Y:S05]  /*4700*/  BRA.U !UP0, `(.L_x_89) ;  /* 0x0000000508007547 */ /* 0x000fea000b800000 */
[----:B------:R-:W0:Y:S01]  /*4710*/  LDCU UR5, c[0x0][0x370] ;  /* 0x00006e00ff0577ac */ /* 0x000e220008000800 */
[----:B------:R-:W4:Y:S01]  /*4720*/  LDCU UR7, c[0x0][0x370] ;  /* 0x00006e00ff0777ac */ /* 0x000f220008000800 */
[----:B0-----:R-:W-:-:S04]  /*4730*/  ULOP3.LUT UR5, UR5, 0x7, URZ, 0xc0, !UPT ;  /* 0x0000000705057892 */ /* 0x001fc8000f8ec0ff */
[----:B------:R-:W-:Y:S02]  /*4740*/  UIADD3 UR5, UPT, UPT, UR5, -0x1, URZ ;  /* 0xffffffff05057890 */ /* 0x000fe4000fffe0ff */
[----:B----4-:R-:W-:Y:S02]  /*4750*/  ULOP3.LUT UP1, UR7, UR7, 0x3, URZ, 0xc0, !UPT ;  /* 0x0000000307077892 */ /* 0x010fe4000f82c0ff */
[----:B------:R-:W-:-:S09]  /*4760*/  UISETP.GE.U32.AND UP0, UPT, UR5, 0x3, UPT ;  /* 0x000000030500788c */ /* 0x000fd2000bf06070 */
[----:B------:R-:W-:Y:S05]  /*4770*/  BRA.U !UP0, `(.L_x_94) ;  /* 0x0000000108707547 */ /* 0x000fea000b800000 */
[C---:B------:R-:W-:Y:S02]  /*4780*/  IADD3 R15, PT, PT, R21.reuse, 0x1, RZ ;  /* 0x00000001150f7810 */ /* 0x040fe40007ffe0ff */
[CC--:B------:R-:W-:Y:S02]  /*4790*/  ISETP.EQ.OR P0, PT, R21.reuse, R3.reuse, P1 ;  /* 0x000000031500720c */ /* 0x0c0fe40000f02670 */
[----:B-1----:R-:W-:Y:S02]  /*47a0*/  IADD3 R17, PT, PT, R21, 0x2, RZ ;  /* 0x0000000215117810 */ /* 0x002fe40007ffe0ff */
[-C--:B------:R-:W-:Y:S02]  /*47b0*/  ISETP.EQ.OR P2, PT, R15, R3.reuse, P1 ;  /* 0x000000030f00720c */ /* 0x080fe40000f42670 */
[----:B--2---:R-:W-:Y:S02]  /*47c0*/  IADD3 R19, PT, PT, R21, 0x3, RZ ;  /* 0x0000000315137810 */ /* 0x004fe40007ffe0ff */
[----:B------:R-:W-:-:S02]  /*47d0*/  ISETP.EQ.OR P3, PT, R17, R3, P1 ;  /* 0x000000031100720c */ /* 0x000fc40000f62670 */
[----:B------:R-:W-:-:S03]  /*47e0*/  ISETP.EQ.OR P4, PT, R19, R3, P1 ;  /* 0x000000031300720c */ /* 0x000fc60000f82670 */
[----:B------:R-:W-:-:S04]  /*47f0*/  @!P0 IMAD R13, R21, UR8, R20 ;  /* 0x00000008150d8c24 */ /* 0x000fc8000f8e0214 */
[----:B------:R-:W-:Y:S02]  /*4800*/  @!P2 IMAD R15, R15, UR8, R20 ;  /* 0x000000080f0fac24 */ /* 0x000fe4000f8e0214 */
[----:B------:R-:W-:-:S04]  /*4810*/  @!P0 IMAD.WIDE.U32 R12, R13, 0x8, R48 ;  /* 0x000000080d0c8825 */ /* 0x000fc800078e0030 */
[----:B------:R-:W-:Y:S02]  /*4820*/  @!P3 IMAD R17, R17, UR8, R20 ;  /* 0x000000081111bc24 */ /* 0x000fe4000f8e0214 */
[----:B------:R-:W-:Y:S01]  /*4830*/  @!P2 IMAD.WIDE.U32 R14, R15, 0x8, R48 ;  /* 0x000000080f0ea825 */ /* 0x000fe200078e0030 */
[----:B------:R-:W2:Y:S03]  /*4840*/  @!P0 LDG.E.64 R12, desc[UR10][R12.64] ;  /* 0x0000000a0c0c8981 */ /* 0x000ea6000c1e1b00 */
[----:B------:R-:W-:Y:S02]  /*4850*/  @!P4 IMAD R19, R19, UR8, R20 ;  /* 0x000000081313cc24 */ /* 0x000fe4000f8e0214 */
[--C-:B---3--:R-:W-:Y:S01]  /*4860*/  @!P3 IMAD.WIDE.U32 R16, R17, 0x8, R48.reuse ;  /* 0x000000081110b825 */ /* 0x108fe200078e0030 */
[----:B------:R-:W3:Y:S03]  /*4870*/  @!P2 LDG.E.64 R14, desc[UR10][R14.64] ;  /* 0x0000000a0e0ea981 */ /* 0x000ee6000c1e1b00 */
[----:B------:R-:W-:-:S02]  /*4880*/  @!P4 IMAD.WIDE.U32 R18, R19, 0x8, R48 ;  /* 0x000000081312c825 */ /* 0x000fc400078e0030 */
[----:B------:R-:W4:Y:S04]  /*4890*/  @!P3 LDG.E.64 R16, desc[UR10][R16.64] ;  /* 0x0000000a1010b981 */ /* 0x000f28000c1e1b00 */
[----:B------:R-:W5:Y:S01]  /*48a0*/  @!P4 LDG.E.64 R18, desc[UR10][R18.64] ;  /* 0x0000000a1212c981 */ /* 0x000f62000c1e1b00 */
[----:B------:R-:W-:Y:S01]  /*48b0*/  IADD3 R21, PT, PT, R21, 0x4, RZ ;  /* 0x0000000415157810 */ /* 0x000fe20007ffe0ff */
[----:B--2---:R-:W-:Y:S01]  /*48c0*/  @!P0 FADD.FTZ R28, R28, R12 ;  /* 0x0000000c1c1c8221 */ /* 0x004fe20000010000 */
[----:B------:R-:W-:-:S03]  /*48d0*/  @!P0 FADD.FTZ R29, R29, R13 ;  /* 0x0000000d1d1d8221 */ /* 0x000fc60000010000 */
[----:B---3--:R-:W-:Y:S01]  /*48e0*/  @!P2 FADD.FTZ R28, R28, R14 ;  /* 0x0000000e1c1ca221 */ /* 0x008fe20000010000 */
[----:B------:R-:W-:-:S03]  /*48f0*/  @!P2 FADD.FTZ R29, R29, R15 ;  /* 0x0000000f1d1da221 */ /* 0x000fc60000010000 */
[----:B----4-:R-:W-:Y:S01]  /*4900*/  @!P3 FADD.FTZ R28, R28, R16 ;  /* 0x000000101c1cb221 */ /* 0x010fe20000010000 */
[----:B------:R-:W-:-:S03]  /*4910*/  @!P3 FADD.FTZ R29, R29, R17 ;  /* 0x000000111d1db221 */ /* 0x000fc60000010000 */
[----:B-----5:R-:W-:Y:S01]  /*4920*/  @!P4 FADD.FTZ R28, R28, R18 ;  /* 0x000000121c1cc221 */ /* 0x020fe20000010000 */
[----:B------:R-:W-:-:S07]  /*4930*/  @!P4 FADD.FTZ R29, R29, R19 ;  /* 0x000000131d1dc221 */ /* 0x000fce0000010000 */
.L_x_94:
[----:B------:R-:W-:Y:S05]  /*4940*/  BRA.U !UP1, `(.L_x_89) ;  /* 0x0000000109707547 */ /* 0x000fea000b800000 */
[----:B---3--:R-:W0:Y:S01]  /*4950*/  LDC R16, c[0x0][0x370] ;  /* 0x0000dc00ff107b82 */ /* 0x008e220000000800 */
[----:B------:R-:W-:Y:S01]  /*4960*/  UISETP.NE.AND UP0, UPT, UR7, 0x1, UPT ;  /* 0x000000010700788c */ /* 0x000fe2000bf05270 */
[----:B0-----:R-:W-:-:S08]  /*4970*/  LOP3.LUT R16, R16, 0x1, RZ, 0xc0, !PT ;  /* 0x0000000110107812 */ /* 0x001fd000078ec0ff */
[----:B------:R-:W-:Y:S05]  /*4980*/  BRA.U !UP0, `(.L_x_95) ;  /* 0x0000000108387547 */ /* 0x000fea000b800000 */
[C---:B------:R-:W-:Y:S02]  /*4990*/  IADD3 R15, PT, PT, R21.reuse, 0x1, RZ ;  /* 0x00000001150f7810 */ /* 0x040fe40007ffe0ff */
[-C--:B------:R-:W-:Y:S02]  /*49a0*/  ISETP.EQ.OR P2, PT, R21, R3.reuse, P1 ;  /* 0x000000031500720c */ /* 0x080fe40000f42670 */
[----:B------:R-:W-:-:S11]  /*49b0*/  ISETP.EQ.OR P0, PT, R15, R3, P1 ;  /* 0x000000030f00720c */ /* 0x000fd60000f02670 */
[--C-:B------:R-:W-:Y:S02]  /*49c0*/  @!P2 IMAD R13, R21, UR8, R20.reuse ;  /* 0x00000008150dac24 */ /* 0x100fe4000f8e0214 */
[----:B------:R-:W-:Y:S02]  /*49d0*/  @!P0 IMAD R15, R15, UR8, R20 ;  /* 0x000000080f0f8c24 */ /* 0x000fe4000f8e0214 */
[----:B------:R-:W-:-:S04]  /*49e0*/  @!P2 IMAD.WIDE.U32 R12, R13, 0x8, R48 ;  /* 0x000000080d0ca825 */ /* 0x000fc800078e0030 */
[----:B------:R-:W-:Y:S02]  /*49f0*/  @!P0 IMAD.WIDE.U32 R14, R15, 0x8, R48 ;  /* 0x000000080f0e8825 */ /* 0x000fe400078e0030 */
[----:B------:R-:W3:Y:S04]  /*4a00*/  @!P2 LDG.E.64 R12, desc[UR10][R12.64] ;  /* 0x0000000a0c0ca981 */ /* 0x000ee8000c1e1b00 */
[----:B------:R-:W4:Y:S01]  /*4a10*/  @!P0 LDG.E.64 R14, desc[UR10][R14.64] ;  /* 0x0000000a0e0e8981 */ /* 0x000f22000c1e1b00 */
[----:B------:R-:W-:Y:S01]  /*4a20*/  IADD3 R21, PT, PT, R21, 0x2, RZ ;  /* 0x0000000215157810 */ /* 0x000fe20007ffe0ff */
[----:B---3--:R-:W-:Y:S01]  /*4a30*/  @!P2 FADD.FTZ R28, R28, R12 ;  /* 0x0000000c1c1ca221 */ /* 0x008fe20000010000 */
[----:B------:R-:W-:-:S03]  /*4a40*/  @!P2 FADD.FTZ R29, R29, R13 ;  /* 0x0000000d1d1da221 */ /* 0x000fc60000010000 */
[----:B----4-:R-:W-:Y:S01]  /*4a50*/  @!P0 FADD.FTZ R28, R28, R14 ;  /* 0x0000000e1c1c8221 */ /* 0x010fe20000010000 */
[----:B------:R-:W-:-:S07]  /*4a60*/  @!P0 FADD.FTZ R29, R29, R15 ;  /* 0x0000000f1d1d8221 */ /* 0x000fce0000010000 */
.L_x_95:
[----:B------:R-:W-:Y:S01]  /*4a70*/  ISETP.EQ.OR P0, PT, R21, R3, P1 ;  /* 0x000000031500720c */ /* 0x000fe20000f02670 */
[----:B------:R-:W-:Y:S03]  /*4a80*/  BSSY.RECONVERGENT B0, `(.L_x_89) ;  /* 0x0000008000007945 */ /* 0x000fe60003800200 */
[----:B------:R-:W-:-:S13]  /*4a90*/  ISETP.NE.U32.OR P0, PT, R16, 0x1, P0 ;  /* 0x000000011000780c */ /* 0x000fda0000705470 */
[----:B------:R-:W-:Y:S05]  /*4aa0*/  @P0 BRA `(.L_x_96) ;  /* 0x0000000000140947 */ /* 0x000fea0003800000 */
[----:B------:R-:W-:-:S04]  /*4ab0*/  IMAD R13, R21, UR8, R20 ;  /* 0x00000008150d7c24 */ /* 0x000fc8000f8e0214 */
[----:B------:R-:W-:-:S06]  /*4ac0*/  IMAD.WIDE.U32 R12, R13, 0x8, R48 ;  /* 0x000000080d0c7825 */ /* 0x000fcc00078e0030 */
[----:B------:R-:W3:Y:S02]  /*4ad0*/  LDG.E.64 R12, desc[UR10][R12.64] ;  /* 0x0000000a0c0c7981 */ /* 0x000ee4000c1e1b00 */
[----:B---3--:R-:W-:Y:S01]  /*4ae0*/  FADD.FTZ R28, R28, R12 ;  /* 0x0000000c1c1c7221 */ /* 0x008fe20000010000 */
[----:B------:R-:W-:-:S07]  /*4af0*/  FADD.FTZ R29, R29, R13 ;  /* 0x0000000d1d1d7221 */ /* 0x000fce0000010000 */
.L_x_96:
[----:B------:R-:W-:Y:S05]  /*4b00*/  BSYNC.RECONVERGENT B0 ;  /* 0x0000000000007941 */ /* 0x000fea0003800200 */
.L_x_89:
[----:B------:R-:W5:Y:S01]  /*4b10*/  S2UR UR7, SR_CgaCtaId ;  /* 0x00000000000779c3 */ /* 0x000f620000008800 */
[----:B------:R-:W-:Y:S01]  /*4b20*/  UMOV UR5, 0x400 ;  /* 0x0000040000057882 */ /* 0x000fe20000000000 */
[C---:B----4-:R-:W-:Y:S02]  /*4b30*/  PRMT R14, R45.reuse, 0x7632, R14 ;  /* 0x000076322d0e7816 */ /* 0x050fe4000000000e */
[----:B------:R-:W-:Y:S02]  /*4b40*/  SHF.L.U32 R45, R45, 0x10, RZ ;  /* 0x000000102d2d7819 */ /* 0x000fe400000006ff */
[----:B------:R-:W-:-:S03]  /*4b50*/  SHF.L.U32 R14, R14, 0x10, RZ ;  /* 0x000000100e0e7819 */ /* 0x000fc600000006ff */
[----:B------:R-:W-:Y:S02]  /*4b60*/  FADD.FTZ R15, R45, -UR14 ;  /* 0x8000000e2d0f7e21 */ /* 0x000fe40008010000 */
[----:B------:R-:W-:Y:S02]  /*4b70*/  FADD.FTZ R14, R14, -UR14 ;  /* 0x8000000e0e0e7e21 */ /* 0x000fe40008010000 */
[----:B------:R-:W-:Y:S02]  /*4b80*/  FMUL.FTZ R15, R15, UR9 ;  /* 0x000000090f0f7c20 */ /* 0x000fe40008410000 */
[----:B------:R-:W-:Y:S01]  /*4b90*/  FMUL.FTZ R14, R14, UR9 ;  /* 0x000000090e0e7c20 */ /* 0x000fe20008410000 */
[----:B-----5:R-:W-:Y:S01]  /*4ba0*/  ULEA UR5, UR7, UR5, 0x18 ;  /* 0x0000000507057291 */ /* 0x020fe2000f8ec0ff */
[----:B------:R-:W4:Y:S08]  /*4bb0*/  LDCU.U8 UR7, c[0x0][0x414] ;  /* 0x00008280ff0777ac */ /* 0x000f300008000000 */
[----:B------:R-:W-:Y:S01]  /*4bc0*/  @!P1 STS.64 [UR5+0x78], R28 ;  /* 0x0000781cff009988 */ /* 0x000fe20008000a05 */
[----:B------:R-:W-:Y:S01]  /*4bd0*/  BAR.SYNC.DEFER_BLOCKING 0x0 ;  /* 0x0000000000007b1d */ /* 0x000fe20000010000 */
[----:B----4-:R-:W-:-:S05]  /*4be0*/  UISETP.NE.AND UP0, UPT, UR7, URZ, UPT ;  /* 0x000000ff0700728c */ /* 0x010fca000bf05270 */
[----:B------:R-:W3:Y:S01]  /*4bf0*/  LDS.64 R12, [UR5+0x78] ;  /* 0x00007805ff0c7984 */ /* 0x000ee20008000a00 */
[----:B------:R-:W3:Y:S02]  /*4c00*/  LDCU UR5, c[0x0][0x42c] ;  /* 0x00008580ff0577ac */ /* 0x000ee40008000800 */
[----:B---3--:R-:W-:Y:S01]  /*4c10*/  FMUL.FTZ R16, R12, UR5 ;  /* 0x000000050c107c20 */ /* 0x008fe20008410000 */
[C---:B------:R-:W-:Y:S01]  /*4c20*/  PRMT R12, R44.reuse, 0x7632, R12 ;  /* 0x000076322c0c7816 */ /* 0x040fe2000000000c */
[----:B-1----:R-:W-:Y:S01]  /*4c30*/  FMUL.FTZ R17, R13, UR5 ;  /* 0x000000050d117c20 */ /* 0x002fe20008410000 */
[----:B------:R-:W-:Y:S02]  /*4c40*/  SHF.L.U32 R13, R44, 0x10, RZ ;  /* 0x000000102c0d7819 */ /* 0x000fe400000006ff */
[----:B------:R-:W-:Y:S01]  /*4c50*/  SHF.L.U32 R12, R12, 0x10, RZ ;  /* 0x000000100c0c7819 */ /* 0x000fe200000006ff */
[----:B------:R-:W-:Y:S06]  /*4c60*/  BRA.U !UP0, `(.L_x_97) ;  /* 0x0000000108487547 */ /* 0x000fec000b800000 */
[----:B------:R-:W-:Y:S01]  /*4c70*/  FFMA.FTZ R18, R10, R15, R8 ;  /* 0x0000000f0a127223 */ /* 0x000fe20000010008 */
[----:B------:R-:W-:-:S03]  /*4c80*/  FFMA.FTZ R27, R11, R14, R9 ;  /* 0x0000000e0b1b7223 */ /* 0x000fc60000010009 */
[----:B--2---:R-:W-:Y:S01]  /*4c90*/  FMUL.FTZ R19, R18, -1.4426950216293334961 ;  /* 0xbfb8aa3b12137820 */ /* 0x004fe20000410000 */
[----:B------:R-:W-:-:S05]  /*4ca0*/  FMUL.FTZ R21, R27, -1.4426950216293334961 ;  /* 0xbfb8aa3b1b157820 */ /* 0x000fca0000410000 */
[----:B------:R-:W1:Y:S08]  /*4cb0*/  MUFU.EX2 R19, R19 ;  /* 0x0000001300137308 */ /* 0x000e700000000800 */
[----:B------:R-:W2:Y:S01]  /*4cc0*/  MUFU.EX2 R21, R21 ;  /* 0x0000001500157308 */ /* 0x000ea20000000800 */
[----:B-1----:R-:W-:-:S07]  /*4cd0*/  FADD.FTZ R20, R19, 1 ;  /* 0x3f80000013147421 */ /* 0x002fce0000010000 */
[----:B------:R-:W1:Y:S01]  /*4ce0*/  MUFU.RCP R20, R20 ;  /* 0x0000001400147308 */ /* 0x000e620000001000 */
[----:B--2---:R-:W-:-:S07]  /*4cf0*/  FADD.FTZ R22, R21, 1 ;  /* 0x3f80000015167421 */ /* 0x004fce0000010000 */
[----:B------:R-:W2:Y:S01]  /*4d00*/  MUFU.RCP R23, R22 ;  /* 0x0000001600177308 */ /* 0x000ea20000001000 */
[----:B-1----:R-:W-:Y:S01]  /*4d10*/  FADD.FTZ R25, -R20, 1 ;  /* 0x3f80000014197421 */ /* 0x002fe20000010100 */
[----:B------:R-:W-:-:S03]  /*4d20*/  FMUL.FTZ R13, R13, R20 ;  /* 0x000000140d0d7220 */ /* 0x000fc60000410000 */
[----:B------:R-:W-:Y:S01]  /*4d30*/  FFMA.FTZ R18, R18, R25, 1 ;  /* 0x3f80000012127423 */ /* 0x000fe20000010019 */
[----:B--2---:R-:W-:Y:S01]  /*4d40*/  FADD.FTZ R24, -R23, 1 ;  /* 0x3f80000017187421 */ /* 0x004fe20000010100 */
[----:B------:R-:W-:Y:S02]  /*4d50*/  FMUL.FTZ R12, R12, R23 ;  /* 0x000000170c0c7220 */ /* 0x000fe40000410000 */
[----:B------:R-:W-:Y:S01]  /*4d60*/  FMUL.FTZ R13, R13, R18 ;  /* 0x000000120d0d7220 */ /* 0x000fe20000410000 */
[----:B------:R-:W-:-:S04]  /*4d70*/  FFMA.FTZ R19, R27, R24, 1 ;  /* 0x3f8000001b137423 */ /* 0x000fc80000010018 */
[----:B------:R-:W-:-:S07]  /*4d80*/  FMUL.FTZ R12, R12, R19 ;  /* 0x000000130c0c7220 */ /* 0x000fce0000410000 */
.L_x_97:
[----:B------:R-:W1:Y:S01]  /*4d90*/  LDCU UR5, c[0x0][0x41c] ;  /* 0x00008380ff0577ac */ /* 0x000e620008000800 */
[C-C-:B------:R-:W-:Y:S01]  /*4da0*/  FFMA.FTZ R15, R16.reuse, R15, R17.reuse ;  /* 0x0000000f100f7223 */ /* 0x140fe20000010011 */
[----:B------:R-:W-:Y:S01]  /*4db0*/  FFMA.FTZ R14, R16, R14, R17 ;  /* 0x0000000e100e7223 */ /* 0x000fe20000010011 */
[----:B------:R-:W-:Y:S01]  /*4dc0*/  BSSY.RECONVERGENT B0, `(.L_x_98) ;  /* 0x0000019000007945 */ /* 0x000fe20003800200 */
[----:B------:R-:W3:Y:S01]  /*4dd0*/  LDCU.64 UR16, c[0x0][0x400] ;  /* 0x00008000ff1077ac */ /* 0x000ee20008000a00 */
[----:B------:R-:W-:Y:S01]  /*4de0*/  FFMA.FTZ R15, R10, R13, -R15 ;  /* 0x0000000d0a0f7223 */ /* 0x000fe2000001080f */
[C---:B------:R-:W-:Y:S01]  /*4df0*/  PRMT R18, R42.reuse, 0x7632, R18 ;  /* 0x000076322a127816 */ /* 0x040fe20000000012 */
[----:B------:R-:W-:Y:S01]  /*4e00*/  FFMA.FTZ R14, R11, R12, -R14 ;  /* 0x0000000c0b0e7223 */ /* 0x000fe2000001080e */
[----:B------:R-:W-:Y:S01]  /*4e10*/  SHF.L.U32 R21, R42, 0x10, RZ ;  /* 0x000000102a157819 */ /* 0x000fe200000006ff */
[----:B-1----:R-:W-:-:S05]  /*4e20*/  IMAD R3, R3, UR5, R46 ;  /* 0x0000000503037c24 */ /* 0x002fca000f8e022e */
[----:B---3--:R-:W-:Y:S02]  /*4e30*/  ISETP.GE.U32.AND P0, PT, R3, UR16, PT ;  /* 0x0000001003007c0c */ /* 0x008fe4000bf06070 */
[----:B--2---:R-:W-:-:S04]  /*4e40*/  SHF.R.S32.HI R19, RZ, 0x1f, R3 ;  /* 0x0000001fff137819 */ /* 0x004fc80000011403 */
[----:B------:R-:W-:-:S13]  /*4e50*/  ISETP.GE.AND.EX P0, PT, R19, UR17, PT, P0 ;  /* 0x0000001113007c0c */ /* 0x000fda000bf06300 */
[----:B------:R-:W-:Y:S05]  /*4e60*/  @P0 BRA `(.L_x_99) ;  /* 0x0000000000380947 */ /* 0x000fea0003800000 */
[----:B------:R-:W1:Y:S01]  /*4e70*/  LDCU.64 UR18, c[0x0][0x3f8] ;  /* 0x00007f00ff1277ac */ /* 0x000e620008000a00 */
[----:B------:R-:W-:Y:S02]  /*4e80*/  MOV R12, R50 ;  /* 0x00000032000c7202 */ /* 0x000fe40000000f00 */
[----:B------:R-:W-:Y:S01]  /*4e90*/  MOV R13, R53 ;  /* 0x00000035000d7202 */ /* 0x000fe20000000f00 */
[----:B------:R-:W2:Y:S01]  /*4ea0*/  LDCU.64 UR12, c[0x0][0x380] ;  /* 0x00007000ff0c77ac */ /* 0x000ea20008000a00 */
[----:B-1----:R-:W-:Y:S02]  /*4eb0*/  IMAD R20, R19, UR18, RZ ;  /* 0x0000001213147c24 */ /* 0x002fe4000f8e02ff */
[----:B------:R-:W-:Y:S01]  /*4ec0*/  FMUL.FTZ R19, R14, UR9 ;  /* 0x000000090e137c20 */ /* 0x000fe20008410000 */
[----:B------:R-:W-:-:S04]  /*4ed0*/  IMAD.WIDE.U32 R12, R3, UR18, R12 ;  /* 0x00000012030c7c25 */ /* 0x000fc8000f8e000c */
[----:B------:R-:W-:Y:S02]  /*4ee0*/  IMAD R23, R3, UR19, R20 ;  /* 0x0000001303177c24 */ /* 0x000fe4000f8e0214 */
[----:B------:R-:W-:Y:S01]  /*4ef0*/  FMUL.FTZ R20, R15, UR9 ;  /* 0x000000090f147c20 */ /* 0x000fe20008410000 */
[C---:B--2---:R-:W-:Y:S02]  /*4f00*/  LEA R14, P0, R12.reuse, UR12, 0x1 ;  /* 0x0000000c0c0e7c11 */ /* 0x044fe4000f8008ff */
[----:B------:R-:W-:Y:S02]  /*4f10*/  IADD3 R23, PT, PT, R13, R23, RZ ;  /* 0x000000170d177210 */ /* 0x000fe40007ffe0ff */
[----:B------:R-:W-:Y:S02]  /*4f20*/  F2FP.BF16.F32.PACK_AB R19, R19, R20 ;  /* 0x000000141313723e */ /* 0x000fe400000010ff */
[----:B------:R-:W-:-:S05]  /*4f30*/  LEA.HI.X R15, R12, UR13, R23, 0x1, P0 ;  /* 0x0000000d0c0f7c11 */ /* 0x000fca00080f0c17 */
[----:B------:R1:W-:Y:S02]  /*4f40*/  STG.E desc[UR10][R14.64], R19 ;  /* 0x000000130e007986 */ /* 0x0003e4000c10190a */
.L_x_99:
[----:B------:R-:W-:Y:S05]  /*4f50*/  BSYNC.RECONVERGENT B0 ;  /* 0x0000000000007941 */ /* 0x000fea0003800200 */
.L_x_98:
[C---:B-1----:R-:W-:Y:S02]  /*4f60*/  PRMT R14, R43.reuse, 0x7632, R14 ;  /* 0x000076322b0e7816 */ /* 0x042fe4000000000e */
[----:B------:R-:W-:Y:S02]  /*4f70*/  SHF.L.U32 R43, R43, 0x10, RZ ;  /* 0x000000102b2b7819 */ /* 0x000fe400000006ff */
[----:B------:R-:W-:Y:S02]  /*4f80*/  SHF.L.U32 R14, R14, 0x10, RZ ;  /* 0x000000100e0e7819 */ /* 0x000fe400000006ff */
[----:B------:R-:W-:Y:S01]  /*4f90*/  IADD3 R15, PT, PT, R3, 0x20, RZ ;  /* 0x00000020030f7810 */ /* 0x000fe20007ffe0ff */
[----:B------:R-:W-:Y:S01]  /*4fa0*/  FADD.FTZ R43, R43, -UR14 ;  /* 0x8000000e2b2b7e21 */ /* 0x000fe20008010000 */
[----:B------:R-:W-:Y:S01]  /*4fb0*/  IADD3 R19, PT, PT, R3, 0x40, RZ ;  /* 0x0000004003137810 */ /* 0x000fe20007ffe0ff */
[----:B------:R-:W-:Y:S01]  /*4fc0*/  FADD.FTZ R14, R14, -UR14 ;  /* 0x8000000e0e0e7e21 */ /* 0x000fe20008010000 */
[----:B------:R-:W-:Y:S01]  /*4fd0*/  ISETP.GE.U32.AND P0, PT, R15, UR16, PT ;  /* 0x000000100f007c0c */ /* 0x000fe2000bf06070 */
[----:B------:R-:W-:Y:S01]  /*4fe0*/  FMUL.FTZ R43, R43, UR9 ;  /* 0x000000092b2b7c20 */ /* 0x000fe20008410000 */
[----:B------:R-:W-:Y:S01]  /*4ff0*/  SHF.R.S32.HI R12, RZ, 0x1f, R15 ;  /* 0x0000001fff0c7819 */ /* 0x000fe2000001140f */
[----:B------:R-:W-:Y:S01]  /*5000*/  FMUL.FTZ R14, R14, UR9 ;  /* 0x000000090e0e7c20 */ /* 0x000fe20008410000 */
[----:B------:R-:W-:Y:S01]  /*5010*/  PRMT R13, R41, 0x7632, R13 ;  /* 0x00007632290d7816 */ /* 0x000fe2000000000d */
[----:B------:R-:W-:Y:S01]  /*5020*/  FFMA.FTZ R23, R16, R43, R17 ;  /* 0x0000002b10177223 */ /* 0x000fe20000010011 */
[----:B------:R-:W-:-:S02]  /*5030*/  ISETP.GE.U32.AND P1, PT, R19, UR16, PT ;  /* 0x0000001013007c0c */ /* 0x000fc4000bf26070 */
[----:B------:R-:W-:Y:S02]  /*5040*/  ISETP.GE.AND.EX P0, PT, R12, UR17, PT, P0 ;  /* 0x000000110c007c0c */ /* 0x000fe4000bf06300 */
[----:B------:R-:W-:Y:S02]  /*5050*/  SHF.L.U32 R41, R41, 0x10, RZ ;  /* 0x0000001029297819 */ /* 0x000fe400000006ff */
[----:B------:R-:W-:Y:S01]  /*5060*/  SHF.L.U32 R18, R18, 0x10, RZ ;  /* 0x0000001012127819 */ /* 0x000fe200000006ff */
[----:B------:R-:W-:Y:S08]  /*5070*/  BRA.U !UP0, `(.L_x_100) ;  /* 0x0000000108487547 */ /* 0x000ff0000b800000 */
[----:B------:R-:W-:Y:S01]  /*5080*/  FFMA.FTZ R20, R10, R43, R8 ;  /* 0x0000002b0a147223 */ /* 0x000fe20000010008 */
[----:B------:R-:W-:-:S03]  /*5090*/  FFMA.FTZ R22, R11, R14, R9 ;  /* 0x0000000e0b167223 */ /* 0x000fc60000010009 */
[----:B------:R-:W-:Y:S01]  /*50a0*/  FMUL.FTZ R24, R20, -1.4426950216293334961 ;  /* 0xbfb8aa3b14187820 */ /* 0x000fe20000410000 */
[----:B------:R-:W-:-:S05]  /*50b0*/  FMUL.FTZ R27, R22, -1.4426950216293334961 ;  /* 0xbfb8aa3b161b7820 */ /* 0x000fca0000410000 */
[----:B------:R-:W1:Y:S08]  /*50c0*/  MUFU.EX2 R24, R24 ;  /* 0x0000001800187308 */ /* 0x000e700000000800 */
[----:B------:R-:W0:Y:S01]  /*50d0*/  MUFU.EX2 R27, R27 ;  /* 0x0000001b001b7308 */ /* 0x000e220000000800 */
[----:B-1----:R-:W-:-:S07]  /*50e0*/  FADD.FTZ R25, R24, 1 ;  /* 0x3f80000018197421 */ /* 0x002fce0000010000 */
        /* <DEDUP_REMOVED lines=11> */
.L_x_100:
[----:B------:R-:W-:Y:S01]  /*51a0*/  FFMA.FTZ R14, R16, R14, R17 ;  /* 0x0000000e100e7223 */ /* 0x000fe20000010011 */
[----:B------:R-:W-:Y:S01]  /*51b0*/  BSSY.RECONVERGENT B0, `(.L_x_101) ;  /* 0x0000015000007945 */ /* 0x000fe20003800200 */
[----:B------:R-:W-:Y:S01]  /*51c0*/  FFMA.FTZ R23, R10, R21, -R23 ;  /* 0x000000150a177223 */ /* 0x000fe20000010817 */
[----:B------:R-:W-:Y:S01]  /*51d0*/  SHF.L.U32 R21, R13, 0x10, RZ ;  /* 0x000000100d157819 */ /* 0x000fe200000006ff */
[----:B------:R-:W-:Y:S01]  /*51e0*/  FADD.FTZ R41, R41, -UR14 ;  /* 0x8000000e29297e21 */ /* 0x000fe20008010000 */
[----:B------:R-:W-:Y:S01]  /*51f0*/  SHF.R.S32.HI R20, RZ, 0x1f, R19 ;  /* 0x0000001fff147819 */ /* 0x000fe20000011413 */
[----:B------:R-:W-:Y:S01]  /*5200*/  FFMA.FTZ R18, R11, R18, -R14 ;  /* 0x000000120b127223 */ /* 0x000fe2000001080e */
[----:B------:R-:W-:Y:S06]  /*5210*/  @P0 BRA `(.L_x_102) ;  /* 0x0000000000380947 */ /* 0x000fec0003800000 */
[----:B------:R-:W1:Y:S01]  /*5220*/  LDCU.64 UR12, c[0x0][0x3f8] ;  /* 0x00007f00ff0c77ac */ /* 0x000e620008000a00 */
[----:B------:R-:W-:Y:S01]  /*5230*/  MOV R13, R53 ;  /* 0x00000035000d7202 */ /* 0x000fe20000000f00 */
[----:B------:R-:W-:Y:S01]  /*5240*/  FMUL.FTZ R23, R23, UR9 ;  /* 0x0000000917177c20 */ /* 0x000fe20008410000 */
[----:B------:R-:W-:Y:S01]  /*5250*/  FMUL.FTZ R18, R18, UR9 ;  /* 0x0000000912127c20 */ /* 0x000fe20008410000 */
[----:B------:R-:W2:Y:S01]  /*5260*/  LDCU.64 UR18, c[0x0][0x380] ;  /* 0x00007000ff1277ac */ /* 0x000ea20008000a00 */
[----:B-1----:R-:W-:Y:S01]  /*5270*/  IMAD R14, R12, UR12, RZ ;  /* 0x0000000c0c0e7c24 */ /* 0x002fe2000f8e02ff */
[----:B------:R-:W-:-:S05]  /*5280*/  MOV R12, R50 ;  /* 0x00000032000c7202 */ /* 0x000fca0000000f00 */
[----:B------:R-:W-:-:S04]  /*5290*/  IMAD.WIDE.U32 R12, R15, UR12, R12 ;  /* 0x0000000c0f0c7c25 */ /* 0x000fc8000f8e000c */
[----:B------:R-:W-:Y:S01]  /*52a0*/  IMAD R15, R15, UR13, R14 ;  /* 0x0000000d0f0f7c24 */ /* 0x000fe2000f8e020e */
[----:B--2---:R-:W-:-:S04]  /*52b0*/  LEA R14, P0, R12, UR18, 0x1 ;  /* 0x000000120c0e7c11 */ /* 0x004fc8000f8008ff */
[----:B------:R-:W-:Y:S02]  /*52c0*/  IADD3 R15, PT, PT, R13, R15, RZ ;  /* 0x0000000f0d0f7210 */ /* 0x000fe40007ffe0ff */
[----:B------:R-:W-:Y:S02]  /*52d0*/  F2FP.BF16.F32.PACK_AB R13, R18, R23 ;  /* 0x00000017120d723e */ /* 0x000fe400000010ff */
[----:B------:R-:W-:-:S05]  /*52e0*/  LEA.HI.X R15, R12, UR19, R15, 0x1, P0 ;  /* 0x000000130c0f7c11 */ /* 0x000fca00080f0c0f */
[----:B------:R1:W-:Y:S02]  /*52f0*/  STG.E desc[UR10][R14.64], R13 ;  /* 0x0000000d0e007986 */ /* 0x0003e4000c10190a */
.L_x_102:
[----:B------:R-:W-:Y:S05]  /*5300*/  BSYNC.RECONVERGENT B0 ;  /* 0x0000000000007941 */ /* 0x000fea0003800200 */
.L_x_101:
[----:B-1----:R-:W-:Y:S01]  /*5310*/  PRMT R14, R40, 0x7632, R14 ;  /* 0x00007632280e7816 */ /* 0x002fe2000000000e */
[----:B------:R-:W-:Y:S01]  /*5320*/  FMUL.FTZ R41, R41, UR9 ;  /* 0x0000000929297c20 */ /* 0x000fe20008410000 */
[----:B------:R-:W-:Y:S01]  /*5330*/  FADD.FTZ R21, R21, -UR14 ;  /* 0x8000000e15157e21 */ /* 0x000fe20008010000 */
[----:B------:R-:W-:Y:S02]  /*5340*/  ISETP.GE.AND.EX P1, PT, R20, UR17, PT, P1 ;  /* 0x0000001114007c0c */ /* 0x000fe4000bf26310 */
[----:B------:R-:W-:Y:S01]  /*5350*/  SHF.L.U32 R13, R40, 0x10, RZ ;  /* 0x00000010280d7819 */ /* 0x000fe200000006ff */
[----:B0-----:R-:W-:Y:S01]  /*5360*/  FFMA.FTZ R29, R16, R41, R17 ;  /* 0x00000029101d7223 */ /* 0x001fe20000010011 */
[----:B------:R-:W-:Y:S01]  /*5370*/  SHF.L.U32 R14, R14, 0x10, RZ ;  /* 0x000000100e0e7819 */ /* 0x000fe200000006ff */
[----:B------:R-:W-:Y:S01]  /*5380*/  FMUL.FTZ R28, R21, UR9 ;  /* 0x00000009151c7c20 */ /* 0x000fe20008410000 */
[----:B------:R-:W-:Y:S07]  /*5390*/  BRA.U !UP0, `(.L_x_103) ;  /* 0x0000000108487547 */ /* 0x000fee000b800000 */
        /* <DEDUP_REMOVED lines=18> */
.L_x_103:
[----:B------:R-:W-:Y:S01]  /*54c0*/  FFMA.FTZ R18, R16, R28, R17 ;  /* 0x0000001c10127223 */ /* 0x000fe20000010011 */
[----:B------:R-:W-:Y:S01]  /*54d0*/  BSSY.RECONVERGENT B0, `(.L_x_104) ;  /* 0x0000014000007945 */ /* 0x000fe20003800200 */
[----:B------:R-:W-:Y:S01]  /*54e0*/  FFMA.FTZ R29, R10, R13, -R29 ;  /* 0x0000000d0a1d7223 */ /* 0x000fe2000001081d */
[C---:B------:R-:W-:Y:S01]  /*54f0*/  PRMT R12, R38.reuse, 0x7632, R12 ;  /* 0x00007632260c7816 */ /* 0x040fe2000000000c */
[----:B------:R-:W-:Y:S01]  /*5500*/  FFMA.FTZ R18, R11, R14, -R18 ;  /* 0x0000000e0b127223 */ /* 0x000fe20000010812 */
[----:B------:R-:W-:Y:S01]  /*5510*/  SHF.L.U32 R13, R38, 0x10, RZ ;  /* 0x00000010260d7819 */ /* 0x000fe200000006ff */
[----:B------:R-:W-:Y:S06]  /*5520*/  @P1 BRA `(.L_x_105) ;  /* 0x0000000000381947 */ /* 0x000fec0003800000 */
[----:B------:R-:W0:Y:S01]  /*5530*/  LDCU.64 UR12, c[0x0][0x3f8] ;  /* 0x00007f00ff0c77ac */ /* 0x000e220008000a00 */
[----:B------:R-:W-:Y:S01]  /*5540*/  MOV R14, R50 ;  /* 0x00000032000e7202 */ /* 0x000fe20000000f00 */
[----:B------:R-:W-:Y:S01]  /*5550*/  FMUL.FTZ R29, R29, UR9 ;  /* 0x000000091d1d7c20 */ /* 0x000fe20008410000 */
[----:B------:R-:W-:Y:S01]  /*5560*/  MOV R15, R53 ;  /* 0x00000035000f7202 */ /* 0x000fe20000000f00 */
[----:B------:R-:W1:Y:S01]  /*5570*/  LDCU.64 UR18, c[0x0][0x380] ;  /* 0x00007000ff1277ac */ /* 0x000e620008000a00 */
[----:B0-----:R-:W-:Y:S02]  /*5580*/  IMAD R20, R20, UR12, RZ ;  /* 0x0000000c14147c24 */ /* 0x001fe4000f8e02ff */
[----:B------:R-:W-:-:S04]  /*5590*/  IMAD.WIDE.U32 R14, R19, UR12, R14 ;  /* 0x0000000c130e7c25 */ /* 0x000fc8000f8e000e */
[----:B------:R-:W-:Y:S02]  /*55a0*/  IMAD R19, R19, UR13, R20 ;  /* 0x0000000d13137c24 */ /* 0x000fe4000f8e0214 */
[----:B------:R-:W-:Y:S01]  /*55b0*/  FMUL.FTZ R20, R18, UR9 ;  /* 0x0000000912147c20 */ /* 0x000fe20008410000 */
[----:B-1----:R-:W-:Y:S02]  /*55c0*/  LEA R18, P0, R14, UR18, 0x1 ;  /* 0x000000120e127c11 */ /* 0x002fe4000f8008ff */
[----:B------:R-:W-:Y:S02]  /*55d0*/  IADD3 R19, PT, PT, R15, R19, RZ ;  /* 0x000000130f137210 */ /* 0x000fe40007ffe0ff */
[----:B------:R-:W-:Y:S02]  /*55e0*/  F2FP.BF16.F32.PACK_AB R15, R20, R29 ;  /* 0x0000001d140f723e */ /* 0x000fe400000010ff */
[----:B------:R-:W-:-:S05]  /*55f0*/  LEA.HI.X R19, R14, UR19, R19, 0x1, P0 ;  /* 0x000000130e137c11 */ /* 0x000fca00080f0c13 */
[----:B------:R0:W-:Y:S02]  /*5600*/  STG.E desc[UR10][R18.64], R15 ;  /* 0x0000000f12007986 */ /* 0x0001e4000c10190a */
.L_x_105:
[----:B------:R-:W-:Y:S05]  /*5610*/  BSYNC.RECONVERGENT B0 ;  /* 0x0000000000007941 */ /* 0x000fea0003800200 */
.L_x_104:
[----:B0-----:R-:W-:Y:S02]  /*5620*/  PRMT R18, R37, 0x7632, R18 ;  /* 0x0000763225127816 */ /* 0x001fe40000000012 */
[----:B------:R-:W-:Y:S02]  /*5630*/  PRMT R15, R39, 0x7632, R15 ;  /* 0x00007632270f7816 */ /* 0x000fe4000000000f */
[----:B------:R-:W-:Y:S02]  /*5640*/  PRMT R19, R35, 0x7632, R19 ;  /* 0x0000763223137816 */ /* 0x000fe40000000013 */
[----:B------:R-:W-:Y:S02]  /*5650*/  SHF.L.U32 R14, R7, 0x10, RZ ;  /* 0x00000010070e7819 */ /* 0x000fe400000006ff */
[----:B------:R-:W-:Y:S02]  /*5660*/  SHF.L.U32 R21, R5, 0x10, RZ ;  /* 0x0000001005157819 */ /* 0x000fe400000006ff */
[----:B------:R-:W-:Y:S01]  /*5670*/  SHF.L.U32 R7, R18, 0x10, RZ ;  /* 0x0000001012077819 */ /* 0x000fe200000006ff */
[----:B------:R-:W-:Y:S01]  /*5680*/  FADD.FTZ R23, R14, -UR14 ;  /* 0x8000000e0e177e21 */ /* 0x000fe20008010000 */
[----:B------:R-:W-:Y:S01]  /*5690*/  SHF.L.U32 R39, R39, 0x10, RZ ;  /* 0x0000001027277819 */ /* 0x000fe200000006ff */
[----:B------:R-:W-:Y:S01]  /*56a0*/  FADD.FTZ R21, R21, -UR14 ;  /* 0x8000000e15157e21 */ /* 0x000fe20008010000 */
[----:B------:R-:W-:Y:S01]  /*56b0*/  SHF.L.U32 R37, R37, 0x10, RZ ;  /* 0x0000001025257819 */ /* 0x000fe200000006ff */
[----:B------:R-:W-:Y:S01]  /*56c0*/  FADD.FTZ R38, R7, -UR14 ;  /* 0x8000000e07267e21 */ /* 0x000fe20008010000 */
[----:B------:R-:W-:-:S02]  /*56d0*/  SHF.L.U32 R35, R35, 0x10, RZ ;  /* 0x0000001023237819 */ /* 0x000fc400000006ff */
[----:B------:R-:W-:Y:S01]  /*56e0*/  SHF.L.U32 R33, R33, 0x10, RZ ;  /* 0x0000001021217819 */ /* 0x000fe200000006ff */
[----:B------:R-:W-:Y:S01]  /*56f0*/  FADD.FTZ R37, R37, -UR14 ;  /* 0x8000000e25257e21 */ /* 0x000fe20008010000 */
[----:B------:R-:W-:Y:S01]  /*5700*/  SHF.L.U32 R30, R30, 0x10, RZ ;  /* 0x000000101e1e7819 */ /* 0x000fe200000006ff */
[----:B------:R-:W-:Y:S01]  /*5710*/  FMUL.FTZ R38, R38, UR9 ;  /* 0x0000000926267c20 */ /* 0x000fe20008410000 */
[----:B------:R-:W-:Y:S01]  /*5720*/  SHF.L.U32 R5, R15, 0x10, RZ ;  /* 0x000000100f057819 */ /* 0x000fe200000006ff */
[----:B------:R-:W-:Y:S01]  /*5730*/  FADD.FTZ R15, R39, -UR14 ;  /* 0x8000000e270f7e21 */ /* 0x000fe20008010000 */
[----:B------:R-:W-:Y:S01]  /*5740*/  SHF.L.U32 R18, R19, 0x10, RZ ;  /* 0x0000001013127819 */ /* 0x000fe200000006ff */
[----:B------:R-:W-:Y:S01]  /*5750*/  FADD.FTZ R19, R35, -UR14 ;  /* 0x8000000e23137e21 */ /* 0x000fe20008010000 */
[----:B------:R-:W-:Y:S01]  /*5760*/  FADD.FTZ R33, R33, -UR14 ;  /* 0x8000000e21217e21 */ /* 0x000fe20008010000 */
[----:B------:R-:W-:Y:S01]  /*5770*/  FADD.FTZ R20, R30, -UR14 ;  /* 0x8000000e1e147e21 */ /* 0x000fe20008010000 */
[----:B------:R-:W-:Y:S01]  /*5780*/  FADD.FTZ R14, R5, -UR14 ;  /* 0x8000000e050e7e21 */ /* 0x000fe20008010000 */
[----:B------:R-:W-:Y:S01]  /*5790*/  FADD.FTZ R22, R18, -UR14 ;  /* 0x8000000e12167e21 */ /* 0x000fe20008010000 */
[----:B------:R-:W-:Y:S01]  /*57a0*/  SHF.L.U32 R12, R12, 0x10, RZ ;  /* 0x000000100c0c7819 */ /* 0x000fe200000006ff */
[----:B------:R-:W-:Y:S01]  /*57b0*/  FMUL.FTZ R15, R15, UR9 ;  /* 0x000000090f0f7c20 */ /* 0x000fe20008410000 */
        /* <DEDUP_REMOVED lines=27> */
.L_x_106:
[C-C-:B------:R-:W-:Y:S01]  /*5970*/  FFMA.FTZ R41, R16.reuse, R15, R17.reuse ;  /* 0x0000000f10297223 */ /* 0x140fe20000010011 */
[C---:B------:R-:W-:Y:S01]  /*5980*/  IADD3 R15, PT, PT, R3.reuse, 0x60, RZ ;  /* 0x00000060030f7810 */ /* 0x040fe20007ffe0ff */
[C-C-:B------:R-:W-:Y:S01]  /*5990*/  FFMA.FTZ R14, R16.reuse, R30, R17.reuse ;  /* 0x0000001e100e7223 */ /* 0x140fe20000010011 */
[----:B------:R-:W-:Y:S01]  /*59a0*/  IADD3 R35, PT, PT, R3, 0x80, RZ ;  /* 0x0000008003237810 */ /* 0x000fe20007ffe0ff */
[----:B------:R-:W-:Y:S01]  /*59b0*/  BSSY.RECONVERGENT B0, `(.L_x_107) ;  /* 0x000002b000007945 */ /* 0x000fe20003800200 */
[----:B------:R-:W-:Y:S01]  /*59c0*/  ISETP.GE.U32.AND P2, PT, R15, UR16, PT ;  /* 0x000000100f007c0c */ /* 0x000fe2000bf46070 */
[C---:B------:R-:W-:Y:S01]  /*59d0*/  FFMA.FTZ R37, R16.reuse, R39, R17 ;  /* 0x0000002710257223 */ /* 0x040fe20000010011 */
[----:B------:R-:W-:Y:S01]  /*59e0*/  SHF.R.S32.HI R42, RZ, 0x1f, R15 ;  /* 0x0000001fff2a7819 */ /* 0x000fe2000001140f */
[C-C-:B------:R-:W-:Y:S01]  /*59f0*/  FFMA.FTZ R30, R16.reuse, R38, R17.reuse ;  /* 0x00000026101e7223 */ /* 0x140fe20000010011 */
[C---:B------:R-:W-:Y:S01]  /*5a00*/  IADD3 R23, PT, PT, R3.reuse, 0xa0, RZ ;  /* 0x000000a003177810 */ /* 0x040fe20007ffe0ff */
[--C-:B------:R-:W-:Y:S01]  /*5a10*/  FFMA.FTZ R21, R16, R19, R17.reuse ;  /* 0x0000001310157223 */ /* 0x100fe20000010011 */
[----:B------:R-:W-:Y:S01]  /*5a20*/  ISETP.GE.AND.EX P2, PT, R42, UR17, PT, P2 ;  /* 0x000000112a007c0c */ /* 0x000fe2000bf46320 */
[C-C-:B------:R-:W-:Y:S01]  /*5a30*/  FFMA.FTZ R24, R16.reuse, R22, R17.reuse ;  /* 0x0000001610187223 */ /* 0x140fe20000010011 */
[C---:B------:R-:W-:Y:S01]  /*5a40*/  IADD3 R25, PT, PT, R3.reuse, 0xc0, RZ ;  /* 0x000000c003197810 */ /* 0x040fe20007ffe0ff */
[C-C-:B------:R-:W-:Y:S01]  /*5a50*/  FFMA.FTZ R29, R16.reuse, R7, R17.reuse ;  /* 0x00000007101d7223 */ /* 0x140fe20000010011 */
[----:B------:R-:W-:Y:S01]  /*5a60*/  IADD3 R3, PT, PT, R3, 0xe0, RZ ;  /* 0x000000e003037810 */ /* 0x000fe20007ffe0ff */
[C-C-:B------:R-:W-:Y:S01]  /*5a70*/  FFMA.FTZ R28, R16.reuse, R20, R17.reuse ;  /* 0x00000014101c7223 */ /* 0x140fe20000010011 */
[----:B------:R-:W-:Y:S01]  /*5a80*/  ISETP.GE.U32.AND P3, PT, R35, UR16, PT ;  /* 0x0000001023007c0c */ /* 0x000fe2000bf66070 */
[C-C-:B------:R-:W-:Y:S01]  /*5a90*/  FFMA.FTZ R33, R16.reuse, R5, R17.reuse ;  /* 0x0000000510217223 */ /* 0x140fe20000010011 */
[----:B------:R-:W-:Y:S01]  /*5aa0*/  ISETP.GE.U32.AND P4, PT, R23, UR16, PT ;  /* 0x0000001017007c0c */ /* 0x000fe2000bf86070 */
[----:B------:R-:W-:Y:S01]  /*5ab0*/  FFMA.FTZ R16, R16, R18, R17 ;  /* 0x0000001210107223 */ /* 0x000fe20000010011 */
[----:B------:R-:W-:Y:S01]  /*5ac0*/  ISETP.GE.U32.AND P1, PT, R25, UR16, PT ;  /* 0x0000001019007c0c */ /* 0x000fe2000bf26070 */
[----:B------:R-:W-:Y:S01]  /*5ad0*/  FFMA.FTZ R41, R10, R13, -R41 ;  /* 0x0000000d0a297223 */ /* 0x000fe20000010829 */
[----:B------:R-:W-:Y:S01]  /*5ae0*/  SHF.R.S32.HI R40, RZ, 0x1f, R35 ;  /* 0x0000001fff287819 */ /* 0x000fe20000011423 */
[----:B------:R-:W-:Y:S01]  /*5af0*/  FFMA.FTZ R14, R11, R12, -R14 ;  /* 0x0000000c0b0e7223 */ /* 0x000fe2000001080e */
[----:B------:R-:W-:-:S02]  /*5b00*/  SHF.R.S32.HI R26, RZ, 0x1f, R23 ;  /* 0x0000001fff1a7819 */ /* 0x000fc40000011417 */
[----:B------:R-:W-:Y:S02]  /*5b10*/  SHF.R.S32.HI R27, RZ, 0x1f, R25 ;  /* 0x0000001fff1b7819 */ /* 0x000fe40000011419 */
[----:B------:R-:W-:Y:S02]  /*5b20*/  ISETP.GE.U32.AND P0, PT, R3, UR16, PT ;  /* 0x0000001003007c0c */ /* 0x000fe4000bf06070 */
[----:B------:R-:W-:Y:S02]  /*5b30*/  ISETP.GE.AND.EX P3, PT, R40, UR17, PT, P3 ;  /* 0x0000001128007c0c */ /* 0x000fe4000bf66330 */
[----:B------:R-:W-:Y:S02]  /*5b40*/  ISETP.GE.AND.EX P4, PT, R26, UR17, PT, P4 ;  /* 0x000000111a007c0c */ /* 0x000fe4000bf86340 */
[----:B------:R-:W-:Y:S02]  /*5b50*/  ISETP.GE.AND.EX P1, PT, R27, UR17, PT, P1 ;  /* 0x000000111b007c0c */ /* 0x000fe4000bf26310 */
[----:B------:R-:W-:Y:S01]  /*5b60*/  PRMT R17, R36, 0x7632, R17 ;  /* 0x0000763224117816 */ /* 0x000fe20000000011 */
[----:B------:R-:W-:Y:S10]  /*5b70*/  @P2 BRA `(.L_x_108) ;  /* 0x0000000000382947 */ /* 0x000ff40003800000 */
[----:B------:R-:W0:Y:S01]  /*5b80*/  LDCU.64 UR12, c[0x0][0x3f8] ;  /* 0x00007f00ff0c77ac */ /* 0x000e220008000a00 */
[----:B------:R-:W-:Y:S02]  /*5b90*/  MOV R12, R50 ;  /* 0x00000032000c7202 */ /* 0x000fe40000000f00 */
[----:B------:R-:W-:Y:S01]  /*5ba0*/  MOV R13, R53 ;  /* 0x00000035000d7202 */ /* 0x000fe20000000f00 */
[----:B------:R-:W1:Y:S01]  /*5bb0*/  LDCU.64 UR18, c[0x0][0x380] ;  /* 0x00007000ff1277ac */ /* 0x000e620008000a00 */
        /* <DEDUP_REMOVED lines=8> */
[----:B------:R-:W-:-:S05]  /*5c40*/  LEA.HI.X R15, R12, UR19, R15, 0x1, P2 ;  /* 0x000000130c0f7c11 */ /* 0x000fca00090f0c0f */
[----:B------:R0:W-:Y:S02]  /*5c50*/  STG.E desc[UR10][R14.64], R41 ;  /* 0x000000290e007986 */ /* 0x0001e4000c10190a */
.L_x_108:
[----:B------:R-:W-:Y:S05]  /*5c60*/  BSYNC.RECONVERGENT B0 ;  /* 0x0000000000007941 */ /* 0x000fea0003800200 */
.L_x_107:
[----:B------:R-:W-:Y:S02]  /*5c70*/  SHF.L.U32 R36, R36, 0x10, RZ ;  /* 0x0000001024247819 */ /* 0x000fe400000006ff */
[----:B------:R-:W-:Y:S01]  /*5c80*/  SHF.L.U32 R17, R17, 0x10, RZ ;  /* 0x0000001011117819 */ /* 0x000fe200000006ff */
[----:B------:R-:W-:Y:S06]  /*5c90*/  BRA.U !UP0, `(.L_x_109) ;  /* 0x0000000108487547 */ /* 0x000fec000b800000 */
[----:B------:R-:W-:Y:S01]  /*5ca0*/  FFMA.FTZ R39, R10, R39, R8 ;  /* 0x000000270a277223 */ /* 0x000fe20000010008 */
[----:B------:R-:W-:-:S03]  /*5cb0*/  FFMA.FTZ R38, R11, R38, R9 ;  /* 0x000000260b267223 */ /* 0x000fc60000010009 */
[----:B------:R-:W-:Y:S01]  /*5cc0*/  FMUL.FTZ R12, R39, -1.4426950216293334961 ;  /* 0xbfb8aa3b270c7820 */ /* 0x000fe20000410000 */
[----:B0-----:R-:W-:-:S05]  /*5cd0*/  FMUL.FTZ R14, R38, -1.4426950216293334961 ;  /* 0xbfb8aa3b260e7820 */ /* 0x001fca0000410000 */
        /* <DEDUP_REMOVED lines=14> */
.L_x_109:
[----:B------:R-:W-:Y:S01]  /*5dc0*/  BSSY.RECONVERGENT B0, `(.L_x_110) ;  /* 0x0000013000007945 */ /* 0x000fe20003800200 */
[----:B------:R-:W-:Y:S01]  /*5dd0*/  FFMA.FTZ R37, R10, R36, -R37 ;  /* 0x000000240a257223 */ /* 0x000fe20000010825 */
[----:B------:R-:W-:Y:S01]  /*5de0*/  PRMT R36, R34, 0x7632, R36 ;  /* 0x0000763222247816 */ /* 0x000fe20000000024 */
[----:B------:R-:W-:Y:S01]  /*5df0*/  FFMA.FTZ R17, R11, R17, -R30 ;  /* 0x000000110b117223 */ /* 0x000fe2000001081e */
[----:B------:R-:W-:Y:S06]  /*5e00*/  @P3 BRA `(.L_x_111) ;  /* 0x0000000000383947 */ /* 0x000fec0003800000 */
[----:B------:R-:W1:Y:S01]  /*5e10*/  LDCU.64 UR12, c[0x0][0x3f8] ;  /* 0x00007f00ff0c77ac */ /* 0x000e620008000a00 */
[----:B------:R-:W-:Y:S01]  /*5e20*/  MOV R12, R50 ;  /* 0x00000032000c7202 */ /* 0x000fe20000000f00 */
[----:B------:R-:W-:Y:S01]  /*5e30*/  FMUL.FTZ R30, R37, UR9 ;  /* 0x00000009251e7c20 */ /* 0x000fe20008410000 */
[----:B------:R-:W-:Y:S01]  /*5e40*/  MOV R13, R53 ;  /* 0x00000035000d7202 */ /* 0x000fe20000000f00 */
[----:B------:R-:W0:Y:S01]  /*5e50*/  LDCU.64 UR18, c[0x0][0x380] ;  /* 0x00007000ff1277ac */ /* 0x000e220008000a00 */
[----:B------:R-:W-:-:S05]  /*5e60*/  FMUL.FTZ R17, R17, UR9 ;  /* 0x0000000911117c20 */ /* 0x000fca0008410000 */
[----:B------:R-:W-:Y:S01]  /*5e70*/  F2FP.BF16.F32.PACK_AB R17, R17, R30 ;  /* 0x0000001e1111723e */ /* 0x000fe200000010ff */
[----:B-1----:R-:W-:Y:S02]  /*5e80*/  IMAD R40, R40, UR12, RZ ;  /* 0x0000000c28287c24 */ /* 0x002fe4000f8e02ff */
[----:B------:R-:W-:-:S04]  /*5e90*/  IMAD.WIDE.U32 R12, R35, UR12, R12 ;  /* 0x0000000c230c7c25 */ /* 0x000fc8000f8e000c */
[----:B------:R-:W-:Y:S01]  /*5ea0*/  IMAD R35, R35, UR13, R40 ;  /* 0x0000000d23237c24 */ /* 0x000fe2000f8e0228 */
[----:B0-----:R-:W-:-:S04]  /*5eb0*/  LEA R14, P2, R12, UR18, 0x1 ;  /* 0x000000120c0e7c11 */ /* 0x001fc8000f8408ff */
[----:B------:R-:W-:-:S04]  /*5ec0*/  IADD3 R35, PT, PT, R13, R35, RZ ;  /* 0x000000230d237210 */ /* 0x000fc80007ffe0ff */
[----:B------:R-:W-:-:S05]  /*5ed0*/  LEA.HI.X R15, R12, UR19, R35, 0x1, P2 ;  /* 0x000000130c0f7c11 */ /* 0x000fca00090f0c23 */
[----:B------:R1:W-:Y:S02]  /*5ee0*/  STG.E desc[UR10][R14.64], R17 ;  /* 0x000000110e007986 */ /* 0x0003e4000c10190a */
.L_x_111:
[----:B------:R-:W-:Y:S05]  /*5ef0*/  BSYNC.RECONVERGENT B0 ;  /* 0x0000000000007941 */ /* 0x000fea0003800200 */
.L_x_110:
[----:B------:R-:W-:Y:S02]  /*5f00*/  SHF.L.U32 R34, R34, 0x10, RZ ;  /* 0x0000001022227819 */ /* 0x000fe400000006ff */
[----:B------:R-:W-:Y:S01]  /*5f10*/  SHF.L.U32 R12, R36, 0x10, RZ ;  /* 0x00000010240c7819 */ /* 0x000fe200000006ff */
[----:B------:R-:W-:Y:S06]  /*5f20*/  BRA.U !UP0, `(.L_x_112) ;  /* 0x0000000108487547 */ /* 0x000fec000b800000 */
[----:B------:R-:W-:Y:S01]  /*5f30*/  FFMA.FTZ R19, R10, R19, R8 ;  /* 0x000000130a137223 */ /* 0x000fe20000010008 */
[----:B------:R-:W-:-:S03]  /*5f40*/  FFMA.FTZ R22, R11, R22, R9 ;  /* 0x000000160b167223 */ /* 0x000fc60000010009 */
[----:B------:R-:W-:Y:S01]  /*5f50*/  FMUL.FTZ R13, R19, -1.4426950216293334961 ;  /* 0xbfb8aa3b130d7820 */ /* 0x000fe20000410000 */
[----:B-1----:R-:W-:-:S05]  /*5f60*/  FMUL.FTZ R17, R22, -1.4426950216293334961 ;  /* 0xbfb8aa3b16117820 */ /* 0x002fca0000410000 */
        /* <DEDUP_REMOVED lines=14> */
.L_x_112:
[----:B------:R-:W-:Y:S01]  /*6050*/  BSSY.RECONVERGENT B0, `(.L_x_113) ;  /* 0x0000012000007945 */ /* 0x000fe20003800200 */
[----:B------:R-:W-:Y:S01]  /*6060*/  FFMA.FTZ R21, R10, R34, -R21 ;  /* 0x000000220a157223 */ /* 0x000fe20000010815 */
[----:B-1----:R-:W-:Y:S02]  /*6070*/  FFMA.FTZ R17, R11, R12, -R24 ;  /* 0x0000000c0b117223 */ /* 0x002fe40000010818 */
[----:B------:R-:W-:Y:S05]  /*6080*/  @P4 BRA `(.L_x_114) ;  /* 0x0000000000384947 */ /* 0x000fea0003800000 */
        /* <DEDUP_REMOVED lines=14> */
.L_x_114:
[----:B------:R-:W-:Y:S05]  /*6170*/  BSYNC.RECONVERGENT B0 ;  /* 0x0000000000007941 */ /* 0x000fea0003800200 */
.L_x_113:
[----:B------:R-:W-:Y:S02]  /*6180*/  SHF.L.U32 R32, R32, 0x10, RZ ;  /* 0x0000001020207819 */ /* 0x000fe400000006ff */
[----:B------:R-:W-:Y:S01]  /*6190*/  SHF.L.U32 R31, R31, 0x10, RZ ;  /* 0x000000101f1f7819 */ /* 0x000fe200000006ff */
[----:B------:R-:W-:Y:S06]  /*61a0*/  BRA.U !UP0, `(.L_x_115) ;  /* 0x0000000108487547 */ /* 0x000fec000b800000 */
[----:B------:R-:W-:Y:S01]  /*61b0*/  FFMA.FTZ R7, R10, R7, R8 ;  /* 0x000000070a077223 */ /* 0x000fe20000010008 */
[----:B------:R-:W-:-:S03]  /*61c0*/  FFMA.FTZ R20, R11, R20, R9 ;  /* 0x000000140b147223 */ /* 0x000fc60000010009 */
[----:B------:R-:W-:Y:S01]  /*61d0*/  FMUL.FTZ R12, R7, -1.4426950216293334961 ;  /* 0xbfb8aa3b070c7820 */ /* 0x000fe20000410000 */
[----:B01----:R-:W-:-:S05]  /*61e0*/  FMUL.FTZ R14, R20, -1.4426950216293334961 ;  /* 0xbfb8aa3b140e7820 */ /* 0x003fca0000410000 */
        /* <DEDUP_REMOVED lines=14> */
.L_x_115:
[----:B------:R-:W-:Y:S01]  /*62d0*/  BSSY.RECONVERGENT B0, `(.L_x_116) ;  /* 0x0000012000007945 */ /* 0x000fe20003800200 */
[----:B------:R-:W-:Y:S01]  /*62e0*/  FFMA.FTZ R29, R10, R32, -R29 ;  /* 0x000000200a1d7223 */ /* 0x000fe2000001081d */
[----:B------:R-:W-:Y:S02]  /*62f0*/  FFMA.FTZ R7, R11, R31, -R28 ;  /* 0x0000001f0b077223 */ /* 0x000fe4000001081c */
[----:B------:R-:W-:Y:S05]  /*6300*/  @P1 BRA `(.L_x_117) ;  /* 0x0000000000381947 */ /* 0x000fea0003800000 */
[----:B------:R-:W2:Y:S01]  /*6310*/  LDCU.64 UR12, c[0x0][0x3f8] ;  /* 0x00007f00ff0c77ac */ /* 0x000ea20008000a00 */
[----:B------:R-:W-:Y:S01]  /*6320*/  MOV R12, R50 ;  /* 0x00000032000c7202 */ /* 0x000fe20000000f00 */
[----:B------:R-:W-:Y:S01]  /*6330*/  FMUL.FTZ R7, R7, UR9 ;  /* 0x0000000907077c20 */ /* 0x000fe20008410000 */
[----:B------:R-:W-:Y:S01]  /*6340*/  MOV R13, R53 ;  /* 0x00000035000d7202 */ /* 0x000fe20000000f00 */
[----:B------:R-:W3:Y:S01]  /*6350*/  LDCU.64 UR18, c[0x0][0x380] ;  /* 0x00007000ff1277ac */ /* 0x000ee20008000a00 */
[----:B--2---:R-:W-:Y:S02]  /*6360*/  IMAD R20, R27, UR12, RZ ;  /* 0x0000000c1b147c24 */ /* 0x004fe4000f8e02ff */
[----:B01----:R-:W-:-:S04]  /*6370*/  IMAD.WIDE.U32 R14, R25, UR12, R12 ;  /* 0x0000000c190e7c25 */ /* 0x003fc8000f8e000c */
[----:B------:R-:W-:Y:S02]  /*6380*/  IMAD R25, R25, UR13, R20 ;  /* 0x0000000d19197c24 */ /* 0x000fe4000f8e0214 */
[----:B------:R-:W-:Y:S01]  /*6390*/  FMUL.FTZ R20, R29, UR9 ;  /* 0x000000091d147c20 */ /* 0x000fe20008410000 */
[C---:B---3--:R-:W-:Y:S02]  /*63a0*/  LEA R12, P1, R14.reuse, UR18, 0x1 ;  /* 0x000000120e0c7c11 */ /* 0x048fe4000f8208ff */
[----:B------:R-:W-:Y:S02]  /*63b0*/  IADD3 R25, PT, PT, R15, R25, RZ ;  /* 0x000000190f197210 */ /* 0x000fe40007ffe0ff */
[----:B------:R-:W-:Y:S02]  /*63c0*/  F2FP.BF16.F32.PACK_AB R7, R7, R20 ;  /* 0x000000140707723e */ /* 0x000fe400000010ff */
[----:B------:R-:W-:-:S05]  /*63d0*/  LEA.HI.X R13, R14, UR19, R25, 0x1, P1 ;  /* 0x000000130e0d7c11 */ /* 0x000fca00088f0c19 */
[----:B------:R2:W-:Y:S02]  /*63e0*/  STG.E desc[UR10][R12.64], R7 ;  /* 0x000000070c007986 */ /* 0x0005e4000c10190a */
.L_x_117:
[----:B------:R-:W-:Y:S05]  /*63f0*/  BSYNC.RECONVERGENT B0 ;  /* 0x0000000000007941 */ /* 0x000fea0003800200 */
.L_x_116:
[----:B------:R-:W-:Y:S02]  /*6400*/  SHF.L.U32 R4, R4, 0x10, RZ ;  /* 0x0000001004047819 */ /* 0x000fe400000006ff */
[----:B-1----:R-:W-:Y:S02]  /*6410*/  SHF.R.S32.HI R17, RZ, 0x1f, R3 ;  /* 0x0000001fff117819 */ /* 0x002fe40000011403 */
[----:B------:R-:W-:Y:S01]  /*6420*/  SHF.L.U32 R6, R6, 0x10, RZ ;  /* 0x0000001006067819 */ /* 0x000fe200000006ff */
[----:B------:R-:W-:Y:S06]  /*6430*/  BRA.U !UP0, `(.L_x_118) ;  /* 0x0000000108487547 */ /* 0x000fec000b800000 */
[----:B------:R-:W-:Y:S01]  /*6440*/  FFMA.FTZ R5, R10, R5, R8 ;  /* 0x000000050a057223 */ /* 0x000fe20000010008 */
[----:B------:R-:W-:-:S03]  /*6450*/  FFMA.FTZ R9, R11, R18, R9 ;  /* 0x000000120b097223 */ /* 0x000fc60000010009 */
[----:B--2---:R-:W-:Y:S01]  /*6460*/  FMUL.FTZ R7, R5, -1.4426950216293334961 ;  /* 0xbfb8aa3b05077820 */ /* 0x004fe20000410000 */
        /* <DEDUP_REMOVED lines=15> */
.L_x_118:
[----:B------:R-:W-:Y:S01]  /*6560*/  ISETP.GE.AND.EX P0, PT, R17, UR17, PT, P0 ;  /* 0x0000001111007c0c */ /* 0x000fe2000bf06300 */
[----:B------:R-:W-:Y:S01]  /*6570*/  FFMA.FTZ R33, R10, R4, -R33 ;  /* 0x000000040a217223 */ /* 0x000fe20000010821 */
[----:B------:R-:W-:Y:S01]  /*6580*/  FFMA.FTZ R16, R11, R6, -R16 ;  /* 0x000000060b107223 */ /* 0x000fe20000010810 */
[----:B------:R-:W-:Y:S02]  /*6590*/  BSSY.RECONVERGENT B0, `(.L_x_119) ;  /* 0x000000f000007945 */ /* 0x000fe40003800200 */
[----:B------:R-:W-:Y:S01]  /*65a0*/  FMUL.FTZ R33, R33, UR9 ;  /* 0x0000000921217c20 */ /* 0x000fe20008410000 */
[----:B------:R-:W-:-:S07]  /*65b0*/  FMUL.FTZ R16, R16, UR9 ;  /* 0x0000000910107c20 */ /* 0x000fce0008410000 */
[----:B------:R-:W-:Y:S05]  /*65c0*/  @P0 BRA `(.L_x_120) ;  /* 0x00000000002c0947 */ /* 0x000fea0003800000 */
[----:B------:R-:W1:Y:S01]  /*65d0*/  LDCU.64 UR12, c[0x0][0x3f8] ;  /* 0x00007f00ff0c77ac */ /* 0x000e620008000a00 */
[----:B------:R-:W-:Y:S01]  /*65e0*/  MOV R51, R53 ;  /* 0x0000003500337202 */ /* 0x000fe20000000f00 */
[----:B------:R-:W3:Y:S01]  /*65f0*/  LDCU.64 UR14, c[0x0][0x380] ;  /* 0x00007000ff0e77ac */ /* 0x000ee20008000a00 */
[----:B-1----:R-:W-:Y:S02]  /*6600*/  IMAD R4, R17, UR12, RZ ;  /* 0x0000000c11047c24 */ /* 0x002fe4000f8e02ff */
[----:B------:R-:W-:-:S04]  /*6610*/  IMAD.WIDE.U32 R50, R3, UR12, R50 ;  /* 0x0000000c03327c25 */ /* 0x000fc8000f8e0032 */
[----:B------:R-:W-:Y:S01]  /*6620*/  IMAD R3, R3, UR13, R4 ;  /* 0x0000000d03037c24 */ /* 0x000fe2000f8e0204 */
[----:B---3--:R-:W-:-:S04]  /*6630*/  LEA R4, P0, R50, UR14, 0x1 ;  /* 0x0000000e32047c11 */ /* 0x008fc8000f8008ff */
[----:B------:R-:W-:-:S04]  /*6640*/  IADD3 R3, PT, PT, R51, R3, RZ ;  /* 0x0000000333037210 */ /* 0x000fc80007ffe0ff */
[----:B------:R-:W-:Y:S02]  /*6650*/  LEA.HI.X R5, R50, UR15, R3, 0x1, P0 ;  /* 0x0000000f32057c11 */ /* 0x000fe400080f0c03 */
[----:B------:R-:W-:-:S05]  /*6660*/  F2FP.BF16.F32.PACK_AB R3, R16, R33 ;  /* 0x000000211003723e */ /* 0x000fca00000010ff */
[----:B------:R1:W-:Y:S02]  /*6670*/  STG.E desc[UR10][R4.64], R3 ;  /* 0x0000000304007986 */ /* 0x0003e4000c10190a */
.L_x_120:
[----:B------:R-:W-:Y:S05]  /*6680*/  BSYNC.RECONVERGENT B0 ;  /* 0x0000000000007941 */ /* 0x000fea0003800200 */
.L_x_119:
[----:B------:R-:W3:Y:S01]  /*6690*/  LDCU UR5, c[0x0][0x410] ;  /* 0x00008200ff0577ac */ /* 0x000ee20008000800 */
[----:B------:R-:W3:Y:S01]  /*66a0*/  LDCU UR7, c[0x0][0x3e0] ;  /* 0x00007c00ff0777ac */ /* 0x000ee20008000800 */
[----:B------:R-:W-:Y:S02]  /*66b0*/  UIADD3 UR6, UPT, UPT, UR8, UR6, URZ ;  /* 0x0000000608067290 */ /* 0x000fe4000fffe0ff */
[----:B------:R-:W-:Y:S02]  /*66c0*/  UIADD3 UR4, UPT, UPT, UR4, 0x1, URZ ;  /* 0x0000000104047890 */ /* 0x000fe4000fffe0ff */
[----:B---3--:R-:W-:-:S04]  /*66d0*/  UIMAD UR5, UR5, UR7, URZ ;  /* 0x00000007050572a4 */ /* 0x008fc8000f8e02ff */
[----:B------:R-:W-:-:S09]  /*66e0*/  UISETP.GE.AND UP0, UPT, UR6, UR5, UPT ;  /* 0x000000050600728c */ /* 0x000fd2000bf06270 */
[----:B------:R-:W-:Y:S05]  /*66f0*/  BRA.U !UP0, `(.L_x_121) ;  /* 0xffffff9908947547 */ /* 0x000fea000b83ffff */
.L_x_78:
[----:B------:R-:W3:Y:S01]  /*6700*/  S2R R11, SR_TID.X ;  /* 0x00000000000b7919 */ /* 0x000ee20000002100 */
[----:B-1----:R-:W1:Y:S01]  /*6710*/  LDC R4, c[0x0][0x370] ;  /* 0x0000dc00ff047b82 */ /* 0x002e620000000800 */
[----:B------:R-:W-:Y:S07]  /*6720*/  BSSY.RECONVERGENT B0, `(.L_x_122) ;  /* 0x000000e000007945 */ /* 0x000fee0003800200 */
[----:B--2---:R-:W2:Y:S08]  /*6730*/  LDC R7, c[0x0][0x374] ;  /* 0x0000dd00ff077b82 */ /* 0x004eb00000000800 */
[----:B------:R-:W4:Y:S01]  /*6740*/  LDC.64 R2, c[0x0][0x3c8] ;  /* 0x0000f200ff027b82 */ /* 0x000f220000000a00 */
[----:B-1----:R-:W-:-:S02]  /*6750*/  ISETP.NE.AND P0, PT, R4, 0x1, PT ;  /* 0x000000010400780c */ /* 0x002fc40003f05270 */
[----:B---3--:R-:W-:Y:S02]  /*6760*/  ISETP.NE.AND P1, PT, R11, RZ, PT ;  /* 0x000000ff0b00720c */ /* 0x008fe40003f25270 */
[----:B--2---:R-:W-:-:S04]  /*6770*/  SHF.L.U32 R0, R7, 0x1, RZ ;  /* 0x0000000107007819 */ /* 0x004fc800000006ff */
[----:B------:R-:W-:-:S05]  /*6780*/  SEL R5, R0, RZ, P0 ;  /* 0x000000ff00057207 */ /* 0x000fca0000000000 */
[----:B----4-:R-:W-:Y:S02]  /*6790*/  IMAD.WIDE.U32 R2, R5, 0x4, R2 ;  /* 0x0000000405027825 */ /* 0x010fe400078e0002 */
[----:B------:R-:W-:Y:S05]  /*67a0*/  @P1 BRA `(.L_x_123) ;  /* 0x0000000000141947 */ /* 0x000fea0003800000 */
[----:B------:R-:W-:Y:S01]  /*67b0*/  HFMA2 R5, -RZ, RZ, 0, 5.9604644775390625e-08 ;  /* 0x00000001ff057431 */ /* 0x000fe200000001ff */
[----:B------:R-:W-:Y:S06]  /*67c0*/  MEMBAR.ALL.GPU ;  /* 0x0000000000007992 */ /* 0x000fec000000a000 */
[----:B------:R-:W-:-:S00]  /*67d0*/  ERRBAR ;  /* 0x00000000000079ab */ /* 0x000fc00000000000 */
[----:B------:R-:W-:Y:S06]  /*67e0*/  CGAERRBAR ;  /* 0x00000000000075ab */ /* 0x000fec0000000000 */
[----:B------:R1:W-:Y:S02]  /*67f0*/  REDG.E.ADD.S32.STRONG.GPU desc[UR10][R2.64], R5 ;  /* 0x000000050200798e */ /* 0x0003e4000c12e30a */
.L_x_123:
[----:B------:R-:W-:Y:S05]  /*6800*/  BSYNC.RECONVERGENT B0 ;  /* 0x0000000000007941 */ /* 0x000fea0003800200 */
.L_x_122:
[----:B------:R-:W2:Y:S01]  /*6810*/  S2UR UR5, SR_CTAID.Y ;  /* 0x00000000000579c3 */ /* 0x000ea20000002600 */
[----:B-1----:R-:W-:Y:S02]  /*6820*/  IADD3 R5, PT, PT, R7, -0x1, RZ ;  /* 0xffffffff07057810 */ /* 0x002fe40007ffe0ff */
[----:B------:R-:W-:-:S05]  /*6830*/  IADD3 R0, PT, PT, R4, -0x1, RZ ;  /* 0xffffffff04007810 */ /* 0x000fca0007ffe0ff */
[----:B------:R-:W1:Y:S01]  /*6840*/  S2UR UR4, SR_CTAID.X ;  /* 0x00000000000479c3 */ /* 0x000e620000002500 */
[----:B--2---:R-:W-:-:S04]  /*6850*/  ISETP.NE.AND P0, PT, R5, UR5, PT ;  /* 0x0000000505007c0c */ /* 0x004fc8000bf05270 */
[----:B-1----:R-:W-:-:S13]  /*6860*/  ISETP.NE.OR P0, PT, R0, UR4, P0 ;  /* 0x0000000400007c0c */ /* 0x002fda0008705670 */
[----:B------:R-:W-:Y:S05]  /*6870*/  @P0 EXIT ;  /* 0x000000000000094d */ /* 0x000fea0003800000 */
[----:B------:R-:W-:Y:S05]  /*6880*/  @P1 BRA `(.L_x_124) ;  /* 0x0000000000201947 */ /* 0x000fea0003800000 */
[----:B------:R-:W-:-:S05]  /*6890*/  IMAD R0, R4, R7, RZ ;  /* 0x0000000704007224 */ /* 0x000fca00078e02ff */
[----:B------:R-:W-:-:S13]  /*68a0*/  ISETP.NE.AND P0, PT, R0, -0x1, PT ;  /* 0xffffffff0000780c */ /* 0x000fda0003f05270 */
[----:B------:R-:W-:Y:S05]  /*68b0*/  @!P0 BRA `(.L_x_124) ;  /* 0x0000000000148947 */ /* 0x000fea0003800000 */
.L_x_125:
[----:B------:R-:W2:Y:S04]  /*68c0*/  LDG.E.STRONG.GPU R5, desc[UR10][R2.64] ;  /* 0x0000000a02057981 */ /* 0x000ea8000c1ef900 */
[----:B--2---:R-:W-:Y:S01]  /*68d0*/  CCTL.IVALL ;  /* 0x00000000ff00798f */ /* 0x004fe20002000000 */
[----:B------:R-:W-:Y:S05]  /*68e0*/  YIELD ;  /* 0x0000000000007946 */ /* 0x000fea0003800000 */
[----:B------:R-:W-:-:S13]  /*68f0*/  ISETP.NE.AND P0, PT, R5, R0, PT ;  /* 0x000000000500720c */ /* 0x000fda0003f05270 */
[----:B------:R-:W-:Y:S05]  /*6900*/  @P0 BRA `(.L_x_125) ;  /* 0xfffffffc00ec0947 */ /* 0x000fea000383ffff */
.L_x_124:
[----:B------:R-:W-:Y:S05]  /*6910*/  WARPSYNC.ALL ;  /* 0x0000000000007948 */ /* 0x000fea0003800000 */
[----:B------:R-:W1:Y:S08]  /*6920*/  LDC.64 R8, c[0x0][0x3f8] ;  /* 0x0000fe00ff087b82 */ /* 0x000e700000000a00 */
[----:B------:R-:W-:Y:S01]  /*6930*/  BAR.SYNC.DEFER_BLOCKING 0x0 ;  /* 0x0000000000007b1d */ /* 0x000fe20000010000 */
[----:B-1----:R-:W-:-:S04]  /*6940*/  LEA.HI R0, P0, R9, R8, RZ, 0x1 ;  /* 0x0000000809007211 */ /* 0x002fc800078108ff */
[----:B------:R-:W-:-:S04]  /*6950*/  IADD3.X R3, PT, PT, RZ, R9, RZ, P0, !PT ;  /* 0x00000009ff037210 */ /* 0x000fc800007fe4ff */
[--C-:B------:R-:W-:Y:S02]  /*6960*/  SHF.R.S64 R0, R0, 0x1, R3.reuse ;  /* 0x0000000100007819 */ /* 0x100fe40000001003 */
[----:B------:R-:W-:Y:S02]  /*6970*/  SHF.R.S32.HI R3, RZ, 0x1, R3 ;  /* 0x00000001ff037819 */ /* 0x000fe40000011403 */
[----:B------:R-:W-:-:S04]  /*6980*/  ISETP.GT.U32.AND P0, PT, R0, R11, PT ;  /* 0x0000000b0000720c */ /* 0x000fc80003f04070 */
[----:B------:R-:W-:-:S13]  /*6990*/  ISETP.GT.AND.EX P0, PT, R3, RZ, PT, P0 ;  /* 0x000000ff0300720c */ /* 0x000fda0003f04300 */
[----:B------:R-:W-:Y:S05]  /*69a0*/  @!P0 EXIT ;  /* 0x000000000000894d */ /* 0x000fea0003800000 */
[----:B------:R-:W-:Y:S01]  /*69b0*/  HFMA2 R5, -RZ, RZ, 0, 0 ;  /* 0x00000000ff057431 */ /* 0x000fe200000001ff */
[----:B------:R-:W-:Y:S01]  /*69c0*/  MOV R2, R11 ;  /* 0x0000000b00027202 */ /* 0x000fe20000000f00 */
[----:B------:R-:W-:Y:S03]  /*69d0*/  BSSY.RECONVERGENT B0, `(.L_x_126) ;  /* 0x000005b000007945 */ /* 0x000fe60003800200 */
[----:B------:R-:W-:-:S04]  /*69e0*/  IADD3 R13, P1, PT, R2, 0x180, RZ ;  /* 0x00000180020d7810 */ /* 0x000fc80007f3e0ff */
        /* <DEDUP_REMOVED lines=9> */
[----:B------:R-:W-:-:S04]  /*6a80*/  SEL R17, RZ, 0x1, !P0 ;  /* 0x00000001ff117807 */ /* 0x000fc80004000000 */
[----:B------:R-:W-:-:S04]  /*6a90*/  IADD3 R13, P0, P1, R13, -R17, -R2 ;  /* 0x800000110d0d7210 */ /* 0x000fc8000791e802 */
[----:B0-----:R-:W-:-:S05]  /*6aa0*/  IADD3.X R15, PT, PT, R4, -0x1, ~R5, P0, P1 ;  /* 0xffffffff040f7810 */ /* 0x001fca00007e2c05 */
        /* <DEDUP_REMOVED lines=25> */
[----:B------:R-:W-:Y:S01]  /*6c40*/  MOV R4, R2 ;  /* 0x0000000200047202 */ /* 0x000fe20000000f00 */
[----:B------:R-:W1:Y:S01]  /*6c50*/  LDCU.64 UR6, c[0x0][0x390] ;  /* 0x00007200ff0677ac */ /* 0x000e620008000a00 */
[----:B------:R-:W-:Y:S02]  /*6c60*/  LOP3.LUT R11, R11, 0x3, RZ, 0xc0, !PT ;  /* 0x000000030b0b7812 */ /* 0x000fe400078ec0ff */
[C---:B------:R-:W-:Y:S01]  /*6c70*/  SHF.L.U32 R23, R2.reuse, 0x3, RZ ;  /* 0x0000000302177819 */ /* 0x040fe200000006ff */
[----:B------:R-:W2:Y:S01]  /*6c80*/  LDCU.64 UR8, c[0x0][0x388] ;  /* 0x00007100ff0877ac */ /* 0x000ea20008000a00 */
[--C-:B------:R-:W-:Y:S01]  /*6c90*/  SHF.L.U64.HI R24, R2, 0x3, R5.reuse ;  /* 0x0000000302187819 */ /* 0x100fe20000010205 */
[----:B------:R-:W-:Y:S01]  /*6ca0*/  IMAD.WIDE.U32 R6, R11, 0x180, R4 ;  /* 0x000001800b067825 */ /* 0x000fe200078e0004 */
[----:B------:R-:W-:-:S02]  /*6cb0*/  SHF.L.U32 R31, R9, 0x2, RZ ;  /* 0x00000002091f7819 */ /* 0x000fc400000006ff */
[----:B------:R-:W-:Y:S02]  /*6cc0*/  SHF.L.U64.HI R33, R0, 0x2, R3 ;  /* 0x0000000200217819 */ /* 0x000fe40000010203 */
[----:B------:R-:W-:Y:S02]  /*6cd0*/  SHF.L.U64.HI R29, R30, 0x2, R35 ;  /* 0x000000021e1d7819 */ /* 0x000fe40000010223 */
[C---:B0-----:R-:W-:Y:S01]  /*6ce0*/  LEA R27, P1, R2.reuse, UR4, 0x2 ;  /* 0x00000004021b7c11 */ /* 0x041fe2000f8210ff */
[----:B------:R-:W-:Y:S01]  /*6cf0*/  UMOV UR4, URZ ;  /* 0x000000ff00047c82 */ /* 0x000fe20008000000 */
[----:B-1----:R-:W-:Y:S02]  /*6d00*/  IADD3 R25, P2, PT, R23, UR6, RZ ;  /* 0x0000000617197c10 */ /* 0x002fe4000ff5e0ff */
[----:B------:R-:W-:Y:S02]  /*6d10*/  LEA.HI.X R28, R2, UR5, R5, 0x2, P1 ;  /* 0x00000005021c7c11 */ /* 0x000fe400088f1405 */
[----:B------:R-:W-:-:S02]  /*6d20*/  IADD3 R5, PT, PT, R7, UR4, RZ ;  /* 0x0000000407057c10 */ /* 0x000fc4000fffe0ff */
[----:B------:R-:W-:Y:S01]  /*6d30*/  MOV R2, R6 ;  /* 0x0000000600027202 */ /* 0x000fe20000000f00 */
[----:B------:R-:W-:Y:S01]  /*6d40*/  IMAD.WIDE.U32 R6, R8, 0x4, RZ ;  /* 0x0000000408067825 */ /* 0x000fe200078e00ff */
[C---:B------:R-:W-:Y:S02]  /*6d50*/  IADD3.X R26, PT, PT, R24.reuse, UR7, RZ, P2, !PT ;  /* 0x00000007181a7c10 */ /* 0x040fe400097fe4ff */
[----:B--2---:R-:W-:Y:S02]  /*6d60*/  IADD3 R23, P1, PT, R23, UR8, RZ ;  /* 0x0000000817177c10 */ /* 0x004fe4000ff3e0ff */
[----:B------:R-:W-:Y:S02]  /*6d70*/  IADD3 R4, P2, PT, RZ, -R11, RZ ;  /* 0x8000000bff047210 */ /* 0x000fe40007f5e0ff */
[----:B------:R-:W-:Y:S02]  /*6d80*/  IADD3.X R24, PT, PT, R24, UR9, RZ, P1, !PT ;  /* 0x0000000918187c10 */ /* 0x000fe40008ffe4ff */
[----:B------:R-:W-:-:S02]  /*6d90*/  IADD3 R31, PT, PT, R7, R31, RZ ;  /* 0x0000001f071f7210 */ /* 0x000fc40007ffe0ff */
[----:B------:R-:W-:-:S07]  /*6da0*/  IADD3.X R22, PT, PT, RZ, -0x1, RZ, P2, !PT ;  /* 0xffffffffff167810 */ /* 0x000fce00017fe4ff */
.L_x_128:
        /* <DEDUP_REMOVED lines=29> */
.L_x_127:
[----:B------:R-:W-:Y:S05]  /*6f80*/  BSYNC.RECONVERGENT B0 ;  /* 0x0000000000007941 */ /* 0x000fea0003800200 */
.L_x_126:
        /* <DEDUP_REMOVED lines=10> */
.L_x_129:
        /* <DEDUP_REMOVED lines=82> */
.L_x_130:
        /* <DEDUP_REMOVED lines=11> */
.L_x_3409:


//--------------------- .text._Z35group_norm_nhwc_bwd_one_pass_kernelI11Bf16IOFp32WLi512ELi24ELi384EEv26Group_norm_nhwc_bwd_params --------------------------
	.section	.text._Z35group_norm_nhwc_bwd_one_pass_kernelI11Bf16IOFp32WLi512ELi24ELi384EEv26Group_norm_nhwc_bwd_params,"ax",@progbits
	.align	128
        .global         _Z35group_norm_nhwc_bwd_one_pass_kernelI11Bf16IOFp32WLi512ELi24ELi384EEv26Group_norm_nhwc_bwd_params
        .type           _Z35group_norm_nhwc_bwd_one_pass_kernelI11Bf16IOFp32WLi512ELi24ELi384EEv26Group_norm_nhwc_bwd_params,@function
        .size           _Z35group_norm_nhwc_bwd_one_pass_kernelI11Bf16IOFp32WLi512ELi24ELi384EEv26Group_norm_nhwc_bwd_params,(.L_x_3410 - _Z35group_norm_nhwc_bwd_one_pass_kernelI11Bf16IOFp32WLi512ELi24ELi384EEv26Group_norm_nhwc_bwd_params)
        .other          _Z35group_norm_nhwc_bwd_one_pass_kernelI11Bf16IOFp32WLi512ELi24ELi384EEv26Group_norm_nhwc_bwd_params,@"STO_CUDA_ENTRY STV_DEFAULT"
_Z35group_norm_nhwc_bwd_one_pass_kernelI11Bf16IOFp32WLi512ELi24ELi384EEv26Group_norm_nhwc_bwd_params:
.text._Z35group_norm_nhwc_bwd_one_pass_kernelI11Bf16IOFp32WLi512ELi24ELi384EEv26Group_norm_nhwc_bwd_params:
        /* <DEDUP_REMOVED lines=9> */
[----:B------:R-:W-:Y:S01]  /*0090*/  HFMA2 R76, -RZ, RZ, 0, 0 ;  /* 0x00000000ff4c7431 */ /* 0x000fe200000001ff */
[----:B------:R-:W-:Y:S01]  /*00a0*/  MOV R78, UR8 ;  /* 0x00000008004e7c02 */ /* 0x000fe20008000f00 */
[----:B------:R-:W1:Y:S01]  /*00b0*/  S2R R3, SR_LANEID ;  /* 0x0000000000037919 */ /* 0x000e620000000000 */
[----:B0-----:R-:W-:-:S05]  /*00c0*/  LOP3.LUT R0, R2, 0xffff, RZ, 0xc0, !PT ;  /* 0x0000ffff02007812 */ /* 0x001fca00078ec0ff */
[----:B------:R-:W-:-:S05]  /*00d0*/  IMAD R0, R0, 0x1556, RZ ;  /* 0x0000155600007824 */ /* 0x000fca00078e02ff */
[----:B------:R-:W-:-:S04]  /*00e0*/  SHF.R.U32.HI R79, RZ, 0x10, R0 ;  /* 0x00000010ff4f7819 */ /* 0x000fc80000011600 */
[----:B------:R-:W-:-:S05]  /*00f0*/  PRMT R0, R79, 0x9910, RZ ;  /* 0x000099104f007816 */ /* 0x000fca00000000ff */
[----:B------:R-:W-:-:S05]  /*0100*/  IMAD R0, R0, 0xc, RZ ;  /* 0x0000000c00007824 */ /* 0x000fca00078e02ff */
[----:B------:R-:W-:-:S04]  /*0110*/  IADD3 R0, PT, PT, RZ, -R0, RZ ;  /* 0x80000000ff007210 */ /* 0x000fc80007ffe0ff */
[----:B------:R-:W-:-:S04]  /*0120*/  PRMT R77, R0, 0x7710, RZ ;  /* 0x00007710004d7816 */ /* 0x000fc800000000ff */
[----:B------:R-:W-:-:S04]  /*0130*/  IADD3 R77, PT, PT, R77, R2, RZ ;  /* 0x000000024d4d7210 */ /* 0x000fc80007ffe0ff */
[----:B------:R-:W-:-:S04]  /*0140*/  SHF.L.U32 R77, R77, 0x1, RZ ;  /* 0x000000014d4d7819 */ /* 0x000fc800000006ff */
[----:B-1----:R-:W-:-:S07]  /*0150*/  LOP3.LUT R2, R77, 0xffff, RZ, 0xc0, !PT ;  /* 0x0000ffff4d027812 */ /* 0x002fce00078ec0ff */
.L_x_198:
[----:B0---4-:R-:W0:Y:S01]  /*0160*/  LDC R11, c[0x0][0x410] ;  /* 0x00010400ff0b7b82 */ /* 0x011e220000000800 */
[----:B------:R-:W-:Y:S01]  /*0170*/  IABS R8, R78 ;  /* 0x0000004e00087213 */ /* 0x000fe20000000000 */
[----:B-1----:R-:W1:Y:S01]  /*0180*/  LDCU UR4, c[0x0][0x41c] ;  /* 0x00008380ff0477ac */ /* 0x002e620008000800 */
[----:B------:R-:W-:Y:S02]  /*0190*/  ISETP.GE.AND P1, PT, R78, RZ, PT ;  /* 0x000000ff4e00720c */ /* 0x000fe40003f26270 */
[----:B------:R-:W-:Y:S01]  /*01a0*/  CS2R R74, SRZ ;  /* 0x00000000004a7805 */ /* 0x000fe2000001ff00 */
[----:B--2---:R-:W2:Y:S01]  /*01b0*/  LDCU.128 UR8, c[0x0][0x400] ;  /* 0x00008000ff0877ac */ /* 0x004ea20008000c00 */
[----:B0-----:R-:W-:-:S04]  /*01c0*/  IABS R7, R11 ;  /* 0x0000000b00077213 */ /* 0x001fc80000000000 */
[----:B------:R-:W0:Y:S08]  /*01d0*/  I2F.RP R6, R7 ;  /* 0x0000000700067306 */ /* 0x000e300000209400 */
[----:B0-----:R-:W0:Y:S02]  /*01e0*/  MUFU.RCP R6, R6 ;  /* 0x0000000600067308 */ /* 0x001e240000001000 */
[----:B0-----:R-:W-:-:S06]  /*01f0*/  IADD3 R4, PT, PT, R6, 0xffffffe, RZ ;  /* 0x0ffffffe06047810 */ /* 0x001fcc0007ffe0ff */
[----:B---3--:R0:W3:Y:S02]  /*0200*/  F2I.FTZ.U32.TRUNC.NTZ R5, R4 ;  /* 0x0000000400057305 */ /* 0x0080e4000021f000 */
[----:B0-----:R-:W-:Y:S02]  /*0210*/  MOV R4, RZ ;  /* 0x000000ff00047202 */ /* 0x001fe40000000f00 */
[----:B---3--:R-:W-:-:S05]  /*0220*/  IADD3 R0, PT, PT, RZ, -R5, RZ ;  /* 0x80000005ff007210 */ /* 0x008fca0007ffe0ff */
[----:B------:R-:W-:Y:S02]  /*0230*/  IMAD R9, R0, R7, RZ ;  /* 0x0000000700097224 */ /* 0x000fe400078e02ff */
[----:B------:R-:W1:Y:S02]  /*0240*/  S2R R0, SR_CTAID.X ;  /* 0x0000000000007919 */ /* 0x000e640000002500 */
[----:B------:R-:W-:-:S06]  /*0250*/  IMAD.HI.U32 R5, R5, R9, R4 ;  /* 0x0000000905057227 */ /* 0x000fcc00078e0004 */
[----:B------:R-:W-:-:S05]  /*0260*/  IMAD.HI.U32 R5, R5, R8, RZ ;  /* 0x0000000805057227 */ /* 0x000fca00078e00ff */
[----:B------:R-:W-:-:S05]  /*0270*/  IADD3 R6, PT, PT, -R5, RZ, RZ ;  /* 0x000000ff05067210 */ /* 0x000fca0007ffe1ff */
[----:B------:R-:W-:Y:S01]  /*0280*/  IMAD R4, R7, R6, R8 ;  /* 0x0000000607047224 */ /* 0x000fe200078e0208 */
[----:B------:R-:W-:-:S04]  /*0290*/  LOP3.LUT R6, R78, R11, RZ, 0x3c, !PT ;  /* 0x0000000b4e067212 */ /* 0x000fc800078e3cff */
[----:B------:R-:W-:Y:S02]  /*02a0*/  ISETP.GT.U32.AND P4, PT, R7, R4, PT ;  /* 0x000000040700720c */ /* 0x000fe40003f84070 */
[----:B------:R-:W-:Y:S01]  /*02b0*/  ISETP.GE.AND P2, PT, R6, RZ, PT ;  /* 0x000000ff0600720c */ /* 0x000fe20003f46270 */
[----:B-1----:R-:W-:Y:S01]  /*02c0*/  IMAD R19, R0, UR4, R79 ;  /* 0x0000000400137c24 */ /* 0x002fe2000f8e024f */
[----:B------:R-:W-:Y:S02]  /*02d0*/  CS2R R72, SRZ ;  /* 0x0000000000487805 */ /* 0x000fe4000001ff00 */
[----:B------:R-:W-:Y:S01]  /*02e0*/  CS2R R70, SRZ ;  /* 0x0000000000467805 */ /* 0x000fe2000001ff00 */
[----:B------:R-:W0:Y:S06]  /*02f0*/  LDCU.U8 UR4, c[0x0][0x414] ;  /* 0x00008280ff0477ac */ /* 0x000e2c0008000000 */
[----:B------:R-:W-:-:S02]  /*0300*/  @!P4 IADD3 R4, PT, PT, R4, -R7, RZ ;  /* 0x800000070404c210 */ /* 0x000fc40007ffe0ff */
[----:B--2---:R-:W-:Y:S02]  /*0310*/  ISETP.GE.U32.AND P3, PT, R19, UR8, PT ;  /* 0x0000000813007c0c */ /* 0x004fe4000bf66070 */
[CC--:B------:R-:W-:Y:S02]  /*0320*/  ISETP.GE.U32.AND P0, PT, R4.reuse, R7.reuse, PT ;  /* 0x000000070400720c */ /* 0x0c0fe40003f06070 */
[----:B------:R-:W-:Y:S02]  /*0330*/  SHF.R.S32.HI R15, RZ, 0x1f, R19 ;  /* 0x0000001fff0f7819 */ /* 0x000fe40000011413 */
[----:B------:R-:W-:Y:S02]  /*0340*/  ISETP.GT.U32.AND P5, PT, R7, R4, PT ;  /* 0x000000040700720c */ /* 0x000fe40003fa4070 */
[----:B------:R-:W-:Y:S02]  /*0350*/  IADD3 R7, PT, PT, R4, -R7, RZ ;  /* 0x8000000704077210 */ /* 0x000fe40007ffe0ff */
[----:B------:R-:W-:-:S02]  /*0360*/  @!P4 IADD3 R5, PT, PT, R5, 0x1, RZ ;  /* 0x000000010505c810 */ /* 0x000fc40007ffe0ff */
[----:B------:R-:W-:Y:S02]  /*0370*/  ISETP.GE.AND.EX P3, PT, R15, UR9, PT, P3 ;  /* 0x000000090f007c0c */ /* 0x000fe4000bf66330 */
[----:B------:R-:W-:Y:S02]  /*0380*/  SEL R4, R7, R4, !P5 ;  /* 0x0000000407047207 */ /* 0x000fe40006800000 */
[----:B------:R-:W-:Y:S02]  /*0390*/  @P0 IADD3 R5, PT, PT, R5, 0x1, RZ ;  /* 0x0000000105050810 */ /* 0x000fe40007ffe0ff */
[----:B------:R-:W-:Y:S02]  /*03a0*/  ISETP.NE.AND P4, PT, R11, RZ, PT ;  /* 0x000000ff0b00720c */ /* 0x000fe40003f85270 */
[----:B------:R-:W-:Y:S02]  /*03b0*/  LOP3.LUT R7, RZ, R11, RZ, 0x33, !PT ;  /* 0x0000000bff077212 */ /* 0x000fe400078e33ff */
[----:B------:R-:W-:-:S02]  /*03c0*/  @!P1 IADD3 R4, PT, PT, -R4, RZ, RZ ;  /* 0x000000ff04049210 */ /* 0x000fc40007ffe1ff */
[----:B------:R-:W-:Y:S01]  /*03d0*/  @!P2 IADD3 R5, PT, PT, -R5, RZ, RZ ;  /* 0x000000ff0505a210 */ /* 0x000fe20007ffe1ff */
[----:B------:R-:W1:Y:S01]  /*03e0*/  @!P3 LDC.64 R20, c[0x0][0x3f8] ;  /* 0x0000fe00ff14bb82 */ /* 0x000e620000000a00 */
[----:B------:R-:W-:Y:S02]  /*03f0*/  IADD3 R11, PT, PT, R19, 0x20, RZ ;  /* 0x00000020130b7810 */ /* 0x000fe40007ffe0ff */
[C---:B------:R-:W-:Y:S02]  /*0400*/  SEL R115, R7.reuse, R4, !P4 ;  /* 0x0000000407737207 */ /* 0x040fe40006000000 */
[----:B------:R-:W-:Y:S02]  /*0410*/  SEL R5, R7, R5, !P4 ;  /* 0x0000000507057207 */ /* 0x000fe40006000000 */
[----:B------:R-:W-:Y:S01]  /*0420*/  ISETP.GE.U32.AND P0, PT, R11, UR8, PT ;  /* 0x000000080b007c0c */ /* 0x000fe2000bf06070 */
[----:B------:R-:W-:Y:S01]  /*0430*/  IMAD R9, R115, 0x18, RZ ;  /* 0x0000001873097824 */ /* 0x000fe200078e02ff */
[----:B------:R-:W-:Y:S01]  /*0440*/  SHF.R.S32.HI R7, RZ, 0x1f, R11 ;  /* 0x0000001fff077819 */ /* 0x000fe2000001140b */
[----:B------:R-:W2:Y:S01]  /*0450*/  @!P3 LDC.64 R22, c[0x0][0x3a0] ;  /* 0x0000e800ff16bb82 */ /* 0x000ea20000000a00 */
[----:B------:R-:W-:-:S02]  /*0460*/  IADD3 R13, PT, PT, R19, 0x40, RZ ;  /* 0x00000040130d7810 */ /* 0x000fc40007ffe0ff */
[----:B------:R-:W-:Y:S02]  /*0470*/  ISETP.GE.AND.EX P0, PT, R7, UR9, PT, P0 ;  /* 0x0000000907007c0c */ /* 0x000fe4000bf06300 */
[C---:B------:R-:W-:Y:S02]  /*0480*/  IADD3 R116, P1, PT, R9.reuse, R2, RZ ;  /* 0x0000000209747210 */ /* 0x040fe40007f3e0ff */
[----:B------:R-:W-:Y:S01]  /*0490*/  SHF.R.S32.HI R2, RZ, 0x1f, R5 ;  /* 0x0000001fff027819 */ /* 0x000fe20000011405 */
[----:B------:R-:W3:Y:S01]  /*04a0*/  @!P3 LDC.64 R24, c[0x0][0x398] ;  /* 0x0000e600ff18bb82 */ /* 0x000ee20000000a00 */
[----:B------:R-:W-:Y:S02]  /*04b0*/  LEA.HI.X.SX32 R117, R9, RZ, 0x1, P1 ;  /* 0x000000ff09757211 */ /* 0x000fe400008f0eff */
[----:B------:R-:W-:Y:S01]  /*04c0*/  ISETP.GE.U32.AND P1, PT, R13, UR8, PT ;  /* 0x000000080d007c0c */ /* 0x000fe2000bf26070 */
[----:B------:R-:W-:Y:S01]  /*04d0*/  IMAD R2, R2, UR10, RZ ;  /* 0x0000000a02027c24 */ /* 0x000fe2000f8e02ff */
[----:B------:R-:W-:Y:S01]  /*04e0*/  SHF.R.S32.HI R17, RZ, 0x1f, R13 ;  /* 0x0000001fff117819 */ /* 0x000fe2000001140d */
[----:B------:R-:W-:-:S02]  /*04f0*/  IMAD.WIDE.U32 R116, R5, UR10, R116 ;  /* 0x0000000a05747c25 */ /* 0x000fc4000f8e0074 */
[----:B------:R-:W4:Y:S01]  /*0500*/  @!P0 LDC.64 R26, c[0x0][0x3f8] ;  /* 0x0000fe00ff1a8b82 */ /* 0x000f220000000a00 */
[----:B------:R-:W-:Y:S01]  /*0510*/  ISETP.GE.AND.EX P1, PT, R17, UR9, PT, P1 ;  /* 0x0000000911007c0c */ /* 0x000fe2000bf26310 */
[----:B------:R-:W-:Y:S01]  /*0520*/  IMAD R119, R5, UR11, R2 ;  /* 0x0000000b05777c24 */ /* 0x000fe2000f8e0202 */
[----:B------:R-:W-:Y:S01]  /*0530*/  @!P3 MOV R118, R116 ;  /* 0x000000740076b202 */ /* 0x000fe20000000f00 */
[-C--:B-1----:R-:W-:Y:S01]  /*0540*/  @!P3 IMAD R2, R15, R20.reuse, RZ ;  /* 0x000000140f02b224 */ /* 0x082fe200078e02ff */
[----:B------:R-:W-:Y:S02]  /*0550*/  IADD3 R15, PT, PT, R19, 0x60, RZ ;  /* 0x00000060130f7810 */ /* 0x000fe40007ffe0ff */
[----:B------:R-:W-:Y:S01]  /*0560*/  IADD3 R119, PT, PT, R117, R119, RZ ;  /* 0x0000007775777210 */ /* 0x000fe20007ffe0ff */
[C---:B------:R-:W-:Y:S01]  /*0570*/  @!P3 IMAD R9, R19.reuse, R21, R2 ;  /* 0x000000151309b224 */ /* 0x040fe200078e0202 */
[----:B------:R-:W1:Y:S01]  /*0580*/  @!P0 LDC.64 R28, c[0x0][0x3a0] ;  /* 0x0000e800ff1c8b82 */ /* 0x000e620000000a00 */
[----:B------:R-:W-:Y:S01]  /*0590*/  SHF.R.S32.HI R21, RZ, 0x1f, R15 ;  /* 0x0000001fff157819 */ /* 0x000fe2000001140f */
[----:B------:R-:W-:-:S05]  /*05a0*/  @!P3 IMAD.WIDE.U32 R4, R19, R20, R118 ;  /* 0x000000141304b225 */ /* 0x000fca00078e0076 */
[----:B------:R-:W-:Y:S01]  /*05b0*/  @!P3 IADD3 R9, PT, PT, R5, R9, RZ ;  /* 0x000000090509b210 */ /* 0x000fe20007ffe0ff */
[----:B------:R-:W0:Y:S01]  /*05c0*/  @!P1 LDC.64 R32, c[0x0][0x3f8] ;  /* 0x0000fe00ff209b82 */ /* 0x000e220000000a00 */
[C---:B------:R-:W-:Y:S02]  /*05d0*/  @!P3 SHF.L.U32 R5, R4.reuse, 0x1, RZ ;  /* 0x000000010405b819 */ /* 0x040fe400000006ff */
[----:B------:R-:W-:Y:S02]  /*05e0*/  @!P3 SHF.L.U64.HI R2, R4, 0x1, R9 ;  /* 0x000000010402b819 */ /* 0x000fe40000010209 */
[----:B--2---:R-:W-:Y:S01]  /*05f0*/  @!P3 IADD3 R4, P2, PT, R5, R22, RZ ;  /* 0x000000160504b210 */ /* 0x004fe20007f5e0ff */
[----:B----4-:R-:W-:Y:S01]  /*0600*/  @!P0 IMAD R8, R7, R26, RZ ;  /* 0x0000001a07088224 */ /* 0x010fe200078e02ff */
[----:B---3--:R-:W-:Y:S01]  /*0610*/  @!P3 IADD3 R6, P4, PT, R5, R24, RZ ;  /* 0x000000180506b210 */ /* 0x008fe20007f9e0ff */
[----:B------:R-:W2:Y:S01]  /*0620*/  @!P0 LDC.64 R30, c[0x0][0x398] ;  /* 0x0000e600ff1e8b82 */ /* 0x000ea20000000a00 */
[----:B------:R-:W-:Y:S01]  /*0630*/  @!P3 IADD3.X R5, PT, PT, R2, R23, RZ, P2, !PT ;  /* 0x000000170205b210 */ /* 0x000fe200017fe4ff */
[----:B------:R-:W-:Y:S01]  /*0640*/  @!P0 IMAD R23, R11, R27, R8 ;  /* 0x0000001b0b178224 */ /* 0x000fe200078e0208 */
[----:B------:R-:W-:-:S02]  /*0650*/  @!P0 MOV R8, R116 ;  /* 0x0000007400088202 */ /* 0x000fc40000000f00 */
[----:B------:R-:W-:Y:S01]  /*0660*/  @!P0 MOV R9, R119 ;  /* 0x0000007700098202 */ /* 0x000fe20000000f00 */
[----:B------:R3:W4:Y:S01]  /*0670*/  @!P3 LDG.E R75, desc[UR6][R4.64] ;  /* 0x00000006044bb981 */ /* 0x000722000c1e1900 */
[----:B------:R-:W-:Y:S02]  /*0680*/  ISETP.GE.U32.AND P2, PT, R15, UR8, PT ;  /* 0x000000080f007c0c */ /* 0x000fe4000bf46070 */
[----:B------:R-:W-:Y:S01]  /*0690*/  @!P3 IADD3.X R7, PT, PT, R2, R25, RZ, P4, !PT ;  /* 0x000000190207b210 */ /* 0x000fe200027fe4ff */
[----:B------:R-:W-:Y:S01]  /*06a0*/  @!P0 IMAD.WIDE.U32 R8, R11, R26, R8 ;  /* 0x0000001a0b088225 */ /* 0x000fe200078e0008 */
[----:B------:R-:W-:Y:S01]  /*06b0*/  ISETP.GE.AND.EX P2, PT, R21, UR9, PT, P2 ;  /* 0x0000000915007c0c */ /* 0x000fe2000bf46320 */
[----:B------:R-:W2:Y:S02]  /*06c0*/  @!P1 LDC.64 R26, c[0x0][0x398] ;  /* 0x0000e600ff1a9b82 */ /* 0x000ea40000000a00 */
[----:B------:R2:W4:Y:S01]  /*06d0*/  @!P3 LDG.E R74, desc[UR6][R6.64] ;  /* 0x00000006064ab981 */ /* 0x000522000c1e1900 */
[----:B------:R-:W-:-:S02]  /*06e0*/  @!P0 IADD3 R9, PT, PT, R9, R23, RZ ;  /* 0x0000001709098210 */ /* 0x000fc40007ffe0ff */
[C---:B------:R-:W-:Y:S01]  /*06f0*/  @!P0 SHF.L.U32 R11, R8.reuse, 0x1, RZ ;  /* 0x00000001080b8819 */ /* 0x040fe200000006ff */
[----:B0-----:R-:W-:Y:S01]  /*0700*/  @!P1 IMAD R12, R17, R32, RZ ;  /* 0x00000020110c9224 */ /* 0x001fe200078e02ff */
[----:B------:R-:W-:Y:S01]  /*0710*/  @!P0 SHF.L.U64.HI R2, R8, 0x1, R9 ;  /* 0x0000000108028819 */ /* 0x000fe20000010209 */
[----:B------:R-:W0:Y:S01]  /*0720*/  @!P1 LDC.64 R24, c[0x0][0x3a0] ;  /* 0x0000e800ff189b82 */ /* 0x000e220000000a00 */
[----:B-1----:R-:W-:Y:S02]  /*0730*/  @!P0 IADD3 R8, P3, PT, R11, R28, RZ ;  /* 0x0000001c0b088210 */ /* 0x002fe40007f7e0ff */
[----:B------:R-:W-:Y:S02]  /*0740*/  IADD3 R17, PT, PT, R19, 0x80, RZ ;  /* 0x0000008013117810 */ /* 0x000fe40007ffe0ff */
[----:B------:R-:W-:Y:S02]  /*0750*/  @!P0 IADD3.X R9, PT, PT, R2, R29, RZ, P3, !PT ;  /* 0x0000001d02098210 */ /* 0x000fe40001ffe4ff */
[----:B------:R-:W-:Y:S01]  /*0760*/  ISETP.GE.U32.AND P3, PT, R17, UR8, PT ;  /* 0x0000000811007c0c */ /* 0x000fe2000bf66070 */
[----:B------:R-:W1:Y:S01]  /*0770*/  @!P2 LDC.64 R34, c[0x0][0x3f8] ;  /* 0x0000fe00ff22ab82 */ /* 0x000e620000000a00 */
[----:B------:R-:W-:-:S02]  /*0780*/  SHF.R.S32.HI R23, RZ, 0x1f, R17 ;  /* 0x0000001fff177819 */ /* 0x000fc40000011411 */
[----:B---3--:R-:W-:Y:S02]  /*0790*/  @!P1 MOV R4, R116 ;  /* 0x0000007400049202 */ /* 0x008fe40000000f00 */
[----:B------:R-:W-:Y:S02]  /*07a0*/  @!P1 MOV R5, R119 ;  /* 0x0000007700059202 */ /* 0x000fe40000000f00 */
[----:B--2---:R-:W-:Y:S01]  /*07b0*/  @!P0 IADD3 R10, P4, PT, R11, R30, RZ ;  /* 0x0000001e0b0a8210 */ /* 0x004fe20007f9e0ff */
[----:B------:R-:W-:Y:S01]  /*07c0*/  @!P1 IMAD R7, R13, R33, R12 ;  /* 0x000000210d079224 */ /* 0x000fe200078e020c */
[----:B------:R-:W-:Y:S01]  /*07d0*/  ISETP.GE.AND.EX P3, PT, R23, UR9, PT, P3 ;  /* 0x0000000917007c0c */ /* 0x000fe2000bf66330 */
[----:B------:R-:W-:Y:S01]  /*07e0*/  @!P1 IMAD.WIDE.U32 R4, R13, R32, R4 ;  /* 0x000000200d049225 */ /* 0x000fe200078e0004 */
[----:B------:R-:W-:Y:S01]  /*07f0*/  @!P0 IADD3.X R11, PT, PT, R2, R31, RZ, P4, !PT ;  /* 0x0000001f020b8210 */ /* 0x000fe200027fe4ff */
[----:B------:R-:W2:Y:S01]  /*0800*/  @!P2 LDC.64 R28, c[0x0][0x3a0] ;  /* 0x0000e800ff1cab82 */ /* 0x000ea20000000a00 */
[----:B------:R3:W4:Y:S02]  /*0810*/  @!P0 LDG.E R73, desc[UR6][R8.64] ;  /* 0x0000000608498981 */ /* 0x000724000c1e1900 */
[----:B------:R-:W-:-:S05]  /*0820*/  @!P1 IADD3 R5, PT, PT, R5, R7, RZ ;  /* 0x0000000705059210 */ /* 0x000fca0007ffe0ff */
[----:B------:R-:W2:Y:S01]  /*0830*/  @!P2 LDC.64 R30, c[0x0][0x398] ;  /* 0x0000e600ff1eab82 */ /* 0x000ea20000000a00 */
[----:B------:R-:W-:Y:S01]  /*0840*/  @!P1 SHF.L.U32 R7, R4, 0x1, RZ ;  /* 0x0000000104079819 */ /* 0x000fe200000006ff */
[----:B------:R0:W4:Y:S06]  /*0850*/  @!P0 LDG.E R72, desc[UR6][R10.64] ;  /* 0x000000060a488981 */ /* 0x00012c000c1e1900 */
[----:B------:R-:W2:Y:S01]  /*0860*/  @!P3 LDC.64 R32, c[0x0][0x3f8] ;  /* 0x0000fe00ff20bb82 */ /* 0x000ea20000000a00 */
[----:B---3--:R-:W-:Y:S01]  /*0870*/  @!P2 MOV R8, R116 ;  /* 0x000000740008a202 */ /* 0x008fe20000000f00 */
[----:B-1----:R-:W-:Y:S01]  /*0880*/  @!P2 IMAD R12, R21, R34, RZ ;  /* 0x00000022150ca224 */ /* 0x002fe200078e02ff */
[----:B------:R-:W-:-:S02]  /*0890*/  @!P2 MOV R9, R119 ;  /* 0x000000770009a202 */ /* 0x000fc40000000f00 */
[----:B------:R-:W-:Y:S02]  /*08a0*/  @!P1 SHF.L.U64.HI R2, R4, 0x1, R5 ;  /* 0x0000000104029819 */ /* 0x000fe40000010205 */
[----:B------:R-:W-:Y:S01]  /*08b0*/  @!P1 IADD3 R6, P4, PT, R7, R26, RZ ;  /* 0x0000001a07069210 */ /* 0x000fe20007f9e0ff */
[----:B------:R-:W1:Y:S01]  /*08c0*/  @!P3 LDC.64 R36, c[0x0][0x398] ;  /* 0x0000e600ff24bb82 */ /* 0x000e620000000a00 */
[----:B------:R-:W-:Y:S01]  /*08d0*/  IADD3 R21, PT, PT, R19, 0xa0, RZ ;  /* 0x000000a013157810 */ /* 0x000fe20007ffe0ff */
[----:B0-----:R-:W-:Y:S01]  /*08e0*/  @!P2 IMAD R11, R15, R35, R12 ;  /* 0x000000230f0ba224 */ /* 0x001fe200078e020c */
[----:B------:R-:W-:Y:S01]  /*08f0*/  @!P1 IADD3 R4, P0, PT, R7, R24, RZ ;  /* 0x0000001807049210 */ /* 0x000fe20007f1e0ff */
[----:B------:R-:W-:Y:S01]  /*0900*/  @!P2 IMAD.WIDE.U32 R8, R15, R34, R8 ;  /* 0x000000220f08a225 */ /* 0x000fe200078e0008 */
[C---:B------:R-:W-:Y:S02]  /*0910*/  @!P1 IADD3.X R7, PT, PT, R2.reuse, R27, RZ, P4, !PT ;  /* 0x0000001b02079210 */ /* 0x040fe400027fe4ff */
[----:B------:R-:W-:Y:S01]  /*0920*/  ISETP.GE.U32.AND P4, PT, R21, UR8, PT ;  /* 0x0000000815007c0c */ /* 0x000fe2000bf86070 */
[----:B------:R-:W0:Y:S01]  /*0930*/  @!P3 LDC.64 R34, c[0x0][0x3a0] ;  /* 0x0000e800ff22bb82 */ /* 0x000e220000000a00 */
[----:B------:R-:W-:Y:S01]  /*0940*/  SHF.R.S32.HI R13, RZ, 0x1f, R21 ;  /* 0x0000001fff0d7819 */ /* 0x000fe20000011415 */
[----:B------:R3:W4:Y:S01]  /*0950*/  @!P1 LDG.E R70, desc[UR6][R6.64] ;  /* 0x0000000606469981 */ /* 0x000722000c1e1900 */
[----:B------:R-:W-:-:S02]  /*0960*/  @!P1 IADD3.X R5, PT, PT, R2, R25, RZ, P0, !PT ;  /* 0x0000001902059210 */ /* 0x000fc400007fe4ff */
[----:B------:R-:W-:Y:S02]  /*0970*/  ISETP.GE.AND.EX P4, PT, R13, UR9, PT, P4 ;  /* 0x000000090d007c0c */ /* 0x000fe4000bf86340 */
[----:B------:R-:W-:Y:S01]  /*0980*/  @!P2 IADD3 R9, PT, PT, R9, R11, RZ ;  /* 0x0000000b0909a210 */ /* 0x000fe20007ffe0ff */
[----:B------:R3:W4:Y:S01]  /*0990*/  @!P1 LDG.E R71, desc[UR6][R4.64] ;  /* 0x0000000604479981 */ /* 0x000722000c1e1900 */
[C---:B------:R-:W-:Y:S01]  /*09a0*/  @!P2 SHF.L.U32 R11, R8.reuse, 0x1, RZ ;  /* 0x00000001080ba819 */ /* 0x040fe200000006ff */
[----:B--2---:R-:W-:Y:S01]  /*09b0*/  @!P3 IMAD R12, R23, R32, RZ ;  /* 0x00000020170cb224 */ /* 0x004fe200078e02ff */
[----:B------:R-:W-:Y:S02]  /*09c0*/  @!P2 SHF.L.U64.HI R2, R8, 0x1, R9 ;  /* 0x000000010802a819 */ /* 0x000fe40000010209 */
[----:B------:R-:W-:Y:S02]  /*09d0*/  @!P2 IADD3 R10, P1, PT, R11, R30, RZ ;  /* 0x0000001e0b0aa210 */ /* 0x000fe40007f3e0ff */
[----:B------:R-:W-:-:S02]  /*09e0*/  IADD3 R23, PT, PT, R19, 0xc0, RZ ;  /* 0x000000c013177810 */ /* 0x000fc40007ffe0ff */
[----:B------:R-:W-:Y:S01]  /*09f0*/  @!P2 IADD3 R8, P0, PT, R11, R28, RZ ;  /* 0x0000001c0b08a210 */ /* 0x000fe20007f1e0ff */
[----:B------:R-:W2:Y:S01]  /*0a00*/  @!P4 LDC.64 R38, c[0x0][0x3f8] ;  /* 0x0000fe00ff26cb82 */ /* 0x000ea20000000a00 */
[----:B------:R-:W-:Y:S02]  /*0a10*/  @!P2 IADD3.X R11, PT, PT, R2, R31, RZ, P1, !PT ;  /* 0x0000001f020ba210 */ /* 0x000fe40000ffe4ff */
[----:B------:R-:W-:Y:S02]  /*0a20*/  ISETP.GE.U32.AND P1, PT, R23, UR8, PT ;  /* 0x0000000817007c0c */ /* 0x000fe4000bf26070 */
[----:B------:R-:W-:Y:S02]  /*0a30*/  SHF.R.S32.HI R27, RZ, 0x1f, R23 ;  /* 0x0000001fff1b7819 */ /* 0x000fe40000011417 */
[----:B---3--:R-:W-:Y:S02]  /*0a40*/  @!P3 MOV R6, R116 ;  /* 0x000000740006b202 */ /* 0x008fe40000000f00 */
[----:B------:R-:W-:Y:S01]  /*0a50*/  @!P3 MOV R7, R119 ;  /* 0x000000770007b202 */ /* 0x000fe20000000f00 */
[----:B------:R-:W-:Y:S01]  /*0a60*/  @!P3 IMAD R15, R17, R33, R12 ;  /* 0x00000021110fb224 */ /* 0x000fe200078e020c */
[----:B------:R-:W-:-:S02]  /*0a70*/  ISETP.GE.AND.EX P1, PT, R27, UR9, PT, P1 ;  /* 0x000000091b007c0c */ /* 0x000fc4000bf26310 */
[----:B------:R-:W-:Y:S02]  /*0a80*/  CS2R R4, SRZ ;  /* 0x0000000000047805 */ /* 0x000fe4000001ff00 */
[----:B------:R-:W-:Y:S01]  /*0a90*/  @!P2 IADD3.X R9, PT, PT, R2, R29, RZ, P0, !PT ;  /* 0x0000001d0209a210 */ /* 0x000fe200007fe4ff */
[----:B------:R-:W-:Y:S01]  /*0aa0*/  @!P3 IMAD.WIDE.U32 R6, R17, R32, R6 ;  /* 0x000000201106b225 */ /* 0x000fe200078e0006 */
[----:B------:R-:W-:Y:S01]  /*0ab0*/  IADD3 R25, PT, PT, R19, 0xe0, RZ ;  /* 0x000000e013197810 */ /* 0x000fe20007ffe0ff */
[----:B------:R-:W3:Y:S02]  /*0ac0*/  @!P4 LDC.64 R32, c[0x0][0x398] ;  /* 0x0000e600ff20cb82 */ /* 0x000ee40000000a00 */
[----:B------:R1:W4:Y:S01]  /*0ad0*/  @!P2 LDG.E R4, desc[UR6][R8.64] ;  /* 0x000000060804a981 */ /* 0x000322000c1e1900 */
[----:B------:R-:W-:Y:S02]  /*0ae0*/  @!P3 IADD3 R7, PT, PT, R7, R15, RZ ;  /* 0x0000000f0707b210 */ /* 0x000fe40007ffe0ff */
[C---:B------:R-:W-:Y:S01]  /*0af0*/  @!P3 SHF.L.U32 R15, R6.reuse, 0x1, RZ ;  /* 0x00000001060fb819 */ /* 0x040fe200000006ff */
[----:B------:R1:W4:Y:S02]  /*0b00*/  @!P2 LDG.E R5, desc[UR6][R10.64] ;  /* 0x000000060a05a981 */ /* 0x000324000c1e1900 */
[----:B------:R-:W3:Y:S01]  /*0b10*/  @!P1 LDC.64 R40, c[0x0][0x3f8] ;  /* 0x0000fe00ff289b82 */ /* 0x000ee20000000a00 */
[----:B------:R-:W-:-:S02]  /*0b20*/  @!P3 SHF.L.U64.HI R6, R6, 0x1, R7 ;  /* 0x000000010606b819 */ /* 0x000fc40000010207 */
[----:B0-----:R-:W-:Y:S01]  /*0b30*/  @!P3 IADD3 R12, P0, PT, R15, R34, RZ ;  /* 0x000000220f0cb210 */ /* 0x001fe20007f1e0ff */
[----:B--2---:R-:W-:Y:S01]  /*0b40*/  @!P4 IMAD R2, R13, R38, RZ ;  /* 0x000000260d02c224 */ /* 0x004fe200078e02ff */
[----:B-1----:R-:W-:Y:S02]  /*0b50*/  @!P4 MOV R8, R116 ;  /* 0x000000740008c202 */ /* 0x002fe40000000f00 */
[----:B------:R-:W-:Y:S01]  /*0b60*/  @!P4 MOV R9, R119 ;  /* 0x000000770009c202 */ /* 0x000fe20000000f00 */
[----:B------:R-:W0:Y:S01]  /*0b70*/  @!P4 LDC.64 R30, c[0x0][0x3a0] ;  /* 0x0000e800ff1ecb82 */ /* 0x000e220000000a00 */
[C---:B------:R-:W-:Y:S02]  /*0b80*/  @!P3 IADD3.X R13, PT, PT, R6.reuse, R35, RZ, P0, !PT ;  /* 0x00000023060db210 */ /* 0x040fe400007fe4ff */
[----:B------:R-:W-:Y:S02]  /*0b90*/  ISETP.GE.U32.AND P0, PT, R25, UR8, PT ;  /* 0x0000000819007c0c */ /* 0x000fe4000bf06070 */
[----:B------:R-:W-:Y:S01]  /*0ba0*/  SHF.R.S32.HI R29, RZ, 0x1f, R25 ;  /* 0x0000001fff1d7819 */ /* 0x000fe20000011419 */
[----:B------:R-:W-:Y:S01]  /*0bb0*/  @!P4 IMAD R11, R21, R39, R2 ;  /* 0x00000027150bc224 */ /* 0x000fe200078e0202 */
[----:B------:R-:W-:Y:S01]  /*0bc0*/  @!P3 IADD3 R14, P2, PT, R15, R36, RZ ;  /* 0x000000240f0eb210 */ /* 0x000fe20007f5e0ff */
[----:B------:R-:W-:Y:S01]  /*0bd0*/  @!P4 IMAD.WIDE.U32 R8, R21, R38, R8 ;  /* 0x000000261508c225 */ /* 0x000fe200078e0008 */
[----:B------:R-:W-:Y:S01]  /*0be0*/  ISETP.GE.AND.EX P0, PT, R29, UR9, PT, P0 ;  /* 0x000000091d007c0c */ /* 0x000fe2000bf06300 */
[----:B------:R-:W1:Y:S01]  /*0bf0*/  @!P1 LDC.64 R34, c[0x0][0x3a0] ;  /* 0x0000e800ff229b82 */ /* 0x000e620000000a00 */
[----:B------:R-:W-:-:S02]  /*0c00*/  @!P3 IADD3.X R15, PT, PT, R6, R37, RZ, P2, !PT ;  /* 0x00000025060fb210 */ /* 0x000fc400017fe4ff */
[----:B------:R-:W-:Y:S02]  /*0c10*/  CS2R R6, SRZ ;  /* 0x0000000000067805 */ /* 0x000fe4000001ff00 */
[----:B------:R-:W-:Y:S02]  /*0c20*/  @!P4 IADD3 R9, PT, PT, R9, R11, RZ ;  /* 0x0000000b0909c210 */ /* 0x000fe40007ffe0ff */
[----:B------:R-:W-:Y:S02]  /*0c30*/  IADD3 R21, PT, PT, R19, 0x100, RZ ;  /* 0x0000010013157810 */ /* 0x000fe40007ffe0ff */
[C---:B------:R-:W-:Y:S01]  /*0c40*/  @!P4 SHF.L.U32 R17, R8.reuse, 0x1, RZ ;  /* 0x000000010811c819 */ /* 0x040fe200000006ff */
[----:B------:R2:W4:Y:S01]  /*0c50*/  @!P3 LDG.E R6, desc[UR6][R12.64] ;  /* 0x000000060c06b981 */ /* 0x000522000c1e1900 */
[----:B------:R-:W-:Y:S01]  /*0c60*/  @!P4 SHF.L.U64.HI R2, R8, 0x1, R9 ;  /* 0x000000010802c819 */ /* 0x000fe20000010209 */
[----:B---3--:R-:W-:Y:S01]  /*0c70*/  @!P1 IMAD R8, R27, R40, RZ ;  /* 0x000000281b089224 */ /* 0x008fe200078e02ff */
[----:B------:R-:W-:Y:S01]  /*0c80*/  SHF.R.S32.HI R27, RZ, 0x1f, R21 ;  /* 0x0000001fff1b7819 */ /* 0x000fe20000011415 */
[----:B------:R3:W4:Y:S01]  /*0c90*/  @!P3 LDG.E R7, desc[UR6][R14.64] ;  /* 0x000000060e07b981 */ /* 0x000722000c1e1900 */
[----:B------:R-:W-:Y:S01]  /*0ca0*/  ISETP.GE.U32.AND P3, PT, R21, UR8, PT ;  /* 0x0000000815007c0c */ /* 0x000fe2000bf66070 */
[----:B------:R-:W1:Y:S03]  /*0cb0*/  @!P0 LDC.64 R38, c[0x0][0x3f8] ;  /* 0x0000fe00ff268b82 */ /* 0x000e660000000a00 */
[----:B------:R-:W-:-:S05]  /*0cc0*/  ISETP.GE.AND.EX P3, PT, R27, UR9, PT, P3 ;  /* 0x000000091b007c0c */ /* 0x000fca000bf66330 */
[----:B------:R-:W1:Y:S01]  /*0cd0*/  @!P1 LDC.64 R36, c[0x0][0x398] ;  /* 0x0000e600ff249b82 */ /* 0x000e620000000a00 */
[----:B------:R-:W-:Y:S02]  /*0ce0*/  @!P4 IADD3 R16, P5, PT, R17, R32, RZ ;  /* 0x000000201110c210 */ /* 0x000fe40007fbe0ff */
[----:B--2---:R-:W-:Y:S02]  /*0cf0*/  @!P1 MOV R12, R116 ;  /* 0x00000074000c9202 */ /* 0x004fe40000000f00 */
[----:B------:R-:W-:Y:S01]  /*0d00*/  @!P1 MOV R13, R119 ;  /* 0x00000077000d9202 */ /* 0x000fe20000000f00 */
[----:B---3--:R-:W-:Y:S01]  /*0d10*/  @!P1 IMAD R15, R23, R41, R8 ;  /* 0x00000029170f9224 */ /* 0x008fe200078e0208 */
[----:B0-----:R-:W-:Y:S01]  /*0d20*/  @!P4 IADD3 R10, P2, PT, R17, R30, RZ ;  /* 0x0000001e110ac210 */ /* 0x001fe20007f5e0ff */
[----:B------:R-:W0:Y:S01]  /*0d30*/  @!P3 LDC.64 R42, c[0x0][0x3f8] ;  /* 0x0000fe00ff2abb82 */ /* 0x000e220000000a00 */
[----:B------:R-:W-:Y:S02]  /*0d40*/  CS2R R8, SRZ ;  /* 0x0000000000087805 */ /* 0x000fe4000001ff00 */
[C---:B------:R-:W-:Y:S01]  /*0d50*/  @!P4 IADD3.X R17, PT, PT, R2.reuse, R33, RZ, P5, !PT ;  /* 0x000000210211c210 */ /* 0x040fe20002ffe4ff */
[----:B------:R-:W-:Y:S01]  /*0d60*/  @!P1 IMAD.WIDE.U32 R12, R23, R40, R12 ;  /* 0x00000028170c9225 */ /* 0x000fe200078e000c */
[----:B------:R-:W-:-:S02]  /*0d70*/  @!P4 IADD3.X R11, PT, PT, R2, R31, RZ, P2, !PT ;  /* 0x0000001f020bc210 */ /* 0x000fc400017fe4ff */
[----:B------:R-:W-:Y:S01]  /*0d80*/  IADD3 R23, PT, PT, R19, 0x120, RZ ;  /* 0x0000012013177810 */ /* 0x000fe20007ffe0ff */
[----:B------:R2:W3:Y:S01]  /*0d90*/  @!P4 LDG.E R9, desc[UR6][R16.64] ;  /* 0x000000061009c981 */ /* 0x0004e2000c1e1900 */
[----:B------:R-:W-:Y:S01]  /*0da0*/  @!P1 IADD3 R13, PT, PT, R13, R15, RZ ;  /* 0x0000000f0d0d9210 */ /* 0x000fe20007ffe0ff */
[----:B------:R-:W0:Y:S01]  /*0db0*/  @!P0 LDC.64 R30, c[0x0][0x3a0] ;  /* 0x0000e800ff1e8b82 */ /* 0x000e220000000a00 */
[C---:B------:R-:W-:Y:S01]  /*0dc0*/  @!P1 SHF.L.U32 R15, R12.reuse, 0x1, RZ ;  /* 0x000000010c0f9819 */ /* 0x040fe200000006ff */
[----:B------:R2:W3:Y:S01]  /*0dd0*/  @!P4 LDG.E R8, desc[UR6][R10.64] ;  /* 0x000000060a08c981 */ /* 0x0004e2000c1e1900 */
[----:B------:R-:W-:Y:S01]  /*0de0*/  ISETP.GE.U32.AND P4, PT, R23, UR8, PT ;  /* 0x0000000817007c0c */ /* 0x000fe2000bf86070 */
[----:B-1----:R-:W-:Y:S01]  /*0df0*/  @!P0 IMAD R18, R29, R38, RZ ;  /* 0x000000261d128224 */ /* 0x002fe200078e02ff */
[----:B------:R-:W-:Y:S02]  /*0e00*/  SHF.R.S32.HI R33, RZ, 0x1f, R23 ;  /* 0x0000001fff217819 */ /* 0x000fe40000011417 */
[----:B--2---:R-:W-:Y:S01]  /*0e10*/  @!P0 MOV R16, R116 ;  /* 0x0000007400108202 */ /* 0x004fe20000000f00 */
[----:B------:R-:W1:Y:S01]  /*0e20*/  @!P0 LDC.64 R40, c[0x0][0x398] ;  /* 0x0000e600ff288b82 */ /* 0x000e620000000a00 */
[----:B------:R-:W-:Y:S01]  /*0e30*/  @!P0 MOV R17, R119 ;  /* 0x0000007700118202 */ /* 0x000fe20000000f00 */
[----:B------:R-:W-:Y:S01]  /*0e40*/  @!P0 IMAD R29, R25, R39, R18 ;  /* 0x00000027191d8224 */ /* 0x000fe200078e0212 */
[----:B------:R-:W-:-:S02]  /*0e50*/  @!P1 SHF.L.U64.HI R2, R12, 0x1, R13 ;  /* 0x000000010c029819 */ /* 0x000fc4000001020d */
[----:B------:R-:W-:Y:S01]  /*0e60*/  @!P1 IADD3 R12, P2, PT, R15, R34, RZ ;  /* 0x000000220f0c9210 */ /* 0x000fe20007f5e0ff */
[----:B------:R-:W-:Y:S01]  /*0e70*/  @!P0 IMAD.WIDE.U32 R16, R25, R38, R16 ;  /* 0x0000002619108225 */ /* 0x000fe200078e0010 */
[----:B------:R-:W-:Y:S02]  /*0e80*/  @!P1 IADD3 R14, P5, PT, R15, R36, RZ ;  /* 0x000000240f0e9210 */ /* 0x000fe40007fbe0ff */
[----:B------:R-:W-:Y:S02]  /*0e90*/  CS2R R10, SRZ ;  /* 0x00000000000a7805 */ /* 0x000fe4000001ff00 */
[----:B------:R-:W-:Y:S01]  /*0ea0*/  ISETP.GE.AND.EX P4, PT, R33, UR9, PT, P4 ;  /* 0x0000000921007c0c */ /* 0x000fe2000bf86340 */
[----:B0-----:R-:W-:Y:S01]  /*0eb0*/  @!P3 IMAD R18, R27, R42, RZ ;  /* 0x0000002a1b12b224 */ /* 0x001fe200078e02ff */
[C---:B------:R-:W-:Y:S01]  /*0ec0*/  @!P1 IADD3.X R13, PT, PT, R2.reuse, R35, RZ, P2, !PT ;  /* 0x00000023020d9210 */ /* 0x040fe200017fe4ff */
[----:B------:R-:W0:Y:S01]  /*0ed0*/  @!P3 LDC.64 R38, c[0x0][0x398] ;  /* 0x0000e600ff26bb82 */ /* 0x000e220000000a00 */
[----:B------:R-:W-:-:S02]  /*0ee0*/  @!P1 IADD3.X R15, PT, PT, R2, R37, RZ, P5, !PT ;  /* 0x00000025020f9210 */ /* 0x000fc40002ffe4ff */
[----:B------:R-:W-:Y:S01]  /*0ef0*/  @!P0 IADD3 R25, PT, PT, R17, R29, RZ ;  /* 0x0000001d11198210 */ /* 0x000fe20007ffe0ff */
[----:B------:R-:W2:Y:S01]  /*0f00*/  @!P1 LDG.E R10, desc[UR6][R12.64] ;  /* 0x000000060c0a9981 */ /* 0x000ea2000c1e1900 */
[----:B------:R-:W-:-:S03]  /*0f10*/  IADD3 R29, PT, PT, R19, 0x140, RZ ;  /* 0x00000140131d7810 */ /* 0x000fc60007ffe0ff */
[----:B------:R1:W2:Y:S01]  /*0f20*/  @!P1 LDG.E R11, desc[UR6][R14.64] ;  /* 0x000000060e0b9981 */ /* 0x0002a2000c1e1900 */
[----:B------:R-:W-:Y:S01]  /*0f30*/  ISETP.GE.U32.AND P1, PT, R29, UR8, PT ;  /* 0x000000081d007c0c */ /* 0x000fe2000bf26070 */
[----:B------:R-:W0:Y:S01]  /*0f40*/  @!P4 LDC.64 R44, c[0x0][0x3f8] ;  /* 0x0000fe00ff2ccb82 */ /* 0x000e220000000a00 */
[----:B------:R-:W-:Y:S02]  /*0f50*/  SHF.R.S32.HI R27, RZ, 0x1f, R29 ;  /* 0x0000001fff1b7819 */ /* 0x000fe4000001141d */
[C---:B------:R-:W-:Y:S02]  /*0f60*/  @!P0 SHF.L.U32 R17, R16.reuse, 0x1, RZ ;  /* 0x0000000110118819 */ /* 0x040fe400000006ff */
[----:B------:R-:W-:Y:S02]  /*0f70*/  ISETP.GE.AND.EX P1, PT, R27, UR9, PT, P1 ;  /* 0x000000091b007c0c */ /* 0x000fe4000bf26310 */
[----:B------:R-:W-:Y:S01]  /*0f80*/  @!P0 SHF.L.U64.HI R2, R16, 0x1, R25 ;  /* 0x0000000110028819 */ /* 0x000fe20000010219 */
[----:B------:R-:W0:Y:S01]  /*0f90*/  @!P3 LDC.64 R36, c[0x0][0x3a0] ;  /* 0x0000e800ff24bb82 */ /* 0x000e220000000a00 */
[----:B-1----:R-:W-:-:S02]  /*0fa0*/  @!P3 MOV R14, R116 ;  /* 0x00000074000eb202 */ /* 0x002fc40000000f00 */
[----:B------:R-:W-:Y:S02]  /*0fb0*/  @!P3 MOV R15, R119 ;  /* 0x00000077000fb202 */ /* 0x000fe40000000f00 */
[C---:B------:R-:W-:Y:S02]  /*0fc0*/  @!P0 IADD3 R16, P2, PT, R17.reuse, R30, RZ ;  /* 0x0000001e11108210 */ /* 0x040fe40007f5e0ff */
[----:B------:R-:W-:Y:S01]  /*0fd0*/  @!P0 IADD3 R20, P5, PT, R17, R40, RZ ;  /* 0x0000002811148210 */ /* 0x000fe20007fbe0ff */
[C---:B------:R-:W-:Y:S01]  /*0fe0*/  @!P3 IMAD R25, R21.reuse, R43, R18 ;  /* 0x0000002b1519b224 */ /* 0x040fe200078e0212 */
[C---:B------:R-:W-:Y:S01]  /*0ff0*/  @!P0 IADD3.X R17, PT, PT, R2.reuse, R31, RZ, P2, !PT ;  /* 0x0000001f02118210 */ /* 0x040fe200017fe4ff */
[----:B------:R-:W-:Y:S01]  /*1000*/  @!P3 IMAD.WIDE.U32 R14, R21, R42, R14 ;  /* 0x0000002a150eb225 */ /* 0x000fe200078e000e */
[----:B------:R-:W-:Y:S01]  /*1010*/  IADD3 R31, PT, PT, R19, 0x160, RZ ;  /* 0x00000160131f7810 */ /* 0x000fe20007ffe0ff */
[----:B------:R-:W1:Y:S01]  /*1020*/  @!P1 LDC.64 R46, c[0x0][0x3f8] ;  /* 0x0000fe00ff2e9b82 */ /* 0x000e620000000a00 */
[----:B------:R-:W-:-:S02]  /*1030*/  @!P0 IADD3.X R21, PT, PT, R2, R41, RZ, P5, !PT ;  /* 0x0000002902158210 */ /* 0x000fc40002ffe4ff */
[----:B------:R-:W-:Y:S02]  /*1040*/  @!P3 IADD3 R13, PT, PT, R15, R25, RZ ;  /* 0x000000190f0db210 */ /* 0x000fe40007ffe0ff */
[----:B------:R-:W-:-:S03]  /*1050*/  ISETP.GE.U32.AND P2, PT, R31, UR8, PT ;  /* 0x000000081f007c0c */ /* 0x000fc6000bf46070 */
[----:B------:R-:W1:Y:S01]  /*1060*/  @!P4 LDC.64 R40, c[0x0][0x3a0] ;  /* 0x0000e800ff28cb82 */ /* 0x000e620000000a00 */
[----:B------:R-:W-:Y:S02]  /*1070*/  SHF.R.S32.HI R35, RZ, 0x1f, R31 ;  /* 0x0000001fff237819 */ /* 0x000fe4000001141f */
[----:B------:R-:W-:Y:S02]  /*1080*/  @!P3 SHF.L.U64.HI R2, R14, 0x1, R13 ;  /* 0x000000010e02b819 */ /* 0x000fe4000001020d */
[----:B------:R-:W-:-:S03]  /*1090*/  ISETP.GE.AND.EX P2, PT, R35, UR9, PT, P2 ;  /* 0x0000000923007c0c */ /* 0x000fc6000bf46320 */
[----:B------:R-:W1:Y:S01]  /*10a0*/  @!P4 LDC.64 R42, c[0x0][0x398] ;  /* 0x0000e600ff2acb82 */ /* 0x000e620000000a00 */
[----:B------:R-:W-:Y:S02]  /*10b0*/  MOV R12, RZ ;  /* 0x000000ff000c7202 */ /* 0x000fe40000000f00 */
[----:B------:R-:W-:Y:S02]  /*10c0*/  MOV R13, RZ ;  /* 0x000000ff000d7202 */ /* 0x000fe40000000f00 */
[----:B------:R-:W-:Y:S01]  /*10d0*/  @!P3 SHF.L.U32 R15, R14, 0x1, RZ ;  /* 0x000000010e0fb819 */ /* 0x000fe200000006ff */
[----:B0-----:R-:W-:Y:S01]  /*10e0*/  @!P4 IMAD R14, R33, R44, RZ ;  /* 0x0000002c210ec224 */ /* 0x001fe200078e02ff */
[----:B------:R-:W-:Y:S01]  /*10f0*/  @!P4 MOV R24, R116 ;  /* 0x000000740018c202 */ /* 0x000fe20000000f00 */
[----:B------:R0:W2:Y:S01]  /*1100*/  @!P0 LDG.E R12, desc[UR6][R16.64] ;  /* 0x00000006100c8981 */ /* 0x0000a2000c1e1900 */
[----:B------:R-:W-:Y:S01]  /*1110*/  @!P4 MOV R25, R119 ;  /* 0x000000770019c202 */ /* 0x000fe20000000f00 */
[----:B------:R-:W-:Y:S01]  /*1120*/  @!P4 IMAD R33, R23, R45, R14 ;  /* 0x0000002d1721c224 */ /* 0x000fe200078e020e */
[----:B------:R-:W1:Y:S01]  /*1130*/  @!P1 LDC.64 R48, c[0x0][0x398] ;  /* 0x0000e600ff309b82 */ /* 0x000e620000000a00 */
[----:B------:R1:W2:Y:S01]  /*1140*/  @!P0 LDG.E R13, desc[UR6][R20.64] ;  /* 0x00000006140d8981 */ /* 0x0002a2000c1e1900 */
[----:B------:R-:W-:Y:S01]  /*1150*/  @!P3 IADD3 R22, P0, PT, R15, R38, RZ ;  /* 0x000000260f16b210 */ /* 0x000fe20007f1e0ff */
[----:B------:R-:W-:-:S03]  /*1160*/  @!P4 IMAD.WIDE.U32 R24, R23, R44, R24 ;  /* 0x0000002c1718c225 */ /* 0x000fc600078e0018 */
[----:B------:R-:W-:Y:S02]  /*1170*/  @!P3 IADD3.X R23, PT, PT, R2, R39, RZ, P0, !PT ;  /* 0x000000270217b210 */ /* 0x000fe400007fe4ff */
[----:B0-----:R-:W-:Y:S01]  /*1180*/  @!P3 IADD3 R16, P5, PT, R15, R36, RZ ;  /* 0x000000240f10b210 */ /* 0x001fe20007fbe0ff */
[----:B------:R-:W0:Y:S01]  /*1190*/  @!P2 LDC.64 R44, c[0x0][0x3f8] ;  /* 0x0000fe00ff2cab82 */ /* 0x000e220000000a00 */
[----:B------:R-:W-:Y:S02]  /*11a0*/  @!P4 IADD3 R15, PT, PT, R25, R33, RZ ;  /* 0x00000021190fc210 */ /* 0x000fe40007ffe0ff */
[----:B------:R-:W-:Y:S02]  /*11b0*/  @!P4 SHF.L.U32 R25, R24, 0x1, RZ ;  /* 0x000000011819c819 */ /* 0x000fe400000006ff */
[----:B------:R-:W-:-:S03]  /*11c0*/  @!P3 IADD3.X R17, PT, PT, R2, R37, RZ, P5, !PT ;  /* 0x000000250211b210 */ /* 0x000fc60002ffe4ff */
[----:B------:R-:W0:Y:S01]  /*11d0*/  @!P1 LDC.64 R38, c[0x0][0x3a0] ;  /* 0x0000e800ff269b82 */ /* 0x000e220000000a00 */
[----:B------:R-:W-:Y:S01]  /*11e0*/  @!P4 SHF.L.U64.HI R2, R24, 0x1, R15 ;  /* 0x000000011802c819 */ /* 0x000fe2000001020f */
[----:B-1----:R-:W-:Y:S01]  /*11f0*/  @!P1 IMAD R18, R27, R46, RZ ;  /* 0x0000002e1b129224 */ /* 0x002fe200078e02ff */
[----:B------:R-:W-:Y:S02]  /*1200*/  @!P1 MOV R20, R116 ;  /* 0x0000007400149202 */ /* 0x000fe40000000f00 */
[----:B------:R-:W-:Y:S02]  /*1210*/  @!P1 MOV R21, R119 ;  /* 0x0000007700159202 */ /* 0x000fe40000000f00 */
[----:B------:R-:W-:Y:S01]  /*1220*/  @!P4 IADD3 R24, P0, PT, R25, R40, RZ ;  /* 0x000000281918c210 */ /* 0x000fe20007f1e0ff */
[----:B------:R-:W1:Y:S01]  /*1230*/  @!P2 LDC.64 R52, c[0x0][0x398] ;  /* 0x0000e600ff34ab82 */ /* 0x000e620000000a00 */
[----:B------:R-:W-:Y:S01]  /*1240*/  IADD3 R33, PT, PT, R19, 0x180, RZ ;  /* 0x0000018013217810 */ /* 0x000fe20007ffe0ff */
[----:B------:R-:W-:Y:S01]  /*1250*/  @!P1 IMAD R37, R29, R47, R18 ;  /* 0x0000002f1d259224 */ /* 0x000fe200078e0212 */
[----:B------:R-:W-:Y:S01]  /*1260*/  @!P4 IADD3 R26, P5, PT, R25, R42, RZ ;  /* 0x0000002a191ac210 */ /* 0x000fe20007fbe0ff */
[----:B------:R-:W-:Y:S01]  /*1270*/  @!P1 IMAD.WIDE.U32 R20, R29, R46, R20 ;  /* 0x0000002e1d149225 */ /* 0x000fe200078e0014 */
[----:B------:R-:W-:-:S02]  /*1280*/  @!P4 IADD3.X R25, PT, PT, R2, R41, RZ, P0, !PT ;  /* 0x000000290219c210 */ /* 0x000fc400007fe4ff */
[----:B------:R-:W-:Y:S01]  /*1290*/  ISETP.GE.U32.AND P0, PT, R33, UR8, PT ;  /* 0x0000000821007c0c */ /* 0x000fe2000bf06070 */
[----:B------:R-:W1:Y:S01]  /*12a0*/  @!P2 LDC.64 R50, c[0x0][0x3a0] ;  /* 0x0000e800ff32ab82 */ /* 0x000e620000000a00 */
[----:B------:R-:W-:Y:S02]  /*12b0*/  SHF.R.S32.HI R29, RZ, 0x1f, R33 ;  /* 0x0000001fff1d7819 */ /* 0x000fe40000011421 */
[----:B------:R-:W-:Y:S02]  /*12c0*/  MOV R15, RZ ;  /* 0x000000ff000f7202 */ /* 0x000fe40000000f00 */
[----:B------:R-:W-:Y:S02]  /*12d0*/  ISETP.GE.AND.EX P0, PT, R29, UR9, PT, P0 ;  /* 0x000000091d007c0c */ /* 0x000fe4000bf06300 */
[----:B------:R-:W-:Y:S02]  /*12e0*/  MOV R14, RZ ;  /* 0x000000ff000e7202 */ /* 0x000fe40000000f00 */
[----:B------:R0:W2:Y:S01]  /*12f0*/  @!P3 LDG.E R15, desc[UR6][R22.64] ;  /* 0x00000006160fb981 */ /* 0x0000a2000c1e1900 */
[----:B------:R-:W-:-:S02]  /*1300*/  @!P1 IADD3 R21, PT, PT, R21, R37, RZ ;  /* 0x0000002515159210 */ /* 0x000fc40007ffe0ff */
[----:B------:R-:W-:Y:S01]  /*1310*/  @!P4 IADD3.X R27, PT, PT, R2, R43, RZ, P5, !PT ;  /* 0x0000002b021bc210 */ /* 0x000fe20002ffe4ff */
[----:B------:R0:W2:Y:S01]  /*1320*/  @!P3 LDG.E R14, desc[UR6][R16.64] ;  /* 0x00000006100eb981 */ /* 0x0000a2000c1e1900 */
[----:B------:R-:W-:Y:S01]  /*1330*/  @!P1 SHF.L.U64.HI R2, R20, 0x1, R21 ;  /* 0x0000000114029819 */ /* 0x000fe20000010215 */
[----:B0-----:R-:W-:-:S03]  /*1340*/  @!P2 IMAD R18, R35, R44, RZ ;  /* 0x0000002c2312a224 */ /* 0x001fc600078e02ff */
[----:B------:R-:W0:Y:S01]  /*1350*/  @!P0 LDC.64 R54, c[0x0][0x3f8] ;  /* 0x0000fe00ff368b82 */ /* 0x000e220000000a00 */
[----:B------:R-:W-:Y:S02]  /*1360*/  @!P1 SHF.L.U32 R23, R20, 0x1, RZ ;  /* 0x0000000114179819 */ /* 0x000fe400000006ff */
[----:B------:R-:W-:Y:S02]  /*1370*/  IADD3 R35, PT, PT, R19, 0x1a0, RZ ;  /* 0x000001a013237810 */ /* 0x000fe40007ffe0ff */
[----:B------:R-:W-:Y:S02]  /*1380*/  @!P1 IADD3 R20, P3, PT, R23, R38, RZ ;  /* 0x0000002617149210 */ /* 0x000fe40007f7e0ff */
[----:B------:R-:W-:Y:S02]  /*1390*/  CS2R R16, SRZ ;  /* 0x0000000000107805 */ /* 0x000fe4000001ff00 */
[----:B------:R-:W-:Y:S02]  /*13a0*/  SHF.R.S32.HI R41, RZ, 0x1f, R35 ;  /* 0x0000001fff297819 */ /* 0x000fe40000011423 */
[----:B------:R-:W-:-:S02]  /*13b0*/  @!P1 IADD3.X R21, PT, PT, R2, R39, RZ, P3, !PT ;  /* 0x0000002702159210 */ /* 0x000fc40001ffe4ff */
[----:B------:R-:W-:Y:S01]  /*13c0*/  ISETP.GE.U32.AND P3, PT, R35, UR8, PT ;  /* 0x0000000823007c0c */ /* 0x000fe2000bf66070 */
[----:B------:R1:W2:Y:S03]  /*13d0*/  @!P4 LDG.E R16, desc[UR6][R24.64] ;  /* 0x000000061810c981 */ /* 0x0002a6000c1e1900 */
[----:B------:R-:W-:Y:S01]  /*13e0*/  ISETP.GE.AND.EX P3, PT, R41, UR9, PT, P3 ;  /* 0x0000000929007c0c */ /* 0x000fe2000bf66330 */
[----:B------:R-:W-:Y:S01]  /*13f0*/  @!P2 IMAD R47, R31, R45, R18 ;  /* 0x0000002d1f2fa224 */ /* 0x000fe200078e0212 */
[----:B------:R-:W-:Y:S01]  /*1400*/  IADD3 R37, PT, PT, R19, 0x1c0, RZ ;  /* 0x000001c013257810 */ /* 0x000fe20007ffe0ff */
[----:B------:R0:W2:Y:S01]  /*1410*/  @!P4 LDG.E R17, desc[UR6][R26.64] ;  /* 0x000000061a11c981 */ /* 0x0000a2000c1e1900 */
[----:B-1----:R-:W-:Y:S02]  /*1420*/  @!P2 MOV R24, R116 ;  /* 0x000000740018a202 */ /* 0x002fe40000000f00 */
[----:B------:R-:W-:-:S02]  /*1430*/  @!P2 MOV R25, R119 ;  /* 0x000000770019a202 */ /* 0x000fc40000000f00 */
[----:B------:R-:W-:Y:S02]  /*1440*/  IADD3 R39, PT, PT, R19, 0x1e0, RZ ;  /* 0x000001e013277810 */ /* 0x000fe40007ffe0ff */
[----:B------:R-:W-:Y:S01]  /*1450*/  @!P1 IADD3 R22, P6, PT, R23, R48, RZ ;  /* 0x0000003017169210 */ /* 0x000fe20007fde0ff */
[----:B------:R-:W-:Y:S01]  /*1460*/  @!P2 IMAD.WIDE.U32 R24, R31, R44, R24 ;  /* 0x0000002c1f18a225 */ /* 0x000fe200078e0018 */
[----:B------:R-:W-:Y:S01]  /*1470*/  ISETP.GE.U32.AND P4, PT, R37, UR8, PT ;  /* 0x0000000825007c0c */ /* 0x000fe2000bf86070 */
[----:B------:R-:W1:Y:S01]  /*1480*/  @!P3 LDC.64 R56, c[0x0][0x3f8] ;  /* 0x0000fe00ff38bb82 */ /* 0x000e620000000a00 */
[----:B------:R-:W-:Y:S02]  /*1490*/  SHF.R.S32.HI R43, RZ, 0x1f, R37 ;  /* 0x0000001fff2b7819 */ /* 0x000fe40000011425 */
[----:B------:R-:W-:Y:S02]  /*14a0*/  @!P2 IADD3 R19, PT, PT, R25, R47, RZ ;  /* 0x0000002f1913a210 */ /* 0x000fe40007ffe0ff */
[----:B------:R-:W-:-:S02]  /*14b0*/  @!P1 IADD3.X R23, PT, PT, R2, R49, RZ, P6, !PT ;  /* 0x0000003102179210 */ /* 0x000fc400037fe4ff */
[----:B------:R-:W-:Y:S01]  /*14c0*/  ISETP.GE.AND.EX P4, PT, R43, UR9, PT, P4 ;  /* 0x000000092b007c0c */ /* 0x000fe2000bf86340 */
[----:B------:R-:W4:Y:S01]  /*14d0*/  @!P0 LDC.64 R46, c[0x0][0x3a0] ;  /* 0x0000e800ff2e8b82 */ /* 0x000f220000000a00 */
[C---:B------:R-:W-:Y:S02]  /*14e0*/  @!P2 SHF.L.U64.HI R2, R24.reuse, 0x1, R19 ;  /* 0x000000011802a819 */ /* 0x040fe40000010213 */
[----:B------:R-:W-:Y:S02]  /*14f0*/  MOV R18, RZ ;  /* 0x000000ff00127202 */ /* 0x000fe40000000f00 */
[----:B------:R-:W-:Y:S01]  /*1500*/  MOV R19, RZ ;  /* 0x000000ff00137202 */ /* 0x000fe20000000f00 */
[----:B0-----:R-:W-:Y:S01]  /*1510*/  @!P0 IMAD R28, R29, R54, RZ ;  /* 0x000000361d1c8224 */ /* 0x001fe200078e02ff */
[----:B------:R-:W-:Y:S01]  /*1520*/  @!P2 SHF.L.U32 R27, R24, 0x1, RZ ;  /* 0x00000001181ba819 */ /* 0x000fe200000006ff */
[----:B------:R-:W0:Y:S01]  /*1530*/  LDC.64 R30, c[0x0][0x3b8] ;  /* 0x0000ee00ff1e7b82 */ /* 0x000e220000000a00 */
[----:B------:R1:W2:Y:S01]  /*1540*/  @!P1 LDG.E R18, desc[UR6][R20.64] ;  /* 0x0000000614129981 */ /* 0x0002a2000c1e1900 */
[----:B------:R-:W-:-:S03]  /*1550*/  @!P0 MOV R29, R119 ;  /* 0x00000077001d8202 */ /* 0x000fc60000000f00 */
[----:B------:R1:W2:Y:S01]  /*1560*/  @!P1 LDG.E R19, desc[UR6][R22.64] ;  /* 0x0000000616139981 */ /* 0x0002a2000c1e1900 */
[----:B------:R-:W-:Y:S02]  /*1570*/  @!P2 IADD3 R26, P1, PT, R27, R52, RZ ;  /* 0x000000341b1aa210 */ /* 0x000fe40007f3e0ff */
[----:B------:R-:W4:Y:S01]  /*1580*/  @!P0 LDC.64 R48, c[0x0][0x398] ;  /* 0x0000e600ff308b82 */ /* 0x000f220000000a00 */
[----:B-1----:R-:W-:Y:S01]  /*1590*/  @!P0 IMAD R21, R33, R55, R28 ;  /* 0x0000003721158224 */ /* 0x002fe200078e021c */
[----:B------:R-:W-:Y:S02]  /*15a0*/  @!P0 MOV R28, R116 ;  /* 0x00000074001c8202 */ /* 0x000fe40000000f00 */
[----:B------:R-:W-:Y:S02]  /*15b0*/  @!P2 IADD3 R24, P6, PT, R27, R50, RZ ;  /* 0x000000321b18a210 */ /* 0x000fe40007fde0ff */
[----:B------:R-:W-:Y:S01]  /*15c0*/  @!P2 IADD3.X R27, PT, PT, R2, R53, RZ, P1, !PT ;  /* 0x00000035021ba210 */ /* 0x000fe20000ffe4ff */
[----:B------:R-:W-:Y:S01]  /*15d0*/  @!P0 IMAD.WIDE.U32 R28, R33, R54, R28 ;  /* 0x00000036211c8225 */ /* 0x000fe200078e001c */
[----:B------:R-:W1:Y:S01]  /*15e0*/  @!P4 LDC.64 R52, c[0x0][0x3f8] ;  /* 0x0000fe00ff34cb82 */ /* 0x000e620000000a00 */
[----:B------:R-:W-:-:S02]  /*15f0*/  MOV R20, RZ ;  /* 0x000000ff00147202 */ /* 0x000fc40000000f00 */
[----:B------:R-:W-:Y:S02]  /*1600*/  @!P2 IADD3.X R25, PT, PT, R2, R51, RZ, P6, !PT ;  /* 0x000000330219a210 */ /* 0x000fe400037fe4ff */
[----:B------:R-:W-:Y:S02]  /*1610*/  @!P0 IADD3 R21, PT, PT, R29, R21, RZ ;  /* 0x000000151d158210 */ /* 0x000fe40007ffe0ff */
[C---:B------:R-:W-:Y:S01]  /*1620*/  @!P0 SHF.L.U32 R33, R28.reuse, 0x1, RZ ;  /* 0x000000011c218819 */ /* 0x040fe200000006ff */
[----:B------:R4:W2:Y:S01]  /*1630*/  @!P2 LDG.E R20, desc[UR6][R24.64] ;  /* 0x000000061814a981 */ /* 0x0008a2000c1e1900 */
[----:B------:R-:W-:Y:S01]  /*1640*/  @!P3 IMAD R22, R41, R56, RZ ;  /* 0x000000382916b224 */ /* 0x000fe200078e02ff */
[----:B------:R-:W-:Y:S02]  /*1650*/  @!P0 SHF.L.U64.HI R2, R28, 0x1, R21 ;  /* 0x000000011c028819 */ /* 0x000fe40000010215 */
[----:B------:R-:W-:Y:S02]  /*1660*/  ISETP.GE.U32.AND P5, PT, R39, UR8, PT ;  /* 0x0000000827007c0c */ /* 0x000fe4000bfa6070 */
[----:B------:R-:W-:Y:S01]  /*1670*/  SHF.R.S32.HI R45, RZ, 0x1f, R39 ;  /* 0x0000001fff2d7819 */ /* 0x000fe20000011427 */
[----:B0-----:R-:W-:Y:S01]  /*1680*/  IMAD.WIDE R30, R78, 0x8, R30 ;  /* 0x000000084e1e7825 */ /* 0x001fe200078e021e */
[----:B----4-:R-:W-:Y:S01]  /*1690*/  @!P0 IADD3 R28, P1, PT, R33, R46, RZ ;  /* 0x0000002e211c8210 */ /* 0x010fe20007f3e0ff */
[----:B------:R-:W0:Y:S01]  /*16a0*/  @!P3 LDC.64 R50, c[0x0][0x3a0] ;  /* 0x0000e800ff32bb82 */ /* 0x000e220000000a00 */
[----:B------:R-:W-:-:S02]  /*16b0*/  @!P3 MOV R24, R116 ;  /* 0x000000740018b202 */ /* 0x000fc40000000f00 */
[----:B------:R-:W-:Y:S01]  /*16c0*/  @!P3 MOV R25, R119 ;  /* 0x000000770019b202 */ /* 0x000fe20000000f00 */
[C---:B------:R-:W-:Y:S01]  /*16d0*/  @!P3 IMAD R23, R35.reuse, R57, R22 ;  /* 0x000000392317b224 */ /* 0x040fe200078e0216 */
[----:B------:R-:W-:Y:S01]  /*16e0*/  @!P0 IADD3.X R29, PT, PT, R2, R47, RZ, P1, !PT ;  /* 0x0000002f021d8210 */ /* 0x000fe20000ffe4ff */
[----:B------:R-:W4:Y:S01]  /*16f0*/  LDG.E.64 R30, desc[UR6][R30.64] ;  /* 0x000000061e1e7981 */ /* 0x000f22000c1e1b00 */
[----:B------:R-:W-:Y:S01]  /*1700*/  @!P3 IMAD.WIDE.U32 R24, R35, R56, R24 ;  /* 0x000000382318b225 */ /* 0x000fe200078e0018 */
[----:B------:R-:W3:Y:S01]  /*1710*/  @!P3 LDC.64 R46, c[0x0][0x398] ;  /* 0x0000e600ff2ebb82 */ /* 0x000ee20000000a00 */
[----:B------:R-:W-:Y:S02]  /*1720*/  ISETP.GE.AND.EX P5, PT, R45, UR9, PT, P5 ;  /* 0x000000092d007c0c */ /* 0x000fe4000bfa6350 */
[----:B------:R-:W-:Y:S02]  /*1730*/  @!P0 IADD3 R32, P1, PT, R33, R48, RZ ;  /* 0x0000003021208210 */ /* 0x000fe40007f3e0ff */
[----:B------:R-:W-:-:S02]  /*1740*/  @!P3 IADD3 R23, PT, PT, R25, R23, RZ ;  /* 0x000000171917b210 */ /* 0x000fc40007ffe0ff */
[----:B------:R-:W-:Y:S02]  /*1750*/  @!P0 IADD3.X R33, PT, PT, R2, R49, RZ, P1, !PT ;  /* 0x0000003102218210 */ /* 0x000fe40000ffe4ff */
[C---:B------:R-:W-:Y:S01]  /*1760*/  @!P3 SHF.L.U32 R25, R24.reuse, 0x1, RZ ;  /* 0x000000011819b819 */ /* 0x040fe200000006ff */
[----:B------:R-:W0:Y:S01]  /*1770*/  @!P4 LDC.64 R48, c[0x0][0x3a0] ;  /* 0x0000e800ff30cb82 */ /* 0x000e220000000a00 */
[----:B------:R-:W-:Y:S01]  /*1780*/  @!P3 SHF.L.U64.HI R2, R24, 0x1, R23 ;  /* 0x000000011802b819 */ /* 0x000fe20000010217 */
[----:B-1----:R-:W-:-:S06]  /*1790*/  @!P4 IMAD R24, R43, R52, RZ ;  /* 0x000000342b18c224 */ /* 0x002fcc00078e02ff */
[----:B------:R-:W1:Y:S01]  /*17a0*/  @!P4 LDC.64 R42, c[0x0][0x398] ;  /* 0x0000e600ff2acb82 */ /* 0x000e620000000a00 */
[----:B------:R-:W-:Y:S02]  /*17b0*/  MOV R22, RZ ;  /* 0x000000ff00167202 */ /* 0x000fe40000000f00 */
[----:B------:R-:W-:Y:S02]  /*17c0*/  MOV R23, RZ ;  /* 0x000000ff00177202 */ /* 0x000fe40000000f00 */
[----:B------:R-:W-:-:S03]  /*17d0*/  @!P4 MOV R34, R116 ;  /* 0x000000740022c202 */ /* 0x000fc60000000f00 */
[----:B------:R-:W1:Y:S01]  /*17e0*/  @!P5 LDC.64 R54, c[0x0][0x3f8] ;  /* 0x0000fe00ff36db82 */ /* 0x000e620000000a00 */
[----:B------:R-:W-:Y:S01]  /*17f0*/  @!P4 MOV R35, R119 ;  /* 0x000000770023c202 */ /* 0x000fe20000000f00 */
[----:B------:R3:W4:Y:S01]  /*1800*/  @!P0 LDG.E R22, desc[UR6][R28.64] ;  /* 0x000000061c168981 */ /* 0x000722000c1e1900 */
[----:B------:R-:W-:Y:S01]  /*1810*/  MOV R21, RZ ;  /* 0x000000ff00157202 */ /* 0x000fe20000000f00 */
[C---:B------:R-:W-:Y:S02]  /*1820*/  @!P4 IMAD R41, R37.reuse, R53, R24 ;  /* 0x000000352529c224 */ /* 0x040fe400078e0218 */
[----:B------:R-:W-:Y:S01]  /*1830*/  @!P4 IMAD.WIDE.U32 R34, R37, R52, R34 ;  /* 0x000000342522c225 */ /* 0x000fe200078e0022 */
[----:B------:R-:W4:Y:S04]  /*1840*/  @!P0 LDG.E R23, desc[UR6][R32.64] ;  /* 0x0000000620178981 */ /* 0x000f28000c1e1900 */
[----:B------:R0:W4:Y:S01]  /*1850*/  @!P2 LDG.E R21, desc[UR6][R26.64] ;  /* 0x000000061a15a981 */ /* 0x000122000c1e1900 */
[----:B---3--:R-:W-:-:S04]  /*1860*/  @!P3 IADD3 R28, P0, PT, R25, R46, RZ ;  /* 0x0000002e191cb210 */ /* 0x008fc80007f1e0ff */
[----:B------:R-:W-:Y:S02]  /*1870*/  @!P3 IADD3.X R29, PT, PT, R2, R47, RZ, P0, !PT ;  /* 0x0000002f021db210 */ /* 0x000fe400007fe4ff */
[----:B------:R-:W3:Y:S01]  /*1880*/  @!P5 LDC.64 R46, c[0x0][0x3a0] ;  /* 0x0000e800ff2edb82 */ /* 0x000ee20000000a00 */
[----:B0-----:R-:W-:Y:S02]  /*1890*/  @!P3 IADD3 R26, P1, PT, R25, R50, RZ ;  /* 0x00000032191ab210 */ /* 0x001fe40007f3e0ff */
[----:B------:R-:W-:Y:S02]  /*18a0*/  @!P4 IADD3 R25, PT, PT, R35, R41, RZ ;  /* 0x000000292319c210 */ /* 0x000fe40007ffe0ff */
[----:B------:R-:W-:Y:S02]  /*18b0*/  @!P4 SHF.L.U32 R35, R34, 0x1, RZ ;  /* 0x000000012223c819 */ /* 0x000fe400000006ff */
[----:B------:R-:W-:Y:S02]  /*18c0*/  @!P3 IADD3.X R27, PT, PT, R2, R51, RZ, P1, !PT ;  /* 0x00000033021bb210 */ /* 0x000fe40000ffe4ff */
[----:B------:R-:W0:Y:S01]  /*18d0*/  @!P5 LDC.64 R50, c[0x0][0x398] ;  /* 0x0000e600ff32db82 */ /* 0x000e220000000a00 */
[----:B------:R-:W-:-:S02]  /*18e0*/  MOV R24, RZ ;  /* 0x000000ff00187202 */ /* 0x000fc40000000f00 */
[----:B------:R-:W-:Y:S02]  /*18f0*/  @!P4 SHF.L.U64.HI R2, R34, 0x1, R25 ;  /* 0x000000012202c819 */ /* 0x000fe40000010219 */
[C---:B-1----:R-:W-:Y:S02]  /*1900*/  @!P4 IADD3 R34, P2, PT, R35.reuse, R42, RZ ;  /* 0x0000002a2322c210 */ /* 0x042fe40007f5e0ff */
[----:B------:R-:W-:Y:S01]  /*1910*/  @!P4 IADD3 R32, P1, PT, R35, R48, RZ ;  /* 0x000000302320c210 */ /* 0x000fe20007f3e0ff */
[----:B------:R1:W4:Y:S01]  /*1920*/  @!P3 LDG.E R24, desc[UR6][R26.64] ;  /* 0x000000061a18b981 */ /* 0x000322000c1e1900 */
[----:B------:R-:W-:Y:S02]  /*1930*/  @!P4 IADD3.X R35, PT, PT, R2, R43, RZ, P2, !PT ;  /* 0x0000002b0223c210 */ /* 0x000fe400017fe4ff */
[----:B------:R-:W-:Y:S01]  /*1940*/  @!P5 MOV R36, R116 ;  /* 0x000000740024d202 */ /* 0x000fe20000000f00 */
[----:B------:R-:W0:Y:S01]  /*1950*/  LDC.64 R42, c[0x0][0x3a8] ;  /* 0x0000ea00ff2a7b82 */ /* 0x000e220000000a00 */
[----:B------:R-:W-:Y:S01]  /*1960*/  @!P5 MOV R37, R119 ;  /* 0x000000770025d202 */ /* 0x000fe20000000f00 */
[----:B-1----:R-:W-:-:S02]  /*1970*/  @!P5 IMAD R26, R45, R54, RZ ;  /* 0x000000362d1ad224 */ /* 0x002fc400078e02ff */
[----:B------:R-:W-:-:S04]  /*1980*/  @!P5 IMAD.WIDE.U32 R36, R39, R54, R36 ;  /* 0x000000362724d225 */ /* 0x000fc800078e0024 */
[----:B------:R-:W-:Y:S01]  /*1990*/  @!P5 IMAD R41, R39, R55, R26 ;  /* 0x000000372729d224 */ /* 0x000fe200078e021a */
[----:B------:R-:W-:-:S04]  /*19a0*/  MOV R25, RZ ;  /* 0x000000ff00197202 */ /* 0x000fc80000000f00 */
[----:B------:R-:W-:Y:S02]  /*19b0*/  @!P5 IADD3 R37, PT, PT, R37, R41, RZ ;  /* 0x000000292525d210 */ /* 0x000fe40007ffe0ff */
[----:B------:R-:W-:Y:S02]  /*19c0*/  @!P5 SHF.L.U32 R41, R36, 0x1, RZ ;  /* 0x000000012429d819 */ /* 0x000fe400000006ff */
[----:B------:R-:W-:Y:S02]  /*19d0*/  @!P4 IADD3.X R33, PT, PT, R2, R49, RZ, P1, !PT ;  /* 0x000000310221c210 */ /* 0x000fe40000ffe4ff */
[----:B------:R-:W-:Y:S02]  /*19e0*/  CS2R R26, SRZ ;  /* 0x00000000001a7805 */ /* 0x000fe4000001ff00 */
[----:B------:R-:W-:Y:S01]  /*19f0*/  @!P5 SHF.L.U64.HI R36, R36, 0x1, R37 ;  /* 0x000000012424d819 */ /* 0x000fe20000010225 */
[----:B------:R1:W4:Y:S01]  /*1a00*/  @!P3 LDG.E R25, desc[UR6][R28.64] ;  /* 0x000000061c19b981 */ /* 0x000322000c1e1900 */
[----:B---3--:R-:W-:-:S02]  /*1a10*/  @!P5 IADD3 R38, P1, PT, R41, R46, RZ ;  /* 0x0000002e2926d210 */ /* 0x008fc40007f3e0ff */
[----:B------:R-:W-:Y:S01]  /*1a20*/  LOP3.LUT R2, R77, 0xffff, RZ, 0xc0, !PT ;  /* 0x0000ffff4d027812 */ /* 0x000fe200078ec0ff */
[----:B------:R3:W4:Y:S01]  /*1a30*/  @!P4 LDG.E R27, desc[UR6][R34.64] ;  /* 0x00000006221bc981 */ /* 0x000722000c1e1900 */
[----:B0-----:R-:W-:Y:S02]  /*1a40*/  @!P5 IADD3 R40, P2, PT, R41, R50, RZ ;  /* 0x000000322928d210 */ /* 0x001fe40007f5e0ff */
[C---:B------:R-:W-:Y:S01]  /*1a50*/  @!P5 IADD3.X R39, PT, PT, R36.reuse, R47, RZ, P1, !PT ;  /* 0x0000002f2427d210 */ /* 0x040fe20000ffe4ff */
[----:B------:R-:W-:Y:S01]  /*1a60*/  IMAD R47, R115, 0x18, R2 ;  /* 0x00000018732f7824 */ /* 0x000fe200078e0202 */
[----:B------:R-:W-:Y:S02]  /*1a70*/  @!P5 IADD3.X R41, PT, PT, R36, R51, RZ, P2, !PT ;  /* 0x000000332429d210 */ /* 0x000fe400017fe4ff */
[----:B-1----:R-:W-:Y:S01]  /*1a80*/  CS2R R28, SRZ ;  /* 0x00000000001c7805 */ /* 0x002fe2000001ff00 */
[----:B------:R0:W4:Y:S01]  /*1a90*/  @!P4 LDG.E R26, desc[UR6][R32.64] ;  /* 0x00000006201ac981 */ /* 0x000122000c1e1900 */
[----:B---3--:R-:W-:-:S04]  /*1aa0*/  IMAD.WIDE R34, R47, 0x4, R42 ;  /* 0x000000042f227825 */ /* 0x008fc800078e022a */
[----:B------:R-:W3:Y:S04]  /*1ab0*/  @!P5 LDG.E R28, desc[UR6][R38.64] ;  /* 0x00000006261cd981 */ /* 0x000ee8000c1e1900 */
[----:B------:R-:W3:Y:S04]  /*1ac0*/  @!P5 LDG.E R29, desc[UR6][R40.64] ;  /* 0x00000006281dd981 */ /* 0x000ee8000c1e1900 */
[----:B------:R-:W5:Y:S01]  /*1ad0*/  LDG.E.64 R34, desc[UR6][R34.64] ;  /* 0x0000000622227981 */ /* 0x000f62000c1e1b00 */
[----:B------:R-:W-:-:S13]  /*1ae0*/  ISETP.NE.AND P0, PT, RZ, UR4, PT ;  /* 0x00000004ff007c0c */ /* 0x000fda000bf05270 */
[----:B------:R-:W1:Y:S01]  /*1af0*/  @P0 LDC.64 R44, c[0x0][0x3b0] ;  /* 0x0000ec00ff2c0b82 */ /* 0x000e620000000a00 */
[----:B0-----:R-:W-:Y:S01]  /*1b00*/  CS2R R32, SRZ ;  /* 0x0000000000207805 */ /* 0x001fe2000001ff00 */
[----:B-1----:R-:W-:-:S05]  /*1b10*/  @P0 IMAD.WIDE R36, R47, 0x4, R44 ;  /* 0x000000042f240825 */ /* 0x002fca00078e022c */
[----:B------:R0:W5:Y:S01]  /*1b20*/  @P0 LDG.E.64 R32, desc[UR6][R36.64] ;  /* 0x0000000624200981 */ /* 0x000162000c1e1b00 */
[----:B------:R-:W-:Y:S01]  /*1b30*/  MOV R113, 0x3f800000 ;  /* 0x3f80000000717802 */ /* 0x000fe20000000f00 */
[----:B------:R-:W-:Y:S01]  /*1b40*/  UISETP.NE.AND UP0, UPT, UR4, URZ, UPT ;  /* 0x000000ff0400728c */ /* 0x000fe2000bf05270 */
[----:B------:R-:W-:Y:S02]  /*1b50*/  PRMT R111, R75, 0x7632, R111 ;  /* 0x000076324b6f7816 */ /* 0x000fe4000000006f */
[----:B------:R-:W-:Y:S02]  /*1b60*/  PRMT R112, R74, 0x7632, R112 ;  /* 0x000076324a707816 */ /* 0x000fe40000000070 */
[----:B------:R-:W-:Y:S02]  /*1b70*/  PRMT R109, R73, 0x7632, R109 ;  /* 0x00007632496d7816 */ /* 0x000fe4000000006d */
[----:B------:R-:W-:Y:S02]  /*1b80*/  PRMT R110, R72, 0x7632, R110 ;  /* 0x00007632486e7816 */ /* 0x000fe4000000006e */
[----:B------:R-:W-:-:S02]  /*1b90*/  PRMT R107, R71, 0x7632, R107 ;  /* 0x00007632476b7816 */ /* 0x000fc4000000006b */
[----:B------:R-:W-:Y:S02]  /*1ba0*/  PRMT R108, R70, 0x7632, R108 ;  /* 0x00007632466c7816 */ /* 0x000fe4000000006c */
[----:B------:R-:W-:Y:S02]  /*1bb0*/  PRMT R105, R4, 0x7632, R105 ;  /* 0x0000763204697816 */ /* 0x000fe40000000069 */
[----:B------:R-:W-:Y:S02]  /*1bc0*/  PRMT R106, R5, 0x7632, R106 ;  /* 0x00007632056a7816 */ /* 0x000fe4000000006a */
[----:B------:R-:W-:Y:S02]  /*1bd0*/  PRMT R103, R6, 0x7632, R103 ;  /* 0x0000763206677816 */ /* 0x000fe40000000067 */
[----:B------:R-:W-:Y:S02]  /*1be0*/  PRMT R104, R7, 0x7632, R104 ;  /* 0x0000763207687816 */ /* 0x000fe40000000068 */
[----:B------:R-:W-:-:S02]  /*1bf0*/  PRMT R101, R8, 0x7632, R101 ;  /* 0x0000763208657816 */ /* 0x000fc40000000065 */
[----:B------:R-:W-:Y:S02]  /*1c00*/  PRMT R102, R9, 0x7632, R102 ;  /* 0x0000763209667816 */ /* 0x000fe40000000066 */
[----:B--2---:R-:W-:Y:S02]  /*1c10*/  PRMT R99, R10, 0x7632, R99 ;  /* 0x000076320a637816 */ /* 0x004fe40000000063 */
[----:B------:R-:W-:Y:S02]  /*1c20*/  PRMT R100, R11, 0x7632, R100 ;  /* 0x000076320b647816 */ /* 0x000fe40000000064 */
[----:B------:R-:W-:Y:S02]  /*1c30*/  PRMT R97, R12, 0x7632, R97 ;  /* 0x000076320c617816 */ /* 0x000fe40000000061 */
[----:B------:R-:W-:Y:S02]  /*1c40*/  PRMT R98, R13, 0x7632, R98 ;  /* 0x000076320d627816 */ /* 0x000fe40000000062 */
[----:B------:R-:W-:-:S02]  /*1c50*/  PRMT R96, R15, 0x7632, R96 ;  /* 0x000076320f607816 */ /* 0x000fc40000000060 */
[----:B------:R-:W-:Y:S02]  /*1c60*/  PRMT R95, R14, 0x7632, R95 ;  /* 0x000076320e5f7816 */ /* 0x000fe4000000005f */
[----:B------:R-:W-:Y:S02]  /*1c70*/  PRMT R93, R16, 0x7632, R93 ;  /* 0x00007632105d7816 */ /* 0x000fe4000000005d */
[----:B------:R-:W-:Y:S01]  /*1c80*/  PRMT R94, R17, 0x7632, R94 ;  /* 0x00007632115e7816 */ /* 0x000fe2000000005e */
[----:B----4-:R-:W-:-:S05]  /*1c90*/  FFMA.FTZ R42, -R30, R30, R31 ;  /* 0x0000001e1e2a7223 */ /* 0x010fca000001011f */
[----:B------:R-:W-:-:S13]  /*1ca0*/  FSETP.GTU.FTZ.AND P0, PT, R42, RZ, PT ;  /* 0x000000ff2a00720b */ /* 0x000fda0003f1c000 */
[----:B------:R-:W1:Y:S01]  /*1cb0*/  @P0 LDC R31, c[0x0][0x3c0] ;  /* 0x0000f000ff1f0b82 */ /* 0x000e620000000800 */
[----:B------:R-:W-:Y:S02]  /*1cc0*/  PRMT R91, R18, 0x7632, R91 ;  /* 0x00007632125b7816 */ /* 0x000fe4000000005b */
[----:B------:R-:W-:Y:S02]  /*1cd0*/  PRMT R92, R19, 0x7632, R92 ;  /* 0x00007632135c7816 */ /* 0x000fe4000000005c */
[----:B------:R-:W-:Y:S01]  /*1ce0*/  PRMT R89, R20, 0x7632, R89 ;  /* 0x0000763214597816 */ /* 0x000fe20000000059 */
[----:B-1----:R-:W-:-:S04]  /*1cf0*/  @P0 FADD.FTZ R31, R42, R31 ;  /* 0x0000001f2a1f0221 */ /* 0x002fc80000010000 */
[----:B------:R0:W1:Y:S01]  /*1d00*/  @P0 MUFU.RSQ R113, R31 ;  /* 0x0000001f00710308 */ /* 0x0000620000001400 */
[----:B------:R-:W-:Y:S02]  /*1d10*/  PRMT R90, R21, 0x7632, R90 ;  /* 0x00007632155a7816 */ /* 0x000fe4000000005a */
[----:B------:R-:W-:Y:S02]  /*1d20*/  PRMT R87, R22, 0x7632, R87 ;  /* 0x0000763216577816 */ /* 0x000fe40000000057 */
[----:B------:R-:W-:Y:S02]  /*1d30*/  PRMT R88, R23, 0x7632, R88 ;  /* 0x0000763217587816 */ /* 0x000fe40000000058 */
[----:B------:R-:W-:Y:S02]  /*1d40*/  PRMT R85, R24, 0x7632, R85 ;  /* 0x0000763218557816 */ /* 0x000fe40000000055 */
[----:B------:R-:W-:Y:S02]  /*1d50*/  PRMT R86, R25, 0x7632, R86 ;  /* 0x0000763219567816 */ /* 0x000fe40000000056 */
[----:B------:R-:W-:-:S02]  /*1d60*/  PRMT R84, R27, 0x7632, R84 ;  /* 0x000076321b547816 */ /* 0x000fc40000000054 */
[----:B------:R-:W-:Y:S02]  /*1d70*/  PRMT R83, R26, 0x7632, R83 ;  /* 0x000076321a537816 */ /* 0x000fe40000000053 */
[----:B---3--:R-:W-:Y:S02]  /*1d80*/  PRMT R80, R28, 0x7632, R80 ;  /* 0x000076321c507816 */ /* 0x008fe40000000050 */
[----:B------:R-:W-:Y:S01]  /*1d90*/  PRMT R82, R29, 0x7632, R82 ;  /* 0x000076321d527816 */ /* 0x000fe20000000052 */
[----:B01----:R-:W-:Y:S06]  /*1da0*/  BRA.U UP0, `(.L_x_132) ;  /* 0x0000001100847547 */ /* 0x003fec000b800000 */
        /* <DEDUP_REMOVED lines=9> */
[----:B------:R-:W-:Y:S01]  /*1e40*/  FADD.FTZ R44, -R30, R41 ;  /* 0x000000291e2c7221 */ /* 0x000fe20000010100 */
[----:B------:R-:W-:Y:S01]  /*1e50*/  FMUL.FTZ R37, R40, R113 ;  /* 0x0000007128257220 */ /* 0x000fe20000410000 */
[----:B------:R-:W-:Y:S01]  /*1e60*/  SHF.L.U32 R43, R72, 0x10, RZ ;  /* 0x00000010482b7819 */ /* 0x000fe200000006ff */
[----:B------:R-:W-:Y:S01]  /*1e70*/  FMUL.FTZ R42, R35, R36 ;  /* 0x00000024232a7220 */ /* 0x000fe20000410000 */
[----:B------:R-:W-:Y:S01]  /*1e80*/  FADD.FTZ R41, RZ, R39 ;  /* 0x00000027ff297221 */ /* 0x000fe20000010000 */
[----:B------:R-:W-:Y:S01]  /*1e90*/  FFMA.FTZ R40, R38, R39, RZ ;  /* 0x0000002726287223 */ /* 0x000fe200000100ff */
[----:B------:R-:W-:Y:S01]  /*1ea0*/  FFMA.FTZ R38, R31, R38, RZ ;  /* 0x000000261f267223 */ /* 0x000fe200000100ff */
[----:B------:R-:W-:Y:S01]  /*1eb0*/  FADD.FTZ R46, RZ, R31 ;  /* 0x0000001fff2e7221 */ /* 0x000fe20000010000 */
[----:B------:R-:W-:Y:S01]  /*1ec0*/  FADD.FTZ R41, R42, R41 ;  /* 0x000000292a297221 */ /* 0x000fe20000010000 */
[----:B------:R-:W-:Y:S01]  /*1ed0*/  FFMA.FTZ R40, R37, R42, R40 ;  /* 0x0000002a25287223 */ /* 0x000fe20000010028 */
[----:B------:R-:W-:Y:S01]  /*1ee0*/  FMUL.FTZ R42, R34, R43 ;  /* 0x0000002b222a7220 */ /* 0x000fe20000410000 */
[----:B------:R-:W-:Y:S01]  /*1ef0*/  FMUL.FTZ R39, R44, R113 ;  /* 0x000000712c277220 */ /* 0x000fe20000410000 */
[----:B------:R-:W-:Y:S01]  /*1f00*/  SHF.L.U32 R31, R109, 0x10, RZ ;  /* 0x000000106d1f7819 */ /* 0x000fe200000006ff */
[----:B------:R-:W-:Y:S01]  /*1f10*/  FADD.FTZ R46, R43, R46 ;  /* 0x0000002e2b2e7221 */ /* 0x000fe20000010000 */
[----:B------:R-:W-:Y:S01]  /*1f20*/  FADD.FTZ R41, R41, R42 ;  /* 0x0000002a29297221 */ /* 0x000fe20000010000 */
[----:B------:R-:W-:Y:S01]  /*1f30*/  FFMA.FTZ R42, R39, R42, R40 ;  /* 0x0000002a272a7223 */ /* 0x000fe20000010028 */
[----:B------:R-:W-:Y:S01]  /*1f40*/  SHF.L.U32 R45, R71, 0x10, RZ ;  /* 0x00000010472d7819 */ /* 0x000fe200000006ff */
[----:B------:R-:W-:Y:S01]  /*1f50*/  FADD.FTZ R40, -R30, R31 ;  /* 0x0000001f1e287221 */ /* 0x000fe20000010100 */
[----:B------:R-:W-:Y:S01]  /*1f60*/  FFMA.FTZ R43, R43, R39, R38 ;  /* 0x000000272b2b7223 */ /* 0x000fe20000010026 */
[----:B------:R-:W-:Y:S01]  /*1f70*/  SHF.L.U32 R38, R110, 0x10, RZ ;  /* 0x000000106e267819 */ /* 0x000fe200000006ff */
[----:B------:R-:W-:Y:S01]  /*1f80*/  FFMA.FTZ R37, R36, R37, RZ ;  /* 0x0000002524257223 */ /* 0x000fe200000100ff */
[----:B------:R-:W-:Y:S01]  /*1f90*/  FADD.FTZ R39, RZ, R36 ;  /* 0x00000024ff277221 */ /* 0x000fe20000010000 */
[----:B------:R-:W-:Y:S01]  /*1fa0*/  FADD.FTZ R36, -R30, R45 ;  /* 0x0000002d1e247221 */ /* 0x000fe20000010100 */
[-C--:B------:R-:W-:Y:S01]  /*1fb0*/  FMUL.FTZ R31, R40, R113.reuse ;  /* 0x00000071281f7220 */ /* 0x080fe20000410000 */
[----:B------:R-:W-:Y:S01]  /*1fc0*/  SHF.L.U32 R44, R70, 0x10, RZ ;  /* 0x00000010462c7819 */ /* 0x000fe200000006ff */
[----:B------:R-:W-:Y:S01]  /*1fd0*/  FADD.FTZ R39, R38, R39 ;  /* 0x0000002726277221 */ /* 0x000fe20000010000 */
[----:B------:R-:W-:Y:S01]  /*1fe0*/  FMUL.FTZ R47, R36, R113 ;  /* 0x00000071242f7220 */ /* 0x000fe20000410000 */
[----:B------:R-:W-:Y:S01]  /*1ff0*/  FFMA.FTZ R37, R38, R31, R37 ;  /* 0x0000001f26257223 */ /* 0x000fe20000010025 */
[----:B------:R-:W-:Y:S01]  /*2000*/  SHF.L.U32 R45, R107, 0x10, RZ ;  /* 0x000000106b2d7819 */ /* 0x000fe200000006ff */
[----:B------:R-:W-:Y:S01]  /*2010*/  FMUL.FTZ R38, R35, R38 ;  /* 0x0000002623267220 */ /* 0x000fe20000410000 */
[----:B------:R-:W-:Y:S01]  /*2020*/  FADD.FTZ R46, R46, R44 ;  /* 0x0000002c2e2e7221 */ /* 0x000fe20000010000 */
[----:B------:R-:W-:Y:S01]  /*2030*/  FFMA.FTZ R43, R44, R47, R43 ;  /* 0x0000002f2c2b7223 */ /* 0x000fe2000001002b */
[----:B------:R-:W-:Y:S01]  /*2040*/  FMUL.FTZ R44, R34, R44 ;  /* 0x0000002c222c7220 */ /* 0x000fe20000410000 */
[----:B------:R-:W-:Y:S01]  /*2050*/  FADD.FTZ R41, R38, R41 ;  /* 0x0000002926297221 */ /* 0x000fe20000010000 */
[----:B------:R-:W-:Y:S01]  /*2060*/  FFMA.FTZ R42, R31, R38, R42 ;  /* 0x000000261f2a7223 */ /* 0x000fe2000001002a */
[----:B------:R-:W-:Y:S01]  /*2070*/  FADD.FTZ R38, -R30, R45 ;  /* 0x0000002d1e267221 */ /* 0x000fe20000010100 */
[----:B------:R-:W-:Y:S01]  /*2080*/  SHF.L.U32 R36, R108, 0x10, RZ ;  /* 0x000000106c247819 */ /* 0x000fe200000006ff */
[----:B------:R-:W-:Y:S01]  /*2090*/  FADD.FTZ R40, R41, R44 ;  /* 0x0000002c29287221 */ /* 0x000fe20000010000 */
[----:B------:R-:W-:Y:S01]  /*20a0*/  SHF.L.U32 R41, R4, 0x10, RZ ;  /* 0x0000001004297819 */ /* 0x000fe200000006ff */
[----:B------:R-:W-:Y:S01]  /*20b0*/  FMUL.FTZ R38, R38, R113 ;  /* 0x0000007126267220 */ /* 0x000fe20000410000 */
[----:B------:R-:W-:Y:S01]  /*20c0*/  SHF.L.U32 R45, R105, 0x10, RZ ;  /* 0x00000010692d7819 */ /* 0x000fe200000006ff */
[----:B------:R-:W-:Y:S01]  /*20d0*/  FFMA.FTZ R47, R47, R44, R42 ;  /* 0x0000002c2f2f7223 */ /* 0x000fe2000001002a */
[----:B------:R-:W-:Y:S01]  /*20e0*/  FMUL.FTZ R31, R35, R36 ;  /* 0x00000024231f7220 */ /* 0x000fe20000410000 */
[----:B------:R-:W-:Y:S01]  /*20f0*/  FADD.FTZ R39, R39, R36 ;  /* 0x0000002427277221 */ /* 0x000fe20000010000 */
[----:B------:R-:W-:Y:S01]  /*2100*/  FFMA.FTZ R37, R36, R38, R37 ;  /* 0x0000002624257223 */ /* 0x000fe20000010025 */
[C---:B------:R-:W-:Y:S01]  /*2110*/  FADD.FTZ R42, -R30.reuse, R41 ;  /* 0x000000291e2a7221 */ /* 0x040fe20000010100 */
[----:B------:R-:W-:Y:S01]  /*2120*/  SHF.L.U32 R36, R5, 0x10, RZ ;  /* 0x0000001005247819 */ /* 0x000fe200000006ff */
[----:B------:R-:W-:Y:S01]  /*2130*/  FADD.FTZ R44, -R30, R45 ;  /* 0x0000002d1e2c7221 */ /* 0x000fe20000010100 */
[----:B------:R-:W-:Y:S01]  /*2140*/  FFMA.FTZ R47, R38, R31, R47 ;  /* 0x0000001f262f7223 */ /* 0x000fe2000001002f */
[----:B------:R-:W-:Y:S01]  /*2150*/  SHF.L.U32 R38, R106, 0x10, RZ ;  /* 0x000000106a267819 */ /* 0x000fe200000006ff */
[----:B------:R-:W-:Y:S01]  /*2160*/  FADD.FTZ R40, R31, R40 ;  /* 0x000000281f287221 */ /* 0x000fe20000010000 */
[-C--:B------:R-:W-:Y:S01]  /*2170*/  FMUL.FTZ R42, R42, R113.reuse ;  /* 0x000000712a2a7220 */ /* 0x080fe20000410000 */
[----:B------:R-:W-:Y:S01]  /*2180*/  SHF.L.U32 R45, R6, 0x10, RZ ;  /* 0x00000010062d7819 */ /* 0x000fe200000006ff */
[----:B------:R-:W-:Y:S01]  /*2190*/  FMUL.FTZ R44, R44, R113 ;  /* 0x000000712c2c7220 */ /* 0x000fe20000410000 */
[----:B------:R-:W-:Y:S01]  /*21a0*/  FMUL.FTZ R31, R34, R36 ;  /* 0x00000024221f7220 */ /* 0x000fe20000410000 */
[----:B------:R-:W-:Y:S01]  /*21b0*/  FADD.FTZ R46, R46, R36 ;  /* 0x000000242e2e7221 */ /* 0x000fe20000010000 */
[----:B------:R-:W-:Y:S01]  /*21c0*/  FFMA.FTZ R43, R36, R42, R43 ;  /* 0x0000002a242b7223 */ /* 0x000fe2000001002b */
        /* <DEDUP_REMOVED lines=8> */
[----:B------:R-:W-:Y:S01]  /*2250*/  FFMA.FTZ R47, R44, R41, R47 ;  /* 0x000000292c2f7223 */ /* 0x000fe2000001002f */
[----:B------:R-:W-:Y:S01]  /*2260*/  FMUL.FTZ R38, R38, R113 ;  /* 0x0000007126267220 */ /* 0x000fe20000410000 */
[----:B------:R-:W-:Y:S01]  /*2270*/  SHF.L.U32 R31, R103, 0x10, RZ ;  /* 0x00000010671f7819 */ /* 0x000fe200000006ff */
[----:B------:R-:W-:Y:S01]  /*2280*/  FMUL.FTZ R41, R34, R36 ;  /* 0x0000002422297220 */ /* 0x000fe20000410000 */
[----:B------:R-:W-:Y:S01]  /*2290*/  FADD.FTZ R46, R46, R36 ;  /* 0x000000242e2e7221 */ /* 0x000fe20000010000 */
[----:B------:R-:W-:Y:S01]  /*22a0*/  FFMA.FTZ R43, R36, R38, R43 ;  /* 0x00000026242b7223 */ /* 0x000fe2000001002b */
[----:B------:R-:W-:Y:S01]  /*22b0*/  SHF.L.U32 R45, R8, 0x10, RZ ;  /* 0x00000010082d7819 */ /* 0x000fe200000006ff */
[----:B------:R-:W-:Y:S01]  /*22c0*/  FFMA.FTZ R47, R38, R41, R47 ;  /* 0x00000029262f7223 */ /* 0x000fe2000001002f */
[----:B------:R-:W-:Y:S01]  /*22d0*/  SHF.L.U32 R36, R104, 0x10, RZ ;  /* 0x0000001068247819 */ /* 0x000fe200000006ff */
[----:B------:R-:W-:Y:S01]  /*22e0*/  FADD.FTZ R38, -R30, R31 ;  /* 0x0000001f1e267221 */ /* 0x000fe20000010100 */
[----:B------:R-:W-:Y:S01]  /*22f0*/  FADD.FTZ R40, R40, R41 ;  /* 0x0000002928287221 */ /* 0x000fe20000010000 */
[----:B------:R-:W-:Y:S01]  /*2300*/  SHF.L.U32 R42, R9, 0x10, RZ ;  /* 0x00000010092a7819 */ /* 0x000fe200000006ff */
[----:B------:R-:W-:Y:S01]  /*2310*/  FADD.FTZ R44, -R30, R45 ;  /* 0x0000002d1e2c7221 */ /* 0x000fe20000010100 */
[-C--:B------:R-:W-:Y:S01]  /*2320*/  FMUL.FTZ R38, R38, R113.reuse ;  /* 0x0000007126267220 */ /* 0x080fe20000410000 */
[----:B------:R-:W-:Y:S01]  /*2330*/  SHF.L.U32 R41, R101, 0x10, RZ ;  /* 0x0000001065297819 */ /* 0x000fe200000006ff */
[----:B------:R-:W-:Y:S01]  /*2340*/  FMUL.FTZ R31, R35, R36 ;  /* 0x00000024231f7220 */ /* 0x000fe20000410000 */
[----:B------:R-:W-:Y:S01]  /*2350*/  FMUL.FTZ R44, R44, R113 ;  /* 0x000000712c2c7220 */ /* 0x000fe20000410000 */
[----:B------:R-:W-:Y:S01]  /*2360*/  FFMA.FTZ R37, R36, R38, R37 ;  /* 0x0000002624257223 */ /* 0x000fe20000010025 */
[----:B------:R-:W-:Y:S01]  /*2370*/  FMUL.FTZ R45, R34, R42 ;  /* 0x0000002a222d7220 */ /* 0x000fe20000410000 */
[----:B------:R-:W-:Y:S01]  /*2380*/  FADD.FTZ R40, R31, R40 ;  /* 0x000000281f287221 */ /* 0x000fe20000010000 */
[----:B------:R-:W-:Y:S01]  /*2390*/  FFMA.FTZ R47, R38, R31, R47 ;  /* 0x0000001f262f7223 */ /* 0x000fe2000001002f */
[----:B------:R-:W-:Y:S01]  /*23a0*/  FADD.FTZ R38, -R30, R41 ;  /* 0x000000291e267221 */ /* 0x000fe20000010100 */
[----:B------:R-:W-:Y:S01]  /*23b0*/  FADD.FTZ R39, R39, R36 ;  /* 0x0000002427277221 */ /* 0x000fe20000010000 */
[----:B------:R-:W-:Y:S01]  /*23c0*/  SHF.L.U32 R36, R102, 0x10, RZ ;  /* 0x0000001066247819 */ /* 0x000fe200000006ff */
[----:B------:R-:W-:Y:S01]  /*23d0*/  FADD.FTZ R40, R40, R45 ;  /* 0x0000002d28287221 */ /* 0x000fe20000010000 */
[----:B------:R-:W-:Y:S01]  /*23e0*/  FFMA.FTZ R47, R44, R45, R47 ;  /* 0x0000002d2c2f7223 */ /* 0x000fe2000001002f */
[----:B------:R-:W-:Y:S01]  /*23f0*/  FMUL.FTZ R38, R38, R113 ;  /* 0x0000007126267220 */ /* 0x000fe20000410000 */
[----:B------:R-:W-:Y:S01]  /*2400*/  SHF.L.U32 R41, R10, 0x10, RZ ;  /* 0x000000100a297819 */ /* 0x000fe200000006ff */
[----:B------:R-:W-:Y:S01]  /*2410*/  FMUL.FTZ R31, R35, R36 ;  /* 0x00000024231f7220 */ /* 0x000fe20000410000 */
[----:B------:R-:W-:Y:S01]  /*2420*/  SHF.L.U32 R45, R99, 0x10, RZ ;  /* 0x00000010632d7819 */ /* 0x000fe200000006ff */
[----:B------:R-:W-:Y:S01]  /*2430*/  FADD.FTZ R46, R46, R42 ;  /* 0x0000002a2e2e7221 */ /* 0x000fe20000010000 */
[----:B------:R-:W-:Y:S01]  /*2440*/  FFMA.FTZ R43, R42, R44, R43 ;  /* 0x0000002c2a2b7223 */ /* 0x000fe2000001002b */
        /* <DEDUP_REMOVED lines=88> */
[----:B------:R-:W-:Y:S01]  /*29d0*/  FMUL.FTZ R31, R35, R36 ;  /* 0x00000024231f7220 */ /* 0x000fe20000410000 */
[----:B------:R-:W-:Y:S01]  /*29e0*/  FMUL.FTZ R38, R38, R113 ;  /* 0x0000007126267220 */ /* 0x000fe20000410000 */
[----:B------:R-:W-:Y:S01]  /*29f0*/  SHF.L.U32 R41, R89, 0x10, RZ ;  /* 0x0000001059297819 */ /* 0x000fe200000006ff */
[----:B------:R-:W-:Y:S01]  /*2a00*/  FADD.FTZ R44, -R30, R45 ;  /* 0x0000002d1e2c7221 */ /* 0x000fe20000010100 */
[----:B------:R-:W-:Y:S01]  /*2a10*/  FMUL.FTZ R45, R34, R42 ;  /* 0x0000002a222d7220 */ /* 0x000fe20000410000 */
[----:B------:R-:W-:Y:S01]  /*2a20*/  FFMA.FTZ R37, R36, R38, R37 ;  /* 0x0000002624257223 */ /* 0x000fe20000010025 */
[----:B------:R-:W-:Y:S01]  /*2a30*/  FFMA.FTZ R47, R38, R31, R47 ;  /* 0x0000001f262f7223 */ /* 0x000fe2000001002f */
[----:B------:R-:W-:Y:S01]  /*2a40*/  FMUL.FTZ R44, R44, R113 ;  /* 0x000000712c2c7220 */ /* 0x000fe20000410000 */
[----:B------:R-:W-:Y:S01]  /*2a50*/  FADD.FTZ R40, R31, R40 ;  /* 0x000000281f287221 */ /* 0x000fe20000010000 */
[----:B------:R-:W-:Y:S01]  /*2a60*/  FADD.FTZ R38, -R30, R41 ;  /* 0x000000291e267221 */ /* 0x000fe20000010100 */
[----:B------:R-:W-:Y:S01]  /*2a70*/  FADD.FTZ R39, R39, R36 ;  /* 0x0000002427277221 */ /* 0x000fe20000010000 */
[----:B------:R-:W-:Y:S01]  /*2a80*/  SHF.L.U32 R36, R90, 0x10, RZ ;  /* 0x000000105a247819 */ /* 0x000fe200000006ff */
[----:B------:R-:W-:Y:S01]  /*2a90*/  FADD.FTZ R40, R40, R45 ;  /* 0x0000002d28287221 */ /* 0x000fe20000010000 */
[----:B------:R-:W-:Y:S01]  /*2aa0*/  FFMA.FTZ R47, R44, R45, R47 ;  /* 0x0000002d2c2f7223 */ /* 0x000fe2000001002f */
[----:B------:R-:W-:Y:S01]  /*2ab0*/  FMUL.FTZ R38, R38, R113 ;  /* 0x0000007126267220 */ /* 0x000fe20000410000 */
[----:B------:R-:W-:Y:S01]  /*2ac0*/  SHF.L.U32 R41, R22, 0x10, RZ ;  /* 0x0000001016297819 */ /* 0x000fe200000006ff */
[----:B------:R-:W-:Y:S01]  /*2ad0*/  FADD.FTZ R46, R46, R42 ;  /* 0x0000002a2e2e7221 */ /* 0x000fe20000010000 */
        /* <DEDUP_REMOVED lines=9> */
[----:B------:R-:W-:Y:S01]  /*2b70*/  FADD.FTZ R40, R31, R40 ;  /* 0x000000281f287221 */ /* 0x000fe20000010000 */
[----:B------:R-:W-:Y:S01]  /*2b80*/  SHF.L.U32 R38, R88, 0x10, RZ ;  /* 0x0000001058267819 */ /* 0x000fe200000006ff */
        /* <DEDUP_REMOVED lines=11> */
[----:B------:R-:W-:Y:S01]  /*2c40*/  SHF.L.U32 R36, R25, 0x10, RZ ;  /* 0x0000001019247819 */ /* 0x000fe200000006ff */
[----:B------:R-:W-:Y:S01]  /*2c50*/  FADD.FTZ R38, -R30, R45 ;  /* 0x0000002d1e267221 */ /* 0x000fe20000010100 */
[----:B------:R-:W-:Y:S01]  /*2c60*/  FADD.FTZ R40, R41, R40 ;  /* 0x0000002829287221 */ /* 0x000fe20000010000 */
[----:B------:R-:W-:Y:S01]  /*2c70*/  FFMA.FTZ R47, R44, R41, R47 ;  /* 0x000000292c2f7223 */ /* 0x000fe2000001002f */
[----:B------:R-:W-:Y:S01]  /*2c80*/  SHF.L.U32 R31, R85, 0x10, RZ ;  /* 0x00000010551f7819 */ /* 0x000fe200000006ff */
[----:B------:R-:W-:Y:S01]  /*2c90*/  FMUL.FTZ R38, R38, R113 ;  /* 0x0000007126267220 */ /* 0x000fe20000410000 */
[----:B------:R-:W-:Y:S01]  /*2ca0*/  FMUL.FTZ R41, R34, R36 ;  /* 0x0000002422297220 */ /* 0x000fe20000410000 */
[----:B------:R-:W-:Y:S01]  /*2cb0*/  FADD.FTZ R46, R46, R36 ;  /* 0x000000242e2e7221 */ /* 0x000fe20000010000 */
[----:B------:R-:W-:Y:S01]  /*2cc0*/  SHF.L.U32 R42, R27, 0x10, RZ ;  /* 0x000000101b2a7819 */ /* 0x000fe200000006ff */
[----:B------:R-:W-:Y:S01]  /*2cd0*/  FFMA.FTZ R43, R36, R38, R43 ;  /* 0x00000026242b7223 */ /* 0x000fe2000001002b */
[----:B------:R-:W-:Y:S01]  /*2ce0*/  FADD.FTZ R40, R40, R41 ;  /* 0x0000002928287221 */ /* 0x000fe20000010000 */
[----:B------:R-:W-:Y:S01]  /*2cf0*/  FFMA.FTZ R47, R38, R41, R47 ;  /* 0x00000029262f7223 */ /* 0x000fe2000001002f */
[----:B------:R-:W-:Y:S01]  /*2d00*/  SHF.L.U32 R36, R86, 0x10, RZ ;  /* 0x0000001056247819 */ /* 0x000fe200000006ff */
[----:B------:R-:W-:Y:S01]  /*2d10*/  FADD.FTZ R38, -R30, R31 ;  /* 0x0000001f1e267221 */ /* 0x000fe20000010100 */
[----:B------:R-:W-:Y:S01]  /*2d20*/  SHF.L.U32 R41, R26, 0x10, RZ ;  /* 0x000000101a297819 */ /* 0x000fe200000006ff */
[----:B------:R-:W-:Y:S01]  /*2d30*/  FADD.FTZ R46, R46, R42 ;  /* 0x0000002a2e2e7221 */ /* 0x000fe20000010000 */
[----:B------:R-:W-:Y:S01]  /*2d40*/  SHF.L.U32 R45, R83, 0x10, RZ ;  /* 0x00000010532d7819 */ /* 0x000fe200000006ff */
[----:B------:R-:W-:Y:S01]  /*2d50*/  FMUL.FTZ R31, R35, R36 ;  /* 0x00000024231f7220 */ /* 0x000fe20000410000 */
[----:B------:R-:W-:Y:S01]  /*2d60*/  FMUL.FTZ R38, R38, R113 ;  /* 0x0000007126267220 */ /* 0x000fe20000410000 */
[----:B------:R-:W-:Y:S01]  /*2d70*/  FADD.FTZ R44, -R30, R41 ;  /* 0x000000291e2c7221 */ /* 0x000fe20000010100 */
[----:B------:R-:W-:Y:S01]  /*2d80*/  SHF.L.U32 R41, R28, 0x10, RZ ;  /* 0x000000101c297819 */ /* 0x000fe200000006ff */
[----:B------:R-:W-:Y:S01]  /*2d90*/  FADD.FTZ R40, R31, R40 ;  /* 0x000000281f287221 */ /* 0x000fe20000010000 */
[----:B------:R-:W-:Y:S01]  /*2da0*/  FFMA.FTZ R47, R38, R31, R47 ;  /* 0x0000001f262f7223 */ /* 0x000fe2000001002f */
[----:B------:R-:W-:Y:S01]  /*2db0*/  FMUL.FTZ R50, R44, R113 ;  /* 0x000000712c327220 */ /* 0x000fe20000410000 */
[----:B------:R-:W-:Y:S01]  /*2dc0*/  FMUL.FTZ R31, R34, R42 ;  /* 0x0000002a221f7220 */ /* 0x000fe20000410000 */
[----:B------:R-:W-:Y:S01]  /*2dd0*/  SHF.L.U32 R44, R84, 0x10, RZ ;  /* 0x00000010542c7819 */ /* 0x000fe200000006ff */
[----:B------:R-:W-:Y:S01]  /*2de0*/  FADD.FTZ R48, -R30, R45 ;  /* 0x0000002d1e307221 */ /* 0x000fe20000010100 */
[----:B------:R-:W-:Y:S01]  /*2df0*/  FFMA.FTZ R37, R36, R38, R37 ;  /* 0x0000002624257223 */ /* 0x000fe20000010025 */
[----:B------:R-:W-:Y:S01]  /*2e00*/  FADD.FTZ R40, R40, R31 ;  /* 0x0000001f28287221 */ /* 0x000fe20000010000 */
[----:B------:R-:W-:Y:S01]  /*2e10*/  FFMA.FTZ R47, R50, R31, R47 ;  /* 0x0000001f322f7223 */ /* 0x000fe2000001002f */
[----:B------:R-:W-:Y:S01]  /*2e20*/  FMUL.FTZ R31, R35, R44 ;  /* 0x0000002c231f7220 */ /* 0x000fe20000410000 */
[----:B------:R-:W-:Y:S01]  /*2e30*/  FMUL.FTZ R48, R48, R113 ;  /* 0x0000007130307220 */ /* 0x000fe20000410000 */
[----:B------:R-:W-:Y:S01]  /*2e40*/  SHF.L.U32 R64, R29, 0x10, RZ ;  /* 0x000000101d407819 */ /* 0x000fe200000006ff */
[----:B------:R-:W-:Y:S01]  /*2e50*/  FADD.FTZ R38, -R30, R41 ;  /* 0x000000291e267221 */ /* 0x000fe20000010100 */
[----:B------:R-:W-:Y:S01]  /*2e60*/  FADD.FTZ R40, R31, R40 ;  /* 0x000000281f287221 */ /* 0x000fe20000010000 */
[----:B------:R-:W-:Y:S01]  /*2e70*/  FFMA.FTZ R47, R48, R31, R47 ;  /* 0x0000001f302f7223 */ /* 0x000fe2000001002f */
[----:B------:R-:W-:Y:S01]  /*2e80*/  SHF.L.U32 R31, R80, 0x10, RZ ;  /* 0x00000010501f7819 */ /* 0x000fe200000006ff */
[----:B------:R-:W-:Y:S01]  /*2e90*/  FADD.FTZ R39, R39, R36 ;  /* 0x0000002427277221 */ /* 0x000fe20000010000 */
[----:B------:R-:W-:Y:S01]  /*2ea0*/  SHF.L.U32 R36, R82, 0x10, RZ ;  /* 0x0000001052247819 */ /* 0x000fe200000006ff */
[----:B------:R-:W-:Y:S01]  /*2eb0*/  FMUL.FTZ R41, R34, R64 ;  /* 0x0000004022297220 */ /* 0x000fe20000410000 */
[----:B------:R-:W-:Y:S01]  /*2ec0*/  FMUL.FTZ R52, R38, R113 ;  /* 0x0000007126347220 */ /* 0x000fe20000410000 */
[----:B------:R-:W-:Y:S01]  /*2ed0*/  FADD.FTZ R38, -R30, R31 ;  /* 0x0000001f1e267221 */ /* 0x000fe20000010100 */
[----:B------:R-:W-:Y:S01]  /*2ee0*/  FFMA.FTZ R43, R42, R50, R43 ;  /* 0x000000322a2b7223 */ /* 0x000fe2000001002b */
[----:B------:R-:W-:Y:S01]  /*2ef0*/  FADD.FTZ R40, R40, R41 ;  /* 0x0000002928287221 */ /* 0x000fe20000010000 */
[----:B------:R-:W-:Y:S01]  /*2f00*/  FMUL.FTZ R31, R35, R36 ;  /* 0x00000024231f7220 */ /* 0x000fe20000410000 */
[----:B------:R-:W-:Y:S01]  /*2f10*/  FFMA.FTZ R47, R52, R41, R47 ;  /* 0x00000029342f7223 */ /* 0x000fe2000001002f */
[----:B------:R-:W-:Y:S01]  /*2f20*/  FMUL.FTZ R38, R38, R113 ;  /* 0x0000007126267220 */ /* 0x000fe20000410000 */
[----:B------:R-:W-:Y:S01]  /*2f30*/  FADD.FTZ R39, R39, R44 ;  /* 0x0000002c27277221 */ /* 0x000fe20000010000 */
[----:B------:R-:W-:Y:S01]  /*2f40*/  FFMA.FTZ R37, R44, R48, R37 ;  /* 0x000000302c257223 */ /* 0x000fe20000010025 */
[----:B------:R-:W-:Y:S01]  /*2f50*/  FADD.FTZ R40, R31, R40 ;  /* 0x000000281f287221 */ /* 0x000fe20000010000 */
[----:B------:R-:W-:Y:S01]  /*2f60*/  FADD.FTZ R66, R46, R64 ;  /* 0x000000402e427221 */ /* 0x000fe20000010000 */
[----:B------:R-:W-:Y:S01]  /*2f70*/  FFMA.FTZ R31, R38, R31, R47 ;  /* 0x0000001f261f7223 */ /* 0x000fe2000001002f */
[----:B------:R-:W-:Y:S01]  /*2f80*/  FFMA.FTZ R64, R64, R52, R43 ;  /* 0x0000003440407223 */ /* 0x000fe2000001002b */
[----:B------:R-:W-:Y:S01]  /*2f90*/  FADD.FTZ R67, R39, R36 ;  /* 0x0000002427437221 */ /* 0x000fe20000010000 */
[----:B------:R-:W-:Y:S01]  /*2fa0*/  FFMA.FTZ R65, R36, R38, R37 ;  /* 0x0000002624417223 */ /* 0x000fe20000010025 */
[----:B------:R-:W-:Y:S06]  /*2fb0*/  BRA `(.L_x_133) ;  /* 0x0000002400007947 */ /* 0x000fec0003800000 */
.L_x_132:
[----:B------:R-:W-:Y:S02]  /*2fc0*/  SHF.L.U32 R31, R75, 0x10, RZ ;  /* 0x000000104b1f7819 */ /* 0x000fe400000006ff */
[----:B------:R-:W-:Y:S02]  /*2fd0*/  SHF.L.U32 R39, R73, 0x10, RZ ;  /* 0x0000001049277819 */ /* 0x000fe400000006ff */
[----:B------:R-:W-:Y:S01]  /*2fe0*/  SHF.L.U32 R37, R111, 0x10, RZ ;  /* 0x000000106f257819 */ /* 0x000fe200000006ff */
[C---:B------:R-:W-:Y:S01]  /*2ff0*/  FADD.FTZ R36, -R30.reuse, R31 ;  /* 0x0000001f1e247221 */ /* 0x040fe20000010100 */
[----:B------:R-:W-:Y:S01]  /*3000*/  SHF.L.U32 R41, R71, 0x10, RZ ;  /* 0x0000001047297819 */ /* 0x000fe200000006ff */
[----:B------:R-:W-:Y:S01]  /*3010*/  FADD.FTZ R38, -R30, R39 ;  /* 0x000000271e267221 */ /* 0x000fe20000010100 */
[----:B------:R-:W-:Y:S01]  /*3020*/  SHF.L.U32 R39, R109, 0x10, RZ ;  /* 0x000000106d277819 */ /* 0x000fe200000006ff */
[-C--:B------:R-:W-:Y:S01]  /*3030*/  FMUL.FTZ R31, R36, R113.reuse ;  /* 0x00000071241f7220 */ /* 0x080fe20000410000 */
[----:B------:R-:W-:Y:S01]  /*3040*/  FADD.FTZ R36, -R30, R37 ;  /* 0x000000251e247221 */ /* 0x000fe20000010100 */
[-C--:B------:R-:W-:Y:S01]  /*3050*/  FMUL.FTZ R43, R38, R113.reuse ;  /* 0x00000071262b7220 */ /* 0x080fe20000410000 */
[C---:B------:R-:W-:Y:S01]  /*3060*/  FADD.FTZ R42, -R30.reuse, R41 ;  /* 0x000000291e2a7221 */ /* 0x040fe20000010100 */
[----:B------:R-:W-:Y:S01]  /*3070*/  FADD.FTZ R44, -R30, R39 ;  /* 0x000000271e2c7221 */ /* 0x000fe20000010100 */
[----:B------:R-:W-:Y:S01]  /*3080*/  FMUL.FTZ R36, R36, R113 ;  /* 0x0000007124247220 */ /* 0x000fe20000410000 */
[--C-:B-----5:R-:W-:Y:S01]  /*3090*/  FFMA.FTZ R45, R34, R31, R32.reuse ;  /* 0x0000001f222d7223 */ /* 0x120fe20000010020 */
[----:B------:R-:W-:Y:S01]  /*30a0*/  SHF.L.U32 R47, R107, 0x10, RZ ;  /* 0x000000106b2f7819 */ /* 0x000fe200000006ff */
[----:B------:R-:W-:Y:S01]  /*30b0*/  FMUL.FTZ R44, R44, R113 ;  /* 0x000000712c2c7220 */ /* 0x000fe20000410000 */
[--C-:B------:R-:W-:Y:S01]  /*30c0*/  FFMA.FTZ R46, R35, R36, R33.reuse ;  /* 0x00000024232e7223 */ /* 0x100fe20000010021 */
[----:B------:R-:W-:Y:S01]  /*30d0*/  FMUL.FTZ R37, R45, -1.4426950216293334961 ;  /* 0xbfb8aa3b2d257820 */ /* 0x000fe20000410000 */
[--C-:B------:R-:W-:Y:S01]  /*30e0*/  FFMA.FTZ R57, R34, R43, R32.reuse ;  /* 0x0000002b22397223 */ /* 0x100fe20000010020 */
[----:B------:R-:W-:Y:S01]  /*30f0*/  FFMA.FTZ R58, R35, R44, R33 ;  /* 0x0000002c233a7223 */ /* 0x000fe20000010021 */
[----:B------:R-:W-:Y:S01]  /*3100*/  FMUL.FTZ R38, R46, -1.4426950216293334961 ;  /* 0xbfb8aa3b2e267820 */ /* 0x000fe20000410000 */
[----:B------:R0:W-:Y:S01]  /*3110*/  MUFU.EX2 R40, R37 ;  /* 0x0000002500287308 */ /* 0x0001e20000000800 */
[----:B------:R-:W-:Y:S01]  /*3120*/  FMUL.FTZ R41, R42, R113 ;  /* 0x000000712a297220 */ /* 0x000fe20000410000 */
[----:B------:R-:W-:Y:S01]  /*3130*/  FADD.FTZ R42, -R30, R47 ;  /* 0x0000002f1e2a7221 */ /* 0x000fe20000010100 */
[----:B------:R-:W-:Y:S01]  /*3140*/  FMUL.FTZ R39, R57, -1.4426950216293334961 ;  /* 0xbfb8aa3b39277820 */ /* 0x000fe20000410000 */
[----:B------:R-:W-:Y:S01]  /*3150*/  SHF.L.U32 R49, R4, 0x10, RZ ;  /* 0x0000001004317819 */ /* 0x000fe200000006ff */
[----:B------:R-:W-:Y:S01]  /*3160*/  FFMA.FTZ R61, R34, R41, R32 ;  /* 0x00000029223d7223 */ /* 0x000fe20000010020 */
[----:B------:R-:W-:Y:S01]  /*3170*/  FMUL.FTZ R42, R42, R113 ;  /* 0x000000712a2a7220 */ /* 0x000fe20000410000 */
[----:B------:R-:W-:Y:S01]  /*3180*/  SHF.L.U32 R51, R6, 0x10, RZ ;  /* 0x0000001006337819 */ /* 0x000fe200000006ff */
[----:B------:R1:W2:Y:S01]  /*3190*/  MUFU.EX2 R54, R38 ;  /* 0x0000002600367308 */ /* 0x0002a20000000800 */
[----:B0-----:R-:W-:Y:S01]  /*31a0*/  FMUL.FTZ R37, R58, -1.4426950216293334961 ;  /* 0xbfb8aa3b3a257820 */ /* 0x001fe20000410000 */
[----:B------:R-:W-:Y:S01]  /*31b0*/  FFMA.FTZ R52, R35, R42, R33 ;  /* 0x0000002a23347223 */ /* 0x000fe20000010021 */
[----:B------:R-:W-:Y:S01]  /*31c0*/  FMUL.FTZ R47, R61, -1.4426950216293334961 ;  /* 0xbfb8aa3b3d2f7820 */ /* 0x000fe20000410000 */
[----:B------:R-:W-:Y:S01]  /*31d0*/  FADD.FTZ R60, -R30, R51 ;  /* 0x000000331e3c7221 */ /* 0x000fe20000010100 */
[----:B------:R-:W-:Y:S01]  /*31e0*/  SHF.L.U32 R69, R103, 0x10, RZ ;  /* 0x0000001067457819 */ /* 0x000fe200000006ff */
[----:B------:R-:W-:Y:S01]  /*31f0*/  FMUL.FTZ R50, R52, -1.4426950216293334961 ;  /* 0xbfb8aa3b34327820 */ /* 0x000fe20000410000 */
[----:B------:R-:W-:Y:S01]  /*3200*/  SHF.L.U32 R121, R8, 0x10, RZ ;  /* 0x0000001008797819 */ /* 0x000fe200000006ff */
[----:B------:R0:W3:Y:S01]  /*3210*/  MUFU.EX2 R56, R37 ;  /* 0x0000002500387308 */ /* 0x0000e20000000800 */
[----:B-1----:R-:W-:Y:S01]  /*3220*/  FADD.FTZ R38, -R30, R49 ;  /* 0x000000311e267221 */ /* 0x002fe20000010100 */
[----:B------:R-:W-:-:S02]  /*3230*/  SHF.L.U32 R49, R105, 0x10, RZ ;  /* 0x0000001069317819 */ /* 0x000fc400000006ff */
[----:B------:R-:W-:-:S04]  /*3240*/  SHF.L.U32 R126, R17, 0x10, RZ ;  /* 0x00000010117e7819 */ /* 0x000fc800000006ff */
[----:B------:R1:W4:Y:S01]  /*3250*/  MUFU.EX2 R55, R39 ;  /* 0x0000002700377308 */ /* 0x0003220000000800 */
[----:B--2---:R-:W-:Y:S01]  /*3260*/  FADD.FTZ R54, R54, 1 ;  /* 0x3f80000036367421 */ /* 0x004fe20000010000 */
[----:B0-----:R-:W-:-:S06]  /*3270*/  FMUL.FTZ R37, R60, R113 ;  /* 0x000000713c257220 */ /* 0x001fcc0000410000 */
[----:B------:R0:W2:Y:S01]  /*3280*/  MUFU.EX2 R63, R50 ;  /* 0x00000032003f7308 */ /* 0x0000a20000000800 */
[----:B-1----:R-:W-:Y:S01]  /*3290*/  FMUL.FTZ R39, R38, R113 ;  /* 0x0000007126277220 */ /* 0x002fe20000410000 */
[----:B------:R-:W-:Y:S01]  /*32a0*/  FADD.FTZ R38, -R30, R49 ;  /* 0x000000311e267221 */ /* 0x000fe20000010100 */
[----:B---3--:R-:W-:Y:S01]  /*32b0*/  FADD.FTZ R60, R56, 1 ;  /* 0x3f800000383c7421 */ /* 0x008fe20000010000 */
[----:B------:R-:W-:Y:S01]  /*32c0*/  SHF.L.U32 R56, R74, 0x10, RZ ;  /* 0x000000104a387819 */ /* 0x000fe200000006ff */
[----:B------:R-:W-:Y:S01]  /*32d0*/  FFMA.FTZ R49, R34, R39, R32 ;  /* 0x0000002722317223 */ /* 0x000fe20000010020 */
[----:B------:R-:W-:Y:S02]  /*32e0*/  FMUL.FTZ R38, R38, R113 ;  /* 0x0000007126267220 */ /* 0x000fe40000410000 */
[----:B------:R1:W3:Y:S01]  /*32f0*/  MUFU.EX2 R62, R47 ;  /* 0x0000002f003e7308 */ /* 0x0002e20000000800 */
[----:B0-----:R-:W-:Y:S01]  /*3300*/  FADD.FTZ R50, R40, 1 ;  /* 0x3f80000028327421 */ /* 0x001fe20000010000 */
[----:B------:R-:W-:Y:S01]  /*3310*/  FMUL.FTZ R59, R49, -1.4426950216293334961 ;  /* 0xbfb8aa3b313b7820 */ /* 0x000fe20000410000 */
[----:B----4-:R-:W-:Y:S01]  /*3320*/  FADD.FTZ R55, R55, 1 ;  /* 0x3f80000037377421 */ /* 0x010fe20000010000 */
[----:B------:R-:W-:Y:S01]  /*3330*/  FFMA.FTZ R48, R35, R38, R33 ;  /* 0x0000002623307223 */ /* 0x000fe20000010021 */
[----:B------:R-:W-:-:S03]  /*3340*/  FADD.FTZ R40, -R30, R69 ;  /* 0x000000451e287221 */ /* 0x000fc60000010100 */
[----:B------:R0:W4:Y:S01]  /*3350*/  MUFU.RCP R53, R50 ;  /* 0x0000003200357308 */ /* 0x0001220000001000 */
[----:B------:R-:W-:Y:S01]  /*3360*/  FMUL.FTZ R65, R48, -1.4426950216293334961 ;  /* 0xbfb8aa3b30417820 */ /* 0x000fe20000410000 */
[----:B--2---:R-:W-:Y:S01]  /*3370*/  FADD.FTZ R63, R63, 1 ;  /* 0x3f8000003f3f7421 */ /* 0x004fe20000010000 */
[----:B-1----:R-:W-:Y:S01]  /*3380*/  FFMA.FTZ R47, R34, R37, R32 ;  /* 0x00000025222f7223 */ /* 0x002fe20000010020 */
[----:B------:R-:W-:-:S03]  /*3390*/  FMUL.FTZ R40, R40, R113 ;  /* 0x0000007128287220 */ /* 0x000fc60000410000 */
[----:B------:R-:W-:Y:S01]  /*33a0*/  FMUL.FTZ R51, R47, -1.4426950216293334961 ;  /* 0xbfb8aa3b2f337820 */ /* 0x000fe20000410000 */
[----:B------:R-:W1:Y:S01]  /*33b0*/  MUFU.EX2 R64, R59 ;  /* 0x0000003b00407308 */ /* 0x000e620000000800 */
[----:B---3--:R-:W-:Y:S01]  /*33c0*/  FADD.FTZ R62, R62, 1 ;  /* 0x3f8000003e3e7421 */ /* 0x008fe20000010000 */
[----:B0-----:R-:W-:-:S06]  /*33d0*/  FFMA.FTZ R50, R35, R40, R33 ;  /* 0x0000002823327223 */ /* 0x001fcc0000010021 */
[----:B------:R-:W0:Y:S01]  /*33e0*/  MUFU.RCP R54, R54 ;  /* 0x0000003600367308 */ /* 0x000e220000001000 */
[----:B----4-:R-:W-:Y:S01]  /*33f0*/  FMUL.FTZ R69, R56, R53 ;  /* 0x0000003538457220 */ /* 0x010fe20000410000 */
[----:B------:R-:W-:-:S04]  /*3400*/  FADD.FTZ R56, -R53, 1 ;  /* 0x3f80000035387421 */ /* 0x000fc80000010100 */
[----:B------:R-:W-:Y:S02]  /*3410*/  FFMA.FTZ R56, R45, R56, 1 ;  /* 0x3f8000002d387423 */ /* 0x000fe40000010038 */
[----:B------:R2:W3:Y:S01]  /*3420*/  MUFU.RCP R59, R55 ;  /* 0x00000037003b7308 */ /* 0x0004e20000001000 */
[----:B-1----:R-:W-:Y:S01]  /*3430*/  FADD.FTZ R64, R64, 1 ;  /* 0x3f80000040407421 */ /* 0x002fe20000010000 */
[----:B------:R-:W-:-:S06]  /*3440*/  FMUL.FTZ R69, R69, R56 ;  /* 0x0000003845457220 */ /* 0x000fcc0000410000 */
[----:B------:R-:W1:Y:S01]  /*3450*/  MUFU.RCP R60, R60 ;  /* 0x0000003c003c7308 */ /* 0x000e620000001000 */
[----:B0-----:R-:W-:-:S04]  /*3460*/  FADD.FTZ R53, -R54, 1 ;  /* 0x3f80000036357421 */ /* 0x001fc80000010100 */
[----:B--2---:R-:W-:Y:S01]  /*3470*/  FFMA.FTZ R55, R46, R53, 1 ;  /* 0x3f8000002e377423 */ /* 0x004fe20000010035 */
[----:B------:R-:W-:Y:S02]  /*3480*/  SHF.L.U32 R53, R110, 0x10, RZ ;  /* 0x000000106e357819 */ /* 0x000fe400000006ff */
[----:B------:R0:W-:Y:S01]  /*3490*/  MUFU.EX2 R67, R65 ;  /* 0x0000004100437308 */ /* 0x0001e20000000800 */
[----:B------:R-:W-:-:S05]  /*34a0*/  SHF.L.U32 R46, R72, 0x10, RZ ;  /* 0x00000010482e7819 */ /* 0x000fca00000006ff */
[----:B---3--:R-:W-:Y:S02]  /*34b0*/  FMUL.FTZ R81, R46, R59 ;  /* 0x0000003b2e517220 */ /* 0x008fe40000410000 */
[----:B------:R-:W2:Y:S01]  /*34c0*/  MUFU.RCP R62, R62 ;  /* 0x0000003e003e7308 */ /* 0x000ea20000001000 */
[----:B0-----:R-:W-:Y:S01]  /*34d0*/  SHF.L.U32 R65, R112, 0x10, RZ ;  /* 0x0000001070417819 */ /* 0x001fe200000006ff */
[----:B-1----:R-:W-:Y:S01]  /*34e0*/  FADD.FTZ R45, -R60, 1 ;  /* 0x3f8000003c2d7421 */ /* 0x002fe20000010100 */
[----:B------:R-:W-:Y:S01]  /*34f0*/  FMUL.FTZ R68, R53, R60 ;  /* 0x0000003c35447220 */ /* 0x000fe20000410000 */
[----:B------:R-:W-:Y:S02]  /*3500*/  SHF.L.U32 R60, R108, 0x10, RZ ;  /* 0x000000106c3c7819 */ /* 0x000fe400000006ff */
[----:B------:R-:W-:Y:S01]  /*3510*/  FMUL.FTZ R66, R65, R54 ;  /* 0x0000003641427220 */ /* 0x000fe20000410000 */
[----:B------:R-:W-:Y:S01]  /*3520*/  FADD.FTZ R54, -R59, 1 ;  /* 0x3f8000003b367421 */ /* 0x000fe20000010100 */
[----:B------:R-:W0:Y:S01]  /*3530*/  MUFU.RCP R63, R63 ;  /* 0x0000003f003f7308 */ /* 0x000e220000001000 */
[----:B------:R-:W-:Y:S01]  /*3540*/  FMUL.FTZ R65, R50, -1.4426950216293334961 ;  /* 0xbfb8aa3b32417820 */ /* 0x000fe20000410000 */
[----:B------:R-:W-:Y:S01]  /*3550*/  FMUL.FTZ R66, R66, R55 ;  /* 0x0000003742427220 */ /* 0x000fe20000410000 */
[----:B------:R-:W-:Y:S01]  /*3560*/  FFMA.FTZ R54, R57, R54, 1 ;  /* 0x3f80000039367423 */ /* 0x000fe20000010036 */
[----:B------:R-:W-:Y:S01]  /*3570*/  FFMA.FTZ R57, R58, R45, 1 ;  /* 0x3f8000003a397423 */ /* 0x000fe2000001002d */
[----:B------:R-:W-:Y:S01]  /*3580*/  FADD.FTZ R58, -R30, R121 ;  /* 0x000000791e3a7221 */ /* 0x000fe20000010100 */
[----:B------:R-:W-:Y:S01]  /*3590*/  SHF.L.U32 R55, R101, 0x10, RZ ;  /* 0x0000001065377819 */ /* 0x000fe200000006ff */
[----:B------:R-:W-:Y:S01]  /*35a0*/  FMUL.FTZ R81, R81, R54 ;  /* 0x0000003651517220 */ /* 0x000fe20000410000 */
[----:B------:R-:W1:Y:S01]  /*35b0*/  MUFU.RCP R64, R64 ;  /* 0x0000004000407308 */ /* 0x000e620000001000 */
[----:B------:R-:W-:Y:S01]  /*35c0*/  FMUL.FTZ R45, R58, R113 ;  /* 0x000000713a2d7220 */ /* 0x000fe20000410000 */
[----:B--2---:R-:W-:Y:S01]  /*35d0*/  FADD.FTZ R46, -R62, 1 ;  /* 0x3f8000003e2e7421 */ /* 0x004fe20000010100 */
[----:B------:R-:W-:Y:S01]  /*35e0*/  FMUL.FTZ R68, R68, R57 ;  /* 0x0000003944447220 */ /* 0x000fe20000410000 */
[----:B------:R-:W-:Y:S01]  /*35f0*/  FADD.FTZ R54, R67, 1 ;  /* 0x3f80000043367421 */ /* 0x000fe20000010000 */
[----:B------:R-:W-:Y:S01]  /*3600*/  FFMA.FTZ R53, R34, R45, R32 ;  /* 0x0000002d22357223 */ /* 0x000fe20000010020 */
[----:B------:R-:W-:Y:S01]  /*3610*/  FFMA.FTZ R58, R61, R46, 1 ;  /* 0x3f8000003d3a7423 */ /* 0x000fe2000001002e */
[----:B------:R-:W-:Y:S01]  /*3620*/  SHF.L.U32 R61, R10, 0x10, RZ ;  /* 0x000000100a3d7819 */ /* 0x000fe200000006ff */
[----:B------:R-:W-:Y:S01]  /*3630*/  MUFU.EX2 R51, R51 ;  /* 0x0000003300337308 */ /* 0x000fe20000000800 */
[----:B------:R-:W-:Y:S01]  /*3640*/  FMUL.FTZ R56, R53, -1.4426950216293334961 ;  /* 0xbfb8aa3b35387820 */ /* 0x000fe20000410000 */
[----:B0-----:R-:W-:Y:S01]  /*3650*/  FADD.FTZ R57, -R63, 1 ;  /* 0x3f8000003f397421 */ /* 0x001fe20000010100 */
[----:B------:R-:W-:Y:S01]  /*3660*/  FADD.FTZ R46, -R30, R55 ;  /* 0x000000371e2e7221 */ /* 0x000fe20000010100 */
[----:B------:R-:W-:Y:S01]  /*3670*/  FMUL.FTZ R67, R60, R63 ;  /* 0x0000003f3c437220 */ /* 0x000fe20000410000 */
[----:B------:R-:W-:Y:S01]  /*3680*/  SHF.L.U32 R63, R7, 0x10, RZ ;  /* 0x00000010073f7819 */ /* 0x000fe200000006ff */
[----:B------:R-:W-:Y:S01]  /*3690*/  FFMA.FTZ R52, R52, R57, 1 ;  /* 0x3f80000034347423 */ /* 0x000fe20000010039 */
[----:B------:R-:W-:Y:S01]  /*36a0*/  FMUL.FTZ R46, R46, R113 ;  /* 0x000000712e2e7220 */ /* 0x000fe20000410000 */
[----:B------:R0:W2:Y:S02]  /*36b0*/  MUFU.EX2 R114, R65 ;  /* 0x0000004100727308 */ /* 0x0000a40000000800 */
[----:B------:R-:W-:Y:S01]  /*36c0*/  FMUL.FTZ R67, R67, R52 ;  /* 0x0000003443437220 */ /* 0x000fe20000410000 */
[----:B------:R-:W-:-:S05]  /*36d0*/  FFMA.FTZ R55, R35, R46, R33 ;  /* 0x0000002e23377223 */ /* 0x000fca0000010021 */
[----:B------:R1:W3:Y:S01]  /*36e0*/  MUFU.EX2 R59, R56 ;  /* 0x00000038003b7308 */ /* 0x0002e20000000800 */
[----:B0-----:R-:W-:-:S05]  /*36f0*/  SHF.L.U32 R65, R70, 0x10, RZ ;  /* 0x0000001046417819 */ /* 0x001fca00000006ff */
[----:B------:R-:W-:Y:S01]  /*3700*/  FMUL.FTZ R65, R65, R62 ;  /* 0x0000003e41417220 */ /* 0x000fe20000410000 */
[----:B------:R-:W-:Y:S01]  /*3710*/  FADD.FTZ R62, -R30, R61 ;  /* 0x0000003d1e3e7221 */ /* 0x000fe20000010100 */
[----:B------:R-:W0:Y:S01]  /*3720*/  MUFU.RCP R54, R54 ;  /* 0x0000003600367308 */ /* 0x000e220000001000 */
[----:B-1----:R-:W-:Y:S01]  /*3730*/  FADD.FTZ R56, -R64, 1 ;  /* 0x3f80000040387421 */ /* 0x002fe20000010100 */
[----:B--2---:R-:W-:Y:S01]  /*3740*/  FADD.FTZ R114, R114, 1 ;  /* 0x3f80000072727421 */ /* 0x004fe20000010000 */
[----:B------:R-:W-:Y:S01]  /*3750*/  FMUL.FTZ R65, R65, R58 ;  /* 0x0000003a41417220 */ /* 0x000fe20000410000 */
[----:B------:R-:W-:Y:S01]  /*3760*/  FMUL.FTZ R58, R55, -1.4426950216293334961 ;  /* 0xbfb8aa3b373a7820 */ /* 0x000fe20000410000 */
[----:B------:R-:W-:Y:S01]  /*3770*/  FFMA.FTZ R57, R49, R56, 1 ;  /* 0x3f80000031397423 */ /* 0x000fe20000010038 */
[----:B------:R-:W-:Y:S01]  /*3780*/  SHF.L.U32 R49, R5, 0x10, RZ ;  /* 0x0000001005317819 */ /* 0x000fe200000006ff */
[----:B------:R-:W-:Y:S01]  /*3790*/  FADD.FTZ R56, R51, 1 ;  /* 0x3f80000033387421 */ /* 0x000fe20000010000 */
[----:B------:R-:W1:Y:S01]  /*37a0*/  MUFU.RCP R114, R114 ;  /* 0x0000007200727308 */ /* 0x000e620000001000 */
[----:B---3--:R-:W-:Y:S01]  /*37b0*/  FADD.FTZ R59, R59, 1 ;  /* 0x3f8000003b3b7421 */ /* 0x008fe20000010000 */
[----:B------:R-:W-:Y:S01]  /*37c0*/  SHF.L.U32 R61, R106, 0x10, RZ ;  /* 0x000000106a3d7819 */ /* 0x000fe200000006ff */
[----:B------:R-:W-:Y:S01]  /*37d0*/  FMUL.FTZ R60, R49, R64 ;  /* 0x00000040313c7220 */ /* 0x000fe20000410000 */
[----:B------:R-:W-:Y:S01]  /*37e0*/  FMUL.FTZ R49, R62, R113 ;  /* 0x000000713e317220 */ /* 0x000fe20000410000 */
[----:B------:R-:W-:-:S02]  /*37f0*/  SHF.L.U32 R62, R9, 0x10, RZ ;  /* 0x00000010093e7819 */ /* 0x000fc400000006ff */
[----:B------:R-:W-:Y:S01]  /*3800*/  FMUL.FTZ R60, R60, R57 ;  /* 0x000000393c3c7220 */ /* 0x000fe20000410000 */
[----:B------:R-:W-:Y:S01]  /*3810*/  FFMA.FTZ R52, R34, R49, R32 ;  /* 0x0000003122347223 */ /* 0x000fe20000010020 */
[----:B------:R-:W2:Y:S01]  /*3820*/  MUFU.RCP R56, R56 ;  /* 0x0000003800387308 */ /* 0x000ea20000001000 */
[----:B0-----:R-:W-:Y:S01]  /*3830*/  FADD.FTZ R51, -R54, 1 ;  /* 0x3f80000036337421 */ /* 0x001fe20000010100 */
[----:B------:R-:W-:Y:S01]  /*3840*/  FMUL.FTZ R64, R61, R54 ;  /* 0x000000363d407220 */ /* 0x000fe20000410000 */
[----:B------:R-:W-:Y:S01]  /*3850*/  FMUL.FTZ R57, R52, -1.4426950216293334961 ;  /* 0xbfb8aa3b34397820 */ /* 0x000fe20000410000 */
[----:B------:R-:W-:Y:S01]  /*3860*/  SHF.L.U32 R61, R104, 0x10, RZ ;  /* 0x00000010683d7819 */ /* 0x000fe200000006ff */
[----:B------:R-:W-:-:S03]  /*3870*/  FFMA.FTZ R51, R48, R51, 1 ;  /* 0x3f80000030337423 */ /* 0x000fc60000010033 */
[----:B------:R-:W0:Y:S01]  /*3880*/  MUFU.EX2 R58, R58 ;  /* 0x0000003a003a7308 */ /* 0x000e220000000800 */
[----:B------:R-:W-:Y:S01]  /*3890*/  FMUL.FTZ R64, R64, R51 ;  /* 0x0000003340407220 */ /* 0x000fe20000410000 */
[----:B-1----:R-:W-:-:S06]  /*38a0*/  FMUL.FTZ R61, R61, R114 ;  /* 0x000000723d3d7220 */ /* 0x002fcc0000410000 */
[----:B------:R-:W1:Y:S01]  /*38b0*/  MUFU.EX2 R57, R57 ;  /* 0x0000003900397308 */ /* 0x000e620000000800 */
[----:B--2---:R-:W-:Y:S01]  /*38c0*/  FADD.FTZ R48, -R56, 1 ;  /* 0x3f80000038307421 */ /* 0x004fe20000010100 */
[----:B------:R-:W-:-:S03]  /*38d0*/  FMUL.FTZ R63, R63, R56 ;  /* 0x000000383f3f7220 */ /* 0x000fc60000410000 */
[----:B------:R-:W-:Y:S01]  /*38e0*/  FFMA.FTZ R48, R47, R48, 1 ;  /* 0x3f8000002f307423 */ /* 0x000fe20000010030 */
[----:B------:R-:W-:Y:S02]  /*38f0*/  FADD.FTZ R47, -R114, 1 ;  /* 0x3f800000722f7421 */ /* 0x000fe40000010100 */
[----:B------:R-:W2:Y:S01]  /*3900*/  MUFU.RCP R59, R59 ;  /* 0x0000003b003b7308 */ /* 0x000ea20000001000 */
[----:B0-----:R-:W-:Y:S01]  /*3910*/  FADD.FTZ R58, R58, 1 ;  /* 0x3f8000003a3a7421 */ /* 0x001fe20000010000 */
[----:B------:R-:W-:Y:S01]  /*3920*/  FFMA.FTZ R50, R50, R47, 1 ;  /* 0x3f80000032327423 */ /* 0x000fe2000001002f */
[----:B------:R-:W-:Y:S01]  /*3930*/  SHF.L.U32 R47, R99, 0x10, RZ ;  /* 0x00000010632f7819 */ /* 0x000fe200000006ff */
[----:B------:R-:W-:Y:S02]  /*3940*/  FMUL.FTZ R63, R63, R48 ;  /* 0x000000303f3f7220 */ /* 0x000fe40000410000 */
[----:B------:R-:W-:Y:S02]  /*3950*/  FMUL.FTZ R61, R61, R50 ;  /* 0x000000323d3d7220 */ /* 0x000fe40000410000 */
[----:B------:R-:W0:Y:S01]  /*3960*/  MUFU.RCP R58, R58 ;  /* 0x0000003a003a7308 */ /* 0x000e220000001000 */
[----:B-1----:R-:W-:Y:S01]  /*3970*/  FADD.FTZ R57, R57, 1 ;  /* 0x3f80000039397421 */ /* 0x002fe20000010000 */
[----:B------:R-:W-:-:S04]  /*3980*/  FADD.FTZ R54, -R30, R47 ;  /* 0x0000002f1e367221 */ /* 0x000fc80000010100 */
[----:B------:R-:W-:Y:S02]  /*3990*/  FMUL.FTZ R54, R54, R113 ;  /* 0x0000007136367220 */ /* 0x000fe40000410000 */
[----:B------:R-:W1:Y:S01]  /*39a0*/  MUFU.RCP R57, R57 ;  /* 0x0000003900397308 */ /* 0x000e620000001000 */
[----:B--2---:R-:W-:Y:S01]  /*39b0*/  FADD.FTZ R48, -R59, 1 ;  /* 0x3f8000003b307421 */ /* 0x004fe20000010100 */
[----:B------:R-:W-:Y:S01]  /*39c0*/  FFMA.FTZ R51, R35, R54, R33 ;  /* 0x0000003623337223 */ /* 0x000fe20000010021 */
[----:B------:R-:W-:Y:S01]  /*39d0*/  FMUL.FTZ R62, R62, R59 ;  /* 0x0000003b3e3e7220 */ /* 0x000fe20000410000 */
[----:B------:R-:W-:Y:S01]  /*39e0*/  SHF.L.U32 R59, R102, 0x10, RZ ;  /* 0x00000010663b7819 */ /* 0x000fe200000006ff */
[----:B------:R-:W-:Y:S01]  /*39f0*/  FFMA.FTZ R47, R53, R48, 1 ;  /* 0x3f800000352f7423 */ /* 0x000fe20000010030 */
[----:B------:R-:W-:Y:S01]  /*3a00*/  FMUL.FTZ R50, R51, -1.4426950216293334961 ;  /* 0xbfb8aa3b33327820 */ /* 0x000fe20000410000 */
[----:B0-----:R-:W-:Y:S02]  /*3a10*/  FADD.FTZ R48, -R58, 1 ;  /* 0x3f8000003a307421 */ /* 0x001fe40000010100 */
[----:B------:R-:W-:Y:S01]  /*3a20*/  FMUL.FTZ R59, R59, R58 ;  /* 0x0000003a3b3b7220 */ /* 0x000fe20000410000 */
[----:B------:R-:W-:-:S02]  /*3a30*/  SHF.L.U32 R58, R11, 0x10, RZ ;  /* 0x000000100b3a7819 */ /* 0x000fc400000006ff */
[----:B------:R-:W0:Y:S01]  /*3a40*/  MUFU.EX2 R50, R50 ;  /* 0x0000003200327308 */ /* 0x000e220000000800 */
[----:B------:R-:W-:Y:S01]  /*3a50*/  FFMA.FTZ R48, R55, R48, 1 ;  /* 0x3f80000037307423 */ /* 0x000fe20000010030 */
[----:B------:R-:W-:Y:S01]  /*3a60*/  FMUL.FTZ R62, R62, R47 ;  /* 0x0000002f3e3e7220 */ /* 0x000fe20000410000 */
[----:B------:R-:W-:Y:S01]  /*3a70*/  SHF.L.U32 R47, R14, 0x10, RZ ;  /* 0x000000100e2f7819 */ /* 0x000fe200000006ff */
[----:B-1----:R-:W-:Y:S01]  /*3a80*/  FADD.FTZ R53, -R57, 1 ;  /* 0x3f80000039357421 */ /* 0x002fe20000010100 */
[----:B------:R-:W-:Y:S01]  /*3a90*/  FMUL.FTZ R58, R58, R57 ;  /* 0x000000393a3a7220 */ /* 0x000fe20000410000 */
[----:B------:R-:W-:Y:S01]  /*3aa0*/  SHF.L.U32 R57, R97, 0x10, RZ ;  /* 0x0000001061397819 */ /* 0x000fe200000006ff */
[----:B------:R-:W-:Y:S01]  /*3ab0*/  FMUL.FTZ R59, R59, R48 ;  /* 0x000000303b3b7220 */ /* 0x000fe20000410000 */
[----:B------:R-:W-:Y:S01]  /*3ac0*/  FFMA.FTZ R55, R52, R53, 1 ;  /* 0x3f80000034377423 */ /* 0x000fe20000010035 */
[----:B------:R-:W-:Y:S01]  /*3ad0*/  SHF.L.U32 R53, R12, 0x10, RZ ;  /* 0x000000100c357819 */ /* 0x000fe200000006ff */
[----:B------:R-:W-:-:S02]  /*3ae0*/  FADD.FTZ R48, -R30, R47 ;  /* 0x0000002f1e307221 */ /* 0x000fc40000010100 */
[----:B------:R-:W-:Y:S02]  /*3af0*/  FMUL.FTZ R58, R58, R55 ;  /* 0x000000373a3a7220 */ /* 0x000fe40000410000 */
[----:B------:R-:W-:Y:S01]  /*3b00*/  FADD.FTZ R56, -R30, R53 ;  /* 0x000000351e387221 */ /* 0x000fe20000010100 */
[-C--:B------:R-:W-:Y:S01]  /*3b10*/  FMUL.FTZ R47, R48, R113.reuse ;  /* 0x00000071302f7220 */ /* 0x080fe20000410000 */
[----:B0-----:R-:W-:Y:S01]  /*3b20*/  FADD.FTZ R52, R50, 1 ;  /* 0x3f80000032347421 */ /* 0x001fe20000010000 */
[----:B------:R-:W-:Y:S01]  /*3b30*/  FADD.FTZ R50, -R30, R57 ;  /* 0x000000391e327221 */ /* 0x000fe20000010100 */
[----:B------:R-:W-:Y:S01]  /*3b40*/  FMUL.FTZ R53, R56, R113 ;  /* 0x0000007138357220 */ /* 0x000fe20000410000 */
[--C-:B------:R-:W-:Y:S01]  /*3b50*/  FFMA.FTZ R123, R34, R47, R32.reuse ;  /* 0x0000002f227b7223 */ /* 0x100fe20000010020 */
[----:B------:R-:W-:Y:S01]  /*3b60*/  SHF.L.U32 R57, R100, 0x10, RZ ;  /* 0x0000001064397819 */ /* 0x000fe200000006ff */
[----:B------:R-:W-:Y:S01]  /*3b70*/  FMUL.FTZ R50, R50, R113 ;  /* 0x0000007132327220 */ /* 0x000fe20000410000 */
[----:B------:R-:W-:Y:S01]  /*3b80*/  FFMA.FTZ R114, R34, R53, R32 ;  /* 0x0000003522727223 */ /* 0x000fe20000010020 */
[----:B------:R-:W0:Y:S01]  /*3b90*/  MUFU.RCP R52, R52 ;  /* 0x0000003400347308 */ /* 0x000e220000001000 */
[----:B------:R-:W-:Y:S01]  /*3ba0*/  FMUL.FTZ R48, R123, -1.4426950216293334961 ;  /* 0xbfb8aa3b7b307820 */ /* 0x000fe20000410000 */
[----:B------:R-:W-:Y:S01]  /*3bb0*/  FFMA.FTZ R120, R35, R50, R33 ;  /* 0x0000003223787223 */ /* 0x000fe20000010021 */
[----:B------:R-:W-:-:S03]  /*3bc0*/  FMUL.FTZ R121, R114, -1.4426950216293334961 ;  /* 0xbfb8aa3b72797820 */ /* 0x000fc60000410000 */
[----:B------:R-:W-:Y:S02]  /*3bd0*/  FMUL.FTZ R122, R120, -1.4426950216293334961 ;  /* 0xbfb8aa3b787a7820 */ /* 0x000fe40000410000 */
[----:B------:R-:W-:Y:S08]  /*3be0*/  MUFU.EX2 R48, R48 ;  /* 0x0000003000307308 */ /* 0x000ff00000000800 */
[----:B------:R-:W1:Y:S01]  /*3bf0*/  MUFU.EX2 R121, R121 ;  /* 0x0000007900797308 */ /* 0x000e620000000800 */
[----:B0-----:R-:W-:Y:S01]  /*3c00*/  FADD.FTZ R56, -R52, 1 ;  /* 0x3f80000034387421 */ /* 0x001fe20000010100 */
[----:B------:R-:W-:-:S03]  /*3c10*/  FMUL.FTZ R57, R57, R52 ;  /* 0x0000003439397220 */ /* 0x000fc60000410000 */
[----:B------:R-:W-:-:S03]  /*3c20*/  FFMA.FTZ R56, R51, R56, 1 ;  /* 0x3f80000033387423 */ /* 0x000fc60000010038 */
[----:B------:R-:W0:Y:S01]  /*3c30*/  MUFU.EX2 R122, R122 ;  /* 0x0000007a007a7308 */ /* 0x000e220000000800 */
[----:B------:R-:W-:Y:S01]  /*3c40*/  FMUL.FTZ R57, R57, R56 ;  /* 0x0000003839397220 */ /* 0x000fe20000410000 */
[----:B------:R-:W-:Y:S01]  /*3c50*/  SHF.L.U32 R56, R13, 0x10, RZ ;  /* 0x000000100d387819 */ /* 0x000fe200000006ff */
[----:B-1----:R-:W-:-:S06]  /*3c60*/  FADD.FTZ R121, R121, 1 ;  /* 0x3f80000079797421 */ /* 0x002fcc0000010000 */
[----:B------:R-:W1:Y:S01]  /*3c70*/  MUFU.RCP R121, R121 ;  /* 0x0000007900797308 */ /* 0x000e620000001000 */
[----:B0-----:R-:W-:-:S07]  /*3c80*/  FADD.FTZ R122, R122, 1 ;  /* 0x3f8000007a7a7421 */ /* 0x001fce0000010000 */
[----:B------:R-:W0:Y:S01]  /*3c90*/  MUFU.RCP R122, R122 ;  /* 0x0000007a007a7308 */ /* 0x000e220000001000 */
[----:B-1----:R-:W-:Y:S01]  /*3ca0*/  FADD.FTZ R51, -R121, 1 ;  /* 0x3f80000079337421 */ /* 0x002fe20000010100 */
[----:B------:R-:W-:Y:S01]  /*3cb0*/  FMUL.FTZ R56, R56, R121 ;  /* 0x0000007938387220 */ /* 0x000fe20000410000 */
[----:B------:R-:W-:Y:S02]  /*3cc0*/  SHF.L.U32 R121, R95, 0x10, RZ ;  /* 0x000000105f797819 */ /* 0x000fe400000006ff */
[----:B------:R-:W-:Y:S01]  /*3cd0*/  FFMA.FTZ R51, R114, R51, 1 ;  /* 0x3f80000072337423 */ /* 0x000fe20000010033 */
[----:B------:R-:W-:Y:S02]  /*3ce0*/  FADD.FTZ R114, R48, 1 ;  /* 0x3f80000030727421 */ /* 0x000fe40000010000 */
[----:B------:R-:W-:Y:S01]  /*3cf0*/  FADD.FTZ R52, -R30, R121 ;  /* 0x000000791e347221 */ /* 0x000fe20000010100 */
[----:B0-----:R-:W-:Y:S01]  /*3d00*/  FADD.FTZ R55, -R122, 1 ;  /* 0x3f8000007a377421 */ /* 0x001fe20000010100 */
[----:B------:R-:W-:Y:S01]  /*3d10*/  SHF.L.U32 R121, R98, 0x10, RZ ;  /* 0x0000001062797819 */ /* 0x000fe200000006ff */
[----:B------:R-:W-:Y:S01]  /*3d20*/  FMUL.FTZ R56, R56, R51 ;  /* 0x0000003338387220 */ /* 0x000fe20000410000 */
[----:B------:R-:W-:Y:S01]  /*3d30*/  FMUL.FTZ R48, R52, R113 ;  /* 0x0000007134307220 */ /* 0x000fe20000410000 */
[----:B------:R-:W-:Y:S01]  /*3d40*/  FFMA.FTZ R55, R120, R55, 1 ;  /* 0x3f80000078377423 */ /* 0x000fe20000010037 */
[----:B------:R-:W0:Y:S01]  /*3d50*/  MUFU.RCP R114, R114 ;  /* 0x0000007200727308 */ /* 0x000e220000001000 */
[----:B------:R-:W-:Y:S01]  /*3d60*/  FMUL.FTZ R52, R121, R122 ;  /* 0x0000007a79347220 */ /* 0x000fe20000410000 */
[----:B------:R-:W-:Y:S01]  /*3d70*/  FFMA.FTZ R120, R35, R48, R33 ;  /* 0x0000003023787223 */ /* 0x000fe20000010021 */
[----:B------:R-:W-:-:S02]  /*3d80*/  SHF.L.U32 R51, R15, 0x10, RZ ;  /* 0x000000100f337819 */ /* 0x000fc400000006ff */
[----:B------:R-:W-:Y:S01]  /*3d90*/  FMUL.FTZ R52, R52, R55 ;  /* 0x0000003734347220 */ /* 0x000fe20000410000 */
[----:B------:R-:W-:Y:S01]  /*3da0*/  FMUL.FTZ R121, R120, -1.4426950216293334961 ;  /* 0xbfb8aa3b78797820 */ /* 0x000fe20000410000 */
[----:B------:R-:W-:-:S05]  /*3db0*/  FMUL.FTZ R55, R35, R66 ;  /* 0x0000004223377220 */ /* 0x000fca0000410000 */
[----:B------:R-:W1:Y:S01]  /*3dc0*/  MUFU.EX2 R121, R121 ;  /* 0x0000007900797308 */ /* 0x000e620000000800 */
[----:B0-----:R-:W-:Y:S01]  /*3dd0*/  FADD.FTZ R122, -R114, 1 ;  /* 0x3f800000727a7421 */ /* 0x001fe20000010100 */
[----:B------:R-:W-:Y:S01]  /*3de0*/  FMUL.FTZ R51, R51, R114 ;  /* 0x0000007233337220 */ /* 0x000fe20000410000 */
[----:B------:R-:W-:Y:S02]  /*3df0*/  FMUL.FTZ R114, R34, R69 ;  /* 0x0000004522727220 */ /* 0x000fe40000410000 */
[----:B------:R-:W-:-:S04]  /*3e00*/  FFMA.FTZ R122, R123, R122, 1 ;  /* 0x3f8000007b7a7423 */ /* 0x000fc8000001007a */
[----:B------:R-:W-:Y:S01]  /*3e10*/  FMUL.FTZ R51, R51, R122 ;  /* 0x0000007a33337220 */ /* 0x000fe20000410000 */
[----:B-1----:R-:W-:Y:S01]  /*3e20*/  FADD.FTZ R123, R121, 1 ;  /* 0x3f800000797b7421 */ /* 0x002fe20000010000 */
[----:B------:R-:W-:Y:S01]  /*3e30*/  FFMA.FTZ R121, R31, R114, RZ ;  /* 0x000000721f797223 */ /* 0x000fe200000100ff */
[----:B------:R-:W-:-:S03]  /*3e40*/  FADD.FTZ R114, RZ, R114 ;  /* 0x00000072ff727221 */ /* 0x000fc60000010000 */
[----:B------:R-:W-:Y:S01]  /*3e50*/  FFMA.FTZ R122, R36, R55, R121 ;  /* 0x00000037247a7223 */ /* 0x000fe20000010079 */
[----:B------:R-:W0:Y:S01]  /*3e60*/  MUFU.RCP R123, R123 ;  /* 0x0000007b007b7308 */ /* 0x000e220000001000 */
[----:B------:R-:W-:Y:S01]  /*3e70*/  FADD.FTZ R121, R55, R114 ;  /* 0x0000007237797221 */ /* 0x000fe20000010000 */
[----:B------:R-:W-:Y:S01]  /*3e80*/  SHF.L.U32 R114, R96, 0x10, RZ ;  /* 0x0000001060727819 */ /* 0x000fe200000006ff */
[----:B0-----:R-:W-:-:S04]  /*3e90*/  FADD.FTZ R125, -R123, 1 ;  /* 0x3f8000007b7d7421 */ /* 0x001fc80000010100 */
[----:B------:R-:W-:Y:S01]  /*3ea0*/  FMUL.FTZ R55, R114, R123 ;  /* 0x0000007b72377220 */ /* 0x000fe20000410000 */
[----:B------:R-:W-:Y:S01]  /*3eb0*/  FADD.FTZ R114, RZ, R69 ;  /* 0x00000045ff727221 */ /* 0x000fe20000010000 */
[----:B------:R-:W-:-:S03]  /*3ec0*/  FFMA.FTZ R120, R120, R125, 1 ;  /* 0x3f80000078787423 */ /* 0x000fc6000001007d */
[----:B------:R-:W-:Y:S01]  /*3ed0*/  FADD.FTZ R114, R114, R81 ;  /* 0x0000005172727221 */ /* 0x000fe20000010000 */
[----:B------:R-:W-:Y:S01]  /*3ee0*/  FMUL.FTZ R55, R55, R120 ;  /* 0x0000007837377220 */ /* 0x000fe20000410000 */
[----:B------:R-:W-:Y:S01]  /*3ef0*/  FFMA.FTZ R120, R31, R69, RZ ;  /* 0x000000451f787223 */ /* 0x000fe200000100ff */
[----:B------:R-:W-:-:S03]  /*3f00*/  SHF.L.U32 R31, R16, 0x10, RZ ;  /* 0x00000010101f7819 */ /* 0x000fc600000006ff */
[-C--:B------:R-:W-:Y:S01]  /*3f10*/  FFMA.FTZ R120, R43, R81.reuse, R120 ;  /* 0x000000512b787223 */ /* 0x080fe20000010078 */
[----:B------:R-:W-:Y:S01]  /*3f20*/  FMUL.FTZ R81, R34, R81 ;  /* 0x0000005122517220 */ /* 0x000fe20000410000 */
[----:B------:R-:W-:Y:S02]  /*3f30*/  FADD.FTZ R124, -R30, R31 ;  /* 0x0000001f1e7c7221 */ /* 0x000fe40000010100 */
[----:B------:R-:W-:Y:S01]  /*3f40*/  FFMA.FTZ R120, R41, R65, R120 ;  /* 0x0000004129787223 */ /* 0x000fe20000010078 */
[----:B------:R-:W-:Y:S01]  /*3f50*/  FFMA.FTZ R122, R43, R81, R122 ;  /* 0x000000512b7a7223 */ /* 0x000fe2000001007a */
[----:B------:R-:W-:Y:S01]  /*3f60*/  FMUL.FTZ R31, R124, R113 ;  /* 0x000000717c1f7220 */ /* 0x000fe20000410000 */
[----:B------:R-:W-:Y:S01]  /*3f70*/  FADD.FTZ R124, R121, R81 ;  /* 0x00000051797c7221 */ /* 0x000fe20000010000 */
[----:B------:R-:W-:Y:S01]  /*3f80*/  SHF.L.U32 R121, R93, 0x10, RZ ;  /* 0x000000105d797819 */ /* 0x000fe200000006ff */
[----:B------:R-:W-:Y:S01]  /*3f90*/  FFMA.FTZ R120, R39, R60, R120 ;  /* 0x0000003c27787223 */ /* 0x000fe20000010078 */
[----:B------:R-:W-:-:S03]  /*3fa0*/  FFMA.FTZ R43, R34, R31, R32 ;  /* 0x0000001f222b7223 */ /* 0x000fc60000010020 */
[----:B------:R-:W-:Y:S01]  /*3fb0*/  FFMA.FTZ R120, R37, R63, R120 ;  /* 0x0000003f25787223 */ /* 0x000fe20000010078 */
[----:B------:R-:W-:-:S03]  /*3fc0*/  FMUL.FTZ R69, R43, -1.4426950216293334961 ;  /* 0xbfb8aa3b2b457820 */ /* 0x000fc60000410000 */
[----:B------:R-:W-:-:S03]  /*3fd0*/  FFMA.FTZ R120, R45, R62, R120 ;  /* 0x0000003e2d787223 */ /* 0x000fc60000010078 */
[----:B------:R-:W0:Y:S01]  /*3fe0*/  MUFU.EX2 R69, R69 ;  /* 0x0000004500457308 */ /* 0x000e220000000800 */
[----:B------:R-:W-:-:S04]  /*3ff0*/  FFMA.FTZ R120, R49, R58, R120 ;  /* 0x0000003a31787223 */ /* 0x000fc80000010078 */
[----:B------:R-:W-:-:S04]  /*4000*/  FFMA.FTZ R120, R53, R56, R120 ;  /* 0x0000003835787223 */ /* 0x000fc80000010078 */
[----:B------:R-:W-:Y:S01]  /*4010*/  FFMA.FTZ R120, R47, R51, R120 ;  /* 0x000000332f787223 */ /* 0x000fe20000010078 */
[----:B0-----:R-:W-:Y:S01]  /*4020*/  FADD.FTZ R123, R69, 1 ;  /* 0x3f800000457b7421 */ /* 0x001fe20000010000 */
[----:B------:R-:W-:-:S05]  /*4030*/  FADD.FTZ R69, RZ, R66 ;  /* 0x00000042ff457221 */ /* 0x000fca0000010000 */
[----:B------:R-:W0:Y:S02]  /*4040*/  MUFU.RCP R123, R123 ;  /* 0x0000007b007b7308 */ /* 0x000e240000001000 */
[----:B0-----:R-:W-:Y:S01]  /*4050*/  FMUL.FTZ R81, R126, R123 ;  /* 0x0000007b7e517220 */ /* 0x001fe20000410000 */
[----:B------:R-:W-:-:S04]  /*4060*/  FADD.FTZ R126, -R123, 1 ;  /* 0x3f8000007b7e7421 */ /* 0x000fc80000010100 */
[----:B------:R-:W-:-:S04]  /*4070*/  FFMA.FTZ R126, R43, R126, 1 ;  /* 0x3f8000002b7e7423 */ /* 0x000fc8000001007e */
[----:B------:R-:W-:Y:S01]  /*4080*/  FMUL.FTZ R43, R81, R126 ;  /* 0x0000007e512b7220 */ /* 0x000fe20000410000 */
[----:B------:R-:W-:Y:S01]  /*4090*/  FFMA.FTZ R81, R36, R66, RZ ;  /* 0x0000004224517223 */ /* 0x000fe200000100ff */
[----:B------:R-:W-:Y:S01]  /*40a0*/  FADD.FTZ R36, -R30, R121 ;  /* 0x000000791e247221 */ /* 0x000fe20000010100 */
[----:B------:R-:W-:Y:S01]  /*40b0*/  FADD.FTZ R66, R69, R68 ;  /* 0x0000004445427221 */ /* 0x000fe20000010000 */
[-C--:B------:R-:W-:Y:S01]  /*40c0*/  FMUL.FTZ R69, R35, R68.reuse ;  /* 0x0000004423457220 */ /* 0x080fe20000410000 */
[----:B------:R-:W-:Y:S01]  /*40d0*/  FFMA.FTZ R81, R44, R68, R81 ;  /* 0x000000442c517223 */ /* 0x000fe20000010051 */
[----:B------:R-:W-:Y:S01]  /*40e0*/  FMUL.FTZ R36, R36, R113 ;  /* 0x0000007124247220 */ /* 0x000fe20000410000 */
[----:B------:R-:W-:Y:S01]  /*40f0*/  SHF.L.U32 R126, R94, 0x10, RZ ;  /* 0x000000105e7e7819 */ /* 0x000fe200000006ff */
[----:B------:R-:W-:Y:S01]  /*4100*/  FFMA.FTZ R122, R44, R69, R122 ;  /* 0x000000452c7a7223 */ /* 0x000fe2000001007a */
[----:B------:R-:W-:Y:S01]  /*4110*/  FADD.FTZ R124, R69, R124 ;  /* 0x0000007c457c7221 */ /* 0x000fe20000010000 */
[----:B------:R-:W-:Y:S01]  /*4120*/  FFMA.FTZ R44, R35, R36, R33 ;  /* 0x00000024232c7223 */ /* 0x000fe20000010021 */
[----:B------:R-:W-:Y:S01]  /*4130*/  FFMA.FTZ R81, R42, R67, R81 ;  /* 0x000000432a517223 */ /* 0x000fe20000010051 */
[----:B------:R-:W-:-:S02]  /*4140*/  FFMA.FTZ R120, R31, R43, R120 ;  /* 0x0000002b1f787223 */ /* 0x000fc40000010078 */
[----:B------:R-:W-:Y:S01]  /*4150*/  FMUL.FTZ R68, R44, -1.4426950216293334961 ;  /* 0xbfb8aa3b2c447820 */ /* 0x000fe20000410000 */
[----:B------:R-:W-:-:S04]  /*4160*/  FFMA.FTZ R81, R38, R64, R81 ;  /* 0x0000004026517223 */ /* 0x000fc80000010051 */
[----:B------:R-:W-:Y:S01]  /*4170*/  FFMA.FTZ R81, R40, R61, R81 ;  /* 0x0000003d28517223 */ /* 0x000fe20000010051 */
[----:B------:R-:W0:Y:S03]  /*4180*/  MUFU.EX2 R68, R68 ;  /* 0x0000004400447308 */ /* 0x000e260000000800 */
[----:B------:R-:W-:-:S04]  /*4190*/  FFMA.FTZ R81, R46, R59, R81 ;  /* 0x0000003b2e517223 */ /* 0x000fc80000010051 */
[----:B------:R-:W-:-:S04]  /*41a0*/  FFMA.FTZ R81, R54, R57, R81 ;  /* 0x0000003936517223 */ /* 0x000fc80000010051 */
[----:B------:R-:W-:-:S04]  /*41b0*/  FFMA.FTZ R81, R50, R52, R81 ;  /* 0x0000003432517223 */ /* 0x000fc80000010051 */
[----:B------:R-:W-:Y:S01]  /*41c0*/  FFMA.FTZ R81, R48, R55, R81 ;  /* 0x0000003730517223 */ /* 0x000fe20000010051 */
        /* <DEDUP_REMOVED lines=10> */
[----:B------:R-:W-:Y:S01]  /*4270*/  SHF.L.U32 R121, R19, 0x10, RZ ;  /* 0x0000001013797819 */ /* 0x000fe200000006ff */
[----:B------:R-:W-:Y:S02]  /*4280*/  FFMA.FTZ R81, R36, R44, R81 ;  /* 0x0000002c24517223 */ /* 0x000fe40000010051 */
[----:B------:R-:W-:Y:S01]  /*4290*/  FADD.FTZ R126, -R30, R69 ;  /* 0x000000451e7e7221 */ /* 0x000fe20000010100 */
[----:B------:R-:W-:-:S03]  /*42a0*/  FADD.FTZ R69, R114, R65 ;  /* 0x0000004172457221 */ /* 0x000fc60000010000 */
[----:B------:R-:W-:-:S04]  /*42b0*/  FMUL.FTZ R65, R126, R113 ;  /* 0x000000717e417220 */ /* 0x000fc80000410000 */
[----:B------:R-:W-:-:S04]  /*42c0*/  FFMA.FTZ R41, R34, R65, R32 ;  /* 0x0000004122297223 */ /* 0x000fc80000010020 */
[----:B------:R-:W-:-:S06]  /*42d0*/  FMUL.FTZ R68, R41, -1.4426950216293334961 ;  /* 0xbfb8aa3b29447820 */ /* 0x000fcc0000410000 */
[----:B------:R-:W0:Y:S02]  /*42e0*/  MUFU.EX2 R68, R68 ;  /* 0x0000004400447308 */ /* 0x000e240000000800 */
[----:B0-----:R-:W-:-:S06]  /*42f0*/  FADD.FTZ R114, R68, 1 ;  /* 0x3f80000044727421 */ /* 0x001fcc0000010000 */
[----:B------:R-:W0:Y:S02]  /*4300*/  MUFU.RCP R114, R114 ;  /* 0x0000007200727308 */ /* 0x000e240000001000 */
[----:B0-----:R-:W-:Y:S01]  /*4310*/  FADD.FTZ R126, -R114, 1 ;  /* 0x3f800000727e7421 */ /* 0x001fe20000010100 */
[----:B------:R-:W-:-:S03]  /*4320*/  FMUL.FTZ R121, R121, R114 ;  /* 0x0000007279797220 */ /* 0x000fc60000410000 */
[----:B------:R-:W-:-:S04]  /*4330*/  FFMA.FTZ R126, R41, R126, 1 ;  /* 0x3f800000297e7423 */ /* 0x000fc8000001007e */
[----:B------:R-:W-:Y:S01]  /*4340*/  FMUL.FTZ R41, R121, R126 ;  /* 0x0000007e79297220 */ /* 0x000fe20000410000 */
[----:B------:R-:W-:-:S03]  /*4350*/  SHF.L.U32 R121, R91, 0x10, RZ ;  /* 0x000000105b797819 */ /* 0x000fc600000006ff */
[----:B------:R-:W-:Y:S02]  /*4360*/  FFMA.FTZ R120, R65, R41, R120 ;  /* 0x0000002941787223 */ /* 0x000fe40000010078 */
[----:B------:R-:W-:Y:S01]  /*4370*/  FADD.FTZ R126, -R30, R121 ;  /* 0x000000791e7e7221 */ /* 0x000fe20000010100 */
[----:B------:R-:W-:Y:S01]  /*4380*/  FADD.FTZ R121, R66, R67 ;  /* 0x0000004342797221 */ /* 0x000fe20000010000 */
[----:B------:R-:W-:Y:S02]  /*4390*/  FMUL.FTZ R67, R35, R67 ;  /* 0x0000004323437220 */ /* 0x000fe40000410000 */
[----:B------:R-:W-:Y:S02]  /*43a0*/  FMUL.FTZ R66, R126, R113 ;  /* 0x000000717e427220 */ /* 0x000fe40000410000 */
[----:B------:R-:W-:Y:S01]  /*43b0*/  FFMA.FTZ R122, R42, R67, R122 ;  /* 0x000000432a7a7223 */ /* 0x000fe2000001007a */
[----:B------:R-:W-:Y:S01]  /*43c0*/  FADD.FTZ R124, R67, R124 ;  /* 0x0000007c437c7221 */ /* 0x000fe20000010000 */
[----:B------:R-:W-:Y:S01]  /*43d0*/  FFMA.FTZ R42, R35, R66, R33 ;  /* 0x00000042232a7223 */ /* 0x000fe20000010021 */
[----:B------:R-:W-:-:S03]  /*43e0*/  SHF.L.U32 R67, R92, 0x10, RZ ;  /* 0x000000105c437819 */ /* 0x000fc600000006ff */
[----:B------:R-:W-:-:S06]  /*43f0*/  FMUL.FTZ R68, R42, -1.4426950216293334961 ;  /* 0xbfb8aa3b2a447820 */ /* 0x000fcc0000410000 */
[----:B------:R-:W0:Y:S02]  /*4400*/  MUFU.EX2 R68, R68 ;  /* 0x0000004400447308 */ /* 0x000e240000000800 */
[----:B0-----:R-:W-:Y:S01]  /*4410*/  FADD.FTZ R114, R68, 1 ;  /* 0x3f80000044727421 */ /* 0x001fe20000010000 */
[----:B------:R-:W-:Y:S01]  /*4420*/  FADD.FTZ R68, R69, R60 ;  /* 0x0000003c45447221 */ /* 0x000fe20000010000 */
[----:B------:R-:W-:-:S04]  /*4430*/  FMUL.FTZ R69, R34, R60 ;  /* 0x0000003c22457220 */ /* 0x000fc80000410000 */
[----:B------:R-:W0:Y:S01]  /*4440*/  MUFU.RCP R114, R114 ;  /* 0x0000007200727308 */ /* 0x000e220000001000 */
[----:B------:R-:W-:Y:S01]  /*4450*/  FFMA.FTZ R122, R39, R69, R122 ;  /* 0x00000045277a7223 */ /* 0x000fe2000001007a */
[----:B------:R-:W-:Y:S01]  /*4460*/  FADD.FTZ R124, R124, R69 ;  /* 0x000000457c7c7221 */ /* 0x000fe20000010000 */
[----:B0-----:R-:W-:Y:S01]  /*4470*/  FADD.FTZ R123, -R114, 1 ;  /* 0x3f800000727b7421 */ /* 0x001fe20000010100 */
[----:B------:R-:W-:Y:S01]  /*4480*/  FMUL.FTZ R67, R67, R114 ;  /* 0x0000007243437220 */ /* 0x000fe20000410000 */
[----:B------:R-:W-:Y:S02]  /*4490*/  SHF.L.U32 R114, R21, 0x10, RZ ;  /* 0x0000001015727819 */ /* 0x000fe400000006ff */
[----:B------:R-:W-:-:S04]  /*44a0*/  FFMA.FTZ R42, R42, R123, 1 ;  /* 0x3f8000002a2a7423 */ /* 0x000fc8000001007b */
[----:B------:R-:W-:Y:S01]  /*44b0*/  FMUL.FTZ R42, R67, R42 ;  /* 0x0000002a432a7220 */ /* 0x000fe20000410000 */
[----:B------:R-:W-:-:S03]  /*44c0*/  SHF.L.U32 R67, R20, 0x10, RZ ;  /* 0x0000001014437819 */ /* 0x000fc600000006ff */
[----:B------:R-:W-:Y:S02]  /*44d0*/  FFMA.FTZ R81, R66, R42, R81 ;  /* 0x0000002a42517223 */ /* 0x000fe40000010051 */
[----:B------:R-:W-:-:S04]  /*44e0*/  FADD.FTZ R126, -R30, R67 ;  /* 0x000000431e7e7221 */ /* 0x000fc80000010100 */
[----:B------:R-:W-:-:S04]  /*44f0*/  FMUL.FTZ R67, R126, R113 ;  /* 0x000000717e437220 */ /* 0x000fc80000410000 */
[----:B------:R-:W-:-:S04]  /*4500*/  FFMA.FTZ R39, R34, R67, R32 ;  /* 0x0000004322277223 */ /* 0x000fc80000010020 */
[----:B------:R-:W-:-:S06]  /*4510*/  FMUL.FTZ R60, R39, -1.4426950216293334961 ;  /* 0xbfb8aa3b273c7820 */ /* 0x000fcc0000410000 */
[----:B------:R-:W0:Y:S02]  /*4520*/  MUFU.EX2 R60, R60 ;  /* 0x0000003c003c7308 */ /* 0x000e240000000800 */
[----:B0-----:R-:W-:-:S06]  /*4530*/  FADD.FTZ R123, R60, 1 ;  /* 0x3f8000003c7b7421 */ /* 0x001fcc0000010000 */
[----:B------:R-:W0:Y:S02]  /*4540*/  MUFU.RCP R123, R123 ;  /* 0x0000007b007b7308 */ /* 0x000e240000001000 */
[----:B0-----:R-:W-:Y:S01]  /*4550*/  FMUL.FTZ R69, R114, R123 ;  /* 0x0000007b72457220 */ /* 0x001fe20000410000 */
[----:B------:R-:W-:-:S04]  /*4560*/  FADD.FTZ R114, -R123, 1 ;  /* 0x3f8000007b727421 */ /* 0x000fc80000010100 */
[----:B------:R-:W-:-:S04]  /*4570*/  FFMA.FTZ R114, R39, R114, 1 ;  /* 0x3f80000027727423 */ /* 0x000fc80000010072 */
[----:B------:R-:W-:Y:S01]  /*4580*/  FMUL.FTZ R39, R69, R114 ;  /* 0x0000007245277220 */ /* 0x000fe20000410000 */
[----:B------:R-:W-:Y:S01]  /*4590*/  SHF.L.U32 R69, R89, 0x10, RZ ;  /* 0x0000001059457819 */ /* 0x000fe200000006ff */
[----:B------:R-:W-:Y:S02]  /*45a0*/  FADD.FTZ R114, R121, R64 ;  /* 0x0000004079727221 */ /* 0x000fe40000010000 */
[----:B------:R-:W-:Y:S02]  /*45b0*/  FFMA.FTZ R120, R67, R39, R120 ;  /* 0x0000002743787223 */ /* 0x000fe40000010078 */
[----:B------:R-:W-:Y:S01]  /*45c0*/  FADD.FTZ R126, -R30, R69 ;  /* 0x000000451e7e7221 */ /* 0x000fe20000010100 */
[C---:B------:R-:W-:Y:S01]  /*45d0*/  FMUL.FTZ R69, R35.reuse, R64 ;  /* 0x0000004023457220 */ /* 0x040fe20000410000 */
[----:B------:R-:W-:Y:S01]  /*45e0*/  FADD.FTZ R114, R114, R61 ;  /* 0x0000003d72727221 */ /* 0x000fe20000010000 */
[----:B------:R-:W-:Y:S01]  /*45f0*/  FMUL.FTZ R61, R35, R61 ;  /* 0x0000003d233d7220 */ /* 0x000fe20000410000 */
[----:B------:R-:W-:Y:S01]  /*4600*/  FMUL.FTZ R60, R126, R113 ;  /* 0x000000717e3c7220 */ /* 0x000fe20000410000 */
[----:B------:R-:W-:Y:S01]  /*4610*/  FFMA.FTZ R122, R38, R69, R122 ;  /* 0x00000045267a7223 */ /* 0x000fe2000001007a */
[----:B------:R-:W-:Y:S01]  /*4620*/  SHF.L.U32 R126, R90, 0x10, RZ ;  /* 0x000000105a7e7819 */ /* 0x000fe200000006ff */
[----:B------:R-:W-:Y:S01]  /*4630*/  FADD.FTZ R124, R69, R124 ;  /* 0x0000007c457c7221 */ /* 0x000fe20000010000 */
[C---:B------:R-:W-:Y:S01]  /*4640*/  FFMA.FTZ R38, R35.reuse, R60, R33 ;  /* 0x0000003c23267223 */ /* 0x040fe20000010021 */
[----:B------:R-:W-:Y:S01]  /*4650*/  FADD.FTZ R114, R114, R59 ;  /* 0x0000003b72727221 */ /* 0x000fe20000010000 */
[----:B------:R-:W-:-:S02]  /*4660*/  FMUL.FTZ R59, R35, R59 ;  /* 0x0000003b233b7220 */ /* 0x000fc40000410000 */
        /* <DEDUP_REMOVED lines=11> */
[----:B------:R-:W-:Y:S01]  /*4720*/  SHF.L.U32 R69, R22, 0x10, RZ ;  /* 0x0000001016457819 */ /* 0x000fe200000006ff */
[----:B------:R-:W-:Y:S01]  /*4730*/  FFMA.FTZ R122, R40, R61, R122 ;  /* 0x0000003d287a7223 */ /* 0x000fe2000001007a */
[----:B------:R-:W-:Y:S01]  /*4740*/  SHF.L.U32 R121, R23, 0x10, RZ ;  /* 0x0000001017797819 */ /* 0x000fe200000006ff */
[----:B------:R-:W-:Y:S01]  /*4750*/  FADD.FTZ R124, R61, R124 ;  /* 0x0000007c3d7c7221 */ /* 0x000fe20000010000 */
[----:B------:R-:W-:Y:S01]  /*4760*/  FFMA.FTZ R81, R60, R38, R81 ;  /* 0x000000263c517223 */ /* 0x000fe20000010051 */
[----:B------:R-:W-:Y:S01]  /*4770*/  FADD.FTZ R126, -R30, R69 ;  /* 0x000000451e7e7221 */ /* 0x000fe20000010100 */
[----:B------:R-:W-:-:S03]  /*4780*/  FADD.FTZ R69, R68, R63 ;  /* 0x0000003f44457221 */ /* 0x000fc60000010000 */
[----:B------:R-:W-:Y:S01]  /*4790*/  FMUL.FTZ R63, R126, R113 ;  /* 0x000000717e3f7220 */ /* 0x000fe20000410000 */
[----:B------:R-:W-:-:S03]  /*47a0*/  FADD.FTZ R69, R69, R62 ;  /* 0x0000003e45457221 */ /* 0x000fc60000010000 */
[----:B------:R-:W-:Y:S01]  /*47b0*/  FFMA.FTZ R37, R34, R63, R32 ;  /* 0x0000003f22257223 */ /* 0x000fe20000010020 */
[----:B------:R-:W-:-:S03]  /*47c0*/  FADD.FTZ R69, R69, R58 ;  /* 0x0000003a45457221 */ /* 0x000fc60000010000 */
        /* <DEDUP_REMOVED lines=10> */
[----:B------:R-:W-:-:S04]  /*4870*/  FADD.FTZ R126, -R30, R121 ;  /* 0x000000791e7e7221 */ /* 0x000fc80000010100 */
[----:B------:R-:W-:Y:S01]  /*4880*/  FMUL.FTZ R64, R126, R113 ;  /* 0x000000717e407220 */ /* 0x000fe20000410000 */
[----:B------:R-:W-:-:S03]  /*4890*/  SHF.L.U32 R126, R88, 0x10, RZ ;  /* 0x00000010587e7819 */ /* 0x000fc600000006ff */
        /* <DEDUP_REMOVED lines=17> */
[----:B------:R-:W-:-:S04]  /*49b0*/  FADD.FTZ R126, -R30, R61 ;  /* 0x0000003d1e7e7221 */ /* 0x000fc80000010100 */
        /* <DEDUP_REMOVED lines=55> */
[----:B------:R-:W-:-:S03]  /*4d30*/  FMUL.FTZ R69, R34, R56 ;  /* 0x0000003822457220 */ /* 0x000fc60000410000 */
[----:B------:R-:W-:Y:S01]  /*4d40*/  FADD.FTZ R68, R68, R51 ;  /* 0x0000003344447221 */ /* 0x000fe20000010000 */
[----:B------:R-:W0:Y:S01]  /*4d50*/  MUFU.RCP R114, R114 ;  /* 0x0000007200727308 */ /* 0x000e220000001000 */
[----:B------:R-:W-:Y:S01]  /*4d60*/  FFMA.FTZ R122, R53, R69, R122 ;  /* 0x00000045357a7223 */ /* 0x000fe2000001007a */
[----:B------:R-:W-:Y:S01]  /*4d70*/  FADD.FTZ R124, R124, R69 ;  /* 0x000000457c7c7221 */ /* 0x000fe20000010000 */
[----:B------:R-:W-:Y:S01]  /*4d80*/  SHF.L.U32 R69, R29, 0x10, RZ ;  /* 0x000000101d457819 */ /* 0x000fe200000006ff */
[----:B------:R-:W-:Y:S01]  /*4d90*/  FMUL.FTZ R51, R34, R51 ;  /* 0x0000003322337220 */ /* 0x000fe20000410000 */
[----:B------:R-:W-:Y:S01]  /*4da0*/  FADD.FTZ R68, R68, R43 ;  /* 0x0000002b44447221 */ /* 0x000fe20000010000 */
[----:B------:R-:W-:-:S03]  /*4db0*/  FMUL.FTZ R43, R34, R43 ;  /* 0x0000002b222b7220 */ /* 0x000fc60000410000 */
[----:B------:R-:W-:-:S04]  /*4dc0*/  FADD.FTZ R68, R68, R41 ;  /* 0x0000002944447221 */ /* 0x000fc80000010000 */
[----:B------:R-:W-:Y:S01]  /*4dd0*/  FADD.FTZ R68, R68, R39 ;  /* 0x0000002744447221 */ /* 0x000fe20000010000 */
[----:B0-----:R-:W-:Y:S01]  /*4de0*/  FADD.FTZ R123, -R114, 1 ;  /* 0x3f800000727b7421 */ /* 0x001fe20000010100 */
[----:B------:R-:W-:Y:S02]  /*4df0*/  FMUL.FTZ R57, R57, R114 ;  /* 0x0000007239397220 */ /* 0x000fe40000410000 */
[----:B------:R-:W-:Y:S01]  /*4e00*/  FADD.FTZ R68, R68, R37 ;  /* 0x0000002544447221 */ /* 0x000fe20000010000 */
[----:B------:R-:W-:-:S03]  /*4e10*/  FFMA.FTZ R54, R54, R123, 1 ;  /* 0x3f80000036367423 */ /* 0x000fc6000001007b */
[----:B------:R-:W-:Y:S01]  /*4e20*/  FADD.FTZ R68, R68, R45 ;  /* 0x0000002d44447221 */ /* 0x000fe20000010000 */
[----:B------:R-:W-:Y:S01]  /*4e30*/  FMUL.FTZ R54, R57, R54 ;  /* 0x0000003639367220 */ /* 0x000fe20000410000 */
[----:B------:R-:W-:Y:S02]  /*4e40*/  SHF.L.U32 R57, R28, 0x10, RZ ;  /* 0x000000101c397819 */ /* 0x000fe400000006ff */
[----:B------:R-:W-:Y:S01]  /*4e50*/  FADD.FTZ R68, R68, R49 ;  /* 0x0000003144447221 */ /* 0x000fe20000010000 */
[----:B------:R-:W-:Y:S02]  /*4e60*/  FFMA.FTZ R81, R58, R54, R81 ;  /* 0x000000363a517223 */ /* 0x000fe40000010051 */
[----:B------:R-:W-:-:S04]  /*4e70*/  FADD.FTZ R126, -R30, R57 ;  /* 0x000000391e7e7221 */ /* 0x000fc80000010100 */
[----:B------:R-:W-:-:S04]  /*4e80*/  FMUL.FTZ R57, R126, R113 ;  /* 0x000000717e397220 */ /* 0x000fc80000410000 */
[----:B------:R-:W-:-:S04]  /*4e90*/  FFMA.FTZ R53, R34, R57, R32 ;  /* 0x0000003922357223 */ /* 0x000fc80000010020 */
[----:B------:R-:W-:-:S06]  /*4ea0*/  FMUL.FTZ R56, R53, -1.4426950216293334961 ;  /* 0xbfb8aa3b35387820 */ /* 0x000fcc0000410000 */
[----:B------:R-:W0:Y:S02]  /*4eb0*/  MUFU.EX2 R56, R56 ;  /* 0x0000003800387308 */ /* 0x000e240000000800 */
[----:B0-----:R-:W-:Y:S01]  /*4ec0*/  FADD.FTZ R114, R56, 1 ;  /* 0x3f80000038727421 */ /* 0x001fe20000010000 */
[----:B------:R-:W-:-:S05]  /*4ed0*/  FADD.FTZ R56, R121, R52 ;  /* 0x0000003479387221 */ /* 0x000fca0000010000 */
[----:B------:R-:W0:Y:S02]  /*4ee0*/  MUFU.RCP R114, R114 ;  /* 0x0000007200727308 */ /* 0x000e240000001000 */
[----:B0-----:R-:W-:Y:S01]  /*4ef0*/  FADD.FTZ R126, -R114, 1 ;  /* 0x3f800000727e7421 */ /* 0x001fe20000010100 */
[----:B------:R-:W-:-:S03]  /*4f00*/  FMUL.FTZ R69, R69, R114 ;  /* 0x0000007245457220 */ /* 0x000fc60000410000 */
[----:B------:R-:W-:-:S04]  /*4f10*/  FFMA.FTZ R126, R53, R126, 1 ;  /* 0x3f800000357e7423 */ /* 0x000fc8000001007e */
[----:B------:R-:W-:Y:S01]  /*4f20*/  FMUL.FTZ R53, R69, R126 ;  /* 0x0000007e45357220 */ /* 0x000fe20000410000 */
[----:B------:R-:W-:-:S05]  /*4f30*/  SHF.L.U32 R69, R80, 0x10, RZ ;  /* 0x0000001050457819 */ /* 0x000fca00000006ff */
[----:B------:R-:W-:Y:S01]  /*4f40*/  FADD.FTZ R126, -R30, R69 ;  /* 0x000000451e7e7221 */ /* 0x000fe20000010100 */
[----:B------:R-:W-:-:S03]  /*4f50*/  FMUL.FTZ R69, R35, R52 ;  /* 0x0000003423457220 */ /* 0x000fc60000410000 */
[----:B------:R-:W-:Y:S01]  /*4f60*/  FMUL.FTZ R52, R126, R113 ;  /* 0x000000717e347220 */ /* 0x000fe20000410000 */
[----:B------:R-:W-:Y:S01]  /*4f70*/  FFMA.FTZ R122, R50, R69, R122 ;  /* 0x00000045327a7223 */ /* 0x000fe2000001007a */
[----:B------:R-:W-:Y:S01]  /*4f80*/  FADD.FTZ R124, R69, R124 ;  /* 0x0000007c457c7221 */ /* 0x000fe20000010000 */
[----:B------:R-:W-:Y:S01]  /*4f90*/  SHF.L.U32 R126, R82, 0x10, RZ ;  /* 0x00000010527e7819 */ /* 0x000fe200000006ff */
[----:B------:R-:W-:Y:S01]  /*4fa0*/  FFMA.FTZ R50, R35, R52, R33 ;  /* 0x0000003423327223 */ /* 0x000fe20000010021 */
[----:B------:R-:W-:Y:S01]  /*4fb0*/  FFMA.FTZ R122, R47, R51, R122 ;  /* 0x000000332f7a7223 */ /* 0x000fe2000001007a */
[----:B------:R-:W-:Y:S01]  /*4fc0*/  FADD.FTZ R47, R56, R55 ;  /* 0x00000037382f7221 */ /* 0x000fe20000010000 */
[----:B------:R-:W-:Y:S01]  /*4fd0*/  FMUL.FTZ R55, R35, R55 ;  /* 0x0000003723377220 */ /* 0x000fe20000410000 */
[----:B------:R-:W-:Y:S01]  /*4fe0*/  FMUL.FTZ R114, R50, -1.4426950216293334961 ;  /* 0xbfb8aa3b32727820 */ /* 0x000fe20000410000 */
[----:B------:R-:W-:Y:S01]  /*4ff0*/  FADD.FTZ R124, R124, R51 ;  /* 0x000000337c7c7221 */ /* 0x000fe20000010000 */
[----:B------:R-:W-:Y:S01]  /*5000*/  FADD.FTZ R47, R47, R44 ;  /* 0x0000002c2f2f7221 */ /* 0x000fe20000010000 */
[----:B------:R-:W-:-:S02]  /*5010*/  FFMA.FTZ R122, R48, R55, R122 ;  /* 0x00000037307a7223 */ /* 0x000fc4000001007a */
[----:B------:R-:W-:Y:S01]  /*5020*/  FADD.FTZ R124, R55, R124 ;  /* 0x0000007c377c7221 */ /* 0x000fe20000010000 */
[----:B------:R-:W0:Y:S01]  /*5030*/  MUFU.EX2 R114, R114 ;  /* 0x0000007200727308 */ /* 0x000e220000000800 */
[----:B------:R-:W-:Y:S01]  /*5040*/  FFMA.FTZ R122, R31, R43, R122 ;  /* 0x0000002b1f7a7223 */ /* 0x000fe2000001007a */
[----:B------:R-:W-:Y:S01]  /*5050*/  FMUL.FTZ R31, R35, R44 ;  /* 0x0000002c231f7220 */ /* 0x000fe20000410000 */
[----:B------:R-:W-:Y:S01]  /*5060*/  FADD.FTZ R124, R124, R43 ;  /* 0x0000002b7c7c7221 */ /* 0x000fe20000010000 */
[C---:B------:R-:W-:Y:S01]  /*5070*/  FMUL.FTZ R43, R34.reuse, R41 ;  /* 0x00000029222b7220 */ /* 0x040fe20000410000 */
[----:B------:R-:W-:Y:S01]  /*5080*/  FMUL.FTZ R41, R34, R39 ;  /* 0x0000002722297220 */ /* 0x000fe20000410000 */
[----:B------:R-:W-:Y:S01]  /*5090*/  FFMA.FTZ R122, R36, R31, R122 ;  /* 0x0000001f247a7223 */ /* 0x000fe2000001007a */
[----:B------:R-:W-:Y:S01]  /*50a0*/  FADD.FTZ R124, R31, R124 ;  /* 0x0000007c1f7c7221 */ /* 0x000fe20000010000 */
[----:B------:R-:W-:Y:S01]  /*50b0*/  FMUL.FTZ R31, R35, R42 ;  /* 0x0000002a231f7220 */ /* 0x000fe20000410000 */
[----:B------:R-:W-:Y:S01]  /*50c0*/  FMUL.FTZ R39, R34, R37 ;  /* 0x0000002522277220 */ /* 0x000fe20000410000 */
[----:B------:R-:W-:Y:S01]  /*50d0*/  FFMA.FTZ R122, R65, R43, R122 ;  /* 0x0000002b417a7223 */ /* 0x000fe2000001007a */
[----:B------:R-:W-:Y:S01]  /*50e0*/  FADD.FTZ R124, R124, R43 ;  /* 0x0000002b7c7c7221 */ /* 0x000fe20000010000 */
[----:B------:R-:W-:Y:S01]  /*50f0*/  FMUL.FTZ R37, R34, R45 ;  /* 0x0000002d22257220 */ /* 0x000fe20000410000 */
[----:B------:R-:W-:Y:S01]  /*5100*/  FADD.FTZ R47, R47, R42 ;  /* 0x0000002a2f2f7221 */ /* 0x000fe20000010000 */
[----:B------:R-:W-:Y:S01]  /*5110*/  FFMA.FTZ R122, R66, R31, R122 ;  /* 0x0000001f427a7223 */ /* 0x000fe2000001007a */
[----:B------:R-:W-:Y:S01]  /*5120*/  FADD.FTZ R124, R31, R124 ;  /* 0x0000007c1f7c7221 */ /* 0x000fe20000010000 */
[----:B------:R-:W-:Y:S01]  /*5130*/  FMUL.FTZ R31, R35, R38 ;  /* 0x00000026231f7220 */ /* 0x000fe20000410000 */
[----:B0-----:R-:W-:Y:S01]  /*5140*/  FADD.FTZ R121, R114, 1 ;  /* 0x3f80000072797421 */ /* 0x001fe20000010000 */
[----:B------:R-:W-:Y:S01]  /*5150*/  FFMA.FTZ R122, R67, R41, R122 ;  /* 0x00000029437a7223 */ /* 0x000fe2000001007a */
[----:B------:R-:W-:Y:S01]  /*5160*/  FADD.FTZ R124, R124, R41 ;  /* 0x000000297c7c7221 */ /* 0x000fe20000010000 */
[----:B------:R-:W-:Y:S01]  /*5170*/  FADD.FTZ R47, R47, R38 ;  /* 0x000000262f2f7221 */ /* 0x000fe20000010000 */
[----:B------:R-:W-:Y:S01]  /*5180*/  FADD.FTZ R66, R68, R53 ;  /* 0x0000003544427221 */ /* 0x000fe20000010000 */
[----:B------:R-:W-:Y:S01]  /*5190*/  FFMA.FTZ R122, R60, R31, R122 ;  /* 0x0000001f3c7a7223 */ /* 0x000fe2000001007a */
[----:B------:R-:W0:Y:S01]  /*51a0*/  MUFU.RCP R121, R121 ;  /* 0x0000007900797308 */ /* 0x000e220000001000 */
[----:B------:R-:W-:Y:S01]  /*51b0*/  FADD.FTZ R124, R31, R124 ;  /* 0x0000007c1f7c7221 */ /* 0x000fe20000010000 */
[----:B------:R-:W-:Y:S01]  /*51c0*/  FMUL.FTZ R31, R35, R40 ;  /* 0x00000028231f7220 */ /* 0x000fe20000410000 */
[----:B------:R-:W-:Y:S01]  /*51d0*/  FFMA.FTZ R122, R63, R39, R122 ;  /* 0x000000273f7a7223 */ /* 0x000fe2000001007a */
[----:B------:R-:W-:Y:S01]  /*51e0*/  FADD.FTZ R47, R47, R40 ;  /* 0x000000282f2f7221 */ /* 0x000fe20000010000 */
[----:B------:R-:W-:-:S02]  /*51f0*/  FADD.FTZ R124, R124, R39 ;  /* 0x000000277c7c7221 */ /* 0x000fc40000010000 */
[----:B------:R-:W-:Y:S01]  /*5200*/  FFMA.FTZ R122, R64, R31, R122 ;  /* 0x0000001f407a7223 */ /* 0x000fe2000001007a */
[----:B------:R-:W-:Y:S01]  /*5210*/  FADD.FTZ R47, R47, R46 ;  /* 0x0000002e2f2f7221 */ /* 0x000fe20000010000 */
[----:B------:R-:W-:Y:S01]  /*5220*/  FADD.FTZ R124, R31, R124 ;  /* 0x0000007c1f7c7221 */ /* 0x000fe20000010000 */
[----:B------:R-:W-:Y:S01]  /*5230*/  FMUL.FTZ R31, R35, R46 ;  /* 0x0000002e231f7220 */ /* 0x000fe20000410000 */
[----:B------:R-:W-:Y:S01]  /*5240*/  FFMA.FTZ R122, R61, R37, R122 ;  /* 0x000000253d7a7223 */ /* 0x000fe2000001007a */
[----:B------:R-:W-:Y:S01]  /*5250*/  FADD.FTZ R47, R47, R54 ;  /* 0x000000362f2f7221 */ /* 0x000fe20000010000 */
[----:B------:R-:W-:Y:S01]  /*5260*/  FADD.FTZ R124, R124, R37 ;  /* 0x000000257c7c7221 */ /* 0x000fe20000010000 */
[----:B------:R-:W-:Y:S01]  /*5270*/  FMUL.FTZ R37, R34, R49 ;  /* 0x0000003122257220 */ /* 0x000fe20000410000 */
[----:B------:R-:W-:Y:S01]  /*5280*/  FFMA.FTZ R122, R62, R31, R122 ;  /* 0x0000001f3e7a7223 */ /* 0x000fe2000001007a */
[----:B------:R-:W-:Y:S01]  /*5290*/  FFMA.FTZ R64, R57, R53, R120 ;  /* 0x0000003539407223 */ /* 0x000fe20000010078 */
[----:B0-----:R-:W-:Y:S01]  /*52a0*/  FADD.FTZ R123, -R121, 1 ;  /* 0x3f800000797b7421 */ /* 0x001fe20000010100 */
[----:B------:R-:W-:Y:S01]  /*52b0*/  FADD.FTZ R124, R31, R124 ;  /* 0x0000007c1f7c7221 */ /* 0x000fe20000010000 */
[----:B------:R-:W-:Y:S01]  /*52c0*/  FMUL.FTZ R69, R126, R121 ;  /* 0x000000797e457220 */ /* 0x000fe20000410000 */
[----:B------:R-:W-:Y:S01]  /*52d0*/  FMUL.FTZ R31, R35, R54 ;  /* 0x00000036231f7220 */ /* 0x000fe20000410000 */
[----:B------:R-:W-:Y:S01]  /*52e0*/  FFMA.FTZ R50, R50, R123, 1 ;  /* 0x3f80000032327423 */ /* 0x000fe2000001007b */
[----:B------:R-:W-:Y:S01]  /*52f0*/  FFMA.FTZ R39, R59, R37, R122 ;  /* 0x000000253b277223 */ /* 0x000fe2000001007a */
[----:B------:R-:W-:Y:S01]  /*5300*/  FADD.FTZ R124, R124, R37 ;  /* 0x000000257c7c7221 */ /* 0x000fe20000010000 */
[----:B------:R-:W-:Y:S01]  /*5310*/  FMUL.FTZ R37, R34, R53 ;  /* 0x0000003522257220 */ /* 0x000fe20000410000 */
[----:B------:R-:W-:Y:S01]  /*5320*/  FMUL.FTZ R50, R69, R50 ;  /* 0x0000003245327220 */ /* 0x000fe20000410000 */
[----:B------:R-:W-:Y:S01]  /*5330*/  FFMA.FTZ R36, R58, R31, R39 ;  /* 0x0000001f3a247223 */ /* 0x000fe20000010027 */
[----:B------:R-:W-:-:S02]  /*5340*/  FADD.FTZ R124, R31, R124 ;  /* 0x0000007c1f7c7221 */ /* 0x000fc40000010000 */
[-C--:B------:R-:W-:Y:S01]  /*5350*/  FMUL.FTZ R39, R35, R50.reuse ;  /* 0x0000003223277220 */ /* 0x080fe20000410000 */
[----:B------:R-:W-:Y:S01]  /*5360*/  FFMA.FTZ R31, R57, R37, R36 ;  /* 0x00000025391f7223 */ /* 0x000fe20000010024 */
[----:B------:R-:W-:Y:S01]  /*5370*/  FADD.FTZ R124, R124, R37 ;  /* 0x000000257c7c7221 */ /* 0x000fe20000010000 */
[C---:B------:R-:W-:Y:S01]  /*5380*/  FFMA.FTZ R65, R52.reuse, R50, R81 ;  /* 0x0000003234417223 */ /* 0x040fe20000010051 */
[----:B------:R-:W-:Y:S01]  /*5390*/  FADD.FTZ R67, R47, R50 ;  /* 0x000000322f437221 */ /* 0x000fe20000010000 */
[----:B------:R-:W-:Y:S01]  /*53a0*/  FFMA.FTZ R31, R52, R39, R31 ;  /* 0x00000027341f7223 */ /* 0x000fe2000001001f */
[----:B------:R-:W-:-:S07]  /*53b0*/  FADD.FTZ R40, R39, R124 ;  /* 0x0000007c27287221 */ /* 0x000fce0000010000 */
.L_x_133:
[----:B------:R-:W-:Y:S01]  /*53c0*/  MOV R68, R31 ;  /* 0x0000001f00447202 */ /* 0x000fe20000000f00 */
[----:B------:R-:W0:Y:S01]  /*53d0*/  SHFL.DOWN PT, R36, R40, 0x1, 0x1f ;  /* 0x08201f0028247f89 */ /* 0x000e2200000e0000 */
[C---:B------:R-:W-:Y:S01]  /*53e0*/  ISETP.GT.AND P0, PT, R3.reuse, 0x1e, PT ;  /* 0x0000001e0300780c */ /* 0x040fe20003f04270 */
[----:B------:R-:W1:Y:S01]  /*53f0*/  S2UR UR8, SR_CgaCtaId ;  /* 0x00000000000879c3 */ /* 0x000e620000008800 */
[----:B------:R-:W-:Y:S01]  /*5400*/  UMOV UR5, 0x400 ;  /* 0x0000040000057882 */ /* 0x000fe20000000000 */
[----:B------:R-:W2:Y:S01]  /*5410*/  SHFL.DOWN PT, R31, R68, 0x1, 0x1f ;  /* 0x08201f00441f7f89 */ /* 0x000ea200000e0000 */
[----:B------:R-:W-:Y:S01]  /*5420*/  UIADD3 UR4, UPT, UPT, UR5, 0x80, URZ ;  /* 0x0000008005047890 */ /* 0x000fe2000fffe0ff */
[C---:B------:R-:W-:Y:S01]  /*5430*/  ISETP.GT.AND P3, PT, R3.reuse, 0xf, PT ;  /* 0x0000000f0300780c */ /* 0x040fe20003f64270 */
[----:B------:R-:W-:Y:S01]  /*5440*/  BSSY.RECONVERGENT B0, `(.L_x_134) ;  /* 0x0000028000007945 */ /* 0x000fe20003800200 */
[----:B------:R-:W3:Y:S01]  /*5450*/  S2R R58, SR_TID.X ;  /* 0x00000000003a7919 */ /* 0x000ee20000002100 */
[----:B------:R-:W-:Y:S01]  /*5460*/  ISETP.GT.AND P2, PT, R3, 0x17, PT ;  /* 0x000000170300780c */ /* 0x000fe20003f44270 */
[----:B------:R-:W4:Y:S04]  /*5470*/  LDC R81, c[0x0][0x374] ;  /* 0x0000dd00ff517b82 */ /* 0x000f280000000800 */
[----:B0-----:R-:W-:Y:S01]  /*5480*/  @!P0 FADD.FTZ R40, R36, R40 ;  /* 0x0000002824288221 */ /* 0x001fe20000010000 */
[----:B-1----:R-:W-:Y:S01]  /*5490*/  ULEA UR4, UR8, UR4, 0x18 ;  /* 0x0000000408047291 */ /* 0x002fe2000f8ec0ff */
[----:B--2---:R-:W-:-:S03]  /*54a0*/  @!P0 FADD.FTZ R68, R31, R68 ;  /* 0x000000441f448221 */ /* 0x004fc60000010000 */
[----:B------:R-:W0:Y:S01]  /*54b0*/  SHFL.DOWN PT, R36, R40, 0x2, 0x1f ;  /* 0x08401f0028247f89 */ /* 0x000e2200000e0000 */
[----:B------:R-:W-:-:S03]  /*54c0*/  ISETP.GT.AND P0, PT, R3, 0x1d, PT ;  /* 0x0000001d0300780c */ /* 0x000fc60003f04270 */
[----:B------:R-:W1:Y:S01]  /*54d0*/  SHFL.DOWN PT, R31, R68, 0x2, 0x1f ;  /* 0x08401f00441f7f89 */ /* 0x000e6200000e0000 */
[C---:B---3--:R-:W-:Y:S02]  /*54e0*/  LEA R114, R58.reuse, UR4, 0x4 ;  /* 0x000000043a727c11 */ /* 0x048fe4000f8e20ff */
        /* <DEDUP_REMOVED lines=11> */
[----:B------:R-:W1:Y:S03]  /*55a0*/  LDC R31, c[0x0][0x370] ;  /* 0x0000dc00ff1f7b82 */ /* 0x000e660000000800 */
[----:B------:R-:W2:Y:S01]  /*55b0*/  SHFL.DOWN PT, R36, R68, 0x8, 0x1f ;  /* 0x09001f0044247f89 */ /* 0x000ea200000e0000 */
[----:B0-----:R-:W-:Y:S01]  /*55c0*/  FADD.FTZ R37, R40, R37 ;  /* 0x0000002528257221 */ /* 0x001fe20000010000 */
[----:B-1----:R-:W-:Y:S01]  /*55d0*/  ISETP.GE.U32.AND P0, PT, R31, 0x2, PT ;  /* 0x000000021f00780c */ /* 0x002fe20003f06070 */
[----:B--2---:R-:W-:-:S03]  /*55e0*/  FADD.FTZ R39, R68, R36 ;  /* 0x0000002444277221 */ /* 0x004fc60000010000 */
[----:B------:R-:W-:Y:S02]  /*55f0*/  FSEL R69, R40, R37, P2 ;  /* 0x0000002528457208 */ /* 0x000fe40001000000 */
[----:B------:R-:W-:-:S03]  /*5600*/  FSEL R68, R68, R39, P2 ;  /* 0x0000002744447208 */ /* 0x000fc60001000000 */
[----:B------:R0:W1:Y:S04]  /*5610*/  SHFL.DOWN PT, R40, R69, 0x10, 0x1f ;  /* 0x0a001f0045287f89 */ /* 0x00006800000e0000 */
[----:B------:R0:W2:Y:S01]  /*5620*/  SHFL.DOWN PT, R38, R68, 0x10, 0x1f ;  /* 0x0a001f0044267f89 */ /* 0x0000a200000e0000 */
[----:B----4-:R-:W-:Y:S05]  /*5630*/  @P3 BRA `(.L_x_135) ;  /* 0x0000000000203947 */ /* 0x010fea0003800000 */
[----:B------:R-:W-:Y:S01]  /*5640*/  ISETP.NE.AND P2, PT, R3, RZ, PT ;  /* 0x000000ff0300720c */ /* 0x000fe20003f45270 */
[----:B0-2---:R-:W-:Y:S01]  /*5650*/  FADD.FTZ R68, R39, R38 ;  /* 0x0000002627447221 */ /* 0x005fe20000010000 */
[----:B-1----:R-:W-:-:S11]  /*5660*/  FADD.FTZ R69, R37, R40 ;  /* 0x0000002825457221 */ /* 0x002fd60000010000 */
[----:B------:R-:W-:Y:S01]  /*5670*/  VOTEU.ALL UP0, P2 ;  /* 0x0000000000ff7886 */ /* 0x000fe20001000000 */
[----:B------:R-:W-:-:S04]  /*5680*/  @!P2 SHF.R.U32.HI R36, RZ, 0x2, R58 ;  /* 0x00000002ff24a819 */ /* 0x000fc8000001163a */
[----:B------:R-:W-:Y:S01]  /*5690*/  @!UP0 ULEA UR4, UR8, UR5, 0x18 ;  /* 0x0000000508048291 */ /* 0x000fe2000f8ec0ff */
[----:B------:R-:W-:-:S08]  /*56a0*/  @!P2 LOP3.LUT R36, R36, 0xf8, RZ, 0xc0, !PT ;  /* 0x000000f82424a812 */ /* 0x000fd000078ec0ff */
[----:B------:R3:W-:Y:S03]  /*56b0*/  @!P2 STS.64 [R36+UR4+0x10], R68 ;  /* 0x000010442400a988 */ /* 0x0007e60008000a04 */
.L_x_135:
[----:B------:R-:W-:Y:S05]  /*56c0*/  BSYNC.RECONVERGENT B0 ;  /* 0x0000000000007941 */ /* 0x000fea0003800200 */
.L_x_134:
[----:B------:R-:W-:Y:S06]  /*56d0*/  BAR.SYNC.DEFER_BLOCKING 0x0 ;  /* 0x0000000000007b1d */ /* 0x000fec0000010000 */
[----:B------:R-:W-:Y:S04]  /*56e0*/  BSSY.RECONVERGENT B0, `(.L_x_136) ;  /* 0x000001f000007945 */ /* 0x000fe80003800200 */
[----:B------:R-:W-:Y:S05]  /*56f0*/  @P1 BRA `(.L_x_137) ;  /* 0x0000000000741947 */ /* 0x000fea0003800000 */
[----:B------:R-:W-:-:S09]  /*5700*/  ULEA UR4, UR8, UR5, 0x18 ;  /* 0x0000000508047291 */ /* 0x000fd2000f8ec0ff */
[----:B------:R-:W4:Y:S04]  /*5710*/  LDS.64 R56, [UR4+0x18] ;  /* 0x00001804ff387984 */ /* 0x000f280008000a00 */
[----:B--23--:R-:W2:Y:S04]  /*5720*/  LDS.128 R36, [UR4+0x20] ;  /* 0x00002004ff247984 */ /* 0x00cea80008000c00 */
[----:B-1----:R-:W1:Y:S04]  /*5730*/  LDS.128 R40, [UR4+0x30] ;  /* 0x00003004ff287984 */ /* 0x002e680008000c00 */
[----:B------:R-:W3:Y:S04]  /*5740*/  LDS.128 R44, [UR4+0x40] ;  /* 0x00004004ff2c7984 */ /* 0x000ee80008000c00 */
[----:B------:R-:W5:Y:S04]  /*5750*/  LDS.128 R48, [UR4+0x50] ;  /* 0x00005004ff307984 */ /* 0x000f680008000c00 */
[----:B------:R-:W0:Y:S01]  /*5760*/  LDS.128 R52, [UR4+0x60] ;  /* 0x00006004ff347984 */ /* 0x000e220008000c00 */
[----:B----4-:R-:W-:Y:S01]  /*5770*/  FADD.FTZ R59, R68, R56 ;  /* 0x00000038443b7221 */ /* 0x010fe20000010000 */
[----:B------:R-:W-:-:S03]  /*5780*/  FADD.FTZ R56, R69, R57 ;  /* 0x0000003945387221 */ /* 0x000fc60000010000 */
[----:B--2---:R-:W-:Y:S01]  /*5790*/  FADD.FTZ R59, R59, R36 ;  /* 0x000000243b3b7221 */ /* 0x004fe20000010000 */
[----:B------:R-:W-:-:S03]  /*57a0*/  FADD.FTZ R56, R56, R37 ;  /* 0x0000002538387221 */ /* 0x000fc60000010000 */
[----:B------:R-:W-:Y:S01]  /*57b0*/  FADD.FTZ R59, R59, R38 ;  /* 0x000000263b3b7221 */ /* 0x000fe20000010000 */
[----:B------:R-:W-:-:S03]  /*57c0*/  FADD.FTZ R56, R56, R39 ;  /* 0x0000002738387221 */ /* 0x000fc60000010000 */
[----:B-1----:R-:W-:Y:S01]  /*57d0*/  FADD.FTZ R59, R59, R40 ;  /* 0x000000283b3b7221 */ /* 0x002fe20000010000 */
[----:B------:R-:W-:-:S03]  /*57e0*/  FADD.FTZ R56, R56, R41 ;  /* 0x0000002938387221 */ /* 0x000fc60000010000 */
[----:B------:R-:W-:Y:S01]  /*57f0*/  FADD.FTZ R59, R59, R42 ;  /* 0x0000002a3b3b7221 */ /* 0x000fe20000010000 */
[----:B------:R-:W-:-:S03]  /*5800*/  FADD.FTZ R56, R56, R43 ;  /* 0x0000002b38387221 */ /* 0x000fc60000010000 */
[----:B---3--:R-:W-:Y:S01]  /*5810*/  FADD.FTZ R59, R59, R44 ;  /* 0x0000002c3b3b7221 */ /* 0x008fe20000010000 */
[----:B------:R-:W-:-:S03]  /*5820*/  FADD.FTZ R56, R56, R45 ;  /* 0x0000002d38387221 */ /* 0x000fc60000010000 */
[----:B------:R-:W-:Y:S01]  /*5830*/  FADD.FTZ R59, R59, R46 ;  /* 0x0000002e3b3b7221 */ /* 0x000fe20000010000 */
[----:B------:R-:W-:-:S03]  /*5840*/  FADD.FTZ R56, R56, R47 ;  /* 0x0000002f38387221 */ /* 0x000fc60000010000 */
[----:B-----5:R-:W-:Y:S01]  /*5850*/  FADD.FTZ R59, R59, R48 ;  /* 0x000000303b3b7221 */ /* 0x020fe20000010000 */
[----:B------:R-:W-:-:S03]  /*5860*/  FADD.FTZ R56, R56, R49 ;  /* 0x0000003138387221 */ /* 0x000fc60000010000 */
[----:B------:R-:W-:Y:S01]  /*5870*/  FADD.FTZ R59, R59, R50 ;  /* 0x000000323b3b7221 */ /* 0x000fe20000010000 */
[----:B------:R-:W-:-:S03]  /*5880*/  FADD.FTZ R56, R56, R51 ;  /* 0x0000003338387221 */ /* 0x000fc60000010000 */
[----:B0-----:R-:W-:Y:S01]  /*5890*/  FADD.FTZ R59, R59, R52 ;  /* 0x000000343b3b7221 */ /* 0x001fe20000010000 */
[----:B------:R-:W-:-:S03]  /*58a0*/  FADD.FTZ R56, R56, R53 ;  /* 0x0000003538387221 */ /* 0x000fc60000010000 */
[----:B------:R-:W-:Y:S01]  /*58b0*/  FADD.FTZ R68, R59, R54 ;  /* 0x000000363b447221 */ /* 0x000fe20000010000 */
[----:B------:R-:W-:-:S07]  /*58c0*/  FADD.FTZ R69, R56, R55 ;  /* 0x0000003738457221 */ /* 0x000fce0000010000 */
.L_x_137:
[----:B------:R-:W-:Y:S05]  /*58d0*/  BSYNC.RECONVERGENT B0 ;  /* 0x0000000000007941 */ /* 0x000fea0003800200 */
.L_x_136:
[----:B------:R-:W-:Y:S01]  /*58e0*/  BAR.SYNC.DEFER_BLOCKING 0x0 ;  /* 0x0000000000007b1d */ /* 0x000fe20000010000 */
[----:B------:R-:W-:-:S05]  /*58f0*/  IMAD R115, R115, 0xc, R58 ;  /* 0x0000000c73737824 */ /* 0x000fca00078e023a */
[----:B------:R-:W-:Y:S04]  /*5900*/  BSSY.RECONVERGENT B0, `(.L_x_138) ;  /* 0x000009d000007945 */ /* 0x000fe80003800200 */
[----:B------:R-:W-:Y:S05]  /*5910*/  @P4 BRA `(.L_x_139) ;  /* 0x00000008006c4947 */ /* 0x000fea0003800000 */
[----:B--23--:R-:W2:Y:S04]  /*5920*/  LDS.128 R36, [R114+0xc0] ;  /* 0x0000c00072247984 */ /* 0x00cea80000000c00 */
[----:B------:R-:W3:Y:S04]  /*5930*/  LDS.128 R52, [R114+0x180] ;  /* 0x0001800072347984 */ /* 0x000ee80000000c00 */
[----:B------:R-:W4:Y:S04]  /*5940*/  LDS.128 R56, [R114+0x240] ;  /* 0x0002400072387984 */ /* 0x000f280000000c00 */
[----:B------:R-:W5:Y:S04]  /*5950*/  LDS.128 R60, [R114+0x300] ;  /* 0x00030000723c7984 */ /* 0x000f680000000c00 */
[----:B------:R-:W0:Y:S04]  /*5960*/  LDS.128 R48, [R114+0x3c0] ;  /* 0x0003c00072307984 */ /* 0x000e280000000c00 */
[----:B------:R-:W0:Y:S04]  /*5970*/  LDS.128 R44, [R114+0x480] ;  /* 0x00048000722c7984 */ /* 0x000e280000000c00 */
[----:B-1----:R-:W1:Y:S01]  /*5980*/  LDS.128 R40, [R114+0x540] ;  /* 0x0005400072287984 */ /* 0x002e620000000c00 */
        /* <DEDUP_REMOVED lines=8> */
[----:B------:R-:W2:Y:S01]  /*5a10*/  LDS.128 R36, [R114+0x600] ;  /* 0x0006000072247984 */ /* 0x000ea20000000c00 */
[----:B----4-:R-:W-:Y:S01]  /*5a20*/  FADD.FTZ R121, R121, R56 ;  /* 0x0000003879797221 */ /* 0x010fe20000010000 */
[----:B------:R-:W-:Y:S01]  /*5a30*/  FADD.FTZ R66, R66, R57 ;  /* 0x0000003942427221 */ /* 0x000fe20000010000 */
[----:B------:R-:W-:Y:S01]  /*5a40*/  FADD.FTZ R65, R65, R58 ;  /* 0x0000003a41417221 */ /* 0x000fe20000010000 */
[----:B------:R-:W3:Y:S01]  /*5a50*/  LDS.128 R52, [R114+0x6c0] ;  /* 0x0006c00072347984 */ /* 0x000ee20000000c00 */
[----:B------:R-:W-:Y:S01]  /*5a60*/  FADD.FTZ R64, R64, R59 ;  /* 0x0000003b40407221 */ /* 0x000fe20000010000 */
[----:B-----5:R-:W-:Y:S01]  /*5a70*/  FADD.FTZ R121, R121, R60 ;  /* 0x0000003c79797221 */ /* 0x020fe20000010000 */
[----:B------:R-:W-:Y:S01]  /*5a80*/  FADD.FTZ R66, R66, R61 ;  /* 0x0000003d42427221 */ /* 0x000fe20000010000 */
[----:B------:R-:W4:Y:S01]  /*5a90*/  LDS.128 R56, [R114+0x780] ;  /* 0x0007800072387984 */ /* 0x000f220000000c00 */
[----:B------:R-:W-:Y:S01]  /*5aa0*/  FADD.FTZ R65, R65, R62 ;  /* 0x0000003e41417221 */ /* 0x000fe20000010000 */
[----:B------:R-:W-:Y:S01]  /*5ab0*/  FADD.FTZ R64, R64, R63 ;  /* 0x0000003f40407221 */ /* 0x000fe20000010000 */
[----:B0-----:R-:W-:Y:S01]  /*5ac0*/  FADD.FTZ R121, R121, R48 ;  /* 0x0000003079797221 */ /* 0x001fe20000010000 */
[----:B------:R-:W0:Y:S01]  /*5ad0*/  LDS.128 R60, [R114+0x840] ;  /* 0x00084000723c7984 */ /* 0x000e220000000c00 */
[----:B------:R-:W-:Y:S01]  /*5ae0*/  FADD.FTZ R66, R66, R49 ;  /* 0x0000003142427221 */ /* 0x000fe20000010000 */
[----:B------:R-:W-:Y:S01]  /*5af0*/  FADD.FTZ R65, R65, R50 ;  /* 0x0000003241417221 */ /* 0x000fe20000010000 */
[----:B------:R-:W-:Y:S01]  /*5b00*/  FADD.FTZ R64, R64, R51 ;  /* 0x0000003340407221 */ /* 0x000fe20000010000 */
[----:B------:R-:W-:Y:S01]  /*5b10*/  FADD.FTZ R121, R121, R44 ;  /* 0x0000002c79797221 */ /* 0x000fe20000010000 */
[----:B------:R-:W5:Y:S01]  /*5b20*/  LDS.128 R48, [R114+0x900] ;  /* 0x0009000072307984 */ /* 0x000f620000000c00 */
[----:B------:R-:W-:Y:S01]  /*5b30*/  FADD.FTZ R66, R66, R45 ;  /* 0x0000002d42427221 */ /* 0x000fe20000010000 */
[----:B------:R-:W-:Y:S01]  /*5b40*/  FADD.FTZ R65, R65, R46 ;  /* 0x0000002e41417221 */ /* 0x000fe20000010000 */
[----:B------:R-:W-:Y:S01]  /*5b50*/  FADD.FTZ R64, R64, R47 ;  /* 0x0000002f40407221 */ /* 0x000fe20000010000 */
[----:B-1----:R-:W-:Y:S01]  /*5b60*/  FADD.FTZ R121, R121, R40 ;  /* 0x0000002879797221 */ /* 0x002fe20000010000 */
[----:B------:R-:W1:Y:S01]  /*5b70*/  LDS.128 R44, [R114+0x9c0] ;  /* 0x0009c000722c7984 */ /* 0x000e620000000c00 */
[----:B------:R-:W-:Y:S01]  /*5b80*/  FADD.FTZ R66, R66, R41 ;  /* 0x0000002942427221 */ /* 0x000fe20000010000 */
[----:B------:R-:W-:Y:S01]  /*5b90*/  FADD.FTZ R65, R65, R42 ;  /* 0x0000002a41417221 */ /* 0x000fe20000010000 */
[----:B------:R-:W-:-:S02]  /*5ba0*/  FADD.FTZ R64, R64, R43 ;  /* 0x0000002b40407221 */ /* 0x000fc40000010000 */
[----:B------:R-:W-:Y:S01]  /*5bb0*/  LDS.128 R40, [R114+0xb40] ;  /* 0x000b400072287984 */ /* 0x000fe20000000c00 */
        /* <DEDUP_REMOVED lines=8> */
[----:B------:R-:W-:Y:S01]  /*5c40*/  FADD.FTZ R64, R64, R55 ;  /* 0x0000003740407221 */ /* 0x000fe20000010000 */
[----:B----4-:R-:W-:Y:S01]  /*5c50*/  FADD.FTZ R121, R121, R56 ;  /* 0x0000003879797221 */ /* 0x010fe20000010000 */
[----:B------:R-:W3:Y:S01]  /*5c60*/  LDS.128 R52, [R114+0xc00] ;  /* 0x000c000072347984 */ /* 0x000ee20000000c00 */
[----:B------:R-:W-:Y:S01]  /*5c70*/  FADD.FTZ R66, R66, R57 ;  /* 0x0000003942427221 */ /* 0x000fe20000010000 */
[----:B------:R-:W-:Y:S01]  /*5c80*/  FADD.FTZ R65, R65, R58 ;  /* 0x0000003a41417221 */ /* 0x000fe20000010000 */
[----:B------:R-:W-:Y:S01]  /*5c90*/  FADD.FTZ R64, R64, R59 ;  /* 0x0000003b40407221 */ /* 0x000fe20000010000 */
[----:B0-----:R-:W-:Y:S01]  /*5ca0*/  FADD.FTZ R121, R121, R60 ;  /* 0x0000003c79797221 */ /* 0x001fe20000010000 */
[----:B------:R-:W-:Y:S01]  /*5cb0*/  FADD.FTZ R66, R66, R61 ;  /* 0x0000003d42427221 */ /* 0x000fe20000010000 */
[----:B------:R-:W-:Y:S01]  /*5cc0*/  FADD.FTZ R65, R65, R62 ;  /* 0x0000003e41417221 */ /* 0x000fe20000010000 */
[----:B------:R-:W-:Y:S01]  /*5cd0*/  FADD.FTZ R64, R64, R63 ;  /* 0x0000003f40407221 */ /* 0x000fe20000010000 */
[----:B-----5:R-:W-:Y:S01]  /*5ce0*/  FADD.FTZ R121, R121, R48 ;  /* 0x0000003079797221 */ /* 0x020fe20000010000 */
[----:B------:R-:W0:Y:S01]  /*5cf0*/  LDS.128 R56, [R114+0xcc0] ;  /* 0x000cc00072387984 */ /* 0x000e220000000c00 */
[----:B------:R-:W-:Y:S01]  /*5d00*/  FADD.FTZ R66, R66, R49 ;  /* 0x0000003142427221 */ /* 0x000fe20000010000 */
[----:B------:R-:W-:Y:S01]  /*5d10*/  FADD.FTZ R65, R65, R50 ;  /* 0x0000003241417221 */ /* 0x000fe20000010000 */
[----:B------:R-:W-:Y:S01]  /*5d20*/  FADD.FTZ R64, R64, R51 ;  /* 0x0000003340407221 */ /* 0x000fe20000010000 */
[----:B-1----:R-:W-:Y:S01]  /*5d30*/  FADD.FTZ R121, R121, R44 ;  /* 0x0000002c79797221 */ /* 0x002fe20000010000 */
[----:B------:R-:W1:Y:S01]  /*5d40*/  LDS.128 R60, [R114+0xd80] ;  /* 0x000d8000723c7984 */ /* 0x000e620000000c00 */
[----:B------:R-:W-:Y:S01]  /*5d50*/  FADD.FTZ R44, R66, R45 ;  /* 0x0000002d422c7221 */ /* 0x000fe20000010000 */
[----:B------:R-:W-:Y:S01]  /*5d60*/  FADD.FTZ R45, R65, R46 ;  /* 0x0000002e412d7221 */ /* 0x000fe20000010000 */
[----:B------:R-:W-:Y:S01]  /*5d70*/  FADD.FTZ R46, R64, R47 ;  /* 0x0000002f402e7221 */ /* 0x000fe20000010000 */
[----:B------:R-:W-:Y:S04]  /*5d80*/  LDS.128 R48, [R114+0x1080] ;  /* 0x0010800072307984 */ /* 0x000fe80000000c00 */
[----:B------:R-:W4:Y:S01]  /*5d90*/  LDS.128 R64, [R114+0xe40] ;  /* 0x000e400072407984 */ /* 0x000f220000000c00 */
[----:B--2---:R-:W-:Y:S01]  /*5da0*/  FADD.FTZ R121, R121, R36 ;  /* 0x0000002479797221 */ /* 0x004fe20000010000 */
[----:B------:R-:W-:Y:S01]  /*5db0*/  FADD.FTZ R44, R44, R37 ;  /* 0x000000252c2c7221 */ /* 0x000fe20000010000 */
[----:B------:R-:W-:Y:S01]  /*5dc0*/  FADD.FTZ R45, R45, R38 ;  /* 0x000000262d2d7221 */ /* 0x000fe20000010000 */
[----:B------:R-:W-:Y:S01]  /*5dd0*/  FADD.FTZ R46, R46, R39 ;  /* 0x000000272e2e7221 */ /* 0x000fe20000010000 */
[----:B------:R-:W-:Y:S01]  /*5de0*/  FADD.FTZ R121, R121, R40 ;  /* 0x0000002879797221 */ /* 0x000fe20000010000 */
[----:B------:R-:W2:Y:S01]  /*5df0*/  LDS.128 R36, [R114+0xf00] ;  /* 0x000f000072247984 */ /* 0x000ea20000000c00 */
[----:B------:R-:W-:Y:S01]  /*5e00*/  FADD.FTZ R44, R44, R41 ;  /* 0x000000292c2c7221 */ /* 0x000fe20000010000 */
[----:B------:R-:W-:Y:S01]  /*5e10*/  FADD.FTZ R45, R45, R42 ;  /* 0x0000002a2d2d7221 */ /* 0x000fe20000010000 */
[----:B------:R-:W-:Y:S01]  /*5e20*/  FADD.FTZ R120, R46, R43 ;  /* 0x0000002b2e787221 */ /* 0x000fe20000010000 */
[----:B---3--:R-:W-:Y:S01]  /*5e30*/  FADD.FTZ R121, R121, R52 ;  /* 0x0000003479797221 */ /* 0x008fe20000010000 */
[----:B------:R-:W3:Y:S01]  /*5e40*/  LDS.128 R40, [R114+0xfc0] ;  /* 0x000fc00072287984 */ /* 0x000ee20000000c00 */
[----:B------:R-:W-:Y:S01]  /*5e50*/  FADD.FTZ R52, R44, R53 ;  /* 0x000000352c347221 */ /* 0x000fe20000010000 */
[----:B------:R-:W-:Y:S01]  /*5e60*/  FADD.FTZ R53, R45, R54 ;  /* 0x000000362d357221 */ /* 0x000fe20000010000 */
[----:B------:R-:W-:Y:S01]  /*5e70*/  FADD.FTZ R120, R120, R55 ;  /* 0x0000003778787221 */ /* 0x000fe20000010000 */
[----:B------:R-:W5:Y:S01]  /*5e80*/  LDS.128 R44, [R114+0x1140] ;  /* 0x00114000722c7984 */ /* 0x000f620000000c00 */
[----:B0-----:R-:W-:Y:S01]  /*5e90*/  FADD.FTZ R121, R121, R56 ;  /* 0x0000003879797221 */ /* 0x001fe20000010000 */
[----:B------:R-:W-:Y:S01]  /*5ea0*/  FADD.FTZ R52, R52, R57 ;  /* 0x0000003934347221 */ /* 0x000fe20000010000 */
[----:B------:R-:W-:Y:S01]  /*5eb0*/  FADD.FTZ R53, R53, R58 ;  /* 0x0000003a35357221 */ /* 0x000fe20000010000 */
[----:B------:R-:W-:Y:S01]  /*5ec0*/  FADD.FTZ R120, R120, R59 ;  /* 0x0000003b78787221 */ /* 0x000fe20000010000 */
[----:B-1----:R-:W-:Y:S01]  /*5ed0*/  FADD.FTZ R121, R121, R60 ;  /* 0x0000003c79797221 */ /* 0x002fe20000010000 */
[----:B------:R-:W-:Y:S01]  /*5ee0*/  FADD.FTZ R52, R52, R61 ;  /* 0x0000003d34347221 */ /* 0x000fe20000010000 */
[----:B------:R-:W-:Y:S01]  /*5ef0*/  FADD.FTZ R53, R53, R62 ;  /* 0x0000003e35357221 */ /* 0x000fe20000010000 */
[----:B------:R-:W-:Y:S01]  /*5f00*/  FADD.FTZ R120, R120, R63 ;  /* 0x0000003f78787221 */ /* 0x000fe20000010000 */
[----:B----4-:R-:W-:Y:S01]  /*5f10*/  FADD.FTZ R121, R121, R64 ;  /* 0x0000004079797221 */ /* 0x010fe20000010000 */
[----:B------:R-:W-:Y:S01]  /*5f20*/  FADD.FTZ R56, R52, R65 ;  /* 0x0000004134387221 */ /* 0x000fe20000010000 */
[----:B------:R-:W-:Y:S01]  /*5f30*/  FADD.FTZ R57, R53, R66 ;  /* 0x0000004235397221 */ /* 0x000fe20000010000 */
[----:B------:R-:W-:Y:S01]  /*5f40*/  FADD.FTZ R120, R120, R67 ;  /* 0x0000004378787221 */ /* 0x000fe20000010000 */
[----:B------:R-:W0:Y:S04]  /*5f50*/  LDS.128 R52, [R114+0x1200] ;  /* 0x0012000072347984 */ /* 0x000e280000000c00 */
[----:B------:R-:W-:Y:S01]  /*5f60*/  LDS.128 R64, [R114+0x1740] ;  /* 0x0017400072407984 */ /* 0x000fe20000000c00 */
[----:B--2---:R-:W-:Y:S01]  /*5f70*/  FADD.FTZ R121, R121, R36 ;  /* 0x0000002479797221 */ /* 0x004fe20000010000 */
[----:B------:R-:W-:Y:S01]  /*5f80*/  FADD.FTZ R36, R56, R37 ;  /* 0x0000002538247221 */ /* 0x000fe20000010000 */
[----:B------:R-:W-:Y:S01]  /*5f90*/  FADD.FTZ R37, R57, R38 ;  /* 0x0000002639257221 */ /* 0x000fe20000010000 */
[----:B------:R-:W-:Y:S01]  /*5fa0*/  FADD.FTZ R120, R120, R39 ;  /* 0x0000002778787221 */ /* 0x000fe20000010000 */
[----:B------:R-:W1:Y:S01]  /*5fb0*/  LDS.128 R56, [R114+0x12c0] ;  /* 0x0012c00072387984 */ /* 0x000e620000000c00 */
[----:B---3--:R-:W-:Y:S01]  /*5fc0*/  FADD.FTZ R121, R121, R40 ;  /* 0x0000002879797221 */ /* 0x008fe20000010000 */
[----:B------:R-:W-:Y:S01]  /*5fd0*/  FADD.FTZ R40, R36, R41 ;  /* 0x0000002924287221 */ /* 0x000fe20000010000 */
[----:B------:R-:W-:Y:S01]  /*5fe0*/  FADD.FTZ R61, R37, R42 ;  /* 0x0000002a253d7221 */ /* 0x000fe20000010000 */
[----:B------:R-:W-:Y:S01]  /*5ff0*/  FADD.FTZ R120, R120, R43 ;  /* 0x0000002b78787221 */ /* 0x000fe20000010000 */
[----:B------:R-:W2:Y:S01]  /*6000*/  LDS.128 R36, [R114+0x1380] ;  /* 0x0013800072247984 */ /* 0x000ea20000000c00 */
[----:B------:R-:W-:Y:S01]  /*6010*/  FADD.FTZ R60, R40, R49 ;  /* 0x00000031283c7221 */ /* 0x000fe20000010000 */
        /* <DEDUP_REMOVED lines=8> */
[----:B------:R-:W-:-:S02]  /*60a0*/  FADD.FTZ R120, R120, R47 ;  /* 0x0000002f78787221 */ /* 0x000fc40000010000 */
[----:B------:R-:W5:Y:S04]  /*60b0*/  LDS.128 R44, [R114+0x15c0] ;  /* 0x0015c000722c7984 */ /* 0x000f680000000c00 */
        /* <DEDUP_REMOVED lines=17> */
[----:B----4-:R-:W-:Y:S01]  /*61d0*/  FADD.FTZ R121, R121, R48 ;  /* 0x0000003079797221 */ /* 0x010fe20000010000 */
[----:B------:R-:W-:Y:S01]  /*61e0*/  FADD.FTZ R122, R122, R49 ;  /* 0x000000317a7a7221 */ /* 0x000fe20000010000 */
[----:B------:R-:W-:Y:S01]  /*61f0*/  FADD.FTZ R123, R123, R50 ;  /* 0x000000327b7b7221 */ /* 0x000fe20000010000 */
[----:B------:R-:W-:Y:S01]  /*6200*/  FADD.FTZ R120, R120, R51 ;  /* 0x0000003378787221 */ /* 0x000fe20000010000 */
[----:B-----5:R-:W-:Y:S01]  /*6210*/  FADD.FTZ R121, R121, R44 ;  /* 0x0000002c79797221 */ /* 0x020fe20000010000 */
[----:B------:R-:W-:Y:S01]  /*6220*/  FADD.FTZ R122, R122, R45 ;  /* 0x0000002d7a7a7221 */ /* 0x000fe20000010000 */
        /* <DEDUP_REMOVED lines=9> */
[----:B------:R-:W-:-:S07]  /*62c0*/  FADD.FTZ R67, R120, R67 ;  /* 0x0000004378437221 */ /* 0x000fce0000010000 */
.L_x_139:
[----:B------:R-:W-:Y:S05]  /*62d0*/  BSYNC.RECONVERGENT B0 ;  /* 0x0000000000007941 */ /* 0x000fea0003800200 */
.L_x_138:
[----:B------:R-:W-:Y:S04]  /*62e0*/  BSSY.RECONVERGENT B0, `(.L_x_140) ;  /* 0x000001c000007945 */ /* 0x000fe80003800200 */
[----:B------:R-:W-:Y:S05]  /*62f0*/  @P4 BRA `(.L_x_141) ;  /* 0x0000000000684947 */ /* 0x000fea0003800000 */
[----:B---3--:R-:W1:Y:S08]  /*6300*/  LDC.64 R36, c[0x0][0x3f8] ;  /* 0x0000fe00ff247b82 */ /* 0x008e700000000a00 */
        /* <DEDUP_REMOVED lines=25> */
.L_x_141:
[----:B------:R-:W-:Y:S05]  /*64a0*/  BSYNC.RECONVERGENT B0 ;  /* 0x0000000000007941 */ /* 0x000fea0003800200 */
.L_x_140:
[----:B------:R-:W-:Y:S05]  /*64b0*/  @!P0 BRA `(.L_x_142) ;  /* 0x0000000800988947 */ /* 0x000fea0003800000 */
[----:B------:R-:W5:Y:S01]  /*64c0*/  LDC.64 R48, c[0x0][0x3d0] ;  /* 0x0000f400ff307b82 */ /* 0x000f620000000a00 */
[----:B------:R-:W0:Y:S01]  /*64d0*/  S2R R52, SR_CTAID.Y ;  /* 0x0000000000347919 */ /* 0x000e220000002600 */
[----:B---34-:R-:W-:Y:S02]  /*64e0*/  LOP3.LUT R36, R76, 0x1, RZ, 0xc0, !PT ;  /* 0x000000014c247812 */ /* 0x018fe400078ec0ff */
[----:B------:R-:W-:-:S03]  /*64f0*/  ISETP.GE.U32.AND P2, PT, R31, 0x8, PT ;  /* 0x000000081f00780c */ /* 0x000fc60003f46070 */
[----:B------:R-:W-:-:S04]  /*6500*/  IMAD R39, R36, R81, RZ ;  /* 0x0000005124277224 */ /* 0x000fc800078e02ff */
[----:B------:R-:W-:-:S05]  /*6510*/  IMAD R36, R39, R31, RZ ;  /* 0x0000001f27247224 */ /* 0x000fca00078e02ff */
[----:B------:R-:W-:-:S05]  /*6520*/  SHF.L.U32 R37, R36, 0x1, RZ ;  /* 0x0000000124257819 */ /* 0x000fca00000006ff */
[----:B-----5:R-:W-:Y:S01]  /*6530*/  IMAD.WIDE R48, R37, 0x4, R48 ;  /* 0x0000000425307825 */ /* 0x020fe200078e0230 */
[----:B0-----:R-:W-:Y:S06]  /*6540*/  @P1 BRA `(.L_x_143) ;  /* 0x0000000000501947 */ /* 0x001fec0003800000 */
[----:B------:R-:W0:Y:S01]  /*6550*/  LDC.64 R36, c[0x0][0x3c8] ;  /* 0x0000f200ff247b82 */ /* 0x000e220000000a00 */
[----:B-1----:R-:W-:Y:S01]  /*6560*/  LOP3.LUT P0, R40, R76, 0x2, RZ, 0xc0, !PT ;  /* 0x000000024c287812 */ /* 0x002fe2000780c0ff */
[----:B------:R-:W-:Y:S01]  /*6570*/  IMAD R41, R0, R81, R52 ;  /* 0x0000005100297224 */ /* 0x000fe200078e0234 */
[----:B------:R-:W-:Y:S02]  /*6580*/  IADD3 R39, PT, PT, R39, R52, RZ ;  /* 0x0000003427277210 */ /* 0x000fe40007ffe0ff */
[----:B------:R-:W-:-:S04]  /*6590*/  SEL R43, R31, RZ, !P0 ;  /* 0x000000ff1f2b7207 */ /* 0x000fc80004000000 */
[----:B------:R-:W-:Y:S01]  /*65a0*/  ISETP.NE.AND P0, PT, R43, -0x1, PT ;  /* 0xffffffff2b00780c */ /* 0x000fe20003f05270 */
[----:B0-----:R-:W-:-:S04]  /*65b0*/  IMAD.WIDE.U32 R36, R39, 0x4, R36 ;  /* 0x0000000427247825 */ /* 0x001fc800078e0024 */
[----:B--2---:R-:W-:Y:S01]  /*65c0*/  IMAD.WIDE.U32 R38, R41, 0x8, R48 ;  /* 0x0000000829267825 */ /* 0x004fe200078e0030 */
[----:B------:R-:W-:-:S04]  /*65d0*/  IADD3 R41, PT, PT, -R40, 0x1, RZ ;  /* 0x0000000128297810 */ /* 0x000fc80007ffe1ff */
[----:B------:R0:W-:Y:S01]  /*65e0*/  STG.E.64 desc[UR6][R38.64], R68 ;  /* 0x0000004426007986 */ /* 0x0001e2000c101b06 */
[----:B------:R-:W-:Y:S06]  /*65f0*/  MEMBAR.ALL.GPU ;  /* 0x0000000000007992 */ /* 0x000fec000000a000 */
[----:B------:R-:W-:-:S00]  /*6600*/  ERRBAR ;  /* 0x00000000000079ab */ /* 0x000fc00000000000 */
[----:B------:R-:W-:Y:S06]  /*6610*/  CGAERRBAR ;  /* 0x00000000000075ab */ /* 0x000fec0000000000 */
[----:B------:R0:W-:Y:S01]  /*6620*/  REDG.E.ADD.S32.STRONG.GPU desc[UR6][R36.64], R41 ;  /* 0x000000292400798e */ /* 0x0001e2000c12e306 */
[----:B------:R-:W-:Y:S05]  /*6630*/  @!P0 BRA `(.L_x_143) ;  /* 0x0000000000148947 */ /* 0x000fea0003800000 */
.L_x_144:
[----:B0-----:R-:W2:Y:S04]  /*6640*/  LDG.E.STRONG.GPU R38, desc[UR6][R36.64] ;  /* 0x0000000624267981 */ /* 0x001ea8000c1ef900 */
[----:B--2---:R-:W-:Y:S01]  /*6650*/  CCTL.IVALL ;  /* 0x00000000ff00798f */ /* 0x004fe20002000000 */
[----:B------:R-:W-:Y:S05]  /*6660*/  YIELD ;  /* 0x0000000000007946 */ /* 0x000fea0003800000 */
[----:B------:R-:W-:-:S13]  /*6670*/  ISETP.NE.AND P0, PT, R38, R43, PT ;  /* 0x0000002b2600720c */ /* 0x000fda0003f05270 */
[----:B------:R-:W-:Y:S05]  /*6680*/  @P0 BRA `(.L_x_144) ;  /* 0xfffffffc00ec0947 */ /* 0x000fea000383ffff */
.L_x_143:
        /* <DEDUP_REMOVED lines=10> */
[----:B------:R-:W-:Y:S01]  /*6730*/  IADD3 R62, PT, PT, -R0, RZ, RZ ;  /* 0x000000ff003e7210 */ /* 0x000fe20007ffe1ff */
[----:B------:R-:W-:Y:S01]  /*6740*/  IMAD R58, R81, 0x6, R52 ;  /* 0x00000006513a7824 */ /* 0x000fe200078e0234 */
[----:B------:R-:W-:Y:S01]  /*6750*/  MOV R60, R52 ;  /* 0x00000034003c7202 */ /* 0x000fe20000000f00 */
[----:B------:R-:W-:Y:S01]  /*6760*/  UMOV UR4, URZ ;  /* 0x000000ff00047c82 */ /* 0x000fe20008000000 */
[----:B------:R-:W-:-:S07]  /*6770*/  LOP3.LUT R61, R31, 0x7ffffff8, RZ, 0xc0, !PT ;  /* 0x7ffffff81f3d7812 */ /* 0x000fce00078ec0ff */
.L_x_146:
[----:B------:R-:W-:Y:S01]  /*6780*/  ISETP.EQ.OR P5, PT, R62, RZ, P1 ;  /* 0x000000ff3e00720c */ /* 0x000fe20000fa2670 */
[----:B------:R-:W-:-:S06]  /*6790*/  UIADD3 UR5, UPT, UPT, UR4, 0x1, URZ ;  /* 0x0000000104057890 */ /* 0x000fcc000fffe0ff */
[----:B------:R-:W-:-:S06]  /*67a0*/  ISETP.EQ.OR P0, PT, R0, UR5, P1 ;  /* 0x0000000500007c0c */ /* 0x000fcc0008f02670 */
[----:B0-----:R-:W-:-:S06]  /*67b0*/  @!P5 IMAD.WIDE.U32 R36, R60, 0x8, R48 ;  /* 0x000000083c24d825 */ /* 0x001fcc00078e0030 */
[----:B------:R-:W3:Y:S01]  /*67c0*/  @!P5 LDG.E.64 R36, desc[UR6][R36.64] ;  /* 0x000000062424d981 */ /* 0x000ee2000c1e1b00 */
[----:B--2---:R-:W-:-:S06]  /*67d0*/  @!P0 IMAD.WIDE.U32 R38, R59, 0x8, R48 ;  /* 0x000000083b268825 */ /* 0x004fcc00078e0030 */
[----:B------:R-:W2:Y:S01]  /*67e0*/  @!P0 LDG.E.64 R38, desc[UR6][R38.64] ;  /* 0x0000000626268981 */ /* 0x000ea2000c1e1b00 */
[----:B------:R-:W-:Y:S02]  /*67f0*/  UIADD3 UR5, UPT, UPT, UR4, 0x2, URZ ;  /* 0x0000000204057890 */ /* 0x000fe4000fffe0ff */
[----:B------:R-:W-:-:S04]  /*6800*/  UIADD3 UR8, UPT, UPT, UR4, 0x3, URZ ;  /* 0x0000000304087890 */ /* 0x000fc8000fffe0ff */
[C---:B------:R-:W-:Y:S01]  /*6810*/  ISETP.EQ.OR P2, PT, R0.reuse, UR5, P1 ;  /* 0x0000000500007c0c */ /* 0x040fe20008f42670 */
[----:B------:R-:W-:Y:S01]  /*6820*/  UIADD3 UR5, UPT, UPT, UR4, 0x4, URZ ;  /* 0x0000000404057890 */ /* 0x000fe2000fffe0ff */
[----:B------:R-:W-:Y:S01]  /*6830*/  ISETP.EQ.OR P3, PT, R0, UR8, P1 ;  /* 0x0000000800007c0c */ /* 0x000fe20008f62670 */
[----:B------:R-:W-:-:S04]  /*6840*/  UIADD3 UR8, UPT, UPT, UR4, 0x5, URZ ;  /* 0x0000000504087890 */ /* 0x000fc8000fffe0ff */
[C---:B------:R-:W-:Y:S01]  /*6850*/  ISETP.EQ.OR P4, PT, R0.reuse, UR5, P1 ;  /* 0x0000000500007c0c */ /* 0x040fe20008f82670 */
[----:B------:R-:W-:Y:S01]  /*6860*/  UIADD3 UR5, UPT, UPT, UR4, 0x6, URZ ;  /* 0x0000000604057890 */ /* 0x000fe2000fffe0ff */
[----:B------:R-:W-:Y:S01]  /*6870*/  ISETP.EQ.OR P6, PT, R0, UR8, P1 ;  /* 0x0000000800007c0c */ /* 0x000fe20008fc2670 */
[----:B------:R-:W-:-:S05]  /*6880*/  UIADD3 UR8, UPT, UPT, UR4, 0x7, URZ ;  /* 0x0000000704087890 */ /* 0x000fca000fffe0ff */
[----:B------:R-:W-:-:S05]  /*6890*/  @!P3 IMAD.WIDE.U32 R50, R57, 0x8, R48 ;  /* 0x000000083932b825 */ /* 0x000fca00078e0030 */
[----:B-1----:R-:W-:-:S04]  /*68a0*/  @!P4 IMAD.WIDE.U32 R40, R55, 0x8, R48 ;  /* 0x000000083728c825 */ /* 0x002fc800078e0030 */
[----:B------:R-:W-:Y:S02]  /*68b0*/  @!P6 IMAD.WIDE.U32 R42, R54, 0x8, R48 ;  /* 0x00000008362ae825 */ /* 0x000fe400078e0030 */
[----:B------:R-:W4:Y:S04]  /*68c0*/  @!P4 LDG.E.64 R40, desc[UR6][R40.64] ;  /* 0x000000062828c981 */ /* 0x000f28000c1e1b00 */
[----:B------:R-:W5:Y:S01]  /*68d0*/  @!P6 LDG.E.64 R42, desc[UR6][R42.64] ;  /* 0x000000062a2ae981 */ /* 0x000f62000c1e1b00 */
[----:B---3--:R-:W-:Y:S01]  /*68e0*/  @!P5 FADD.FTZ R68, R68, R36 ;  /* 0x000000244444d221 */ /* 0x008fe20000010000 */
[----:B------:R-:W-:Y:S01]  /*68f0*/  @!P5 FADD.FTZ R69, R69, R37 ;  /* 0x000000254545d221 */ /* 0x000fe20000010000 */
[----:B------:R-:W-:Y:S01]  /*6900*/  @!P2 IMAD.WIDE.U32 R36, R53, 0x8, R48 ;  /* 0x000000083524a825 */ /* 0x000fe200078e0030 */
[----:B------:R-:W-:-:S03]  /*6910*/  ISETP.EQ.OR P5, PT, R0, UR5, P1 ;  /* 0x0000000500007c0c */ /* 0x000fc60008fa2670 */
[----:B--2---:R-:W-:Y:S02]  /*6920*/  @!P0 FADD.FTZ R68, R68, R38 ;  /* 0x0000002644448221 */ /* 0x004fe40000010000 */
[----:B------:R-:W2:Y:S01]  /*6930*/  @!P2 LDG.E.64 R36, desc[UR6][R36.64] ;  /* 0x000000062424a981 */ /* 0x000ea2000c1e1b00 */
[----:B------:R-:W-:Y:S01]  /*6940*/  @!P0 FADD.FTZ R69, R69, R39 ;  /* 0x0000002745458221 */ /* 0x000fe20000010000 */
[----:B------:R-:W-:Y:S02]  /*6950*/  ISETP.EQ.OR P0, PT, R0, UR8, P1 ;  /* 0x0000000800007c0c */ /* 0x000fe40008f02670 */
[----:B------:R-:W3:Y:S04]  /*6960*/  @!P3 LDG.E.64 R38, desc[UR6][R50.64] ;  /* 0x000000063226b981 */ /* 0x000ee8000c1e1b00 */
[----:B------:R-:W-:-:S06]  /*6970*/  @!P5 IMAD.WIDE.U32 R44, R58, 0x8, R48 ;  /* 0x000000083a2cd825 */ /* 0x000fcc00078e0030 */
[----:B------:R-:W5:Y:S01]  /*6980*/  @!P5 LDG.E.64 R44, desc[UR6][R44.64] ;  /* 0x000000062c2cd981 */ /* 0x000f62000c1e1b00 */
[----:B------:R-:W-:-:S06]  /*6990*/  @!P0 IMAD.WIDE.U32 R46, R56, 0x8, R48 ;  /* 0x00000008382e8825 */ /* 0x000fcc00078e0030 */
[----:B------:R-:W5:Y:S01]  /*69a0*/  @!P0 LDG.E.64 R46, desc[UR6][R46.64] ;  /* 0x000000062e2e8981 */ /* 0x000f62000c1e1b00 */
[----:B------:R-:W-:Y:S01]  /*69b0*/  UIADD3 UR4, UPT, UPT, UR4, 0x8, URZ ;  /* 0x0000000804047890 */ /* 0x000fe2000fffe0ff */
[----:B------:R-:W-:Y:S02]  /*69c0*/  IADD3 R62, PT, PT, R62, 0x8, RZ ;  /* 0x000000083e3e7810 */ /* 0x000fe40007ffe0ff */
        /* <DEDUP_REMOVED lines=9> */
[----:B------:R-:W-:-:S03]  /*6a60*/  @!P2 FADD.FTZ R69, R69, R37 ;  /* 0x000000254545a221 */ /* 0x000fc60000010000 */
[----:B---3--:R-:W-:Y:S01]  /*6a70*/  @!P3 FADD.FTZ R68, R68, R38 ;  /* 0x000000264444b221 */ /* 0x008fe20000010000 */
[----:B------:R-:W-:-:S03]  /*6a80*/  @!P3 FADD.FTZ R69, R69, R39 ;  /* 0x000000274545b221 */ /* 0x000fc60000010000 */
[----:B----4-:R-:W-:Y:S01]  /*6a90*/  @!P4 FADD.FTZ R68, R68, R40 ;  /* 0x000000284444c221 */ /* 0x010fe20000010000 */
[----:B------:R-:W-:-:S03]  /*6aa0*/  @!P4 FADD.FTZ R69, R69, R41 ;  /* 0x000000294545c221 */ /* 0x000fc60000010000 */
[----:B-----5:R-:W-:Y:S01]  /*6ab0*/  @!P6 FADD.FTZ R68, R68, R42 ;  /* 0x0000002a4444e221 */ /* 0x020fe20000010000 */
[----:B------:R-:W-:-:S03]  /*6ac0*/  @!P6 FADD.FTZ R69, R69, R43 ;  /* 0x0000002b4545e221 */ /* 0x000fc60000010000 */
[----:B------:R-:W-:Y:S01]  /*6ad0*/  @!P5 FADD.FTZ R68, R68, R44 ;  /* 0x0000002c4444d221 */ /* 0x000fe20000010000 */
[----:B------:R-:W-:-:S03]  /*6ae0*/  @!P5 FADD.FTZ R69, R69, R45 ;  /* 0x0000002d4545d221 */ /* 0x000fc60000010000 */
[----:B------:R-:W-:Y:S01]  /*6af0*/  @!P0 FADD.FTZ R68, R68, R46 ;  /* 0x0000002e44448221 */ /* 0x000fe20000010000 */
[----:B------:R-:W-:Y:S01]  /*6b00*/  @!P0 FADD.FTZ R69, R69, R47 ;  /* 0x0000002f45458221 */ /* 0x000fe20000010000 */
[----:B------:R-:W-:-:S13]  /*6b10*/  ISETP.NE.AND P0, PT, R61, UR4, PT ;  /* 0x000000043d007c0c */ /* 0x000fda000bf05270 */
[----:B------:R-:W-:Y:S05]  /*6b20*/  @P0 BRA `(.L_x_146) ;  /* 0xfffffffc00140947 */ /* 0x000fea000383ffff */
[----:B------:R-:W-:-:S07]  /*6b30*/  MOV R45, R61 ;  /* 0x0000003d002d7202 */ /* 0x000fce0000000f00 */
.L_x_145:
[----:B0-----:R-:W-:-:S13]  /*6b40*/  LOP3.LUT P0, R36, R31, 0x7, RZ, 0xc0, !PT ;  /* 0x000000071f247812 */ /* 0x001fda000780c0ff */
[----:B------:R-:W-:Y:S05]  /*6b50*/  @!P0 BRA `(.L_x_142) ;  /* 0x0000000000f08947 */ /* 0x000fea0003800000 */
[----:B------:R-:W-:Y:S02]  /*6b60*/  IADD3 R36, PT, PT, R36, -0x1, RZ ;  /* 0xffffffff24247810 */ /* 0x000fe40007ffe0ff */
[----:B------:R-:W-:Y:S02]  /*6b70*/  LOP3.LUT P5, R44, R31, 0x3, RZ, 0xc0, !PT ;  /* 0x000000031f2c7812 */ /* 0x000fe400078ac0ff */
[----:B------:R-:W-:-:S13]  /*6b80*/  ISETP.GE.U32.AND P0, PT, R36, 0x3, PT ;  /* 0x000000032400780c */ /* 0x000fda0003f06070 */
[----:B------:R-:W-:Y:S05]  /*6b90*/  @!P0 BRA `(.L_x_147) ;  /* 0x0000000000708947 */ /* 0x000fea0003800000 */
[C---:B------:R-:W-:Y:S02]  /*6ba0*/  IADD3 R39, PT, PT, R45.reuse, 0x1, RZ ;  /* 0x000000012d277810 */ /* 0x040fe40007ffe0ff */
[CC--:B------:R-:W-:Y:S02]  /*6bb0*/  ISETP.EQ.OR P0, PT, R45.reuse, R0.reuse, P1 ;  /* 0x000000002d00720c */ /* 0x0c0fe40000f02670 */
[----:B------:R-:W-:Y:S02]  /*6bc0*/  IADD3 R41, PT, PT, R45, 0x2, RZ ;  /* 0x000000022d297810 */ /* 0x000fe40007ffe0ff */
[-C--:B------:R-:W-:Y:S02]  /*6bd0*/  ISETP.EQ.OR P2, PT, R39, R0.reuse, P1 ;  /* 0x000000002700720c */ /* 0x080fe40000f42670 */
[----:B------:R-:W-:Y:S02]  /*6be0*/  IADD3 R43, PT, PT, R45, 0x3, RZ ;  /* 0x000000032d2b7810 */ /* 0x000fe40007ffe0ff */
[----:B------:R-:W-:-:S02]  /*6bf0*/  ISETP.EQ.OR P3, PT, R41, R0, P1 ;  /* 0x000000002900720c */ /* 0x000fc40000f62670 */
[----:B------:R-:W-:-:S03]  /*6c00*/  ISETP.EQ.OR P4, PT, R43, R0, P1 ;  /* 0x000000002b00720c */ /* 0x000fc60000f82670 */
[----:B------:R-:W-:-:S04]  /*6c10*/  @!P0 IMAD R37, R45, R81, R52 ;  /* 0x000000512d258224 */ /* 0x000fc800078e0234 */
[----:B------:R-:W-:Y:S02]  /*6c20*/  @!P2 IMAD R39, R39, R81, R52 ;  /* 0x000000512727a224 */ /* 0x000fe400078e0234 */
[----:B------:R-:W-:-:S04]  /*6c30*/  @!P0 IMAD.WIDE.U32 R36, R37, 0x8, R48 ;  /* 0x0000000825248825 */ /* 0x000fc800078e0030 */
[-C--:B------:R-:W-:Y:S02]  /*6c40*/  @!P3 IMAD R41, R41, R81.reuse, R52 ;  /* 0x000000512929b224 */ /* 0x080fe400078e0234 */
[----:B--2---:R-:W-:Y:S01]  /*6c50*/  @!P2 IMAD.WIDE.U32 R38, R39, 0x8, R48 ;  /* 0x000000082726a825 */ /* 0x004fe200078e0030 */
[----:B------:R-:W2:Y:S03]  /*6c60*/  @!P0 LDG.E.64 R36, desc[UR6][R36.64] ;  /* 0x0000000624248981 */ /* 0x000ea6000c1e1b00 */
[----:B------:R-:W-:Y:S02]  /*6c70*/  @!P4 IMAD R43, R43, R81, R52 ;  /* 0x000000512b2bc224 */ /* 0x000fe400078e0234 */
[--C-:B-1----:R-:W-:Y:S01]  /*6c80*/  @!P3 IMAD.WIDE.U32 R40, R41, 0x8, R48.reuse ;  /* 0x000000082928b825 */ /* 0x102fe200078e0030 */
        /* <DEDUP_REMOVED lines=13> */
.L_x_147:
[----:B------:R-:W-:Y:S05]  /*6d60*/  @!P5 BRA `(.L_x_142) ;  /* 0x00000000006cd947 */ /* 0x000fea0003800000 */
[----:B------:R-:W-:Y:S02]  /*6d70*/  ISETP.NE.AND P0, PT, R44, 0x1, PT ;  /* 0x000000012c00780c */ /* 0x000fe40003f05270 */
[----:B------:R-:W-:-:S11]  /*6d80*/  LOP3.LUT R31, R31, 0x1, RZ, 0xc0, !PT ;  /* 0x000000011f1f7812 */ /* 0x000fd600078ec0ff */
[----:B------:R-:W-:Y:S05]  /*6d90*/  @!P0 BRA `(.L_x_148) ;  /* 0x0000000000388947 */ /* 0x000fea0003800000 */
[C---:B------:R-:W-:Y:S02]  /*6da0*/  IADD3 R37, PT, PT, R45.reuse, 0x1, RZ ;  /* 0x000000012d257810 */ /* 0x040fe40007ffe0ff */
[-C--:B------:R-:W-:Y:S02]  /*6db0*/  ISETP.EQ.OR P2, PT, R45, R0.reuse, P1 ;  /* 0x000000002d00720c */ /* 0x080fe40000f42670 */
[----:B------:R-:W-:-:S11]  /*6dc0*/  ISETP.EQ.OR P0, PT, R37, R0, P1 ;  /* 0x000000002500720c */ /* 0x000fd60000f02670 */
[-CC-:B------:R-:W-:Y:S02]  /*6dd0*/  @!P2 IMAD R39, R45, R81.reuse, R52.reuse ;  /* 0x000000512d27a224 */ /* 0x180fe400078e0234 */
[----:B------:R-:W-:Y:S02]  /*6de0*/  @!P0 IMAD R37, R37, R81, R52 ;  /* 0x0000005125258224 */ /* 0x000fe400078e0234 */
[----:B--2---:R-:W-:-:S04]  /*6df0*/  @!P2 IMAD.WIDE.U32 R38, R39, 0x8, R48 ;  /* 0x000000082726a825 */ /* 0x004fc800078e0030 */
[----:B------:R-:W-:Y:S02]  /*6e00*/  @!P0 IMAD.WIDE.U32 R36, R37, 0x8, R48 ;  /* 0x0000000825248825 */ /* 0x000fe400078e0030 */
[----:B------:R-:W2:Y:S04]  /*6e10*/  @!P2 LDG.E.64 R38, desc[UR6][R38.64] ;  /* 0x000000062626a981 */ /* 0x000ea8000c1e1b00 */
[----:B------:R-:W3:Y:S01]  /*6e20*/  @!P0 LDG.E.64 R36, desc[UR6][R36.64] ;  /* 0x0000000624248981 */ /* 0x000ee2000c1e1b00 */
[----:B------:R-:W-:Y:S01]  /*6e30*/  IADD3 R45, PT, PT, R45, 0x2, RZ ;  /* 0x000000022d2d7810 */ /* 0x000fe20007ffe0ff */
[----:B--2---:R-:W-:Y:S01]  /*6e40*/  @!P2 FADD.FTZ R68, R68, R38 ;  /* 0x000000264444a221 */ /* 0x004fe20000010000 */
[----:B------:R-:W-:-:S03]  /*6e50*/  @!P2 FADD.FTZ R69, R69, R39 ;  /* 0x000000274545a221 */ /* 0x000fc60000010000 */
[----:B---3--:R-:W-:Y:S01]  /*6e60*/  @!P0 FADD.FTZ R68, R68, R36 ;  /* 0x0000002444448221 */ /* 0x008fe20000010000 */
[----:B------:R-:W-:-:S07]  /*6e70*/  @!P0 FADD.FTZ R69, R69, R37 ;  /* 0x0000002545458221 */ /* 0x000fce0000010000 */
.L_x_148:
[----:B------:R-:W-:Y:S01]  /*6e80*/  ISETP.EQ.OR P0, PT, R45, R0, P1 ;  /* 0x000000002d00720c */ /* 0x000fe20000f02670 */
[----:B------:R-:W-:Y:S03]  /*6e90*/  BSSY.RECONVERGENT B0, `(.L_x_142) ;  /* 0x0000008000007945 */ /* 0x000fe60003800200 */
[----:B------:R-:W-:-:S13]  /*6ea0*/  ISETP.NE.U32.OR P0, PT, R31, 0x1, P0 ;  /* 0x000000011f00780c */ /* 0x000fda0000705470 */
[----:B------:R-:W-:Y:S05]  /*6eb0*/  @P0 BRA `(.L_x_149) ;  /* 0x0000000000140947 */ /* 0x000fea0003800000 */
[----:B------:R-:W-:-:S04]  /*6ec0*/  IMAD R45, R81, R45, R52 ;  /* 0x0000002d512d7224 */ /* 0x000fc800078e0234 */
[----:B------:R-:W-:-:S06]  /*6ed0*/  IMAD.WIDE.U32 R48, R45, 0x8, R48 ;  /* 0x000000082d307825 */ /* 0x000fcc00078e0030 */
[----:B------:R-:W3:Y:S02]  /*6ee0*/  LDG.E.64 R48, desc[UR6][R48.64] ;  /* 0x0000000630307981 */ /* 0x000ee4000c1e1b00 */
[----:B---3--:R-:W-:Y:S01]  /*6ef0*/  FADD.FTZ R68, R68, R48 ;  /* 0x0000003044447221 */ /* 0x008fe20000010000 */
[----:B------:R-:W-:-:S07]  /*6f00*/  FADD.FTZ R69, R69, R49 ;  /* 0x0000003145457221 */ /* 0x000fce0000010000 */
.L_x_149:
[----:B------:R-:W-:Y:S05]  /*6f10*/  BSYNC.RECONVERGENT B0 ;  /* 0x0000000000007941 */ /* 0x000fea0003800200 */
.L_x_142:
[----:B------:R-:W5:Y:S01]  /*6f20*/  S2UR UR5, SR_CgaCtaId ;  /* 0x00000000000579c3 */ /* 0x000f620000008800 */
[----:B------:R-:W-:Y:S01]  /*6f30*/  UMOV UR4, 0x400 ;  /* 0x0000040000047882 */ /* 0x000fe20000000000 */
[----:B------:R-:W-:Y:S02]  /*6f40*/  SHF.L.U32 R75, R75, 0x10, RZ ;  /* 0x000000104b4b7819 */ /* 0x000fe400000006ff */
[----:B------:R-:W-:Y:S02]  /*6f50*/  SHF.L.U32 R111, R111, 0x10, RZ ;  /* 0x000000106f6f7819 */ /* 0x000fe400000006ff */
[----:B------:R-:W-:Y:S01]  /*6f60*/  SHF.L.U32 R112, R112, 0x10, RZ ;  /* 0x0000001070707819 */ /* 0x000fe200000006ff */
[C---:B--2-4-:R-:W-:Y:S02]  /*6f70*/  FADD.FTZ R38, -R30.reuse, R75 ;  /* 0x0000004b1e267221 */ /* 0x054fe40000010100 */
[----:B-1----:R-:W-:Y:S02]  /*6f80*/  FADD.FTZ R40, -R30, R111 ;  /* 0x0000006f1e287221 */ /* 0x002fe40000010100 */
[----:B------:R-:W-:-:S02]  /*6f90*/  FMUL.FTZ R49, R38, R113 ;  /* 0x0000007126317220 */ /* 0x000fc40000410000 */
[----:B------:R-:W-:Y:S01]  /*6fa0*/  FMUL.FTZ R48, R40, R113 ;  /* 0x0000007128307220 */ /* 0x000fe20000410000 */
[----:B-----5:R-:W-:Y:S01]  /*6fb0*/  ULEA UR4, UR5, UR4, 0x18 ;  /* 0x0000000405047291 */ /* 0x020fe2000f8ec0ff */
[----:B------:R-:W1:Y:S08]  /*6fc0*/  LDCU.U8 UR5, c[0x0][0x414] ;  /* 0x00008280ff0577ac */ /* 0x000e700008000000 */
[----:B------:R-:W-:Y:S01]  /*6fd0*/  @!P1 STS.64 [UR4+0x78], R68 ;  /* 0x00007844ff009988 */ /* 0x000fe20008000a04 */
[----:B------:R-:W-:Y:S01]  /*6fe0*/  BAR.SYNC.DEFER_BLOCKING 0x0 ;  /* 0x0000000000007b1d */ /* 0x000fe20000010000 */
[----:B-1----:R-:W-:-:S05]  /*6ff0*/  UISETP.NE.AND UP0, UPT, UR5, URZ, UPT ;  /* 0x000000ff0500728c */ /* 0x002fca000bf05270 */
[----:B---3--:R-:W1:Y:S01]  /*7000*/  LDS.64 R36, [UR4+0x78] ;  /* 0x00007804ff247984 */ /* 0x008e620008000a00 */
[----:B------:R-:W1:Y:S02]  /*7010*/  LDCU UR4, c[0x0][0x42c] ;  /* 0x00008580ff0477ac */ /* 0x000e640008000800 */
[----:B-1----:R-:W-:Y:S01]  /*7020*/  FMUL.FTZ R31, R36, UR4 ;  /* 0x00000004241f7c20 */ /* 0x002fe20008410000 */
[----:B------:R-:W-:Y:S01]  /*7030*/  FMUL.FTZ R36, R37, UR4 ;  /* 0x0000000425247c20 */ /* 0x000fe20008410000 */
[----:B------:R-:W-:Y:S01]  /*7040*/  SHF.L.U32 R37, R74, 0x10, RZ ;  /* 0x000000104a257819 */ /* 0x000fe200000006ff */
[----:B------:R-:W-:Y:S06]  /*7050*/  BRA.U !UP0, `(.L_x_150) ;  /* 0x0000000108487547 */ /* 0x000fec000b800000 */
[----:B------:R-:W-:Y:S01]  /*7060*/  FFMA.FTZ R38, R34, R49, R32 ;  /* 0x0000003122267223 */ /* 0x000fe20000010020 */
[----:B------:R-:W-:-:S03]  /*7070*/  FFMA.FTZ R39, R35, R48, R33 ;  /* 0x0000003023277223 */ /* 0x000fc60000010021 */
[----:B------:R-:W-:Y:S01]  /*7080*/  FMUL.FTZ R40, R38, -1.4426950216293334961 ;  /* 0xbfb8aa3b26287820 */ /* 0x000fe20000410000 */
        /* <DEDUP_REMOVED lines=15> */
.L_x_150:
[----:B------:R-:W1:Y:S01]  /*7180*/  LDCU UR4, c[0x0][0x41c] ;  /* 0x00008380ff0477ac */ /* 0x000e620008000800 */
[----:B------:R-:W-:Y:S01]  /*7190*/  SHF.L.U32 R73, R73, 0x10, RZ ;  /* 0x0000001049497819 */ /* 0x000fe200000006ff */
[C-C-:B------:R-:W-:Y:S01]  /*71a0*/  FFMA.FTZ R39, R31.reuse, R49, R36.reuse ;  /* 0x000000311f277223 */ /* 0x140fe20000010024 */
[----:B------:R-:W-:Y:S01]  /*71b0*/  FFMA.FTZ R38, R31, R48, R36 ;  /* 0x000000301f267223 */ /* 0x000fe20000010024 */
[----:B------:R-:W2:Y:S01]  /*71c0*/  LDCU.64 UR8, c[0x0][0x400] ;  /* 0x00008000ff0877ac */ /* 0x000ea20008000a00 */
[----:B------:R-:W-:Y:S01]  /*71d0*/  BSSY.RECONVERGENT B0, `(.L_x_151) ;  /* 0x000001c000007945 */ /* 0x000fe20003800200 */
[----:B------:R-:W-:Y:S01]  /*71e0*/  FFMA.FTZ R40, R34, R37, -R39 ;  /* 0x0000002522287223 */ /* 0x000fe20000010827 */
[----:B------:R-:W-:Y:S01]  /*71f0*/  SHF.L.U32 R109, R109, 0x10, RZ ;  /* 0x000000106d6d7819 */ /* 0x000fe200000006ff */
[----:B------:R-:W-:Y:S01]  /*7200*/  FADD.FTZ R44, -R30, R73 ;  /* 0x000000491e2c7221 */ /* 0x000fe20000010100 */
[----:B------:R-:W-:Y:S01]  /*7210*/  FFMA.FTZ R112, R35, R112, -R38 ;  /* 0x0000007023707223 */ /* 0x000fe20000010826 */
[----:B-1----:R-:W-:-:S05]  /*7220*/  IMAD R0, R0, UR4, R79 ;  /* 0x0000000400007c24 */ /* 0x002fca000f8e024f */
[C---:B--2---:R-:W-:Y:S02]  /*7230*/  ISETP.GE.U32.AND P0, PT, R0.reuse, UR8, PT ;  /* 0x0000000800007c0c */ /* 0x044fe4000bf06070 */
[----:B------:R-:W-:Y:S02]  /*7240*/  SHF.R.S32.HI R41, RZ, 0x1f, R0 ;  /* 0x0000001fff297819 */ /* 0x000fe40000011400 */
[----:B------:R-:W-:Y:S02]  /*7250*/  IADD3 R51, PT, PT, R0, 0x20, RZ ;  /* 0x0000002000337810 */ /* 0x000fe40007ffe0ff */
[----:B------:R-:W-:Y:S02]  /*7260*/  ISETP.GE.AND.EX P0, PT, R41, UR9, PT, P0 ;  /* 0x0000000929007c0c */ /* 0x000fe4000bf06300 */
[----:B------:R-:W-:Y:S02]  /*7270*/  ISETP.GE.U32.AND P1, PT, R51, UR8, PT ;  /* 0x0000000833007c0c */ /* 0x000fe4000bf26070 */
[----:B------:R-:W-:-:S04]  /*7280*/  SHF.R.S32.HI R50, RZ, 0x1f, R51 ;  /* 0x0000001fff327819 */ /* 0x000fc80000011433 */
[----:B------:R-:W-:-:S05]  /*7290*/  ISETP.GE.AND.EX P1, PT, R50, UR9, PT, P1 ;  /* 0x0000000932007c0c */ /* 0x000fca000bf26310 */
[----:B------:R-:W-:Y:S08]  /*72a0*/  @P0 BRA `(.L_x_152) ;  /* 0x0000000000380947 */ /* 0x000ff00003800000 */
[----:B------:R-:W1:Y:S01]  /*72b0*/  LDCU.64 UR10, c[0x0][0x3f8] ;  /* 0x00007f00ff0a77ac */ /* 0x000e620008000a00 */
[----:B------:R-:W-:Y:S01]  /*72c0*/  MOV R38, R116 ;  /* 0x0000007400267202 */ /* 0x000fe20000000f00 */
[----:B------:R-:W-:Y:S01]  /*72d0*/  FMUL.FTZ R42, R40, R113 ;  /* 0x00000071282a7220 */ /* 0x000fe20000410000 */
[----:B------:R-:W-:Y:S01]  /*72e0*/  MOV R39, R119 ;  /* 0x0000007700277202 */ /* 0x000fe20000000f00 */
[----:B------:R-:W2:Y:S01]  /*72f0*/  LDCU.64 UR4, c[0x0][0x380] ;  /* 0x00007000ff0477ac */ /* 0x000ea20008000a00 */
[----:B------:R-:W-:-:S05]  /*7300*/  FMUL.FTZ R37, R112, R113 ;  /* 0x0000007170257220 */ /* 0x000fca0000410000 */
[----:B------:R-:W-:Y:S01]  /*7310*/  F2FP.BF16.F32.PACK_AB R37, R37, R42 ;  /* 0x0000002a2525723e */ /* 0x000fe200000010ff */
[----:B-1----:R-:W-:Y:S02]  /*7320*/  IMAD R41, R41, UR10, RZ ;  /* 0x0000000a29297c24 */ /* 0x002fe4000f8e02ff */
[----:B------:R-:W-:-:S04]  /*7330*/  IMAD.WIDE.U32 R38, R0, UR10, R38 ;  /* 0x0000000a00267c25 */ /* 0x000fc8000f8e0026 */
[----:B------:R-:W-:Y:S01]  /*7340*/  IMAD R41, R0, UR11, R41 ;  /* 0x0000000b00297c24 */ /* 0x000fe2000f8e0229 */
[----:B--2---:R-:W-:-:S04]  /*7350*/  LEA R40, P0, R38, UR4, 0x1 ;  /* 0x0000000426287c11 */ /* 0x004fc8000f8008ff */
[----:B------:R-:W-:-:S04]  /*7360*/  IADD3 R41, PT, PT, R39, R41, RZ ;  /* 0x0000002927297210 */ /* 0x000fc80007ffe0ff */
[----:B------:R-:W-:-:S05]  /*7370*/  LEA.HI.X R41, R38, UR5, R41, 0x1, P0 ;  /* 0x0000000526297c11 */ /* 0x000fca00080f0c29 */
[----:B------:R1:W-:Y:S02]  /*7380*/  STG.E desc[UR6][R40.64], R37 ;  /* 0x0000002528007986 */ /* 0x0003e4000c101906 */
.L_x_152:
[----:B------:R-:W-:Y:S05]  /*7390*/  BSYNC.RECONVERGENT B0 ;  /* 0x0000000000007941 */ /* 0x000fea0003800200 */
.L_x_151:
[----:B------:R-:W-:Y:S01]  /*73a0*/  FMUL.FTZ R39, R44, R113 ;  /* 0x000000712c277220 */ /* 0x000fe20000410000 */
[----:B------:R-:W-:Y:S01]  /*73b0*/  FADD.FTZ R38, -R30, R109 ;  /* 0x0000006d1e267221 */ /* 0x000fe20000010100 */
[----:B-1----:R-:W-:Y:S02]  /*73c0*/  SHF.L.U32 R37, R72, 0x10, RZ ;  /* 0x0000001048257819 */ /* 0x002fe400000006ff */
[----:B------:R-:W-:Y:S01]  /*73d0*/  SHF.L.U32 R110, R110, 0x10, RZ ;  /* 0x000000106e6e7819 */ /* 0x000fe200000006ff */
[----:B------:R-:W-:Y:S01]  /*73e0*/  FFMA.FTZ R49, R31, R39, R36 ;  /* 0x000000271f317223 */ /* 0x000fe20000010024 */
[----:B------:R-:W-:Y:S01]  /*73f0*/  FMUL.FTZ R48, R38, R113 ;  /* 0x0000007126307220 */ /* 0x000fe20000410000 */
        /* <DEDUP_REMOVED lines=19> */
.L_x_153:
[----:B------:R-:W-:Y:S01]  /*7530*/  FFMA.FTZ R38, R31, R48, R36 ;  /* 0x000000301f267223 */ /* 0x000fe20000010024 */
[----:B------:R-:W-:Y:S01]  /*7540*/  BSSY.RECONVERGENT B0, `(.L_x_154) ;  /* 0x0000014000007945 */ /* 0x000fe20003800200 */
[----:B------:R-:W-:Y:S01]  /*7550*/  FFMA.FTZ R42, R34, R37, -R49 ;  /* 0x00000025222a7223 */ /* 0x000fe20000010831 */
[----:B------:R-:W-:Y:S01]  /*7560*/  SHF.L.U32 R71, R71, 0x10, RZ ;  /* 0x0000001047477819 */ /* 0x000fe200000006ff */
[----:B------:R-:W-:Y:S01]  /*7570*/  FFMA.FTZ R110, R35, R110, -R38 ;  /* 0x0000006e236e7223 */ /* 0x000fe20000010826 */
[----:B------:R-:W-:Y:S01]  /*7580*/  SHF.L.U32 R107, R107, 0x10, RZ ;  /* 0x000000106b6b7819 */ /* 0x000fe200000006ff */
[----:B------:R-:W-:Y:S06]  /*7590*/  @P1 BRA `(.L_x_155) ;  /* 0x0000000000381947 */ /* 0x000fec0003800000 */
        /* <DEDUP_REMOVED lines=14> */
.L_x_155:
[----:B------:R-:W-:Y:S05]  /*7680*/  BSYNC.RECONVERGENT B0 ;  /* 0x0000000000007941 */ /* 0x000fea0003800200 */
.L_x_154:
[----:B-1----:R-:W-:Y:S01]  /*7690*/  SHF.L.U32 R37, R4, 0x10, RZ ;  /* 0x0000001004257819 */ /* 0x002fe200000006ff */
[----:B------:R-:W-:Y:S01]  /*76a0*/  FADD.FTZ R58, -R30, R71 ;  /* 0x000000471e3a7221 */ /* 0x000fe20000010100 */
[----:B------:R-:W-:Y:S01]  /*76b0*/  SHF.L.U32 R39, R6, 0x10, RZ ;  /* 0x0000001006277819 */ /* 0x000fe200000006ff */
        /* <DEDUP_REMOVED lines=10> */
[-C--:B------:R-:W-:Y:S01]  /*7760*/  FMUL.FTZ R60, R60, R113.reuse ;  /* 0x000000713c3c7220 */ /* 0x080fe20000410000 */
[----:B------:R-:W-:Y:S01]  /*7770*/  SHF.L.U32 R51, R18, 0x10, RZ ;  /* 0x0000001012337819 */ /* 0x000fe200000006ff */
[----:B------:R-:W-:Y:S01]  /*7780*/  FADD.FTZ R56, -R30, R41 ;  /* 0x000000291e387221 */ /* 0x000fe20000010100 */
[----:B------:R-:W-:Y:S01]  /*7790*/  SHF.L.U32 R55, R22, 0x10, RZ ;  /* 0x0000001016377819 */ /* 0x000fe200000006ff */
[----:B------:R-:W-:Y:S01]  /*77a0*/  FADD.FTZ R46, -R30, R45 ;  /* 0x0000002d1e2e7221 */ /* 0x000fe20000010100 */
[----:B------:R-:W-:Y:S01]  /*77b0*/  SHF.L.U32 R61, R28, 0x10, RZ ;  /* 0x000000101c3d7819 */ /* 0x000fe200000006ff */
[----:B------:R-:W-:Y:S01]  /*77c0*/  FADD.FTZ R28, -R30, R49 ;  /* 0x000000311e1c7221 */ /* 0x000fe20000010100 */
[----:B------:R-:W-:Y:S01]  /*77d0*/  IADD3 R67, PT, PT, R0, 0x40, RZ ;  /* 0x0000004000437810 */ /* 0x000fe20007ffe0ff */
[----:B------:R-:W-:Y:S01]  /*77e0*/  FADD.FTZ R16, -R30, R55 ;  /* 0x000000371e107221 */ /* 0x000fe20000010100 */
[----:B------:R-:W-:Y:S01]  /*77f0*/  IADD3 R71, PT, PT, R0, 0x60, RZ ;  /* 0x0000006000477810 */ /* 0x000fe20007ffe0ff */
[----:B------:R-:W-:Y:S01]  /*7800*/  FMUL.FTZ R55, R58, R113 ;  /* 0x000000713a377220 */ /* 0x000fe20000410000 */
[----:B------:R-:W-:Y:S01]  /*7810*/  IADD3 R49, PT, PT, R0, 0x80, RZ ;  /* 0x0000008000317810 */ /* 0x000fe20007ffe0ff */
[----:B------:R-:W-:Y:S01]  /*7820*/  FADD.FTZ R4, -R30, R61 ;  /* 0x0000003d1e047221 */ /* 0x000fe20000010100 */
[C---:B------:R-:W-:Y:S01]  /*7830*/  IADD3 R47, PT, PT, R0.reuse, 0xa0, RZ ;  /* 0x000000a0002f7810 */ /* 0x040fe20007ffe0ff */
[----:B------:R-:W-:Y:S01]  /*7840*/  FFMA.FTZ R65, R31, R55, R36 ;  /* 0x000000371f417223 */ /* 0x000fe20000010024 */
[----:B------:R-:W-:-:S02]  /*7850*/  IADD3 R43, PT, PT, R0, 0xc0, RZ ;  /* 0x000000c0002b7810 */ /* 0x000fc40007ffe0ff */
[C---:B------:R-:W-:Y:S02]  /*7860*/  IADD3 R39, PT, PT, R0.reuse, 0xe0, RZ ;  /* 0x000000e000277810 */ /* 0x040fe40007ffe0ff */
[----:B------:R-:W-:Y:S02]  /*7870*/  IADD3 R37, PT, PT, R0, 0x100, RZ ;  /* 0x0000010000257810 */ /* 0x000fe40007ffe0ff */
[----:B------:R-:W-:Y:S02]  /*7880*/  SHF.L.U32 R53, R20, 0x10, RZ ;  /* 0x0000001014357819 */ /* 0x000fe400000006ff */
[----:B------:R-:W-:Y:S02]  /*7890*/  SHF.L.U32 R105, R105, 0x10, RZ ;  /* 0x0000001069697819 */ /* 0x000fe400000006ff */
[----:B------:R-:W-:Y:S01]  /*78a0*/  SHF.L.U32 R103, R103, 0x10, RZ ;  /* 0x0000001067677819 */ /* 0x000fe200000006ff */
[C---:B------:R-:W-:Y:S01]  /*78b0*/  FADD.FTZ R20, -R30.reuse, R53 ;  /* 0x000000351e147221 */ /* 0x040fe20000010100 */
        /* <DEDUP_REMOVED lines=11> */
[----:B------:R-:W-:Y:S01]  /*7970*/  FADD.FTZ R44, -R30, R95 ;  /* 0x0000005f1e2c7221 */ /* 0x000fe20000010100 */
[----:B------:R-:W-:-:S02]  /*7980*/  SHF.L.U32 R89, R89, 0x10, RZ ;  /* 0x0000001059597819 */ /* 0x000fc400000006ff */
[----:B------:R-:W-:Y:S01]  /*7990*/  SHF.L.U32 R87, R87, 0x10, RZ ;  /* 0x0000001057577819 */ /* 0x000fe200000006ff */
[----:B------:R-:W-:Y:S01]  /*79a0*/  FADD.FTZ R22, -R30, R91 ;  /* 0x0000005b1e167221 */ /* 0x000fe20000010100 */
[----:B------:R-:W-:Y:S01]  /*79b0*/  SHF.L.U32 R57, R24, 0x10, RZ ;  /* 0x0000001018397819 */ /* 0x000fe200000006ff */
[C---:B------:R-:W-:Y:S01]  /*79c0*/  FADD.FTZ R24, -R30.reuse, R51 ;  /* 0x000000331e187221 */ /* 0x040fe20000010100 */
        /* <DEDUP_REMOVED lines=8> */
[----:B------:R-:W-:Y:S01]  /*7a50*/  ISETP.GE.U32.AND P2, PT, R67, UR8, PT ;  /* 0x0000000843007c0c */ /* 0x000fe2000bf46070 */
[C---:B------:R-:W-:Y:S01]  /*7a60*/  FADD.FTZ R10, -R30.reuse, R85 ;  /* 0x000000551e0a7221 */ /* 0x040fe20000010100 */
[----:B------:R-:W-:Y:S01]  /*7a70*/  ISETP.GE.U32.AND P1, PT, R71, UR8, PT ;  /* 0x0000000847007c0c */ /* 0x000fe2000bf26070 */
[C---:B------:R-:W-:Y:S01]  /*7a80*/  FADD.FTZ R8, -R30.reuse, R59 ;  /* 0x0000003b1e087221 */ /* 0x040fe20000010100 */
[----:B------:R-:W-:Y:S01]  /*7a90*/  ISETP.GE.U32.AND P0, PT, R49, UR8, PT ;  /* 0x0000000831007c0c */ /* 0x000fe2000bf06070 */
[C---:B------:R-:W-:Y:S01]  /*7aa0*/  FADD.FTZ R6, -R30.reuse, R83 ;  /* 0x000000531e067221 */ /* 0x040fe20000010100 */
[----:B------:R-:W-:Y:S01]  /*7ab0*/  ISETP.GE.U32.AND P6, PT, R47, UR8, PT ;  /* 0x000000082f007c0c */ /* 0x000fe2000bfc6070 */
[----:B------:R-:W-:Y:S01]  /*7ac0*/  FADD.FTZ R30, -R30, R63 ;  /* 0x0000003f1e1e7221 */ /* 0x000fe20000010100 */
[----:B------:R-:W-:-:S02]  /*7ad0*/  ISETP.GE.U32.AND P3, PT, R43, UR8, PT ;  /* 0x000000082b007c0c */ /* 0x000fc4000bf66070 */
[----:B------:R-:W-:Y:S02]  /*7ae0*/  ISETP.GE.U32.AND P4, PT, R39, UR8, PT ;  /* 0x0000000827007c0c */ /* 0x000fe4000bf86070 */
[----:B------:R-:W-:Y:S02]  /*7af0*/  ISETP.GE.U32.AND P5, PT, R37, UR8, PT ;  /* 0x0000000825007c0c */ /* 0x000fe4000bfa6070 */
[----:B0-----:R-:W-:Y:S02]  /*7b00*/  SHF.R.S32.HI R69, RZ, 0x1f, R67 ;  /* 0x0000001fff457819 */ /* 0x001fe40000011443 */
[----:B------:R-:W-:Y:S02]  /*7b10*/  SHF.R.S32.HI R73, RZ, 0x1f, R71 ;  /* 0x0000001fff497819 */ /* 0x000fe40000011447 */
[----:B------:R-:W-:Y:S02]  /*7b20*/  SHF.R.S32.HI R51, RZ, 0x1f, R49 ;  /* 0x0000001fff337819 */ /* 0x000fe40000011431 */
[----:B------:R-:W-:-:S02]  /*7b30*/  SHF.R.S32.HI R48, RZ, 0x1f, R47 ;  /* 0x0000001fff307819 */ /* 0x000fc4000001142f */
[----:B------:R-:W-:Y:S02]  /*7b40*/  SHF.R.S32.HI R45, RZ, 0x1f, R43 ;  /* 0x0000001fff2d7819 */ /* 0x000fe4000001142b */
[----:B------:R-:W-:Y:S02]  /*7b50*/  SHF.R.S32.HI R41, RZ, 0x1f, R39 ;  /* 0x0000001fff297819 */ /* 0x000fe40000011427 */
[----:B------:R-:W-:Y:S02]  /*7b60*/  SHF.R.S32.HI R38, RZ, 0x1f, R37 ;  /* 0x0000001fff267819 */ /* 0x000fe40000011425 */
[----:B------:R-:W-:Y:S01]  /*7b70*/  SHF.L.U32 R53, R70, 0x10, RZ ;  /* 0x0000001046357819 */ /* 0x000fe200000006ff */
[----:B------:R-:W-:Y:S01]  /*7b80*/  FFMA.FTZ R70, R31, R60, R36 ;  /* 0x0000003c1f467223 */ /* 0x000fe20000010024 */
[----:B------:R-:W-:Y:S02]  /*7b90*/  ISETP.GE.AND.EX P2, PT, R69, UR9, PT, P2 ;  /* 0x0000000945007c0c */ /* 0x000fe4000bf46320 */
[----:B------:R-:W-:-:S02]  /*7ba0*/  ISETP.GE.AND.EX P1, PT, R73, UR9, PT, P1 ;  /* 0x0000000949007c0c */ /* 0x000fc4000bf26310 */
[----:B------:R-:W-:Y:S02]  /*7bb0*/  ISETP.GE.AND.EX P0, PT, R51, UR9, PT, P0 ;  /* 0x0000000933007c0c */ /* 0x000fe4000bf06300 */
[----:B------:R-:W-:Y:S02]  /*7bc0*/  ISETP.GE.AND.EX P6, PT, R48, UR9, PT, P6 ;  /* 0x0000000930007c0c */ /* 0x000fe4000bfc6360 */
[----:B------:R-:W-:Y:S02]  /*7bd0*/  ISETP.GE.AND.EX P3, PT, R45, UR9, PT, P3 ;  /* 0x000000092d007c0c */ /* 0x000fe4000bf66330 */
[----:B------:R-:W-:Y:S02]  /*7be0*/  ISETP.GE.AND.EX P4, PT, R41, UR9, PT, P4 ;  /* 0x0000000929007c0c */ /* 0x000fe4000bf86340 */
[----:B------:R-:W-:Y:S02]  /*7bf0*/  ISETP.GE.AND.EX P5, PT, R38, UR9, PT, P5 ;  /* 0x0000000926007c0c */ /* 0x000fe4000bfa6350 */
[----:B------:R-:W-:Y:S01]  /*7c00*/  SHF.L.U32 R108, R108, 0x10, RZ ;  /* 0x000000106c6c7819 */ /* 0x000fe200000006ff */
[----:B------:R-:W-:Y:S10]  /*7c10*/  BRA.U !UP0, `(.L_x_156) ;  /* 0x0000000108487547 */ /* 0x000ff4000b800000 */
        /* <DEDUP_REMOVED lines=18> */
.L_x_156:
[----:B------:R-:W-:Y:S01]  /*7d40*/  BSSY.RECONVERGENT B0, `(.L_x_157) ;  /* 0x0000013000007945 */ /* 0x000fe20003800200 */
[----:B------:R-:W-:Y:S01]  /*7d50*/  FFMA.FTZ R60, R34, R53, -R65 ;  /* 0x00000035223c7223 */ /* 0x000fe20000010841 */
[----:B------:R-:W-:Y:S01]  /*7d60*/  FMUL.FTZ R55, R72, R113 ;  /* 0x0000007148377220 */ /* 0x000fe20000410000 */
[----:B------:R-:W-:Y:S01]  /*7d70*/  FFMA.FTZ R70, R35, R108, -R70 ;  /* 0x0000006c23467223 */ /* 0x000fe20000010846 */
[----:B------:R-:W-:Y:S06]  /*7d80*/  @P2 BRA `(.L_x_158) ;  /* 0x0000000000382947 */ /* 0x000fec0003800000 */
[----:B------:R-:W0:Y:S01]  /*7d90*/  LDCU.64 UR4, c[0x0][0x3f8] ;  /* 0x00007f00ff0477ac */ /* 0x000e220008000a00 */
[----:B------:R-:W-:Y:S01]  /*7da0*/  MOV R58, R116 ;  /* 0x00000074003a7202 */ /* 0x000fe20000000f00 */
[----:B------:R-:W-:Y:S01]  /*7db0*/  FMUL.FTZ R53, R70, R113 ;  /* 0x0000007146357220 */ /* 0x000fe20000410000 */
[----:B------:R-:W-:Y:S01]  /*7dc0*/  MOV R59, R119 ;  /* 0x00000077003b7202 */ /* 0x000fe20000000f00 */
[----:B------:R-:W1:Y:S01]  /*7dd0*/  LDCU.64 UR10, c[0x0][0x380] ;  /* 0x00007000ff0a77ac */ /* 0x000e620008000a00 */
[----:B0-----:R-:W-:Y:S02]  /*7de0*/  IMAD R66, R69, UR4, RZ ;  /* 0x0000000445427c24 */ /* 0x001fe4000f8e02ff */
[----:B------:R-:W-:-:S04]  /*7df0*/  IMAD.WIDE.U32 R58, R67, UR4, R58 ;  /* 0x00000004433a7c25 */ /* 0x000fc8000f8e003a */
[----:B------:R-:W-:Y:S02]  /*7e00*/  IMAD R67, R67, UR5, R66 ;  /* 0x0000000543437c24 */ /* 0x000fe4000f8e0242 */
[----:B------:R-:W-:Y:S01]  /*7e10*/  FMUL.FTZ R66, R60, R113 ;  /* 0x000000713c427220 */ /* 0x000fe20000410000 */
[C---:B-1----:R-:W-:Y:S02]  /*7e20*/  LEA R60, P2, R58.reuse, UR10, 0x1 ;  /* 0x0000000a3a3c7c11 */ /* 0x042fe4000f8408ff */
[----:B------:R-:W-:Y:S02]  /*7e30*/  IADD3 R67, PT, PT, R59, R67, RZ ;  /* 0x000000433b437210 */ /* 0x000fe40007ffe0ff */
[----:B------:R-:W-:Y:S02]  /*7e40*/  F2FP.BF16.F32.PACK_AB R53, R53, R66 ;  /* 0x000000423535723e */ /* 0x000fe400000010ff */
[----:B------:R-:W-:-:S05]  /*7e50*/  LEA.HI.X R61, R58, UR11, R67, 0x1, P2 ;  /* 0x0000000b3a3d7c11 */ /* 0x000fca00090f0c43 */
[----:B------:R0:W-:Y:S02]  /*7e60*/  STG.E desc[UR6][R60.64], R53 ;  /* 0x000000353c007986 */ /* 0x0001e4000c101906 */
.L_x_158:
[----:B------:R-:W-:Y:S05]  /*7e70*/  BSYNC.RECONVERGENT B0 ;  /* 0x0000000000007941 */ /* 0x000fea0003800200 */
.L_x_157:
[----:B------:R-:W-:Y:S01]  /*7e80*/  SHF.L.U32 R5, R5, 0x10, RZ ;  /* 0x0000001005057819 */ /* 0x000fe200000006ff */
[----:B------:R-:W-:Y:S01]  /*7e90*/  FFMA.FTZ R63, R31, R55, R36 ;  /* 0x000000371f3f7223 */ /* 0x000fe20000010024 */
[----:B------:R-:W-:Y:S01]  /*7ea0*/  SHF.L.U32 R106, R106, 0x10, RZ ;  /* 0x000000106a6a7819 */ /* 0x000fe200000006ff */
[----:B------:R-:W-:Y:S01]  /*7eb0*/  FMUL.FTZ R74, R74, R113 ;  /* 0x000000714a4a7220 */ /* 0x000fe20000410000 */
[----:B------:R-:W-:Y:S06]  /*7ec0*/  BRA.U !UP0, `(.L_x_159) ;  /* 0x0000000108487547 */ /* 0x000fec000b800000 */
        /* <DEDUP_REMOVED lines=18> */
.L_x_159:
[----:B------:R-:W-:Y:S01]  /*7ff0*/  FFMA.FTZ R58, R31, R74, R36 ;  /* 0x0000004a1f3a7223 */ /* 0x000fe20000010024 */
[----:B------:R-:W-:Y:S01]  /*8000*/  BSSY.RECONVERGENT B0, `(.L_x_160) ;  /* 0x0000014000007945 */ /* 0x000fe20003800200 */
[----:B0-----:R-:W-:Y:S01]  /*8010*/  FFMA.FTZ R60, R34, R5, -R63 ;  /* 0x00000005223c7223 */ /* 0x001fe2000001083f */
[-C--:B------:R-:W-:Y:S01]  /*8020*/  FMUL.FTZ R53, R64, R113.reuse ;  /* 0x0000007140357220 */ /* 0x080fe20000410000 */
        /* <DEDUP_REMOVED lines=17> */
.L_x_161:
[----:B------:R-:W-:Y:S05]  /*8140*/  BSYNC.RECONVERGENT B0 ;  /* 0x0000000000007941 */ /* 0x000fea0003800200 */
.L_x_160:
[----:B------:R-:W-:Y:S01]  /*8150*/  SHF.L.U32 R7, R7, 0x10, RZ ;  /* 0x0000001007077819 */ /* 0x000fe200000006ff */
[C-C-:B------:R-:W-:Y:S01]  /*8160*/  FFMA.FTZ R63, R31.reuse, R53, R36.reuse ;  /* 0x000000351f3f7223 */ /* 0x140fe20000010024 */
[----:B------:R-:W-:Y:S01]  /*8170*/  FFMA.FTZ R66, R31, R57, R36 ;  /* 0x000000391f427223 */ /* 0x000fe20000010024 */
[----:B------:R-:W-:Y:S01]  /*8180*/  SHF.L.U32 R104, R104, 0x10, RZ ;  /* 0x0000001068687819 */ /* 0x000fe200000006ff */
        /* <DEDUP_REMOVED lines=19> */
.L_x_162:
[----:B------:R-:W-:Y:S01]  /*82c0*/  BSSY.RECONVERGENT B0, `(.L_x_163) ;  /* 0x0000013000007945 */ /* 0x000fe20003800200 */
[----:B0-----:R-:W-:Y:S01]  /*82d0*/  FFMA.FTZ R60, R34, R7, -R63 ;  /* 0x00000007223c7223 */ /* 0x001fe2000001083f */
        /* <DEDUP_REMOVED lines=8> */
[----:B------:R-:W-:-:S05]  /*8360*/  FMUL.FTZ R5, R66, R113 ;  /* 0x0000007142057220 */ /* 0x000fca0000410000 */
[----:B------:R-:W-:Y:S01]  /*8370*/  F2FP.BF16.F32.PACK_AB R5, R5, R60 ;  /* 0x0000003c0505723e */ /* 0x000fe200000010ff */
[----:B0-----:R-:W-:Y:S02]  /*8380*/  IMAD R62, R51, UR4, RZ ;  /* 0x00000004333e7c24 */ /* 0x001fe4000f8e02ff */
[----:B------:R-:W-:-:S04]  /*8390*/  IMAD.WIDE.U32 R58, R49, UR4, R56 ;  /* 0x00000004313a7c25 */ /* 0x000fc8000f8e0038 */
[----:B------:R-:W-:Y:S01]  /*83a0*/  IMAD R49, R49, UR5, R62 ;  /* 0x0000000531317c24 */ /* 0x000fe2000f8e023e */
[----:B-1----:R-:W-:-:S04]  /*83b0*/  LEA R56, P0, R58, UR10, 0x1 ;  /* 0x0000000a3a387c11 */ /* 0x002fc8000f8008ff */
[----:B------:R-:W-:-:S04]  /*83c0*/  IADD3 R49, PT, PT, R59, R49, RZ ;  /* 0x000000313b317210 */ /* 0x000fc80007ffe0ff */
[----:B------:R-:W-:-:S05]  /*83d0*/  LEA.HI.X R57, R58, UR11, R49, 0x1, P0 ;  /* 0x0000000b3a397c11 */ /* 0x000fca00080f0c31 */
[----:B------:R0:W-:Y:S02]  /*83e0*/  STG.E desc[UR6][R56.64], R5 ;  /* 0x0000000538007986 */ /* 0x0001e4000c101906 */
.L_x_164:
[----:B------:R-:W-:Y:S05]  /*83f0*/  BSYNC.RECONVERGENT B0 ;  /* 0x0000000000007941 */ /* 0x000fea0003800200 */
.L_x_163:
[----:B------:R-:W-:Y:S01]  /*8400*/  SHF.L.U32 R9, R9, 0x10, RZ ;  /* 0x0000001009097819 */ /* 0x000fe200000006ff */
[----:B0-----:R-:W-:Y:S01]  /*8410*/  FFMA.FTZ R57, R31, R7, R36 ;  /* 0x000000071f397223 */ /* 0x001fe20000010024 */
[----:B------:R-:W-:Y:S01]  /*8420*/  SHF.L.U32 R102, R102, 0x10, RZ ;  /* 0x0000001066667819 */ /* 0x000fe200000006ff */
[----:B------:R-:W-:Y:S01]  /*8430*/  FMUL.FTZ R60, R54, R113 ;  /* 0x00000071363c7220 */ /* 0x000fe20000410000 */
        /* <DEDUP_REMOVED lines=13> */
[----:B------:R-:W-:-:S04]  /*8510*/  FFMA.FTZ R56, R5, R56, 1 ;  /* 0x3f80000005387423 */ /* 0x000fc80000010038 */
[----:B------:R-:W-:Y:S01]  /*8520*/  FMUL.FTZ R9, R9, R56 ;  /* 0x0000003809097220 */ /* 0x000fe20000410000 */
[----:B-1----:R-:W-:Y:S01]  /*8530*/  FADD.FTZ R58, -R55, 1 ;  /* 0x3f800000373a7421 */ /* 0x002fe20000010100 */
[----:B------:R-:W-:-:S03]  /*8540*/  FMUL.FTZ R102, R102, R55 ;  /* 0x0000003766667220 */ /* 0x000fc60000410000 */
[----:B------:R-:W-:-:S04]  /*8550*/  FFMA.FTZ R7, R7, R58, 1 ;  /* 0x3f80000007077423 */ /* 0x000fc8000001003a */
[----:B------:R-:W-:-:S07]  /*8560*/  FMUL.FTZ R102, R102, R7 ;  /* 0x0000000766667220 */ /* 0x000fce0000410000 */
.L_x_165:
        /* <DEDUP_REMOVED lines=9> */
[-C--:B------:R-:W-:Y:S01]  /*8600*/  FMUL.FTZ R54, R54, R113.reuse ;  /* 0x0000007136367220 */ /* 0x080fe20000410000 */
[----:B------:R-:W-:Y:S01]  /*8610*/  FMUL.FTZ R5, R56, R113 ;  /* 0x0000007138057220 */ /* 0x000fe20000410000 */
[----:B------:R-:W1:Y:S04]  /*8620*/  LDCU.64 UR10, c[0x0][0x380] ;  /* 0x00007000ff0a77ac */ /* 0x000e680008000a00 */
[----:B------:R-:W-:Y:S01]  /*8630*/  F2FP.BF16.F32.PACK_AB R5, R5, R54 ;  /* 0x000000360505723e */ /* 0x000fe200000010ff */
[----:B0-----:R-:W-:Y:S01]  /*8640*/  IMAD R52, R48, UR4, RZ ;  /* 0x0000000430347c24 */ /* 0x001fe2000f8e02ff */
[----:B------:R-:W-:-:S05]  /*8650*/  MOV R48, R116 ;  /* 0x0000007400307202 */ /* 0x000fca0000000f00 */
[----:B------:R-:W-:-:S04]  /*8660*/  IMAD.WIDE.U32 R50, R47, UR4, R48 ;  /* 0x000000042f327c25 */ /* 0x000fc8000f8e0030 */
[----:B------:R-:W-:Y:S01]  /*8670*/  IMAD R47, R47, UR5, R52 ;  /* 0x000000052f2f7c24 */ /* 0x000fe2000f8e0234 */
[----:B-1----:R-:W-:-:S04]  /*8680*/  LEA R48, P0, R50, UR10, 0x1 ;  /* 0x0000000a32307c11 */ /* 0x002fc8000f8008ff */
[----:B------:R-:W-:-:S04]  /*8690*/  IADD3 R47, PT, PT, R51, R47, RZ ;  /* 0x0000002f332f7210 */ /* 0x000fc80007ffe0ff */
[----:B------:R-:W-:-:S05]  /*86a0*/  LEA.HI.X R49, R50, UR11, R47, 0x1, P0 ;  /* 0x0000000b32317c11 */ /* 0x000fca00080f0c2f */
[----:B------:R0:W-:Y:S02]  /*86b0*/  STG.E desc[UR6][R48.64], R5 ;  /* 0x0000000530007986 */ /* 0x0001e4000c101906 */
.L_x_167:
[----:B------:R-:W-:Y:S05]  /*86c0*/  BSYNC.RECONVERGENT B0 ;  /* 0x0000000000007941 */ /* 0x000fea0003800200 */
.L_x_166:
        /* <DEDUP_REMOVED lines=23> */
.L_x_168:
[----:B------:R-:W-:Y:S01]  /*8840*/  BSSY.RECONVERGENT B0, `(.L_x_169) ;  /* 0x0000013000007945 */ /* 0x000fe20003800200 */
[----:B------:R-:W-:Y:S01]  /*8850*/  FFMA.FTZ R50, R34, R11, -R53 ;  /* 0x0000000b22327223 */ /* 0x000fe20000010835 */
[----:B------:R-:W-:Y:S01]  /*8860*/  FMUL.FTZ R7, R46, R113 ;  /* 0x000000712e077220 */ /* 0x000fe20000410000 */
[----:B------:R-:W-:Y:S01]  /*8870*/  FFMA.FTZ R56, R35, R100, -R56 ;  /* 0x0000006423387223 */ /* 0x000fe20000010838 */
[----:B------:R-:W-:Y:S06]  /*8880*/  @P3 BRA `(.L_x_170) ;  /* 0x0000000000383947 */ /* 0x000fec0003800000 */
[----:B------:R-:W1:Y:S01]  /*8890*/  LDCU.64 UR4, c[0x0][0x3f8] ;  /* 0x00007f00ff0477ac */ /* 0x000e620008000a00 */
[----:B------:R-:W-:Y:S01]  /*88a0*/  MOV R46, R116 ;  /* 0x00000074002e7202 */ /* 0x000fe20000000f00 */
[----:B------:R-:W-:Y:S01]  /*88b0*/  FMUL.FTZ R50, R50, R113 ;  /* 0x0000007132327220 */ /* 0x000fe20000410000 */
[----:B------:R-:W-:Y:S01]  /*88c0*/  MOV R47, R119 ;  /* 0x00000077002f7202 */ /* 0x000fe20000000f00 */
[----:B------:R-:W2:Y:S01]  /*88d0*/  LDCU.64 UR10, c[0x0][0x380] ;  /* 0x00007000ff0a77ac */ /* 0x000ea20008000a00 */
[----:B0-----:R-:W-:-:S05]  /*88e0*/  FMUL.FTZ R5, R56, R113 ;  /* 0x0000007138057220 */ /* 0x001fca0000410000 */
        /* <DEDUP_REMOVED lines=8> */
.L_x_170:
[----:B------:R-:W-:Y:S05]  /*8970*/  BSYNC.RECONVERGENT B0 ;  /* 0x0000000000007941 */ /* 0x000fea0003800200 */
.L_x_169:
[----:B------:R-:W-:Y:S01]  /*8980*/  SHF.L.U32 R13, R13, 0x10, RZ ;  /* 0x000000100d0d7819 */ /* 0x000fe200000006ff */
[----:B-1----:R-:W-:Y:S01]  /*8990*/  FFMA.FTZ R47, R31, R7, R36 ;  /* 0x000000071f2f7223 */ /* 0x002fe20000010024 */
        /* <DEDUP_REMOVED lines=21> */
.L_x_171:
[----:B------:R-:W-:Y:S01]  /*8af0*/  FFMA.FTZ R40, R31, R50, R36 ;  /* 0x000000321f287223 */ /* 0x000fe20000010024 */
[----:B------:R-:W-:Y:S01]  /*8b00*/  BSSY.RECONVERGENT B0, `(.L_x_172) ;  /* 0x0000014000007945 */ /* 0x000fe20003800200 */
[----:B------:R-:W-:Y:S01]  /*8b10*/  FFMA.FTZ R46, R34, R13, -R47 ;  /* 0x0000000d222e7223 */ /* 0x000fe2000001082f */
[-C--:B------:R-:W-:Y:S01]  /*8b20*/  FMUL.FTZ R7, R42, R113.reuse ;  /* 0x000000712a077220 */ /* 0x080fe20000410000 */
[----:B------:R-:W-:Y:S01]  /*8b30*/  FMUL.FTZ R11, R44, R113 ;  /* 0x000000712c0b7220 */ /* 0x000fe20000410000 */
[----:B------:R-:W-:Y:S01]  /*8b40*/  FFMA.FTZ R98, R35, R98, -R40 ;  /* 0x0000006223627223 */ /* 0x000fe20000010828 */
[----:B------:R-:W-:Y:S06]  /*8b50*/  @P4 BRA `(.L_x_173) ;  /* 0x0000000000384947 */ /* 0x000fec0003800000 */
[----:B------:R-:W1:Y:S01]  /*8b60*/  LDCU.64 UR4, c[0x0][0x3f8] ;  /* 0x00007f00ff0477ac */ /* 0x000e620008000a00 */
[----:B------:R-:W-:Y:S01]  /*8b70*/  MOV R40, R116 ;  /* 0x0000007400287202 */ /* 0x000fe20000000f00 */
[-C--:B------:R-:W-:Y:S01]  /*8b80*/  FMUL.FTZ R46, R46, R113.reuse ;  /* 0x000000712e2e7220 */ /* 0x080fe20000410000 */
[----:B0-----:R-:W-:Y:S01]  /*8b90*/  FMUL.FTZ R5, R98, R113 ;  /* 0x0000007162057220 */ /* 0x001fe20000410000 */
[----:B------:R-:W0:Y:S04]  /*8ba0*/  LDCU.64 UR10, c[0x0][0x380] ;  /* 0x00007000ff0a77ac */ /* 0x000e280008000a00 */
[----:B------:R-:W-:Y:S01]  /*8bb0*/  F2FP.BF16.F32.PACK_AB R5, R5, R46 ;  /* 0x0000002e0505723e */ /* 0x000fe200000010ff */
[----:B-1----:R-:W-:Y:S01]  /*8bc0*/  IMAD R44, R41, UR4, RZ ;  /* 0x00000004292c7c24 */ /* 0x002fe2000f8e02ff */
[----:B------:R-:W-:-:S03]  /*8bd0*/  MOV R41, R119 ;  /* 0x0000007700297202 */ /* 0x000fc60000000f00 */
[----:B------:R-:W-:-:S04]  /*8be0*/  IMAD.WIDE.U32 R42, R39, UR4, R40 ;  /* 0x00000004272a7c25 */ /* 0x000fc8000f8e0028 */
[----:B------:R-:W-:Y:S01]  /*8bf0*/  IMAD R39, R39, UR5, R44 ;  /* 0x0000000527277c24 */ /* 0x000fe2000f8e022c */
[----:B0-----:R-:W-:-:S04]  /*8c00*/  LEA R40, P0, R42, UR10, 0x1 ;  /* 0x0000000a2a287c11 */ /* 0x001fc8000f8008ff */
[----:B------:R-:W-:-:S04]  /*8c10*/  IADD3 R39, PT, PT, R43, R39, RZ ;  /* 0x000000272b277210 */ /* 0x000fc80007ffe0ff */
[----:B------:R-:W-:-:S05]  /*8c20*/  LEA.HI.X R41, R42, UR11, R39, 0x1, P0 ;  /* 0x0000000b2a297c11 */ /* 0x000fca00080f0c27 */
[----:B------:R1:W-:Y:S02]  /*8c30*/  STG.E desc[UR6][R40.64], R5 ;  /* 0x0000000528007986 */ /* 0x0003e4000c101906 */
.L_x_173:
[----:B------:R-:W-:Y:S05]  /*8c40*/  BSYNC.RECONVERGENT B0 ;  /* 0x0000000000007941 */ /* 0x000fea0003800200 */
.L_x_172:
[----:B------:R-:W-:Y:S01]  /*8c50*/  SHF.L.U32 R15, R15, 0x10, RZ ;  /* 0x000000100f0f7819 */ /* 0x000fe200000006ff */
[C-C-:B-1----:R-:W-:Y:S01]  /*8c60*/  FFMA.FTZ R41, R31.reuse, R7, R36.reuse ;  /* 0x000000071f297223 */ /* 0x142fe20000010024 */
        /* <DEDUP_REMOVED lines=21> */
.L_x_174:
[----:B------:R-:W-:Y:S01]  /*8dc0*/  BSSY.RECONVERGENT B0, `(.L_x_175) ;  /* 0x0000012000007945 */ /* 0x000fe20003800200 */
[----:B------:R-:W-:Y:S01]  /*8dd0*/  FFMA.FTZ R42, R34, R15, -R41 ;  /* 0x0000000f222a7223 */ /* 0x000fe20000010829 */
[----:B------:R-:W-:Y:S02]  /*8de0*/  FFMA.FTZ R46, R35, R96, -R46 ;  /* 0x00000060232e7223 */ /* 0x000fe4000001082e */
[----:B------:R-:W-:Y:S05]  /*8df0*/  @P5 BRA `(.L_x_176) ;  /* 0x0000000000385947 */ /* 0x000fea0003800000 */
[----:B------:R-:W1:Y:S01]  /*8e00*/  LDCU.64 UR4, c[0x0][0x3f8] ;  /* 0x00007f00ff0477ac */ /* 0x000e620008000a00 */
[----:B------:R-:W-:Y:S01]  /*8e10*/  MOV R39, R119 ;  /* 0x0000007700277202 */ /* 0x000fe20000000f00 */
[-C--:B------:R-:W-:Y:S01]  /*8e20*/  FMUL.FTZ R42, R42, R113.reuse ;  /* 0x000000712a2a7220 */ /* 0x080fe20000410000 */
[----:B0-----:R-:W-:Y:S01]  /*8e30*/  FMUL.FTZ R5, R46, R113 ;  /* 0x000000712e057220 */ /* 0x001fe20000410000 */
[----:B------:R-:W0:Y:S04]  /*8e40*/  LDCU.64 UR10, c[0x0][0x380] ;  /* 0x00007000ff0a77ac */ /* 0x000e280008000a00 */
[----:B------:R-:W-:Y:S01]  /*8e50*/  F2FP.BF16.F32.PACK_AB R5, R5, R42 ;  /* 0x0000002a0505723e */ /* 0x000fe200000010ff */
[----:B-1----:R-:W-:Y:S01]  /*8e60*/  IMAD R44, R38, UR4, RZ ;  /* 0x00000004262c7c24 */ /* 0x002fe2000f8e02ff */
[----:B------:R-:W-:-:S05]  /*8e70*/  MOV R38, R116 ;  /* 0x0000007400267202 */ /* 0x000fca0000000f00 */
[----:B------:R-:W-:-:S04]  /*8e80*/  IMAD.WIDE.U32 R40, R37, UR4, R38 ;  /* 0x0000000425287c25 */ /* 0x000fc8000f8e0026 */
[----:B------:R-:W-:Y:S01]  /*8e90*/  IMAD R37, R37, UR5, R44 ;  /* 0x0000000525257c24 */ /* 0x000fe2000f8e022c */
[----:B0-----:R-:W-:-:S04]  /*8ea0*/  LEA R38, P0, R40, UR10, 0x1 ;  /* 0x0000000a28267c11 */ /* 0x001fc8000f8008ff */
[----:B------:R-:W-:-:S04]  /*8eb0*/  IADD3 R37, PT, PT, R41, R37, RZ ;  /* 0x0000002529257210 */ /* 0x000fc80007ffe0ff */
[----:B------:R-:W-:-:S05]  /*8ec0*/  LEA.HI.X R39, R40, UR11, R37, 0x1, P0 ;  /* 0x0000000b28277c11 */ /* 0x000fca00080f0c25 */
[----:B------:R1:W-:Y:S02]  /*8ed0*/  STG.E desc[UR6][R38.64], R5 ;  /* 0x0000000526007986 */ /* 0x0003e4000c101906 */
.L_x_176:
[----:B------:R-:W-:Y:S05]  /*8ee0*/  BSYNC.RECONVERGENT B0 ;  /* 0x0000000000007941 */ /* 0x000fea0003800200 */
.L_x_175:
[-C--:B------:R-:W-:Y:S01]  /*8ef0*/  FMUL.FTZ R40, R26, R113.reuse ;  /* 0x000000711a287220 */ /* 0x080fe20000410000 */
[-C--:B------:R-:W-:Y:S01]  /*8f00*/  FMUL.FTZ R59, R20, R113.reuse ;  /* 0x00000071143b7220 */ /* 0x080fe20000410000 */
[-C--:B------:R-:W-:Y:S01]  /*8f10*/  FMUL.FTZ R26, R14, R113.reuse ;  /* 0x000000710e1a7220 */ /* 0x080fe20000410000 */
[-C--:B01----:R-:W-:Y:S01]  /*8f20*/  FMUL.FTZ R5, R4, R113.reuse ;  /* 0x0000007104057220 */ /* 0x083fe20000410000 */
[----:B------:R-:W-:Y:S01]  /*8f30*/  IADD3 R53, PT, PT, R0, 0x120, RZ ;  /* 0x0000012000357810 */ /* 0x000fe20007ffe0ff */
[-C--:B------:R-:W-:Y:S01]  /*8f40*/  FMUL.FTZ R11, R12, R113.reuse ;  /* 0x000000710c0b7220 */ /* 0x080fe20000410000 */
        /* <DEDUP_REMOVED lines=10> */
[-C--:B------:R-:W-:Y:S01]  /*8ff0*/  FMUL.FTZ R12, R10, R113.reuse ;  /* 0x000000710a0c7220 */ /* 0x080fe20000410000 */
[-C--:B------:R-:W-:Y:S01]  /*9000*/  FMUL.FTZ R9, R8, R113.reuse ;  /* 0x0000007108097220 */ /* 0x080fe20000410000 */
[-C--:B------:R-:W-:Y:S01]  /*9010*/  FMUL.FTZ R6, R6, R113.reuse ;  /* 0x0000007106067220 */ /* 0x080fe20000410000 */
[----:B------:R-:W-:Y:S01]  /*9020*/  FMUL.FTZ R30, R30, R113 ;  /* 0x000000711e1e7220 */ /* 0x000fe20000410000 */
[----:B------:R-:W-:Y:S01]  /*9030*/  IADD3 R0, PT, PT, R0, 0x1e0, RZ ;  /* 0x000001e000007810 */ /* 0x000fe20007ffe0ff */
[--C-:B------:R-:W-:Y:S01]  /*9040*/  FFMA.FTZ R47, R31, R41, R36.reuse ;  /* 0x000000291f2f7223 */ /* 0x100fe20000010024 */
[----:B------:R-:W-:Y:S01]  /*9050*/  ISETP.GE.U32.AND P2, PT, R53, UR8, PT ;  /* 0x0000000835007c0c */ /* 0x000fe2000bf46070 */
[--C-:B------:R-:W-:Y:S01]  /*9060*/  FFMA.FTZ R46, R31, R40, R36.reuse ;  /* 0x000000281f2e7223 */ /* 0x100fe20000010024 */
[----:B------:R-:W-:Y:S01]  /*9070*/  ISETP.GE.U32.AND P1, PT, R57, UR8, PT ;  /* 0x0000000839007c0c */ /* 0x000fe2000bf26070 */
[--C-:B------:R-:W-:Y:S01]  /*9080*/  FFMA.FTZ R49, R31, R55, R36.reuse ;  /* 0x000000371f317223 */ /* 0x100fe20000010024 */
[----:B------:R-:W-:Y:S01]  /*9090*/  ISETP.GE.U32.AND P0, PT, R61, UR8, PT ;  /* 0x000000083d007c0c */ /* 0x000fe2000bf06070 */
[C-C-:B------:R-:W-:Y:S01]  /*90a0*/  FFMA.FTZ R48, R31.reuse, R54, R36.reuse ;  /* 0x000000361f307223 */ /* 0x140fe20000010024 */
[----:B------:R-:W-:Y:S01]  /*90b0*/  ISETP.GE.U32.AND P6, PT, R20, UR8, PT ;  /* 0x0000000814007c0c */ /* 0x000fe2000bfc6070 */
[C-C-:B------:R-:W-:Y:S01]  /*90c0*/  FFMA.FTZ R51, R31.reuse, R59, R36.reuse ;  /* 0x0000003b1f337223 */ /* 0x140fe20000010024 */
[----:B------:R-:W-:Y:S01]  /*90d0*/  ISETP.GE.U32.AND P4, PT, R14, UR8, PT ;  /* 0x000000080e007c0c */ /* 0x000fe2000bf86070 */
[C-C-:B------:R-:W-:Y:S01]  /*90e0*/  FFMA.FTZ R50, R31.reuse, R58, R36.reuse ;  /* 0x0000003a1f327223 */ /* 0x140fe20000010024 */
[----:B------:R-:W-:Y:S01]  /*90f0*/  ISETP.GE.U32.AND P5, PT, R4, UR8, PT ;  /* 0x0000000804007c0c */ /* 0x000fe2000bfa6070 */
[C-C-:B------:R-:W-:Y:S01]  /*9100*/  FFMA.FTZ R37, R31.reuse, R39, R36.reuse ;  /* 0x000000271f257223 */ /* 0x140fe20000010024 */
[----:B------:R-:W-:Y:S01]  /*9110*/  SHF.R.S32.HI R52, RZ, 0x1f, R53 ;  /* 0x0000001fff347819 */ /* 0x000fe20000011435 */
[C-C-:B------:R-:W-:Y:S01]  /*9120*/  FFMA.FTZ R22, R31.reuse, R26, R36.reuse ;  /* 0x0000001a1f167223 */ /* 0x140fe20000010024 */
[----:B------:R-:W-:Y:S01]  /*9130*/  SHF.R.S32.HI R56, RZ, 0x1f, R57 ;  /* 0x0000001fff387819 */ /* 0x000fe20000011439 */
[C-C-:B------:R-:W-:Y:S01]  /*9140*/  FFMA.FTZ R15, R31.reuse, R11, R36.reuse ;  /* 0x0000000b1f0f7223 */ /* 0x140fe20000010024 */
[----:B------:R-:W-:Y:S01]  /*9150*/  SHF.R.S32.HI R60, RZ, 0x1f, R61 ;  /* 0x0000001fff3c7819 */ /* 0x000fe2000001143d */
[C---:B------:R-:W-:Y:S01]  /*9160*/  FFMA.FTZ R18, R31.reuse, R12, R36 ;  /* 0x0000000c1f127223 */ /* 0x040fe20000010024 */
[----:B------:R-:W-:Y:S01]  /*9170*/  SHF.R.S32.HI R24, RZ, 0x1f, R20 ;  /* 0x0000001fff187819 */ /* 0x000fe20000011414 */
[C---:B------:R-:W-:Y:S01]  /*9180*/  FFMA.FTZ R13, R31.reuse, R9, R36 ;  /* 0x000000091f0d7223 */ /* 0x040fe20000010024 */
[----:B------:R-:W-:Y:S01]  /*9190*/  SHF.R.S32.HI R16, RZ, 0x1f, R14 ;  /* 0x0000001fff107819 */ /* 0x000fe2000001140e */
[C---:B------:R-:W-:Y:S01]  /*91a0*/  FFMA.FTZ R10, R31.reuse, R6, R36 ;  /* 0x000000061f0a7223 */ /* 0x040fe20000010024 */
[----:B------:R-:W-:Y:S01]  /*91b0*/  SHF.R.S32.HI R8, RZ, 0x1f, R4 ;  /* 0x0000001fff087819 */ /* 0x000fe20000011404 */
[C-C-:B------:R-:W-:Y:S01]  /*91c0*/  FFMA.FTZ R7, R31.reuse, R5, R36.reuse ;  /* 0x000000051f077223 */ /* 0x140fe20000010024 */
[----:B------:R-:W-:Y:S01]  /*91d0*/  ISETP.GE.U32.AND P3, PT, R0, UR8, PT ;  /* 0x0000000800007c0c */ /* 0x000fe2000bf66070 */
[----:B------:R-:W-:Y:S01]  /*91e0*/  FFMA.FTZ R36, R31, R30, R36 ;  /* 0x0000001e1f247223 */ /* 0x000fe20000010024 */
[----:B------:R-:W-:-:S02]  /*91f0*/  ISETP.GE.AND.EX P2, PT, R52, UR9, PT, P2 ;  /* 0x0000000934007c0c */ /* 0x000fc4000bf46320 */
[----:B------:R-:W-:Y:S02]  /*9200*/  ISETP.GE.AND.EX P1, PT, R56, UR9, PT, P1 ;  /* 0x0000000938007c0c */ /* 0x000fe4000bf26310 */
[----:B------:R-:W-:Y:S02]  /*9210*/  ISETP.GE.AND.EX P0, PT, R60, UR9, PT, P0 ;  /* 0x000000093c007c0c */ /* 0x000fe4000bf06300 */
[----:B------:R-:W-:Y:S02]  /*9220*/  ISETP.GE.AND.EX P6, PT, R24, UR9, PT, P6 ;  /* 0x0000000918007c0c */ /* 0x000fe4000bfc6360 */
[----:B------:R-:W-:Y:S02]  /*9230*/  ISETP.GE.AND.EX P4, PT, R16, UR9, PT, P4 ;  /* 0x0000000910007c0c */ /* 0x000fe4000bf86340 */
[----:B------:R-:W-:Y:S02]  /*9240*/  ISETP.GE.AND.EX P5, PT, R8, UR9, PT, P5 ;  /* 0x0000000908007c0c */ /* 0x000fe4000bfa6350 */
[----:B------:R-:W-:-:S02]  /*9250*/  SHF.L.U32 R17, R17, 0x10, RZ ;  /* 0x0000001011117819 */ /* 0x000fc400000006ff */
[----:B------:R-:W-:Y:S01]  /*9260*/  SHF.L.U32 R94, R94, 0x10, RZ ;  /* 0x000000105e5e7819 */ /* 0x000fe200000006ff */
[----:B------:R-:W-:Y:S08]  /*9270*/  BRA.U !UP0, `(.L_x_177) ;  /* 0x0000000108487547 */ /* 0x000ff0000b800000 */
        /* <DEDUP_REMOVED lines=18> */
.L_x_177:
[----:B------:R-:W-:Y:S01]  /*93a0*/  BSSY.RECONVERGENT B0, `(.L_x_178) ;  /* 0x0000012000007945 */ /* 0x000fe20003800200 */
[----:B------:R-:W-:Y:S01]  /*93b0*/  FFMA.FTZ R28, R34, R17, -R47 ;  /* 0x00000011221c7223 */ /* 0x000fe2000001082f */
[----:B------:R-:W-:Y:S02]  /*93c0*/  FFMA.FTZ R46, R35, R94, -R46 ;  /* 0x0000005e232e7223 */ /* 0x000fe4000001082e */
[----:B------:R-:W-:Y:S05]  /*93d0*/  @P2 BRA `(.L_x_179) ;  /* 0x0000000000382947 */ /* 0x000fea0003800000 */
        /* <DEDUP_REMOVED lines=14> */
.L_x_179:
[----:B------:R-:W-:Y:S05]  /*94c0*/  BSYNC.RECONVERGENT B0 ;  /* 0x0000000000007941 */ /* 0x000fea0003800200 */
.L_x_178:
[----:B------:R-:W-:Y:S02]  /*94d0*/  SHF.L.U32 R19, R19, 0x10, RZ ;  /* 0x0000001013137819 */ /* 0x000fe400000006ff */
        /* <DEDUP_REMOVED lines=20> */
.L_x_180:
[----:B------:R-:W-:Y:S01]  /*9620*/  BSSY.RECONVERGENT B0, `(.L_x_181) ;  /* 0x0000012000007945 */ /* 0x000fe20003800200 */
[----:B------:R-:W-:Y:S01]  /*9630*/  FFMA.FTZ R28, R34, R19, -R49 ;  /* 0x00000013221c7223 */ /* 0x000fe20000010831 */
[----:B------:R-:W-:Y:S02]  /*9640*/  FFMA.FTZ R48, R35, R92, -R48 ;  /* 0x0000005c23307223 */ /* 0x000fe40000010830 */
[----:B------:R-:W-:Y:S05]  /*9650*/  @P1 BRA `(.L_x_182) ;  /* 0x0000000000381947 */ /* 0x000fea0003800000 */
[----:B------:R-:W1:Y:S01]  /*9660*/  LDCU.64 UR4, c[0x0][0x3f8] ;  /* 0x00007f00ff0477ac */ /* 0x000e620008000a00 */
[----:B0-----:R-:W-:Y:S01]  /*9670*/  MOV R40, R116 ;  /* 0x0000007400287202 */ /* 0x001fe20000000f00 */
[----:B------:R-:W-:Y:S01]  /*9680*/  FMUL.FTZ R28, R28, R113 ;  /* 0x000000711c1c7220 */ /* 0x000fe20000410000 */
[----:B------:R-:W-:Y:S01]  /*9690*/  MOV R41, R119 ;  /* 0x0000007700297202 */ /* 0x000fe20000000f00 */
[----:B------:R-:W0:Y:S01]  /*96a0*/  LDCU.64 UR10, c[0x0][0x380] ;  /* 0x00007000ff0a77ac */ /* 0x000e220008000a00 */
[----:B------:R-:W-:-:S05]  /*96b0*/  FMUL.FTZ R17, R48, R113 ;  /* 0x0000007130117220 */ /* 0x000fca0000410000 */
        /* <DEDUP_REMOVED lines=8> */
.L_x_182:
[----:B------:R-:W-:Y:S05]  /*9740*/  BSYNC.RECONVERGENT B0 ;  /* 0x0000000000007941 */ /* 0x000fea0003800200 */
.L_x_181:
[----:B------:R-:W-:Y:S02]  /*9750*/  SHF.L.U32 R21, R21, 0x10, RZ ;  /* 0x0000001015157819 */ /* 0x000fe400000006ff */
[----:B------:R-:W-:Y:S01]  /*9760*/  SHF.L.U32 R90, R90, 0x10, RZ ;  /* 0x000000105a5a7819 */ /* 0x000fe200000006ff */
[----:B------:R-:W-:Y:S06]  /*9770*/  BRA.U !UP0, `(.L_x_183) ;  /* 0x0000000108487547 */ /* 0x000fec000b800000 */
[----:B------:R-:W-:Y:S01]  /*9780*/  FFMA.FTZ R19, R35, R58, R33 ;  /* 0x0000003a23137223 */ /* 0x000fe20000010021 */
[----:B01----:R-:W-:-:S03]  /*9790*/  FFMA.FTZ R17, R34, R59, R32 ;  /* 0x0000003b22117223 */ /* 0x003fc60000010020 */
        /* <DEDUP_REMOVED lines=16> */
.L_x_183:
[----:B------:R-:W-:Y:S01]  /*98a0*/  BSSY.RECONVERGENT B0, `(.L_x_184) ;  /* 0x0000012000007945 */ /* 0x000fe20003800200 */
[----:B------:R-:W-:Y:S01]  /*98b0*/  FFMA.FTZ R28, R34, R21, -R51 ;  /* 0x00000015221c7223 */ /* 0x000fe20000010833 */
[----:B------:R-:W-:Y:S02]  /*98c0*/  FFMA.FTZ R50, R35, R90, -R50 ;  /* 0x0000005a23327223 */ /* 0x000fe40000010832 */
[----:B------:R-:W-:Y:S05]  /*98d0*/  @P0 BRA `(.L_x_185) ;  /* 0x0000000000380947 */ /* 0x000fea0003800000 */
[----:B------:R-:W2:Y:S01]  /*98e0*/  LDCU.64 UR4, c[0x0][0x3f8] ;  /* 0x00007f00ff0477ac */ /* 0x000ea20008000a00 */
[----:B01----:R-:W-:Y:S01]  /*98f0*/  MOV R40, R116 ;  /* 0x0000007400287202 */ /* 0x003fe20000000f00 */
[----:B------:R-:W-:Y:S01]  /*9900*/  FMUL.FTZ R28, R28, R113 ;  /* 0x000000711c1c7220 */ /* 0x000fe20000410000 */
[----:B------:R-:W-:Y:S01]  /*9910*/  MOV R41, R119 ;  /* 0x0000007700297202 */ /* 0x000fe20000000f00 */
[----:B------:R-:W0:Y:S01]  /*9920*/  LDCU.64 UR10, c[0x0][0x380] ;  /* 0x00007000ff0a77ac */ /* 0x000e220008000a00 */
[----:B------:R-:W-:-:S05]  /*9930*/  FMUL.FTZ R17, R50, R113 ;  /* 0x0000007132117220 */ /* 0x000fca0000410000 */
[----:B------:R-:W-:Y:S01]  /*9940*/  F2FP.BF16.F32.PACK_AB R17, R17, R28 ;  /* 0x0000001c1111723e */ /* 0x000fe200000010ff */
[----:B--2---:R-:W-:Y:S02]  /*9950*/  IMAD R60, R60, UR4, RZ ;  /* 0x000000043c3c7c24 */ /* 0x004fe4000f8e02ff */
[----:B------:R-:W-:-:S04]  /*9960*/  IMAD.WIDE.U32 R42, R61, UR4, R40 ;  /* 0x000000043d2a7c25 */ /* 0x000fc8000f8e0028 */
[----:B------:R-:W-:Y:S01]  /*9970*/  IMAD R61, R61, UR5, R60 ;  /* 0x000000053d3d7c24 */ /* 0x000fe2000f8e023c */
[----:B0-----:R-:W-:-:S04]  /*9980*/  LEA R40, P0, R42, UR10, 0x1 ;  /* 0x0000000a2a287c11 */ /* 0x001fc8000f8008ff */
[----:B------:R-:W-:-:S04]  /*9990*/  IADD3 R61, PT, PT, R43, R61, RZ ;  /* 0x0000003d2b3d7210 */ /* 0x000fc80007ffe0ff */
[----:B------:R-:W-:-:S05]  /*99a0*/  LEA.HI.X R41, R42, UR11, R61, 0x1, P0 ;  /* 0x0000000b2a297c11 */ /* 0x000fca00080f0c3d */
[----:B------:R2:W-:Y:S02]  /*99b0*/  STG.E desc[UR6][R40.64], R17 ;  /* 0x0000001128007986 */ /* 0x0005e4000c101906 */
.L_x_185:
[----:B------:R-:W-:Y:S05]  /*99c0*/  BSYNC.RECONVERGENT B0 ;  /* 0x0000000000007941 */ /* 0x000fea0003800200 */
.L_x_184:
[----:B------:R-:W-:Y:S02]  /*99d0*/  SHF.L.U32 R23, R23, 0x10, RZ ;  /* 0x0000001017177819 */ /* 0x000fe400000006ff */
[----:B------:R-:W-:Y:S01]  /*99e0*/  SHF.L.U32 R88, R88, 0x10, RZ ;  /* 0x0000001058587819 */ /* 0x000fe200000006ff */
[----:B------:R-:W-:Y:S06]  /*99f0*/  BRA.U !UP0, `(.L_x_186) ;  /* 0x0000000108487547 */ /* 0x000fec000b800000 */
[----:B------:R-:W-:Y:S01]  /*9a00*/  FFMA.FTZ R26, R35, R26, R33 ;  /* 0x0000001a231a7223 */ /* 0x000fe20000010021 */
[----:B------:R-:W-:-:S03]  /*9a10*/  FFMA.FTZ R39, R34, R39, R32 ;  /* 0x0000002722277223 */ /* 0x000fc60000010020 */
[----:B------:R-:W-:Y:S01]  /*9a20*/  FMUL.FTZ R21, R26, -1.4426950216293334961 ;  /* 0xbfb8aa3b1a157820 */ /* 0x000fe20000410000 */
[----:B012---:R-:W-:-:S05]  /*9a30*/  FMUL.FTZ R17, R39, -1.4426950216293334961 ;  /* 0xbfb8aa3b27117820 */ /* 0x007fca0000410000 */
        /* <DEDUP_REMOVED lines=14> */
.L_x_186:
        /* <DEDUP_REMOVED lines=8> */
[----:B------:R-:W3:Y:S01]  /*9ba0*/  LDCU.64 UR10, c[0x0][0x380] ;  /* 0x00007000ff0a77ac */ /* 0x000ee20008000a00 */
[----:B012---:R-:W-:Y:S02]  /*9bb0*/  IMAD R17, R24, UR4, RZ ;  /* 0x0000000418117c24 */ /* 0x007fe4000f8e02ff */
[----:B------:R-:W-:-:S04]  /*9bc0*/  IMAD.WIDE.U32 R22, R20, UR4, R22 ;  /* 0x0000000414167c25 */ /* 0x000fc8000f8e0016 */
[----:B------:R-:W-:Y:S02]  /*9bd0*/  IMAD R19, R20, UR5, R17 ;  /* 0x0000000514137c24 */ /* 0x000fe4000f8e0211 */
[----:B------:R-:W-:Y:S01]  /*9be0*/  FMUL.FTZ R17, R88, R113 ;  /* 0x0000007158117220 */ /* 0x000fe20000410000 */
[C---:B---3--:R-:W-:Y:S02]  /*9bf0*/  LEA R20, P0, R22.reuse, UR10, 0x1 ;  /* 0x0000000a16147c11 */ /* 0x048fe4000f8008ff */
[----:B------:R-:W-:Y:S02]  /*9c00*/  IADD3 R19, PT, PT, R23, R19, RZ ;  /* 0x0000001317137210 */ /* 0x000fe40007ffe0ff */
[----:B------:R-:W-:Y:S02]  /*9c10*/  F2FP.BF16.F32.PACK_AB R17, R17, R26 ;  /* 0x0000001a1111723e */ /* 0x000fe400000010ff */
[----:B------:R-:W-:-:S05]  /*9c20*/  LEA.HI.X R21, R22, UR11, R19, 0x1, P0 ;  /* 0x0000000b16157c11 */ /* 0x000fca00080f0c13 */
[----:B------:R3:W-:Y:S02]  /*9c30*/  STG.E desc[UR6][R20.64], R17 ;  /* 0x0000001114007986 */ /* 0x0007e4000c101906 */
.L_x_188:
[----:B------:R-:W-:Y:S05]  /*9c40*/  BSYNC.RECONVERGENT B0 ;  /* 0x0000000000007941 */ /* 0x000fea0003800200 */
.L_x_187:
[----:B------:R-:W-:Y:S02]  /*9c50*/  SHF.L.U32 R25, R25, 0x10, RZ ;  /* 0x0000001019197819 */ /* 0x000fe400000006ff */
[----:B------:R-:W-:Y:S01]  /*9c60*/  SHF.L.U32 R86, R86, 0x10, RZ ;  /* 0x0000001056567819 */ /* 0x000fe200000006ff */
[----:B------:R-:W-:Y:S06]  /*9c70*/  BRA.U !UP0, `(.L_x_189) ;  /* 0x0000000108487547 */ /* 0x000fec000b800000 */
[----:B------:R-:W-:Y:S01]  /*9c80*/  FFMA.FTZ R11, R34, R11, R32 ;  /* 0x0000000b220b7223 */ /* 0x000fe20000010020 */
[----:B------:R-:W-:-:S03]  /*9c90*/  FFMA.FTZ R12, R35, R12, R33 ;  /* 0x0000000c230c7223 */ /* 0x000fc60000010021 */
[----:B0123--:R-:W-:Y:S01]  /*9ca0*/  FMUL.FTZ R17, R11, -1.4426950216293334961 ;  /* 0xbfb8aa3b0b117820 */ /* 0x00ffe20000410000 */
        /* <DEDUP_REMOVED lines=15> */
.L_x_189:
[----:B------:R-:W-:Y:S01]  /*9da0*/  BSSY.RECONVERGENT B0, `(.L_x_190) ;  /* 0x0000012000007945 */ /* 0x000fe20003800200 */
[----:B------:R-:W-:Y:S01]  /*9db0*/  FFMA.FTZ R12, R34, R25, -R15 ;  /* 0x00000019220c7223 */ /* 0x000fe2000001080f */
[----:B------:R-:W-:Y:S02]  /*9dc0*/  FFMA.FTZ R18, R35, R86, -R18 ;  /* 0x0000005623127223 */ /* 0x000fe40000010812 */
[----:B------:R-:W-:Y:S05]  /*9dd0*/  @P4 BRA `(.L_x_191) ;  /* 0x0000000000384947 */ /* 0x000fea0003800000 */
[----:B------:R-:W4:Y:S01]  /*9de0*/  LDCU.64 UR4, c[0x0][0x3f8] ;  /* 0x00007f00ff0477ac */ /* 0x000f220008000a00 */
[----:B0123--:R-:W-:Y:S01]  /*9df0*/  MOV R17, R119 ;  /* 0x0000007700117202 */ /* 0x00ffe20000000f00 */
[----:B------:R-:W-:Y:S01]  /*9e00*/  FMUL.FTZ R12, R12, R113 ;  /* 0x000000710c0c7220 */ /* 0x000fe20000410000 */
[----:B------:R-:W0:Y:S01]  /*9e10*/  LDCU.64 UR10, c[0x0][0x380] ;  /* 0x00007000ff0a77ac */ /* 0x000e220008000a00 */
[----:B----4-:R-:W-:Y:S01]  /*9e20*/  IMAD R11, R16, UR4, RZ ;  /* 0x00000004100b7c24 */ /* 0x010fe2000f8e02ff */
[----:B------:R-:W-:-:S03]  /*9e30*/  MOV R16, R116 ;  /* 0x0000007400107202 */ /* 0x000fc60000000f00 */
[----:B------:R-:W-:Y:S02]  /*9e40*/  IMAD R15, R14, UR5, R11 ;  /* 0x000000050e0f7c24 */ /* 0x000fe4000f8e020b */
[----:B------:R-:W-:Y:S01]  /*9e50*/  FMUL.FTZ R11, R18, R113 ;  /* 0x00000071120b7220 */ /* 0x000fe20000410000 */
[----:B------:R-:W-:-:S04]  /*9e60*/  IMAD.WIDE.U32 R16, R14, UR4, R16 ;  /* 0x000000040e107c25 */ /* 0x000fc8000f8e0010 */
[----:B------:R-:W-:Y:S02]  /*9e70*/  F2FP.BF16.F32.PACK_AB R11, R11, R12 ;  /* 0x0000000c0b0b723e */ /* 0x000fe400000010ff */
[----:B0-----:R-:W-:Y:S02]  /*9e80*/  LEA R14, P0, R16, UR10, 0x1 ;  /* 0x0000000a100e7c11 */ /* 0x001fe4000f8008ff */
[----:B------:R-:W-:-:S04]  /*9e90*/  IADD3 R15, PT, PT, R17, R15, RZ ;  /* 0x0000000f110f7210 */ /* 0x000fc80007ffe0ff */
[----:B------:R-:W-:-:S05]  /*9ea0*/  LEA.HI.X R15, R16, UR11, R15, 0x1, P0 ;  /* 0x0000000b100f7c11 */ /* 0x000fca00080f0c0f */
[----:B------:R4:W-:Y:S02]  /*9eb0*/  STG.E desc[UR6][R14.64], R11 ;  /* 0x0000000b0e007986 */ /* 0x0009e4000c101906 */
.L_x_191:
[----:B------:R-:W-:Y:S05]  /*9ec0*/  BSYNC.RECONVERGENT B0 ;  /* 0x0000000000007941 */ /* 0x000fea0003800200 */
.L_x_190:
[----:B------:R-:W-:Y:S02]  /*9ed0*/  SHF.L.U32 R27, R27, 0x10, RZ ;  /* 0x000000101b1b7819 */ /* 0x000fe400000006ff */
[----:B------:R-:W-:Y:S01]  /*9ee0*/  SHF.L.U32 R84, R84, 0x10, RZ ;  /* 0x0000001054547819 */ /* 0x000fe200000006ff */
[----:B------:R-:W-:Y:S06]  /*9ef0*/  BRA.U !UP0, `(.L_x_192) ;  /* 0x0000000108487547 */ /* 0x000fec000b800000 */
[----:B------:R-:W-:Y:S01]  /*9f00*/  FFMA.FTZ R9, R34, R9, R32 ;  /* 0x0000000922097223 */ /* 0x000fe20000010020 */
[----:B------:R-:W-:-:S03]  /*9f10*/  FFMA.FTZ R6, R35, R6, R33 ;  /* 0x0000000623067223 */ /* 0x000fc60000010021 */
[----:B----4-:R-:W-:Y:S01]  /*9f20*/  FMUL.FTZ R11, R9, -1.4426950216293334961 ;  /* 0xbfb8aa3b090b7820 */ /* 0x010fe20000410000 */
[----:B------:R-:W-:-:S05]  /*9f30*/  FMUL.FTZ R14, R6, -1.4426950216293334961 ;  /* 0xbfb8aa3b060e7820 */ /* 0x000fca0000410000 */
[----:B------:R-:W4:Y:S08]  /*9f40*/  MUFU.EX2 R11, R11 ;  /* 0x0000000b000b7308 */ /* 0x000f300000000800 */
[----:B------:R-:W5:Y:S01]  /*9f50*/  MUFU.EX2 R14, R14 ;  /* 0x0000000e000e7308 */ /* 0x000f620000000800 */
[----:B----4-:R-:W-:-:S07]  /*9f60*/  FADD.FTZ R12, R11, 1 ;  /* 0x3f8000000b0c7421 */ /* 0x010fce0000010000 */
[----:B------:R-:W4:Y:S01]  /*9f70*/  MUFU.RCP R12, R12 ;  /* 0x0000000c000c7308 */ /* 0x000f220000001000 */
[----:B-----5:R-:W-:-:S07]  /*9f80*/  FADD.FTZ R15, R14, 1 ;  /* 0x3f8000000e0f7421 */ /* 0x020fce0000010000 */
[----:B------:R-:W0:Y:S01]  /*9f90*/  MUFU.RCP R15, R15 ;  /* 0x0000000f000f7308 */ /* 0x000e220000001000 */
[----:B----4-:R-:W-:Y:S01]  /*9fa0*/  FADD.FTZ R16, -R12, 1 ;  /* 0x3f8000000c107421 */ /* 0x010fe20000010100 */
[----:B------:R-:W-:-:S03]  /*9fb0*/  FMUL.FTZ R27, R27, R12 ;  /* 0x0000000c1b1b7220 */ /* 0x000fc60000410000 */
[----:B------:R-:W-:Y:S01]  /*9fc0*/  FFMA.FTZ R16, R9, R16, 1 ;  /* 0x3f80000009107423 */ /* 0x000fe20000010010 */
[----:B0123--:R-:W-:Y:S01]  /*9fd0*/  FADD.FTZ R17, -R15, 1 ;  /* 0x3f8000000f117421 */ /* 0x00ffe20000010100 */
[----:B------:R-:W-:Y:S02]  /*9fe0*/  FMUL.FTZ R84, R84, R15 ;  /* 0x0000000f54547220 */ /* 0x000fe40000410000 */
[----:B------:R-:W-:Y:S01]  /*9ff0*/  FMUL.FTZ R27, R27, R16 ;  /* 0x000000101b1b7220 */ /* 0x000fe20000410000 */
[----:B------:R-:W-:-:S04]  /*a000*/  FFMA.FTZ R17, R6, R17, 1 ;  /* 0x3f80000006117423 */ /* 0x000fc80000010011 */
[----:B------:R-:W-:-:S07]  /*a010*/  FMUL.FTZ R84, R84, R17 ;  /* 0x0000001154547220 */ /* 0x000fce0000410000 */
.L_x_192:
[----:B------:R-:W-:Y:S01]  /*a020*/  BSSY.RECONVERGENT B0, `(.L_x_193) ;  /* 0x0000012000007945 */ /* 0x000fe20003800200 */
[----:B------:R-:W-:Y:S01]  /*a030*/  FFMA.FTZ R6, R34, R27, -R13 ;  /* 0x0000001b22067223 */ /* 0x000fe2000001080d */
[----:B------:R-:W-:Y:S02]  /*a040*/  FFMA.FTZ R84, R35, R84, -R10 ;  /* 0x0000005423547223 */ /* 0x000fe4000001080a */
[----:B------:R-:W-:Y:S05]  /*a050*/  @P5 BRA `(.L_x_194) ;  /* 0x0000000000385947 */ /* 0x000fea0003800000 */
[----:B------:R-:W5:Y:S01]  /*a060*/  LDCU.64 UR4, c[0x0][0x3f8] ;  /* 0x00007f00ff0477ac */ /* 0x000f620008000a00 */
[----:B------:R-:W-:Y:S01]  /*a070*/  MOV R9, R119 ;  /* 0x0000007700097202 */ /* 0x000fe20000000f00 */
[----:B------:R-:W0:Y:S01]  /*a080*/  LDCU.64 UR10, c[0x0][0x380] ;  /* 0x00007000ff0a77ac */ /* 0x000e220008000a00 */
[----:B-----5:R-:W-:Y:S01]  /*a090*/  IMAD R13, R8, UR4, RZ ;  /* 0x00000004080d7c24 */ /* 0x020fe2000f8e02ff */
[----:B------:R-:W-:-:S05]  /*a0a0*/  MOV R8, R116 ;  /* 0x0000007400087202 */ /* 0x000fca0000000f00 */
[----:B----4-:R-:W-:-:S04]  /*a0b0*/  IMAD.WIDE.U32 R10, R4, UR4, R8 ;  /* 0x00000004040a7c25 */ /* 0x010fc8000f8e0008 */
[----:B------:R-:W-:Y:S02]  /*a0c0*/  IMAD R9, R4, UR5, R13 ;  /* 0x0000000504097c24 */ /* 0x000fe4000f8e020d */
[-C--:B------:R-:W-:Y:S01]  /*a0d0*/  FMUL.FTZ R13, R6, R113.reuse ;  /* 0x00000071060d7220 */ /* 0x080fe20000410000 */
[----:B------:R-:W-:Y:S01]  /*a0e0*/  FMUL.FTZ R4, R84, R113 ;  /* 0x0000007154047220 */ /* 0x000fe20000410000 */
[----:B0-----:R-:W-:Y:S02]  /*a0f0*/  LEA R8, P0, R10, UR10, 0x1 ;  /* 0x0000000a0a087c11 */ /* 0x001fe4000f8008ff */
[----:B------:R-:W-:Y:S02]  /*a100*/  IADD3 R9, PT, PT, R11, R9, RZ ;  /* 0x000000090b097210 */ /* 0x000fe40007ffe0ff */
[----:B------:R-:W-:Y:S02]  /*a110*/  F2FP.BF16.F32.PACK_AB R11, R4, R13 ;  /* 0x0000000d040b723e */ /* 0x000fe400000010ff */
[----:B------:R-:W-:-:S05]  /*a120*/  LEA.HI.X R9, R10, UR11, R9, 0x1, P0 ;  /* 0x0000000b0a097c11 */ /* 0x000fca00080f0c09 */
[----:B------:R0:W-:Y:S02]  /*a130*/  STG.E desc[UR6][R8.64], R11 ;  /* 0x0000000b08007986 */ /* 0x0001e4000c101906 */
.L_x_194:
[----:B------:R-:W-:Y:S05]  /*a140*/  BSYNC.RECONVERGENT B0 ;  /* 0x0000000000007941 */ /* 0x000fea0003800200 */
.L_x_193:
[----:B------:R-:W-:Y:S02]  /*a150*/  SHF.L.U32 R29, R29, 0x10, RZ ;  /* 0x000000101d1d7819 */ /* 0x000fe400000006ff */
[----:B------:R-:W-:Y:S02]  /*a160*/  SHF.R.S32.HI R12, RZ, 0x1f, R0 ;  /* 0x0000001fff0c7819 */ /* 0x000fe40000011400 */
[----:B------:R-:W-:Y:S01]  /*a170*/  SHF.L.U32 R82, R82, 0x10, RZ ;  /* 0x0000001052527819 */ /* 0x000fe200000006ff */
[----:B------:R-:W-:Y:S06]  /*a180*/  BRA.U !UP0, `(.L_x_195) ;  /* 0x0000000108487547 */ /* 0x000fec000b800000 */
[----:B------:R-:W-:Y:S01]  /*a190*/  FFMA.FTZ R5, R34, R5, R32 ;  /* 0x0000000522057223 */ /* 0x000fe20000010020 */
[----:B------:R-:W-:-:S03]  /*a1a0*/  FFMA.FTZ R30, R35, R30, R33 ;  /* 0x0000001e231e7223 */ /* 0x000fc60000010021 */
[----:B------:R-:W-:Y:S01]  /*a1b0*/  FMUL.FTZ R4, R5, -1.4426950216293334961 ;  /* 0xbfb8aa3b05047820 */ /* 0x000fe20000410000 */
[----:B0-----:R-:W-:-:S05]  /*a1c0*/  FMUL.FTZ R8, R30, -1.4426950216293334961 ;  /* 0xbfb8aa3b1e087820 */ /* 0x001fca0000410000 */
[----:B------:R-:W0:Y:S08]  /*a1d0*/  MUFU.EX2 R4, R4 ;  /* 0x0000000400047308 */ /* 0x000e300000000800 */
[----:B------:R-:W5:Y:S01]  /*a1e0*/  MUFU.EX2 R8, R8 ;  /* 0x0000000800087308 */ /* 0x000f620000000800 */
[----:B0-----:R-:W-:-:S07]  /*a1f0*/  FADD.FTZ R6, R4, 1 ;  /* 0x3f80000004067421 */ /* 0x001fce0000010000 */
[----:B------:R-:W0:Y:S01]  /*a200*/  MUFU.RCP R6, R6 ;  /* 0x0000000600067308 */ /* 0x000e220000001000 */
[----:B-----5:R-:W-:-:S07]  /*a210*/  FADD.FTZ R9, R8, 1 ;  /* 0x3f80000008097421 */ /* 0x020fce0000010000 */
[----:B------:R-:W4:Y:S01]  /*a220*/  MUFU.RCP R9, R9 ;  /* 0x0000000900097308 */ /* 0x000f220000001000 */
[----:B0-----:R-:W-:Y:S01]  /*a230*/  FADD.FTZ R10, -R6, 1 ;  /* 0x3f800000060a7421 */ /* 0x001fe20000010100 */
[----:B------:R-:W-:-:S03]  /*a240*/  FMUL.FTZ R29, R29, R6 ;  /* 0x000000061d1d7220 */ /* 0x000fc60000410000 */
[----:B------:R-:W-:Y:S01]  /*a250*/  FFMA.FTZ R10, R5, R10, 1 ;  /* 0x3f800000050a7423 */ /* 0x000fe2000001000a */
[----:B----4-:R-:W-:Y:S01]  /*a260*/  FADD.FTZ R11, -R9, 1 ;  /* 0x3f800000090b7421 */ /* 0x010fe20000010100 */
[----:B------:R-:W-:Y:S02]  /*a270*/  FMUL.FTZ R82, R82, R9 ;  /* 0x0000000952527220 */ /* 0x000fe40000410000 */
[----:B------:R-:W-:Y:S01]  /*a280*/  FMUL.FTZ R29, R29, R10 ;  /* 0x0000000a1d1d7220 */ /* 0x000fe20000410000 */
[----:B------:R-:W-:-:S04]  /*a290*/  FFMA.FTZ R11, R30, R11, 1 ;  /* 0x3f8000001e0b7423 */ /* 0x000fc8000001000b */
[----:B------:R-:W-:-:S07]  /*a2a0*/  FMUL.FTZ R82, R82, R11 ;  /* 0x0000000b52527220 */ /* 0x000fce0000410000 */
.L_x_195:
[----:B------:R-:W-:Y:S01]  /*a2b0*/  ISETP.GE.AND.EX P3, PT, R12, UR9, PT, P3 ;  /* 0x000000090c007c0c */ /* 0x000fe2000bf66330 */
[----:B------:R-:W-:Y:S01]  /*a2c0*/  FFMA.FTZ R34, R34, R29, -R7 ;  /* 0x0000001d22227223 */ /* 0x000fe20000010807 */
[----:B------:R-:W-:Y:S01]  /*a2d0*/  FFMA.FTZ R36, R35, R82, -R36 ;  /* 0x0000005223247223 */ /* 0x000fe20000010824 */
[----:B------:R-:W-:Y:S02]  /*a2e0*/  BSSY.RECONVERGENT B0, `(.L_x_196) ;  /* 0x000000f000007945 */ /* 0x000fe40003800200 */
[-C--:B------:R-:W-:Y:S01]  /*a2f0*/  FMUL.FTZ R7, R34, R113.reuse ;  /* 0x0000007122077220 */ /* 0x080fe20000410000 */
[----:B------:R-:W-:-:S07]  /*a300*/  FMUL.FTZ R36, R36, R113 ;  /* 0x0000007124247220 */ /* 0x000fce0000410000 */
[----:B------:R-:W-:Y:S05]  /*a310*/  @P3 BRA `(.L_x_197) ;  /* 0x00000000002c3947 */ /* 0x000fea0003800000 */
[----:B------:R-:W5:Y:S01]  /*a320*/  LDCU.64 UR4, c[0x0][0x3f8] ;  /* 0x00007f00ff0477ac */ /* 0x000f620008000a00 */
[----:B------:R-:W-:Y:S02]  /*a330*/  MOV R117, R119 ;  /* 0x0000007700757202 */ /* 0x000fe40000000f00 */
[----:B------:R-:W-:Y:S01]  /*a340*/  F2FP.BF16.F32.PACK_AB R7, R36, R7 ;  /* 0x000000072407723e */ /* 0x000fe200000010ff */
[----:B------:R-:W0:Y:S01]  /*a350*/  LDCU.64 UR8, c[0x0][0x380] ;  /* 0x00007000ff0877ac */ /* 0x000e220008000a00 */
[----:B-----5:R-:W-:Y:S02]  /*a360*/  IMAD R5, R12, UR4, RZ ;  /* 0x000000040c057c24 */ /* 0x020fe4000f8e02ff */
[----:B------:R-:W-:-:S04]  /*a370*/  IMAD.WIDE.U32 R116, R0, UR4, R116 ;  /* 0x0000000400747c25 */ /* 0x000fc8000f8e0074 */
[----:B------:R-:W-:Y:S01]  /*a380*/  IMAD R5, R0, UR5, R5 ;  /* 0x0000000500057c24 */ /* 0x000fe2000f8e0205 */
[----:B0-----:R-:W-:-:S04]  /*a390*/  LEA R4, P0, R116, UR8, 0x1 ;  /* 0x0000000874047c11 */ /* 0x001fc8000f8008ff */
[----:B------:R-:W-:-:S04]  /*a3a0*/  IADD3 R5, PT, PT, R117, R5, RZ ;  /* 0x0000000575057210 */ /* 0x000fc80007ffe0ff */
[----:B------:R-:W-:-:S05]  /*a3b0*/  LEA.HI.X R5, R116, UR9, R5, 0x1, P0 ;  /* 0x0000000974057c11 */ /* 0x000fca00080f0c05 */
[----:B------:R0:W-:Y:S02]  /*a3c0*/  STG.E desc[UR6][R4.64], R7 ;  /* 0x0000000704007986 */ /* 0x0001e4000c101906 */
.L_x_197:
[----:B------:R-:W-:Y:S05]  /*a3d0*/  BSYNC.RECONVERGENT B0 ;  /* 0x0000000000007941 */ /* 0x000fea0003800200 */
.L_x_196:
[----:B------:R-:W5:Y:S01]  /*a3e0*/  LDCU UR4, c[0x0][0x410] ;  /* 0x00008200ff0477ac */ /* 0x000f620008000800 */
[----:B------:R-:W-:Y:S02]  /*a3f0*/  IADD3 R78, PT, PT, R81, R78, RZ ;  /* 0x0000004e514e7210 */ /* 0x000fe40007ffe0ff */
[----:B------:R-:W-:Y:S01]  /*a400*/  IADD3 R76, PT, PT, R76, 0x1, RZ ;  /* 0x000000014c4c7810 */ /* 0x000fe20007ffe0ff */
[----:B------:R-:W5:Y:S02]  /*a410*/  LDCU UR5, c[0x0][0x3e0] ;  /* 0x00007c00ff0577ac */ /* 0x000f640008000800 */
[----:B-----5:R-:W-:-:S06]  /*a420*/  UIMAD UR4, UR4, UR5, URZ ;  /* 0x00000005040472a4 */ /* 0x020fcc000f8e02ff */
[----:B------:R-:W-:-:S13]  /*a430*/  ISETP.GE.AND P0, PT, R78, UR4, PT ;  /* 0x000000044e007c0c */ /* 0x000fda000bf06270 */
[----:B------:R-:W-:Y:S05]  /*a440*/  @!P0 BRA `(.L_x_198) ;  /* 0xffffff5c00448947 */ /* 0x000fea000383ffff */
.L_x_131:
[----:B------:R-:W5:Y:S01]  /*a450*/  S2R R33, SR_TID.X ;  /* 0x0000000000217919 */ /* 0x000f620000002100 */
[----:B0-----:R-:W0:Y:S01]  /*a460*/  LDC R4, c[0x0][0x370] ;  /* 0x0000dc00ff047b82 */ /* 0x001e220000000800 */
[----:B------:R-:W-:Y:S07]  /*a470*/  BSSY.RECONVERGENT B0, `(.L_x_199) ;  /* 0x000000e000007945 */ /* 0x000fee0003800200 */
[----:B------:R-:W1:Y:S08]  /*a480*/  LDC R7, c[0x0][0x374] ;  /* 0x0000dd00ff077b82 */ /* 0x000e700000000800 */
[----:B------:R-:W2:Y:S01]  /*a490*/  LDC.64 R2, c[0x0][0x3c8] ;  /* 0x0000f200ff027b82 */ /* 0x000ea20000000a00 */
[----:B0-----:R-:W-:-:S02]  /*a4a0*/  ISETP.NE.AND P0, PT, R4, 0x1, PT ;  /* 0x000000010400780c */ /* 0x001fc40003f05270 */
[----:B-----5:R-:W-:Y:S02]  /*a4b0*/  ISETP.NE.AND P1, PT, R33, RZ, PT ;  /* 0x000000ff2100720c */ /* 0x020fe40003f25270 */
[----:B-1----:R-:W-:-:S04]  /*a4c0*/  SHF.L.U32 R0, R7, 0x1, RZ ;  /* 0x0000000107007819 */ /* 0x002fc800000006ff */
[----:B------:R-:W-:-:S05]  /*a4d0*/  SEL R5, R0, RZ, P0 ;  /* 0x000000ff00057207 */ /* 0x000fca0000000000 */
[----:B--2---:R-:W-:Y:S02]  /*a4e0*/  IMAD.WIDE.U32 R2, R5, 0x4, R2 ;  /* 0x0000000405027825 */ /* 0x004fe400078e0002 */
[----:B------:R-:W-:Y:S05]  /*a4f0*/  @P1 BRA `(.L_x_200) ;  /* 0x0000000000141947 */ /* 0x000fea0003800000 */
[----:B------:R-:W-:Y:S01]  /*a500*/  HFMA2 R5, -RZ, RZ, 0, 5.9604644775390625e-08 ;  /* 0x00000001ff057431 */ /* 0x000fe200000001ff */
[----:B------:R-:W-:Y:S06]  /*a510*/  MEMBAR.ALL.GPU ;  /* 0x0000000000007992 */ /* 0x000fec000000a000 */
[----:B------:R-:W-:-:S00]  /*a520*/  ERRBAR ;  /* 0x00000000000079ab */ /* 0x000fc00000000000 */
[----:B------:R-:W-:Y:S06]  /*a530*/  CGAERRBAR ;  /* 0x00000000000075ab */ /* 0x000fec0000000000 */
[----:B------:R0:W-:Y:S02]  /*a540*/  REDG.E.ADD.S32.STRONG.GPU desc[UR6][R2.64], R5 ;  /* 0x000000050200798e */ /* 0x0001e4000c12e306 */
.L_x_200:
[----:B------:R-:W-:Y:S05]  /*a550*/  BSYNC.RECONVERGENT B0 ;  /* 0x0000000000007941 */ /* 0x000fea0003800200 */
.L_x_199:
[----:B------:R-:W1:Y:S01]  /*a560*/  S2UR UR5, SR_CTAID.Y ;  /* 0x00000000000579c3 */ /* 0x000e620000002600 */
[----:B0-----:R-:W-:Y:S02]  /*a570*/  IADD3 R5, PT, PT, R7, -0x1, RZ ;  /* 0xffffffff07057810 */ /* 0x001fe40007ffe0ff */
[----:B------:R-:W-:-:S05]  /*a580*/  IADD3 R0, PT, PT, R4, -0x1, RZ ;  /* 0xffffffff04007810 */ /* 0x000fca0007ffe0ff */
[----:B------:R-:W0:Y:S01]  /*a590*/  S2UR UR4, SR_CTAID.X ;  /* 0x00000000000479c3 */ /* 0x000e220000002500 */
[----:B-1----:R-:W-:-:S04]  /*a5a0*/  ISETP.NE.AND P0, PT, R5, UR5, PT ;  /* 0x0000000505007c0c */ /* 0x002fc8000bf05270 */
[----:B0-----:R-:W-:-:S13]  /*a5b0*/  ISETP.NE.OR P0, PT, R0, UR4, P0 ;  /* 0x0000000400007c0c */ /* 0x001fda0008705670 */
[----:B------:R-:W-:Y:S05]  /*a5c0*/  @P0 EXIT ;  /* 0x000000000000094d */ /* 0x000fea0003800000 */
[----:B------:R-:W-:Y:S05]  /*a5d0*/  @P1 BRA `(.L_x_201) ;  /* 0x0000000000201947 */ /* 0x000fea0003800000 */
[----:B------:R-:W-:-:S05]  /*a5e0*/  IMAD R0, R4, R7, RZ ;  /* 0x0000000704007224 */ /* 0x000fca00078e02ff */
[----:B------:R-:W-:-:S13]  /*a5f0*/  ISETP.NE.AND P0, PT, R0, -0x1, PT ;  /* 0xffffffff0000780c */ /* 0x000fda0003f05270 */
[----:B------:R-:W-:Y:S05]  /*a600*/  @!P0 BRA `(.L_x_201) ;  /* 0x0000000000148947 */ /* 0x000fea0003800000 */
.L_x_202:
[----:B------:R-:W2:Y:S04]  /*a610*/  LDG.E.STRONG.GPU R5, desc[UR6][R2.64] ;  /* 0x0000000602057981 */ /* 0x000ea8000c1ef900 */
[----:B--2---:R-:W-:Y:S01]  /*a620*/  CCTL.IVALL ;  /* 0x00000000ff00798f */ /* 0x004fe20002000000 */
[----:B------:R-:W-:Y:S05]  /*a630*/  YIELD ;  /* 0x0000000000007946 */ /* 0x000fea0003800000 */
[----:B------:R-:W-:-:S13]  /*a640*/  ISETP.NE.AND P0, PT, R5, R0, PT ;  /* 0x000000000500720c */ /* 0x000fda0003f05270 */
[----:B------:R-:W-:Y:S05]  /*a650*/  @P0 BRA `(.L_x_202) ;  /* 0xfffffffc00ec0947 */ /* 0x000fea000383ffff */
.L_x_201:
[----:B------:R-:W-:Y:S05]  /*a660*/  WARPSYNC.ALL ;  /* 0x0000000000007948 */ /* 0x000fea0003800000 */
[----:B------:R-:W0:Y:S08]  /*a670*/  LDC.64 R34, c[0x0][0x3f8] ;  /* 0x0000fe00ff227b82 */ /* 0x000e300000000a00 */
[----:B------:R-:W-:Y:S01]  /*a680*/  BAR.SYNC.DEFER_BLOCKING 0x0 ;  /* 0x0000000000007b1d */ /* 0x000fe20000010000 */
[----:B0-----:R-:W-:-:S04]  /*a690*/  LEA.HI R28, P0, R35, R34, RZ, 0x1 ;  /* 0x00000022231c7211 */ /* 0x001fc800078108ff */
        /* <DEDUP_REMOVED lines=18> */
[----:B----4-:R-:W-:-:S04]  /*a7c0*/  SEL R11, RZ, 0x1, !P0 ;  /* 0x00000001ff0b7807 */ /* 0x010fc80004000000 */
        /* <DEDUP_REMOVED lines=30> */
[----:B------:R-:W-:Y:S01]  /*a9b0*/  MOV R3, R26 ;  /* 0x0000001a00037202 */ /* 0x000fe20000000f00 */
[----:B------:R-:W2:Y:S01]  /*a9c0*/  LDCU.64 UR10, c[0x0][0x388] ;  /* 0x00007100ff0a77ac */ /* 0x000ea20008000a00 */
[C---:B---3--:R-:W-:Y:S02]  /*a9d0*/  SHF.L.U32 R17, R33.reuse, 0x3, RZ ;  /* 0x0000000321117819 */ /* 0x048fe400000006ff */
[----:B------:R-:W-:Y:S01]  /*a9e0*/  SHF.L.U64.HI R18, R33, 0x3, R26 ;  /* 0x0000000321127819 */ /* 0x000fe2000001021a */
[----:B------:R-:W-:Y:S01]  /*a9f0*/  IMAD.WIDE.U32 R2, R5, 0x180, R2 ;  /* 0x0000018005027825 */ /* 0x000fe200078e0002 */
[----:B------:R-:W-:-:S02]  /*aa00*/  SHF.L.U32 R25, R35, 0x2, RZ ;  /* 0x0000000223197819 */ /* 0x000fc400000006ff */
[----:B------:R-:W-:Y:S02]  /*aa10*/  SHF.L.U64.HI R27, R28, 0x2, R30 ;  /* 0x000000021c1b7819 */ /* 0x000fe4000001021e */
[----:B------:R-:W-:Y:S02]  /*aa20*/  SHF.L.U64.HI R23, R24, 0x2, R31 ;  /* 0x0000000218177819 */ /* 0x000fe4000001021f */
[----:B0-----:R-:W-:Y:S01]  /*aa30*/  LEA R21, P1, R33, UR4, 0x2 ;  /* 0x0000000421157c11 */ /* 0x001fe2000f8210ff */
        /* <DEDUP_REMOVED lines=12> */
.L_x_205:
        /* <DEDUP_REMOVED lines=29> */
.L_x_204:
[----:B------:R-:W-:Y:S05]  /*acd0*/  BSYNC.RECONVERGENT B0 ;  /* 0x0000000000007941 */ /* 0x000fea0003800200 */
.L_x_203:
[----:B------:R-:W-:Y:S05]  /*ace0*/  @!P0 EXIT ;  /* 0x000000000000894d */ /* 0x000fea0003800000 */
[----:B------:R-:W-:Y:S01]  /*acf0*/  SHF.L.U64.HI R29, R34, 0x2, R35 ;  /* 0x00000002221d7819 */ /* 0x000fe20000010223 */
[----:B------:R-:W1:Y:S01]  /*ad00*/  LDCU.64 UR4, c[0x0][0x3d8] ;  /* 0x00007b00ff0477ac */ /* 0x000e620008000a00 */
[----:B------:R-:W-:Y:S02]  /*ad10*/  SHF.L.U64.HI R37, R24, 0x2, R31 ;  /* 0x0000000218257819 */ /* 0x000fe4000001021f */
[----:B------:R-:W-:Y:S01]  /*ad20*/  SHF.L.U32 R27, R34, 0x2, RZ ;  /* 0x00000002221b7819 */ /* 0x000fe200000006ff */
[----:B------:R-:W2:Y:S01]  /*ad30*/  LDCU.64 UR8, c[0x0][0x388] ;  /* 0x00007100ff0877ac */ /* 0x000ea20008000a00 */
[----:B------:R-:W-:Y:S02]  /*ad40*/  SHF.L.U32 R39, R24, 0x2, RZ ;  /* 0x0000000218277819 */ /* 0x000fe400000006ff */
[C---:B------:R-:W-:Y:S01]  /*ad50*/  SHF.L.U64.HI R31, R28.reuse, 0x2, R30 ;  /* 0x000000021c1f7819 */ /* 0x040fe2000001021e */
[----:B------:R-:W4:Y:S01]  /*ad60*/  LDCU.64 UR10, c[0x0][0x390] ;  /* 0x00007200ff0a77ac */ /* 0x000f220008000a00 */
[----:B------:R-:W-:-:S07]  /*ad70*/  SHF.L.U32 R35, R28, 0x2, RZ ;  /* 0x000000021c237819 */ /* 0x000fce00000006ff */
.L_x_206:
[C---:B0-----:R-:W-:Y:S02]  /*ad80*/  SHF.L.U32 R14, R33.reuse, 0x2, RZ ;  /* 0x00000002210e7819 */ /* 0x041fe400000006ff */
[----:B------:R-:W-:Y:S02]  /*ad90*/  SHF.L.U64.HI R0, R33, 0x2, R26 ;  /* 0x0000000221007819 */ /* 0x000fe4000001021a */
[----:B-1----:R-:W-:-:S04]  /*ada0*/  IADD3 R2, P0, PT, R14, UR4, RZ ;  /* 0x000000040e027c10 */ /* 0x002fc8000ff1e0ff */
[----:B------:R-:W-:Y:S02]  /*adb0*/  IADD3.X R3, PT, PT, R0, UR5, RZ, P0, !PT ;  /* 0x0000000500037c10 */ /* 0x000fe400087fe4ff */
[C---:B------:R-:W-:Y:S02]  /*adc0*/  IADD3 R4, P0, PT, R2.reuse, R35, RZ ;  /* 0x0000002302047210 */ /* 0x040fe40007f1e0ff */
[C---:B------:R-:W-:Y:S01]  /*add0*/  IADD3 R8, P1, PT, R2.reuse, R39, RZ ;  /* 0x0000002702087210 */ /* 0x040fe20007f3e0ff */
[----:B------:R0:W5:Y:S01]  /*ade0*/  LDG.E R16, desc[UR6][R2.64] ;  /* 0x0000000602107981 */ /* 0x000162000c1e1900 */
[C---:B------:R-:W-:Y:S02]  /*adf0*/  IADD3.X R5, PT, PT, R3.reuse, R31, RZ, P0, !PT ;  /* 0x0000001f03057210 */ /* 0x040fe400007fe4ff */
[----:B------:R-:W-:Y:S02]  /*ae00*/  IADD3 R6, P0, PT, R2, R27, RZ ;  /* 0x0000001b02067210 */ /* 0x000fe40007f1e0ff */
[C---:B------:R-:W-:Y:S01]  /*ae10*/  IADD3.X R9, PT, PT, R3.reuse, R37, RZ, P1, !PT ;  /* 0x0000002503097210 */ /* 0x040fe20000ffe4ff */
[----:B---3--:R1:W5:Y:S01]  /*ae20*/  LDG.E R17, desc[UR6][R4.64] ;  /* 0x0000000604117981 */ /* 0x008362000c1e1900 */
[----:B------:R-:W-:-:S03]  /*ae30*/  IADD3.X R7, PT, PT, R3, R29, RZ, P0, !PT ;  /* 0x0000001d03077210 */ /* 0x000fc600007fe4ff */
[----:B------:R-:W3:Y:S04]  /*ae40*/  LDG.E R19, desc[UR6][R8.64] ;  /* 0x0000000608137981 */ /* 0x000ee8000c1e1900 */
[----:B------:R1:W3:Y:S01]  /*ae50*/  LDG.E R18, desc[UR6][R6.64] ;  /* 0x0000000606127981 */ /* 0x0002e2000c1e1900 */
[C---:B------:R-:W-:Y:S02]  /*ae60*/  SHF.L.U32 R25, R33.reuse, 0x3, RZ ;  /* 0x0000000321197819 */ /* 0x040fe400000006ff */
[----:B------:R-:W-:Y:S02]  /*ae70*/  SHF.L.U64.HI R26, R33, 0x3, R26 ;  /* 0x00000003211a7819 */ /* 0x000fe4000001021a */
[----:B------:R-:W-:Y:S02]  /*ae80*/  LOP3.LUT R12, R25, 0xfffffff8, RZ, 0xc0, !PT ;  /* 0xfffffff8190c7812 */ /* 0x000fe400078ec0ff */
[----:B------:R-:W-:-:S02]  /*ae90*/  LOP3.LUT R14, R14, 0xfffffffc, RZ, 0xc0, !PT ;  /* 0xfffffffc0e0e7812 */ /* 0x000fc400078ec0ff */
[----:B--2---:R-:W-:Y:S02]  /*aea0*/  IADD3 R10, P0, PT, R12, UR8, RZ ;  /* 0x000000080c0a7c10 */ /* 0x004fe4000ff1e0ff */
[----:B0-----:R-:W-:Y:S02]  /*aeb0*/  LOP3.LUT R2, R26, 0x3, RZ, 0xc0, !PT ;  /* 0x000000031a027812 */ /* 0x001fe400078ec0ff */
[----:B----4-:R-:W-:Y:S02]  /*aec0*/  IADD3 R12, P1, PT, R12, UR10, RZ ;  /* 0x0000000a0c0c7c10 */ /* 0x010fe4000ff3e0ff */
[----:B------:R-:W-:Y:S02]  /*aed0*/  LOP3.LUT R0, R0, 0x3, RZ, 0xc0, !PT ;  /* 0x0000000300007812 */ /* 0x000fe400078ec0ff */
[----:B------:R-:W-:Y:S02]  /*aee0*/  IADD3 R14, P2, PT, R14, UR4, RZ ;  /* 0x000000040e0e7c10 */ /* 0x000fe4000ff5e0ff */
[----:B------:R-:W-:-:S02]  /*aef0*/  IADD3.X R11, PT, PT, R2, UR9, RZ, P0, !PT ;  /* 0x00000009020b7c10 */ /* 0x000fc400087fe4ff */
[----:B------:R-:W-:Y:S02]  /*af00*/  IADD3.X R13, PT, PT, R2, UR11, RZ, P1, !PT ;  /* 0x0000000b020d7c10 */ /* 0x000fe40008ffe4ff */
[----:B------:R-:W-:Y:S02]  /*af10*/  IADD3.X R15, PT, PT, R0, UR5, RZ, P2, !PT ;  /* 0x00000005000f7c10 */ /* 0x000fe400097fe4ff */
[C---:B------:R-:W-:Y:S02]  /*af20*/  IADD3 R2, P0, PT, R14.reuse, R35, RZ ;  /* 0x000000230e027210 */ /* 0x040fe40007f1e0ff */
[C---:B-1----:R-:W-:Y:S02]  /*af30*/  IADD3 R4, P1, PT, R14.reuse, R27, RZ ;  /* 0x0000001b0e047210 */ /* 0x042fe40007f3e0ff */
[----:B------:R-:W-:Y:S02]  /*af40*/  IADD3 R6, P2, PT, R14, R39, RZ ;  /* 0x000000270e067210 */ /* 0x000fe40007f5e0ff */
[----:B------:R-:W-:-:S02]  /*af50*/  IADD3.X R3, PT, PT, R15, R31, RZ, P0, !PT ;  /* 0x0000001f0f037210 */ /* 0x000fc400007fe4ff */
[C---:B------:R-:W-:Y:S02]  /*af60*/  IADD3.X R5, PT, PT, R15.reuse, R29, RZ, P1, !PT ;  /* 0x0000001d0f057210 */ /* 0x040fe40000ffe4ff */
[----:B------:R-:W-:Y:S01]  /*af70*/  IADD3.X R7, PT, PT, R15, R37, RZ, P2, !PT ;  /* 0x000000250f077210 */ /* 0x000fe200017fe4ff */
[----:B-----5:R0:W-:Y:S04]  /*af80*/  STG.E.64 desc[UR6][R10.64], R16 ;  /* 0x000000100a007986 */ /* 0x0201e8000c101b06 */
[----:B---3--:R1:W-:Y:S04]  /*af90*/  STG.E.64 desc[UR6][R12.64], R18 ;  /* 0x000000120c007986 */ /* 0x0083e8000c101b06 */
        /* <DEDUP_REMOVED lines=14> */
[----:B------:R-:W3:Y:S04]  /*b080*/  LDG.E R16, desc[UR6][R14.64+0xc00] ;  /* 0x000c00060e107981 */ /* 0x000ee8000c1e1900 */
[----:B------:R-:W3:Y:S04]  /*b090*/  LDG.E R17, desc[UR6][R2.64+0xc00] ;  /* 0x000c000602117981 */ /* 0x000ee8000c1e1900 */
[----:B-1----:R-:W4:Y:S04]  /*b0a0*/  LDG.E R18, desc[UR6][R4.64+0xc00] ;  /* 0x000c000604127981 */ /* 0x002f28000c1e1900 */
        /* <DEDUP_REMOVED lines=11> */
[----:B------:R-:W3:Y:S04]  /*b160*/  LDG.E R20, desc[UR6][R14.64+0x1200] ;  /* 0x001200060e147981 */ /* 0x000ee8000c1e1900 */
[----:B------:R-:W3:Y:S04]  /*b170*/  LDG.E R21, desc[UR6][R2.64+0x1200] ;  /* 0x0012000602157981 */ /* 0x000ee8000c1e1900 */
        /* <DEDUP_REMOVED lines=14> */
[----:B---3--:R1:W-:Y:S04]  /*b260*/  STG.E.64 desc[UR6][R10.64], R20 ;  /* 0x000000140a007986 */ /* 0x0083e8000c101b06 */
[----:B--2---:R1:W-:Y:S07]  /*b270*/  STG.E.64 desc[UR6][R12.64], R22 ;  /* 0x000000160c007986 */ /* 0x0043ee000c101b06 */
[----:B------:R-:W-:Y:S05]  /*b280*/  @P0 BRA `(.L_x_206) ;  /* 0xfffffff800bc0947 */ /* 0x000fea000383ffff */
[----:B------:R-:W-:Y:S05]  /*b290*/  EXIT ;  /* 0x000000000000794d */ /* 0x000fea0003800000 */
.L_x_207:
        /* <DEDUP_REMOVED lines=14> */
.L_x_3410:


//--------------------- .text._Z35group_norm_nhwc_bwd_one_pass_kernelI11Bf16IOBf16WLi64ELi24ELi384EEv26Group_norm_nhwc_bwd_params --------------------------
	.section	.text._Z35group_norm_nhwc_bwd_one_pass_kernelI11Bf16IOBf16WLi64ELi24ELi384EEv26Group_norm_nhwc_bwd_params,"ax",@progbits
	.align	128
        .global         _Z35group_norm_nhwc_bwd_one_pass_kernelI11Bf16IOBf16WLi64ELi24ELi384EEv26Group_norm_nhwc_bwd_params
        .type           _Z35group_norm_nhwc_bwd_one_pass_kernelI11Bf16IOBf16WLi64ELi24ELi384EEv26Group_norm_nhwc_bwd_params,@function
        .size           _Z35group_norm_nhwc_bwd_one_pass_kernelI11Bf16IOBf16WLi64ELi24ELi384EEv26Group_norm_nhwc_bwd_params,(.L_x_3411 - _Z35group_norm_nhwc_bwd_one_pass_kernelI11Bf16IOBf16WLi64ELi24ELi384EEv26Group_norm_nhwc_bwd_params)
        .other          _Z35group_norm_nhwc_bwd_one_pass_kernelI11Bf16IOBf16WLi64ELi24ELi384EEv26Group_norm_nhwc_bwd_params,@"STO_CUDA_ENTRY STV_DEFAULT"
_Z35group_norm_nhwc_bwd_one_pass_kernelI11Bf16IOBf16WLi64ELi24ELi384EEv26Group_norm_nhwc_bwd_params:
.text._Z35group_norm_nhwc_bwd_one_pass_kernelI11Bf16IOBf16WLi64ELi24ELi384EEv26Group_norm_nhwc_bwd_params:
        /* <DEDUP_REMOVED lines=33> */
.L_x_233:
[----:B0-----:R-:W0:Y:S01]  /*0210*/  LDC R11, c[0x0][0x410] ;  /* 0x00010400ff0b7b82 */ /* 0x001e220000000800 */
[----:B------:R-:W-:Y:S01]  /*0220*/  MOV R4, RZ ;  /* 0x000000ff00047202 */ /* 0x000fe20000000f00 */
[----:B--2---:R-:W2:Y:S01]  /*0230*/  LDCU.128 UR16, c[0x0][0x400] ;  /* 0x00008000ff1077ac */ /* 0x004ea20008000c00 */
[----:B------:R-:W-:Y:S02]  /*0240*/  IABS R9, R42 ;  /* 0x0000002a00097213 */ /* 0x000fe40000000000 */
[----:B------:R-:W-:Y:S02]  /*0250*/  SHF.R.S32.HI R13, RZ, 0x1f, R45 ;  /* 0x0000001fff0d7819 */ /* 0x000fe4000001142d */
[----:B------:R-:W-:Y:S02]  /*0260*/  ISETP.GE.AND P3, PT, R42, RZ, PT ;  /* 0x000000ff2a00720c */ /* 0x000fe40003f66270 */
[----:B--2---:R-:W-:Y:S02]  /*0270*/  ISETP.GE.U32.AND P0, PT, R45, UR16, PT ;  /* 0x000000102d007c0c */ /* 0x004fe4000bf06070 */
[----:B0-----:R-:W-:-:S02]  /*0280*/  IABS R8, R11 ;  /* 0x0000000b00087213 */ /* 0x001fc40000000000 */
[----:B------:R-:W-:Y:S02]  /*0290*/  ISETP.GE.AND.EX P0, PT, R13, UR17, PT, P0 ;  /* 0x000000110d007c0c */ /* 0x000fe4000bf06300 */
[----:B------:R-:W0:Y:S01]  /*02a0*/  I2F.RP R3, R8 ;  /* 0x0000000800037306 */ /* 0x000e220000209400 */
[----:B------:R-:W-:Y:S02]  /*02b0*/  IADD3 R20, PT, PT, R45, 0x20, RZ ;  /* 0x000000202d147810 */ /* 0x000fe40007ffe0ff */
[----:B------:R-:W-:-:S08]  /*02c0*/  LOP3.LUT R10, R36, 0xffff, RZ, 0xc0, !PT ;  /* 0x0000ffff240a7812 */ /* 0x000fd000078ec0ff */
[----:B------:R-:W2:Y:S01]  /*02d0*/  @!P0 LDC.64 R16, c[0x0][0x3a0] ;  /* 0x0000e800ff108b82 */ /* 0x000ea20000000a00 */
[----:B0-----:R-:W0:Y:S07]  /*02e0*/  MUFU.RCP R3, R3 ;  /* 0x0000000300037308 */ /* 0x001e2e0000001000 */
[----:B------:R-:W3:Y:S01]  /*02f0*/  @!P0 LDC.64 R14, c[0x0][0x398] ;  /* 0x0000e600ff0e8b82 */ /* 0x000ee20000000a00 */
[----:B0-----:R-:W-:-:S04]  /*0300*/  IADD3 R6, PT, PT, R3, 0xffffffe, RZ ;  /* 0x0ffffffe03067810 */ /* 0x001fc80007ffe0ff */
[----:B------:R0:W5:Y:S02]  /*0310*/  F2I.FTZ.U32.TRUNC.NTZ R5, R6 ;  /* 0x0000000600057305 */ /* 0x000164000021f000 */
[----:B0-----:R-:W-:-:S04]  /*0320*/  LOP3.LUT R6, R42, R11, RZ, 0x3c, !PT ;  /* 0x0000000b2a067212 */ /* 0x001fc800078e3cff */
[----:B------:R-:W-:Y:S02]  /*0330*/  ISETP.GE.AND P2, PT, R6, RZ, PT ;  /* 0x000000ff0600720c */ /* 0x000fe40003f46270 */
[----:B-----5:R-:W-:-:S05]  /*0340*/  IADD3 R7, PT, PT, RZ, -R5, RZ ;  /* 0x80000005ff077210 */ /* 0x020fca0007ffe0ff */
[----:B------:R-:W-:-:S04]  /*0350*/  IMAD R7, R7, R8, RZ ;  /* 0x0000000807077224 */ /* 0x000fc800078e02ff */
[----:B------:R-:W-:-:S06]  /*0360*/  IMAD.HI.U32 R4, R5, R7, R4 ;  /* 0x0000000705047227 */ /* 0x000fcc00078e0004 */
[----:B------:R-:W-:Y:S02]  /*0370*/  IMAD.HI.U32 R7, R4, R9, RZ ;  /* 0x0000000904077227 */ /* 0x000fe400078e00ff */
[----:B------:R-:W0:Y:S03]  /*0380*/  LDC.64 R4, c[0x0][0x3b8] ;  /* 0x0000ee00ff047b82 */ /* 0x000e260000000a00 */
[----:B------:R-:W-:-:S05]  /*0390*/  IADD3 R3, PT, PT, -R7, RZ, RZ ;  /* 0x000000ff07037210 */ /* 0x000fca0007ffe1ff */
[----:B------:R-:W-:-:S05]  /*03a0*/  IMAD R3, R8, R3, R9 ;  /* 0x0000000308037224 */ /* 0x000fca00078e0209 */
[----:B------:R-:W-:Y:S01]  /*03b0*/  ISETP.GT.U32.AND P4, PT, R8, R3, PT ;  /* 0x000000030800720c */ /* 0x000fe20003f84070 */
[----:B0-----:R-:W-:-:S12]  /*03c0*/  IMAD.WIDE R4, R42, 0x8, R4 ;  /* 0x000000082a047825 */ /* 0x001fd800078e0204 */
[-C--:B------:R-:W-:Y:S01]  /*03d0*/  @!P4 IADD3 R3, PT, PT, R3, -R8.reuse, RZ ;  /* 0x800000080303c210 */ /* 0x080fe20007ffe0ff */
[----:B------:R-:W5:Y:S03]  /*03e0*/  LDG.E.64 R4, desc[UR12][R4.64] ;  /* 0x0000000c04047981 */ /* 0x000f66000c1e1b00 */
[CC--:B------:R-:W-:Y:S02]  /*03f0*/  ISETP.GE.U32.AND P1, PT, R3.reuse, R8.reuse, PT ;  /* 0x000000080300720c */ /* 0x0c0fe40003f26070 */
[----:B------:R-:W-:Y:S02]  /*0400*/  ISETP.GT.U32.AND P5, PT, R8, R3, PT ;  /* 0x000000030800720c */ /* 0x000fe40003fa4070 */
[----:B------:R-:W-:Y:S02]  /*0410*/  IADD3 R6, PT, PT, R3, -R8, RZ ;  /* 0x8000000803067210 */ /* 0x000fe40007ffe0ff */
[----:B------:R-:W-:-:S02]  /*0420*/  @!P4 IADD3 R7, PT, PT, R7, 0x1, RZ ;  /* 0x000000010707c810 */ /* 0x000fc40007ffe0ff */
[----:B------:R-:W-:Y:S02]  /*0430*/  SEL R3, R6, R3, !P5 ;  /* 0x0000000306037207 */ /* 0x000fe40006800000 */
[----:B------:R-:W-:-:S03]  /*0440*/  ISETP.NE.AND P4, PT, R11, RZ, PT ;  /* 0x000000ff0b00720c */ /* 0x000fc60003f85270 */
[----:B------:R-:W-:Y:S02]  /*0450*/  @P1 IADD3 R7, PT, PT, R7, 0x1, RZ ;  /* 0x0000000107071810 */ /* 0x000fe40007ffe0ff */
[----:B------:R-:W-:Y:S02]  /*0460*/  LOP3.LUT R8, RZ, R11, RZ, 0x33, !PT ;  /* 0x0000000bff087212 */ /* 0x000fe400078e33ff */
[----:B------:R-:W-:Y:S02]  /*0470*/  @!P3 IADD3 R3, PT, PT, -R3, RZ, RZ ;  /* 0x000000ff0303b210 */ /* 0x000fe40007ffe1ff */
[----:B------:R-:W-:Y:S02]  /*0480*/  MOV R9, R7 ;  /* 0x0000000700097202 */ /* 0x000fe40000000f00 */
[----:B------:R-:W-:Y:S01]  /*0490*/  ISETP.GE.U32.AND P1, PT, R20, UR16, PT ;  /* 0x0000001014007c0c */ /* 0x000fe2000bf26070 */
[----:B------:R-:W0:Y:S01]  /*04a0*/  @!P0 LDC.64 R6, c[0x0][0x3f8] ;  /* 0x0000fe00ff068b82 */ /* 0x000e220000000a00 */
[----:B------:R-:W-:-:S02]  /*04b0*/  SHF.R.S32.HI R23, RZ, 0x1f, R20 ;  /* 0x0000001fff177819 */ /* 0x000fc40000011414 */
[C---:B------:R-:W-:Y:S02]  /*04c0*/  SEL R3, R8.reuse, R3, !P4 ;  /* 0x0000000308037207 */ /* 0x040fe40006000000 */
[----:B------:R-:W-:Y:S02]  /*04d0*/  @!P2 IADD3 R9, PT, PT, -R9, RZ, RZ ;  /* 0x000000ff0909a210 */ /* 0x000fe40007ffe1ff */
[----:B------:R-:W-:Y:S01]  /*04e0*/  ISETP.GE.AND.EX P1, PT, R23, UR17, PT, P1 ;  /* 0x0000001117007c0c */ /* 0x000fe2000bf26310 */
[----:B------:R-:W-:Y:S01]  /*04f0*/  IMAD R21, R3, 0x18, RZ ;  /* 0x0000001803157824 */ /* 0x000fe200078e02ff */
[----:B------:R-:W-:-:S04]  /*0500*/  SEL R9, R8, R9, !P4 ;  /* 0x0000000908097207 */ /* 0x000fc80006000000 */
[----:B------:R-:W-:Y:S02]  /*0510*/  SHF.R.S32.HI R8, RZ, 0x1f, R9 ;  /* 0x0000001fff087819 */ /* 0x000fe40000011409 */
[----:B------:R-:W-:-:S03]  /*0520*/  IADD3 R46, P3, PT, R21, R2, RZ ;  /* 0x00000002152e7210 */ /* 0x000fc60007f7e0ff */
[----:B------:R-:W-:Y:S01]  /*0530*/  IMAD R8, R8, UR18, RZ ;  /* 0x0000001208087c24 */ /* 0x000fe2000f8e02ff */
[----:B------:R-:W-:Y:S01]  /*0540*/  LEA.HI.X.SX32 R47, R21, RZ, 0x1, P3 ;  /* 0x000000ff152f7211 */ /* 0x000fe200018f0eff */
[----:B------:R-:W4:Y:S01]  /*0550*/  @!P1 LDC.64 R18, c[0x0][0x3f8] ;  /* 0x0000fe00ff129b82 */ /* 0x000f220000000a00 */
[----:B------:R-:W-:Y:S02]  /*0560*/  IMAD R10, R10, 0x1556, RZ ;  /* 0x000015560a0a7824 */ /* 0x000fe400078e02ff */
[C---:B------:R-:W-:Y:S02]  /*0570*/  IMAD R49, R9.reuse, UR19, R8 ;  /* 0x0000001309317c24 */ /* 0x040fe4000f8e0208 */
[----:B------:R-:W-:Y:S01]  /*0580*/  IMAD.WIDE.U32 R46, R9, UR18, R46 ;  /* 0x00000012092e7c25 */ /* 0x000fe2000f8e002e */
[----:B------:R-:W-:-:S03]  /*0590*/  SHF.R.U32.HI R10, RZ, 0x10, R10 ;  /* 0x00000010ff0a7819 */ /* 0x000fc6000001160a */
[----:B0-----:R-:W-:Y:S01]  /*05a0*/  @!P0 IMAD R2, R13, R6, RZ ;  /* 0x000000060d028224 */ /* 0x001fe200078e02ff */
[----:B------:R-:W-:Y:S01]  /*05b0*/  IADD3 R49, PT, PT, R47, R49, RZ ;  /* 0x000000312f317210 */ /* 0x000fe20007ffe0ff */
[----:B-1----:R-:W0:Y:S01]  /*05c0*/  @!P1 LDC.64 R12, c[0x0][0x398] ;  /* 0x0000e600ff0c9b82 */ /* 0x002e220000000a00 */
[----:B------:R-:W-:Y:S01]  /*05d0*/  @!P0 MOV R48, R46 ;  /* 0x0000002e00308202 */ /* 0x000fe20000000f00 */
[C---:B------:R-:W-:Y:S01]  /*05e0*/  @!P0 IMAD R25, R45.reuse, R7, R2 ;  /* 0x000000072d198224 */ /* 0x040fe200078e0202 */
[----:B------:R-:W-:Y:S02]  /*05f0*/  ISETP.NE.AND P2, PT, RZ, UR9, PT ;  /* 0x00000009ff007c0c */ /* 0x000fe4000bf45270 */
[----:B------:R-:W-:Y:S01]  /*0600*/  PRMT R10, R10, 0x9910, RZ ;  /* 0x000099100a0a7816 */ /* 0x000fe200000000ff */
[----:B------:R-:W-:-:S04]  /*0610*/  @!P0 IMAD.WIDE.U32 R6, R45, R6, R48 ;  /* 0x000000062d068225 */ /* 0x000fc800078e0030 */
[----:B------:R-:W-:Y:S01]  /*0620*/  IMAD R2, R10, 0xc, RZ ;  /* 0x0000000c0a027824 */ /* 0x000fe200078e02ff */
[----:B------:R-:W-:Y:S01]  /*0630*/  @!P0 IADD3 R7, PT, PT, R7, R25, RZ ;  /* 0x0000001907078210 */ /* 0x000fe20007ffe0ff */
[----:B------:R-:W1:Y:S01]  /*0640*/  @!P1 LDC.64 R10, c[0x0][0x3a0] ;  /* 0x0000e800ff0a9b82 */ /* 0x000e620000000a00 */
[C---:B------:R-:W-:Y:S01]  /*0650*/  @!P0 SHF.L.U32 R25, R6.reuse, 0x1, RZ ;  /* 0x0000000106198819 */ /* 0x040fe200000006ff */
[----:B----4-:R-:W-:Y:S01]  /*0660*/  @!P1 IMAD R23, R23, R18, RZ ;  /* 0x0000001217179224 */ /* 0x010fe200078e02ff */
[----:B------:R-:W-:Y:S02]  /*0670*/  IADD3 R2, PT, PT, RZ, -R2, RZ ;  /* 0x80000002ff027210 */ /* 0x000fe40007ffe0ff */
[----:B------:R-:W-:-:S03]  /*0680*/  @!P0 SHF.L.U64.HI R24, R6, 0x1, R7 ;  /* 0x0000000106188819 */ /* 0x000fc60000010207 */
[----:B------:R-:W4:Y:S01]  /*0690*/  @P2 LDC.64 R8, c[0x0][0x3b0] ;  /* 0x0000ec00ff082b82 */ /* 0x000f220000000a00 */
[----:B------:R-:W-:Y:S01]  /*06a0*/  PRMT R29, R2, 0x7710, RZ ;  /* 0x00007710021d7816 */ /* 0x000fe200000000ff */
[----:B------:R-:W-:Y:S01]  /*06b0*/  @!P1 IMAD R27, R20, R19, R23 ;  /* 0x00000013141b9224 */ /* 0x000fe200078e0217 */
[----:B------:R-:W-:-:S05]  /*06c0*/  @!P1 MOV R22, R46 ;  /* 0x0000002e00169202 */ /* 0x000fca0000000f00 */
[----:B------:R-:W4:Y:S01]  /*06d0*/  LDC.64 R6, c[0x0][0x3a8] ;  /* 0x0000ea00ff067b82 */ /* 0x000f220000000a00 */
[----:B------:R-:W-:Y:S02]  /*06e0*/  @!P1 MOV R23, R49 ;  /* 0x0000003100179202 */ /* 0x000fe40000000f00 */
[----:B------:R-:W-:Y:S02]  /*06f0*/  IADD3 R29, PT, PT, R29, R36, RZ ;  /* 0x000000241d1d7210 */ /* 0x000fe40007ffe0ff */
[----:B--2---:R-:W-:Y:S01]  /*0700*/  @!P0 IADD3 R16, P3, PT, R25, R16, RZ ;  /* 0x0000001019108210 */ /* 0x004fe20007f7e0ff */
[----:B------:R-:W-:Y:S01]  /*0710*/  @!P1 IMAD.WIDE.U32 R18, R20, R18, R22 ;  /* 0x0000001214129225 */ /* 0x000fe200078e0016 */
[----:B------:R-:W-:Y:S02]  /*0720*/  SHF.L.U32 R29, R29, 0x1, RZ ;  /* 0x000000011d1d7819 */ /* 0x000fe400000006ff */
[----:B------:R-:W-:Y:S02]  /*0730*/  @!P0 IADD3.X R17, PT, PT, R24, R17, RZ, P3, !PT ;  /* 0x0000001118118210 */ /* 0x000fe40001ffe4ff */
[----:B---3--:R-:W-:-:S02]  /*0740*/  @!P0 IADD3 R14, P3, PT, R25, R14, RZ ;  /* 0x0000000e190e8210 */ /* 0x008fc40007f7e0ff */
[----:B------:R-:W-:Y:S02]  /*0750*/  LOP3.LUT R2, R29, 0xffff, RZ, 0xc0, !PT ;  /* 0x0000ffff1d027812 */ /* 0x000fe400078ec0ff */
[----:B------:R-:W-:Y:S02]  /*0760*/  @!P1 IADD3 R23, PT, PT, R19, R27, RZ ;  /* 0x0000001b13179210 */ /* 0x000fe40007ffe0ff */
[----:B------:R-:W-:Y:S02]  /*0770*/  @!P1 SHF.L.U32 R19, R18, 0x1, RZ ;  /* 0x0000000112139819 */ /* 0x000fe400000006ff */
[----:B------:R-:W-:Y:S02]  /*0780*/  @!P0 IADD3.X R15, PT, PT, R24, R15, RZ, P3, !PT ;  /* 0x0000000f180f8210 */ /* 0x000fe40001ffe4ff */
[----:B------:R-:W-:Y:S02]  /*0790*/  IADD3 R21, PT, PT, R21, R2, RZ ;  /* 0x0000000215157210 */ /* 0x000fe40007ffe0ff */
[----:B------:R-:W-:-:S02]  /*07a0*/  @!P1 SHF.L.U64.HI R18, R18, 0x1, R23 ;  /* 0x0000000112129819 */ /* 0x000fc40000010217 */
[C---:B-1----:R-:W-:Y:S02]  /*07b0*/  @!P1 IADD3 R10, P3, PT, R19.reuse, R10, RZ ;  /* 0x0000000a130a9210 */ /* 0x042fe40007f7e0ff */
[----:B0-----:R-:W-:Y:S02]  /*07c0*/  @!P1 IADD3 R12, P4, PT, R19, R12, RZ ;  /* 0x0000000c130c9210 */ /* 0x001fe40007f9e0ff */
[----:B------:R-:W-:Y:S02]  /*07d0*/  CS2R R40, SRZ ;  /* 0x0000000000287805 */ /* 0x000fe4000001ff00 */
[----:B------:R-:W-:Y:S02]  /*07e0*/  CS2R R38, SRZ ;  /* 0x0000000000267805 */ /* 0x000fe4000001ff00 */
[----:B------:R-:W-:Y:S01]  /*07f0*/  MOV R37, RZ ;  /* 0x000000ff00257202 */ /* 0x000fe20000000f00 */
[----:B----4-:R-:W-:Y:S01]  /*0800*/  @P2 IMAD.WIDE R8, R21, 0x2, R8 ;  /* 0x0000000215082825 */ /* 0x010fe200078e0208 */
[----:B------:R-:W-:-:S02]  /*0810*/  @!P1 IADD3.X R11, PT, PT, R18, R11, RZ, P3, !PT ;  /* 0x0000000b120b9210 */ /* 0x000fc40001ffe4ff */
[----:B------:R-:W-:Y:S01]  /*0820*/  @!P1 IADD3.X R13, PT, PT, R18, R13, RZ, P4, !PT ;  /* 0x0000000d120d9210 */ /* 0x000fe200027fe4ff */
[----:B------:R-:W-:Y:S01]  /*0830*/  IMAD.WIDE R6, R21, 0x2, R6 ;  /* 0x0000000215067825 */ /* 0x000fe200078e0206 */
[----:B------:R-:W2:Y:S04]  /*0840*/  @!P0 LDG.E R41, desc[UR12][R16.64] ;  /* 0x0000000c10298981 */ /* 0x000ea8000c1e1900 */
[----:B------:R-:W3:Y:S04]  /*0850*/  @!P0 LDG.E R40, desc[UR12][R14.64] ;  /* 0x0000000c0e288981 */ /* 0x000ee8000c1e1900 */
[----:B------:R-:W4:Y:S04]  /*0860*/  @P2 LDG.E.U16 R18, desc[UR12][R8.64] ;  /* 0x0000000c08122981 */ /* 0x000f28000c1e1500 */
[----:B------:R0:W4:Y:S04]  /*0870*/  @P2 LDG.E.U16 R19, desc[UR12][R8.64+0x2] ;  /* 0x0000020c08132981 */ /* 0x000128000c1e1500 */
[----:B------:R-:W4:Y:S04]  /*0880*/  LDG.E.U16 R16, desc[UR12][R6.64] ;  /* 0x0000000c06107981 */ /* 0x000f28000c1e1500 */
[----:B------:R2:W4:Y:S04]  /*0890*/  LDG.E.U16 R17, desc[UR12][R6.64+0x2] ;  /* 0x0000020c06117981 */ /* 0x000528000c1e1500 */
[----:B------:R3:W4:Y:S04]  /*08a0*/  @!P1 LDG.E R39, desc[UR12][R10.64] ;  /* 0x0000000c0a279981 */ /* 0x000728000c1e1900 */
[----:B------:R-:W4:Y:S01]  /*08b0*/  @!P1 LDG.E R37, desc[UR12][R12.64] ;  /* 0x0000000c0c259981 */ /* 0x000f22000c1e1900 */
[----:B------:R-:W-:Y:S01]  /*08c0*/  UISETP.NE.AND UP1, UPT, UR9, URZ, UPT ;  /* 0x000000ff0900728c */ /* 0x000fe2000bf25270 */
[----:B------:R-:W-:Y:S01]  /*08d0*/  MOV R35, RZ ;  /* 0x000000ff00237202 */ /* 0x000fe20000000f00 */
[----:B------:R-:W-:Y:S01]  /*08e0*/  UMOV UR7, 0x3f800000 ;  /* 0x3f80000000077882 */ /* 0x000fe20000000000 */
[----:B-----5:R-:W-:-:S13]  /*08f0*/  R2UR UR14, R4 ;  /* 0x00000000040e72ca */ /* 0x020fda00000e0000 */
        /* <DEDUP_REMOVED lines=8> */
[----:B0-----:R-:W-:-:S13]  /*0980*/  @P1 R2UR UR5, R8 ;  /* 0x00000000080512ca */ /* 0x001fda00000e0000 */
[----:B------:R-:W-:Y:S01]  /*0990*/  @UP0 UMOV UR7, UR5 ;  /* 0x0000000500070c82 */ /* 0x000fe20008000000 */
[----:B--2---:R-:W-:Y:S02]  /*09a0*/  PRMT R6, R41, 0x7632, R6 ;  /* 0x0000763229067816 */ /* 0x004fe40000000006 */
[----:B---3--:R-:W-:Y:S02]  /*09b0*/  PRMT R11, R40, 0x7632, R11 ;  /* 0x00007632280b7816 */ /* 0x008fe4000000000b */
[----:B----4-:R-:W-:Y:S02]  /*09c0*/  @P2 SHF.L.U32 R35, R18, 0x10, RZ ;  /* 0x0000001012232819 */ /* 0x010fe400000006ff */
[----:B------:R-:W-:Y:S02]  /*09d0*/  @P2 SHF.L.U32 R38, R19, 0x10, RZ ;  /* 0x0000001013262819 */ /* 0x000fe400000006ff */
[----:B------:R-:W-:Y:S02]  /*09e0*/  SHF.L.U32 R4, R16, 0x10, RZ ;  /* 0x0000001010047819 */ /* 0x000fe400000006ff */
[----:B------:R-:W-:-:S02]  /*09f0*/  SHF.L.U32 R5, R17, 0x10, RZ ;  /* 0x0000001011057819 */ /* 0x000fc400000006ff */
        /* <DEDUP_REMOVED lines=10> */
[----:B------:R-:W-:Y:S01]  /*0aa0*/  FMUL.FTZ R13, R4, R7 ;  /* 0x00000007040d7220 */ /* 0x000fe20000410000 */
[----:B------:R-:W-:Y:S01]  /*0ab0*/  FMUL.FTZ R8, R8, UR7 ;  /* 0x0000000708087c20 */ /* 0x000fe20008410000 */
[----:B------:R-:W-:Y:S01]  /*0ac0*/  FMUL.FTZ R11, R12, UR7 ;  /* 0x000000070c0b7c20 */ /* 0x000fe20008410000 */
[----:B------:R-:W-:Y:S01]  /*0ad0*/  FMUL.FTZ R14, R5, R6 ;  /* 0x00000006050e7220 */ /* 0x000fe20000410000 */
        /* <DEDUP_REMOVED lines=26> */
.L_x_209:
[----:B------:R-:W-:Y:S02]  /*0c80*/  SHF.L.U32 R7, R41, 0x10, RZ ;  /* 0x0000001029077819 */ /* 0x000fe400000006ff */
[----:B------:R-:W-:-:S03]  /*0c90*/  SHF.L.U32 R10, R10, 0x10, RZ ;  /* 0x000000100a0a7819 */ /* 0x000fc600000006ff */
[----:B------:R-:W-:Y:S01]  /*0ca0*/  FADD.FTZ R8, R7, -UR14 ;  /* 0x8000000e07087e21 */ /* 0x000fe20008010000 */
[----:B------:R-:W-:Y:S01]  /*0cb0*/  SHF.L.U32 R7, R6, 0x10, RZ ;  /* 0x0000001006077819 */ /* 0x000fe200000006ff */
[----:B------:R-:W-:Y:S02]  /*0cc0*/  FADD.FTZ R21, R10, -UR14 ;  /* 0x8000000e0a157e21 */ /* 0x000fe40008010000 */
[----:B------:R-:W-:Y:S01]  /*0cd0*/  FMUL.FTZ R6, R8, UR7 ;  /* 0x0000000708067c20 */ /* 0x000fe20008410000 */
[----:B------:R-:W-:Y:S01]  /*0ce0*/  SHF.L.U32 R8, R39, 0x10, RZ ;  /* 0x0000001027087819 */ /* 0x000fe200000006ff */
[----:B------:R-:W-:Y:S01]  /*0cf0*/  FADD.FTZ R7, R7, -UR14 ;  /* 0x8000000e07077e21 */ /* 0x000fe20008010000 */
[----:B------:R-:W-:Y:S01]  /*0d00*/  FMUL.FTZ R21, R21, UR7 ;  /* 0x0000000715157c20 */ /* 0x000fe20008410000 */
[----:B------:R-:W-:Y:S02]  /*0d10*/  FFMA.FTZ R12, R4, R6, R35 ;  /* 0x00000006040c7223 */ /* 0x000fe40000010023 */
[----:B------:R-:W-:Y:S01]  /*0d20*/  FMUL.FTZ R7, R7, UR7 ;  /* 0x0000000707077c20 */ /* 0x000fe20008410000 */
[----:B------:R-:W-:Y:S01]  /*0d30*/  FADD.FTZ R8, R8, -UR14 ;  /* 0x8000000e08087e21 */ /* 0x000fe20008010000 */
[----:B------:R-:W-:-:S02]  /*0d40*/  FMUL.FTZ R14, R12, -1.4426950216293334961 ;  /* 0xbfb8aa3b0c0e7820 */ /* 0x000fc40000410000 */
[C-C-:B------:R-:W-:Y:S01]  /*0d50*/  FFMA.FTZ R13, R5.reuse, R7, R38.reuse ;  /* 0x00000007050d7223 */ /* 0x140fe20000010026 */
[----:B------:R-:W-:Y:S01]  /*0d60*/  FMUL.FTZ R20, R8, UR7 ;  /* 0x0000000708147c20 */ /* 0x000fe20008410000 */
[----:B------:R-:W-:Y:S02]  /*0d70*/  FFMA.FTZ R8, R5, R21, R38 ;  /* 0x0000001505087223 */ /* 0x000fe40000010026 */
[----:B------:R-:W-:Y:S01]  /*0d80*/  FMUL.FTZ R15, R13, -1.4426950216293334961 ;  /* 0xbfb8aa3b0d0f7820 */ /* 0x000fe20000410000 */
[----:B------:R-:W-:Y:S01]  /*0d90*/  FFMA.FTZ R10, R4, R20, R35 ;  /* 0x00000014040a7223 */ /* 0x000fe20000010023 */
[----:B------:R-:W0:Y:S01]  /*0da0*/  MUFU.EX2 R14, R14 ;  /* 0x0000000e000e7308 */ /* 0x000e220000000800 */
[----:B------:R-:W-:Y:S02]  /*0db0*/  FMUL.FTZ R19, R8, -1.4426950216293334961 ;  /* 0xbfb8aa3b08137820 */ /* 0x000fe40000410000 */
[----:B------:R-:W-:-:S05]  /*0dc0*/  FMUL.FTZ R17, R10, -1.4426950216293334961 ;  /* 0xbfb8aa3b0a117820 */ /* 0x000fca0000410000 */
        /* <DEDUP_REMOVED lines=21> */
[----:B------:R-:W-:-:S03]  /*0f20*/  FFMA.FTZ R13, R13, R14, 1 ;  /* 0x3f8000000d0d7423 */ /* 0x000fc6000001000e */
[----:B------:R-:W-:Y:S01]  /*0f30*/  FMUL.FTZ R11, R4, R9 ;  /* 0x00000009040b7220 */ /* 0x000fe20000410000 */
[----:B0-----:R-:W-:Y:S01]  /*0f40*/  FADD.FTZ R15, -R18, 1 ;  /* 0x3f800000120f7421 */ /* 0x001fe20000010100 */
[----:B------:R-:W-:Y:S01]  /*0f50*/  FMUL.FTZ R14, R19, R18 ;  /* 0x00000012130e7220 */ /* 0x000fe20000410000 */
[----:B------:R-:W-:Y:S01]  /*0f60*/  FMUL.FTZ R16, R16, R13 ;  /* 0x0000000d10107220 */ /* 0x000fe20000410000 */
[----:B------:R-:W-:Y:S01]  /*0f70*/  FADD.FTZ R13, RZ, R11 ;  /* 0x0000000bff0d7221 */ /* 0x000fe20000010000 */
[----:B------:R-:W-:Y:S01]  /*0f80*/  FFMA.FTZ R15, R10, R15, 1 ;  /* 0x3f8000000a0f7423 */ /* 0x000fe2000001000f */
[----:B------:R-:W-:Y:S01]  /*0f90*/  FFMA.FTZ R10, R6, R11, RZ ;  /* 0x0000000b060a7223 */ /* 0x000fe200000100ff */
[----:B-1----:R-:W-:Y:S01]  /*0fa0*/  FMUL.FTZ R12, R17, R22 ;  /* 0x00000016110c7220 */ /* 0x002fe20000410000 */
[----:B------:R-:W-:Y:S01]  /*0fb0*/  FADD.FTZ R17, -R22, 1 ;  /* 0x3f80000016117421 */ /* 0x000fe20000010100 */
[----:B------:R-:W-:-:S03]  /*0fc0*/  FMUL.FTZ R14, R14, R15 ;  /* 0x0000000f0e0e7220 */ /* 0x000fc60000410000 */
[----:B------:R-:W-:Y:S01]  /*0fd0*/  FFMA.FTZ R17, R8, R17, 1 ;  /* 0x3f80000008117423 */ /* 0x000fe20000010011 */
[----:B------:R-:W-:-:S03]  /*0fe0*/  FMUL.FTZ R8, R5, R16 ;  /* 0x0000001005087220 */ /* 0x000fc60000410000 */
[----:B------:R-:W-:Y:S01]  /*0ff0*/  FMUL.FTZ R17, R12, R17 ;  /* 0x000000110c117220 */ /* 0x000fe20000410000 */
[----:B------:R-:W-:Y:S01]  /*1000*/  FMUL.FTZ R12, R4, R14 ;  /* 0x0000000e040c7220 */ /* 0x000fe20000410000 */
[C---:B------:R-:W-:Y:S01]  /*1010*/  FFMA.FTZ R11, R7.reuse, R8, R10 ;  /* 0x00000008070b7223 */ /* 0x040fe2000001000a */
[----:B------:R-:W-:Y:S01]  /*1020*/  FADD.FTZ R13, R8, R13 ;  /* 0x0000000d080d7221 */ /* 0x000fe20000010000 */
[----:B------:R-:W-:Y:S01]  /*1030*/  FFMA.FTZ R8, R7, R16, RZ ;  /* 0x0000001007087223 */ /* 0x000fe200000100ff */
[----:B------:R-:W-:Y:S01]  /*1040*/  FMUL.FTZ R10, R5, R17 ;  /* 0x00000011050a7220 */ /* 0x000fe20000410000 */
[----:B------:R-:W-:Y:S01]  /*1050*/  FFMA.FTZ R18, R20, R12, R11 ;  /* 0x0000000c14127223 */ /* 0x000fe2000001000b */
[----:B------:R-:W-:Y:S01]  /*1060*/  FFMA.FTZ R7, R6, R9, RZ ;  /* 0x0000000906077223 */ /* 0x000fe200000100ff */
[----:B------:R-:W-:Y:S01]  /*1070*/  FADD.FTZ R13, R13, R12 ;  /* 0x0000000c0d0d7221 */ /* 0x000fe20000010000 */
[----:B------:R-:W-:Y:S01]  /*1080*/  FADD.FTZ R16, RZ, R16 ;  /* 0x00000010ff107221 */ /* 0x000fe20000010000 */
[----:B------:R-:W-:Y:S01]  /*1090*/  FADD.FTZ R9, RZ, R9 ;  /* 0x00000009ff097221 */ /* 0x000fe20000010000 */
[C---:B------:R-:W-:Y:S01]  /*10a0*/  FFMA.FTZ R12, R21.reuse, R10, R18 ;  /* 0x0000000a150c7223 */ /* 0x040fe20000010012 */
[----:B------:R-:W-:Y:S01]  /*10b0*/  FADD.FTZ R15, R10, R13 ;  /* 0x0000000d0a0f7221 */ /* 0x000fe20000010000 */
[----:B------:R-:W-:Y:S01]  /*10c0*/  FFMA.FTZ R21, R21, R17, R8 ;  /* 0x0000001115157223 */ /* 0x000fe20000010008 */
[----:B------:R-:W-:Y:S01]  /*10d0*/  FADD.FTZ R23, R16, R17 ;  /* 0x0000001110177221 */ /* 0x000fe20000010000 */
[----:B------:R-:W-:Y:S01]  /*10e0*/  FFMA.FTZ R20, R20, R14, R7 ;  /* 0x0000000e14147223 */ /* 0x000fe20000010007 */
[----:B------:R-:W-:-:S07]  /*10f0*/  FADD.FTZ R22, R9, R14 ;  /* 0x0000000e09167221 */ /* 0x000fce0000010000 */
.L_x_210:
        /* <DEDUP_REMOVED lines=41> */
.L_x_212:
[----:B------:R-:W-:Y:S05]  /*1390*/  BSYNC.RECONVERGENT B0 ;  /* 0x0000000000007941 */ /* 0x000fea0003800200 */
.L_x_211:
        /* <DEDUP_REMOVED lines=34> */
.L_x_214:
[----:B------:R-:W-:Y:S05]  /*15c0*/  BSYNC.RECONVERGENT B0 ;  /* 0x0000000000007941 */ /* 0x000fea0003800200 */
.L_x_213:
        /* <DEDUP_REMOVED lines=158> */
.L_x_216:
[----:B------:R-:W-:Y:S05]  /*1fb0*/  BSYNC.RECONVERGENT B0 ;  /* 0x0000000000007941 */ /* 0x000fea0003800200 */
.L_x_215:
[----:B------:R-:W-:Y:S04]  /*1fc0*/  BSSY.RECONVERGENT B0, `(.L_x_217) ;  /* 0x000001d000007945 */ /* 0x000fe80003800200 */
[----:B------:R-:W-:Y:S05]  /*1fd0*/  @P1 BRA `(.L_x_218) ;  /* 0x00000000006c1947 */ /* 0x000fea0003800000 */
[----:B------:R-:W1:Y:S01]  /*1fe0*/  LDC.64 R10, c[0x0][0x3f8] ;  /* 0x0000fe00ff0a7b82 */ /* 0x000e620000000a00 */
[----:B------:R-:W-:-:S07]  /*1ff0*/  IMAD R3, R3, 0xc, R36 ;  /* 0x0000000c03037824 */ /* 0x000fce00078e0224 */
[----:B---3--:R-:W3:Y:S01]  /*2000*/  LDC.64 R8, c[0x0][0x3d8] ;  /* 0x0000f600ff087b82 */ /* 0x008ee20000000a00 */
        /* <DEDUP_REMOVED lines=24> */
.L_x_218:
[----:B------:R-:W-:Y:S05]  /*2190*/  BSYNC.RECONVERGENT B0 ;  /* 0x0000000000007941 */ /* 0x000fea0003800200 */
.L_x_217:
[----:B------:R-:W-:Y:S05]  /*21a0*/  @!P4 BRA `(.L_x_219) ;  /* 0x000000080094c947 */ /* 0x000fea0003800000 */
[----:B---34-:R-:W3:Y:S01]  /*21b0*/  LDC.64 R8, c[0x0][0x3d0] ;  /* 0x0000f400ff087b82 */ /* 0x018ee20000000a00 */
[----:B------:R-:W-:Y:S02]  /*21c0*/  LOP3.LUT R10, R43, 0x1, RZ, 0xc0, !PT ;  /* 0x000000012b0a7812 */ /* 0x000fe400078ec0ff */
[----:B------:R-:W-:-:S03]  /*21d0*/  ISETP.GE.U32.AND P4, PT, R0, 0x8, PT ;  /* 0x000000080000780c */ /* 0x000fc60003f86070 */
[----:B--2---:R-:W-:-:S04]  /*21e0*/  IMAD R13, R10, R33, RZ ;  /* 0x000000210a0d7224 */ /* 0x004fc800078e02ff */
[----:B------:R-:W-:-:S05]  /*21f0*/  IMAD R3, R13, R0, RZ ;  /* 0x000000000d037224 */ /* 0x000fca00078e02ff */
[----:B------:R-:W-:-:S05]  /*2200*/  SHF.L.U32 R3, R3, 0x1, RZ ;  /* 0x0000000103037819 */ /* 0x000fca00000006ff */
[----:B---3--:R-:W-:Y:S01]  /*2210*/  IMAD.WIDE R8, R3, 0x4, R8 ;  /* 0x0000000403087825 */ /* 0x008fe200078e0208 */
[----:B------:R-:W-:Y:S06]  /*2220*/  @P3 BRA `(.L_x_220) ;  /* 0x0000000000503947 */ /* 0x000fec0003800000 */
[----:B------:R-:W2:Y:S01]  /*2230*/  LDC.64 R10, c[0x0][0x3c8] ;  /* 0x0000f200ff0a7b82 */ /* 0x000ea20000000a00 */
[----:B------:R-:W-:Y:S01]  /*2240*/  IADD3 R3, PT, PT, R13, R34, RZ ;  /* 0x000000220d037210 */ /* 0x000fe20007ffe0ff */
[----:B------:R-:W-:Y:S01]  /*2250*/  IMAD R13, R33, UR8, R34 ;  /* 0x00000008210d7c24 */ /* 0x000fe2000f8e0222 */
[----:B------:R-:W-:-:S03]  /*2260*/  LOP3.LUT P1, R14, R43, 0x2, RZ, 0xc0, !PT ;  /* 0x000000022b0e7812 */ /* 0x000fc6000782c0ff */
[----:B-1----:R-:W-:-:S05]  /*2270*/  IMAD.WIDE.U32 R12, R13, 0x8, R8 ;  /* 0x000000080d0c7825 */ /* 0x002fca00078e0008 */
[----:B------:R3:W-:Y:S01]  /*2280*/  STG.E.64 desc[UR12][R12.64], R6 ;  /* 0x000000060c007986 */ /* 0x0007e2000c101b0c */
[----:B--2---:R-:W-:Y:S01]  /*2290*/  IMAD.WIDE.U32 R10, R3, 0x4, R10 ;  /* 0x00000004030a7825 */ /* 0x004fe200078e000a */
[----:B------:R-:W-:Y:S02]  /*22a0*/  IADD3 R3, PT, PT, -R14, 0x1, RZ ;  /* 0x000000010e037810 */ /* 0x000fe40007ffe1ff */
[----:B------:R-:W-:Y:S01]  /*22b0*/  SEL R14, R0, RZ, !P1 ;  /* 0x000000ff000e7207 */ /* 0x000fe20004800000 */
[----:B------:R-:W-:Y:S06]  /*22c0*/  MEMBAR.ALL.GPU ;  /* 0x0000000000007992 */ /* 0x000fec000000a000 */
[----:B------:R-:W-:-:S00]  /*22d0*/  ERRBAR ;  /* 0x00000000000079ab */ /* 0x000fc00000000000 */
[----:B------:R-:W-:Y:S06]  /*22e0*/  CGAERRBAR ;  /* 0x00000000000075ab */ /* 0x000fec0000000000 */
[----:B------:R3:W-:Y:S01]  /*22f0*/  REDG.E.ADD.S32.STRONG.GPU desc[UR12][R10.64], R3 ;  /* 0x000000030a00798e */ /* 0x0007e2000c12e30c */
[----:B------:R-:W-:-:S13]  /*2300*/  ISETP.NE.AND P1, PT, R14, -0x1, PT ;  /* 0xffffffff0e00780c */ /* 0x000fda0003f25270 */
[----:B---3--:R-:W-:Y:S05]  /*2310*/  @!P1 BRA `(.L_x_220) ;  /* 0x0000000000149947 */ /* 0x008fea0003800000 */
.L_x_221:
[----:B------:R-:W2:Y:S04]  /*2320*/  LDG.E.STRONG.GPU R3, desc[UR12][R10.64] ;  /* 0x0000000c0a037981 */ /* 0x000ea8000c1ef900 */
[----:B--2---:R-:W-:Y:S01]  /*2330*/  CCTL.IVALL ;  /* 0x00000000ff00798f */ /* 0x004fe20002000000 */
[----:B------:R-:W-:Y:S05]  /*2340*/  YIELD ;  /* 0x0000000000007946 */ /* 0x000fea0003800000 */
[----:B------:R-:W-:-:S13]  /*2350*/  ISETP.NE.AND P1, PT, R3, R14, PT ;  /* 0x0000000e0300720c */ /* 0x000fda0003f25270 */
[----:B------:R-:W-:Y:S05]  /*2360*/  @P1 BRA `(.L_x_221) ;  /* 0xfffffffc00ec1947 */ /* 0x000fea000383ffff */
.L_x_220:
        /* <DEDUP_REMOVED lines=15> */
.L_x_223:
        /* <DEDUP_REMOVED lines=8> */
[--C-:B-1----:R-:W-:Y:S02]  /*24e0*/  @!P6 IMAD.WIDE.U32 R12, R24, 0x8, R8.reuse ;  /* 0x00000008180ce825 */ /* 0x102fe400078e0008 */
        /* <DEDUP_REMOVED lines=50> */
.L_x_222:
        /* <DEDUP_REMOVED lines=14> */
[----:B------:R-:W-:Y:S02]  /*28f0*/  IADD3 R15, PT, PT, R20, 0x3, RZ ;  /* 0x00000003140f7810 */ /* 0x000fe40007ffe0ff */
[----:B------:R-:W-:-:S09]  /*2900*/  ISETP.EQ.OR P4, PT, R3, UR8, P3 ;  /* 0x0000000803007c0c */ /* 0x000fd20009f82670 */
[----:B------:R-:W-:-:S04]  /*2910*/  @!P5 IMAD R13, R13, R33, R34 ;  /* 0x000000210d0dd224 */ /* 0x000fc800078e0222 */
[----:B------:R-:W-:Y:S02]  /*2920*/  @!P4 IMAD R3, R3, R33, R34 ;  /* 0x000000210303c224 */ /* 0x000fe400078e0222 */
[----:B-1----:R-:W-:-:S06]  /*2930*/  @!P5 IMAD.WIDE.U32 R12, R13, 0x8, R8 ;  /* 0x000000080d0cd825 */ /* 0x002fcc00078e0008 */
[----:B------:R-:W2:Y:S01]  /*2940*/  @!P5 LDG.E.64 R12, desc[UR12][R12.64] ;  /* 0x0000000c0c0cd981 */ /* 0x000ea2000c1e1b00 */
[----:B0-----:R-:W-:Y:S01]  /*2950*/  @!P6 FADD.FTZ R6, R6, R10 ;  /* 0x0000000a0606e221 */ /* 0x001fe20000010000 */
[----:B------:R-:W-:Y:S01]  /*2960*/  @!P6 FADD.FTZ R7, R7, R11 ;  /* 0x0000000b0707e221 */ /* 0x000fe20000010000 */
[----:B------:R-:W-:Y:S01]  /*2970*/  ISETP.EQ.OR P6, PT, R15, UR8, P3 ;  /* 0x000000080f007c0c */ /* 0x000fe20009fc2670 */
[----:B------:R-:W-:-:S06]  /*2980*/  @!P4 IMAD.WIDE.U32 R10, R3, 0x8, R8 ;  /* 0x00000008030ac825 */ /* 0x000fcc00078e0008 */
[----:B------:R-:W3:Y:S06]  /*2990*/  @!P4 LDG.E.64 R10, desc[UR12][R10.64] ;  /* 0x0000000c0a0ac981 */ /* 0x000eec000c1e1b00 */
[----:B------:R-:W-:-:S04]  /*29a0*/  @!P6 IMAD R15, R15, R33, R34 ;  /* 0x000000210f0fe224 */ /* 0x000fc800078e0222 */
[----:B------:R-:W-:-:S06]  /*29b0*/  @!P6 IMAD.WIDE.U32 R14, R15, 0x8, R8 ;  /* 0x000000080f0ee825 */ /* 0x000fcc00078e0008 */
[----:B------:R-:W4:Y:S01]  /*29c0*/  @!P6 LDG.E.64 R14, desc[UR12][R14.64] ;  /* 0x0000000c0e0ee981 */ /* 0x000f22000c1e1b00 */
[----:B--2---:R-:W-:Y:S01]  /*29d0*/  @!P5 FADD.FTZ R6, R6, R12 ;  /* 0x0000000c0606d221 */ /* 0x004fe20000010000 */
[----:B------:R-:W-:Y:S01]  /*29e0*/  @!P5 FADD.FTZ R7, R7, R13 ;  /* 0x0000000d0707d221 */ /* 0x000fe20000010000 */
[----:B------:R-:W-:Y:S02]  /*29f0*/  IADD3 R20, PT, PT, R20, 0x4, RZ ;  /* 0x0000000414147810 */ /* 0x000fe40007ffe0ff */
[----:B---3--:R-:W-:Y:S01]  /*2a00*/  @!P4 FADD.FTZ R6, R6, R10 ;  /* 0x0000000a0606c221 */ /* 0x008fe20000010000 */
[----:B------:R-:W-:-:S03]  /*2a10*/  @!P4 FADD.FTZ R7, R7, R11 ;  /* 0x0000000b0707c221 */ /* 0x000fc60000010000 */
[----:B----4-:R-:W-:Y:S01]  /*2a20*/  @!P6 FADD.FTZ R6, R6, R14 ;  /* 0x0000000e0606e221 */ /* 0x010fe20000010000 */
[----:B------:R-:W-:-:S07]  /*2a30*/  @!P6 FADD.FTZ R7, R7, R15 ;  /* 0x0000000f0707e221 */ /* 0x000fce0000010000 */
.L_x_224:
        /* <DEDUP_REMOVED lines=10> */
[----:B-1----:R-:W-:Y:S02]  /*2ae0*/  @!P1 IMAD.WIDE.U32 R12, R13, 0x8, R8 ;  /* 0x000000080d0c9825 */ /* 0x002fe400078e0008 */
[----:B------:R-:W0:Y:S04]  /*2af0*/  @!P4 LDG.E.64 R10, desc[UR12][R10.64] ;  /* 0x0000000c0a0ac981 */ /* 0x000e28000c1e1b00 */
[----:B------:R-:W2:Y:S01]  /*2b00*/  @!P1 LDG.E.64 R12, desc[UR12][R12.64] ;  /* 0x0000000c0c0c9981 */ /* 0x000ea2000c1e1b00 */
[----:B------:R-:W-:Y:S01]  /*2b10*/  IADD3 R20, PT, PT, R20, 0x2, RZ ;  /* 0x0000000214147810 */ /* 0x000fe20007ffe0ff */
[----:B0-----:R-:W-:Y:S01]  /*2b20*/  @!P4 FADD.FTZ R6, R6, R10 ;  /* 0x0000000a0606c221 */ /* 0x001fe20000010000 */
[----:B------:R-:W-:-:S03]  /*2b30*/  @!P4 FADD.FTZ R7, R7, R11 ;  /* 0x0000000b0707c221 */ /* 0x000fc60000010000 */
[----:B--2---:R-:W-:Y:S01]  /*2b40*/  @!P1 FADD.FTZ R6, R6, R12 ;  /* 0x0000000c06069221 */ /* 0x004fe20000010000 */
[----:B------:R-:W-:-:S07]  /*2b50*/  @!P1 FADD.FTZ R7, R7, R13 ;  /* 0x0000000d07079221 */ /* 0x000fce0000010000 */
.L_x_225:
        /* <DEDUP_REMOVED lines=9> */
.L_x_226:
[----:B------:R-:W-:Y:S05]  /*2bf0*/  BSYNC.RECONVERGENT B0 ;  /* 0x0000000000007941 */ /* 0x000fea0003800200 */
.L_x_219:
        /* <DEDUP_REMOVED lines=41> */
.L_x_227:
        /* <DEDUP_REMOVED lines=21> */
.L_x_229:
[----:B------:R-:W-:Y:S05]  /*2fe0*/  BSYNC.RECONVERGENT B0 ;  /* 0x0000000000007941 */ /* 0x000fea0003800200 */
.L_x_228:
        /* <DEDUP_REMOVED lines=27> */
.L_x_230:
        /* <DEDUP_REMOVED lines=24> */
.L_x_232:
[----:B------:R-:W-:Y:S05]  /*3320*/  BSYNC.RECONVERGENT B0 ;  /* 0x0000000000007941 */ /* 0x000fea0003800200 */
.L_x_231:
[----:B------:R-:W-:Y:S02]  /*3330*/  IADD3 R42, PT, PT, R33, R42, RZ ;  /* 0x0000002a212a7210 */ /* 0x000fe40007ffe0ff */
[----:B------:R-:W-:Y:S02]  /*3340*/  IADD3 R43, PT, PT, R43, 0x1, RZ ;  /* 0x000000012b2b7810 */ /* 0x000fe40007ffe0ff */
[----:B------:R-:W-:-:S13]  /*3350*/  ISETP.GE.AND P0, PT, R42, UR4, PT ;  /* 0x000000042a007c0c */ /* 0x000fda000bf06270 */
[----:B------:R-:W-:Y:S05]  /*3360*/  @!P0 BRA `(.L_x_233) ;  /* 0xffffffcc00a88947 */ /* 0x000fea000383ffff */
.L_x_208:
        /* <DEDUP_REMOVED lines=19> */
.L_x_235:
[----:B------:R-:W-:Y:S05]  /*34a0*/  BSYNC.RECONVERGENT B0 ;  /* 0x0000000000007941 */ /* 0x000fea0003800200 */
.L_x_234:
[----:B------:R-:W-:Y:S05]  /*34b0*/  @P0 EXIT ;  /* 0x000000000000094d */ /* 0x000fea0003800000 */
[----:B------:R-:W-:Y:S05]  /*34c0*/  @P2 BRA `(.L_x_236) ;  /* 0x0000000000202947 */ /* 0x000fea0003800000 */
[----:B------:R-:W-:-:S05]  /*34d0*/  IMAD R0, R4, R7, RZ ;  /* 0x0000000704007224 */ /* 0x000fca00078e02ff */
[----:B------:R-:W-:-:S13]  /*34e0*/  ISETP.NE.AND P0, PT, R0, -0x1, PT ;  /* 0xffffffff0000780c */ /* 0x000fda0003f05270 */
[----:B------:R-:W-:Y:S05]  /*34f0*/  @!P0 BRA `(.L_x_236) ;  /* 0x0000000000148947 */ /* 0x000fea0003800000 */
.L_x_237:
[----:B0-----:R-:W3:Y:S04]  /*3500*/  LDG.E.STRONG.GPU R5, desc[UR12][R2.64] ;  /* 0x0000000c02057981 */ /* 0x001ee8000c1ef900 */
[----:B---3--:R-:W-:Y:S01]  /*3510*/  CCTL.IVALL ;  /* 0x00000000ff00798f */ /* 0x008fe20002000000 */
[----:B------:R-:W-:Y:S05]  /*3520*/  YIELD ;  /* 0x0000000000007946 */ /* 0x000fea0003800000 */
[----:B------:R-:W-:-:S13]  /*3530*/  ISETP.NE.AND P0, PT, R5, R0, PT ;  /* 0x000000000500720c */ /* 0x000fda0003f05270 */
[----:B------:R-:W-:Y:S05]  /*3540*/  @P0 BRA `(.L_x_237) ;  /* 0xfffffffc00ec0947 */ /* 0x000fea000383ffff */
.L_x_236:
        /* <DEDUP_REMOVED lines=58> */
[----:B------:R-:W-:Y:S01]  /*38f0*/  MOV R2, UR10 ;  /* 0x0000000a00027c02 */ /* 0x000fe20008000f00 */
[----:B------:R-:W-:Y:S01]  /*3900*/  USHF.L.U32 UR5, UR11, 0x2, URZ ;  /* 0x000000020b057899 */ /* 0x000fe200080006ff */
[C---:B------:R-:W-:Y:S01]  /*3910*/  SHF.L.U32 R16, R36.reuse, 0x2, RZ ;  /* 0x0000000224107819 */ /* 0x040fe200000006ff */
[----:B------:R-:W-:Y:S01]  /*3920*/  UMOV UR4, URZ ;  /* 0x000000ff00047c82 */ /* 0x000fe20008000000 */
[--C-:B------:R-:W-:Y:S01]  /*3930*/  SHF.L.U64.HI R17, R36, 0x2, R37.reuse ;  /* 0x0000000224117819 */ /* 0x100fe20000010225 */
[----:B------:R-:W-:Y:S01]  /*3940*/  IMAD.WIDE.U32 R36, R5, 0x180, R36 ;  /* 0x0000018005247825 */ /* 0x000fe200078e0024 */
[----:B------:R-:W-:-:S02]  /*3950*/  MOV R23, UR6 ;  /* 0x0000000600177c02 */ /* 0x000fc40008000f00 */
[----:B0-----:R-:W-:Y:S01]  /*3960*/  IADD3 R21, P1, PT, R16, UR14, RZ ;  /* 0x0000000e10157c10 */ /* 0x001fe2000ff3e0ff */
[----:B------:R-:W-:Y:S01]  /*3970*/  IMAD.WIDE.U32 R2, R2, 0x4, RZ ;  /* 0x0000000402027825 */ /* 0x000fe200078e00ff */
[----:B------:R-:W-:Y:S02]  /*3980*/  MOV R4, UR7 ;  /* 0x0000000700047c02 */ /* 0x000fe40008000f00 */
[C---:B---3--:R-:W-:Y:S02]  /*3990*/  IADD3 R18, P2, PT, R16.reuse, UR16, RZ ;  /* 0x0000001010127c10 */ /* 0x048fe4000ff5e0ff */
[----:B-1----:R-:W-:Y:S02]  /*39a0*/  IADD3 R12, P4, PT, RZ, -R5, RZ ;  /* 0x80000005ff0c7210 */ /* 0x002fe40007f9e0ff */
[----:B----4-:R-:W-:Y:S02]  /*39b0*/  IADD3 R16, P3, PT, R16, UR18, RZ ;  /* 0x0000001210107c10 */ /* 0x010fe4000ff7e0ff */
[----:B------:R-:W-:-:S02]  /*39c0*/  IADD3.X R20, PT, PT, R17, UR15, RZ, P1, !PT ;  /* 0x0000000f11147c10 */ /* 0x000fc40008ffe4ff */
[----:B------:R-:W-:Y:S02]  /*39d0*/  IADD3.X R19, PT, PT, R17, UR17, RZ, P2, !PT ;  /* 0x0000001111137c10 */ /* 0x000fe400097fe4ff */
[----:B------:R-:W-:Y:S02]  /*39e0*/  SHF.L.U64.HI R23, R23, 0x2, R4 ;  /* 0x0000000217177819 */ /* 0x000fe40000010204 */
[----:B------:R-:W-:Y:S02]  /*39f0*/  IADD3 R37, PT, PT, R37, UR4, RZ ;  /* 0x0000000425257c10 */ /* 0x000fe4000fffe0ff */
[----:B------:R-:W-:Y:S02]  /*3a00*/  IADD3.X R17, PT, PT, R17, UR19, RZ, P3, !PT ;  /* 0x0000001311117c10 */ /* 0x000fe40009ffe4ff */
[----:B------:R-:W-:Y:S02]  /*3a10*/  IADD3 R25, PT, PT, R3, UR5, RZ ;  /* 0x0000000503197c10 */ /* 0x000fe4000fffe0ff */
[----:B------:R-:W-:-:S07]  /*3a20*/  IADD3.X R14, PT, PT, RZ, -0x1, RZ, P4, !PT ;  /* 0xffffffffff0e7810 */ /* 0x000fce00027fe4ff */
.L_x_240:
[----:B0-----:R-:W-:Y:S02]  /*3a30*/  MOV R6, UR8 ;  /* 0x0000000800067c02 */ /* 0x001fe40008000f00 */
[----:B------:R-:W-:Y:S02]  /*3a40*/  MOV R10, UR6 ;  /* 0x00000006000a7c02 */ /* 0x000fe40008000f00 */
[-C--:B------:R-:W-:Y:S02]  /*3a50*/  LEA R6, P1, R6, R21.reuse, 0x2 ;  /* 0x0000001506067211 */ /* 0x080fe400078210ff */
[----:B------:R-:W-:Y:S02]  /*3a60*/  LEA R10, P3, R10, R21, 0x2 ;  /* 0x000000150a0a7211 */ /* 0x000fe400078610ff */
[----:B------:R-:W-:Y:S02]  /*3a70*/  IADD3 R8, P2, PT, R21, R2, RZ ;  /* 0x0000000215087210 */ /* 0x000fe40007f5e0ff */
[----:B------:R-:W-:-:S02]  /*3a80*/  IADD3.X R7, PT, PT, R20, R27, RZ, P1, !PT ;  /* 0x0000001b14077210 */ /* 0x000fc40000ffe4ff */
[----:B------:R-:W-:Y:S02]  /*3a90*/  MOV R4, R21 ;  /* 0x0000001500047202 */ /* 0x000fe40000000f00 */
[----:B------:R-:W-:Y:S02]  /*3aa0*/  MOV R5, R20 ;  /* 0x0000001400057202 */ /* 0x000fe40000000f00 */
[C---:B------:R-:W-:Y:S01]  /*3ab0*/  IADD3.X R11, PT, PT, R20.reuse, R23, RZ, P3, !PT ;  /* 0x00000017140b7210 */ /* 0x040fe20001ffe4ff */
[----:B------:R0:W2:Y:S01]  /*3ac0*/  LDG.E R7, desc[UR12][R6.64] ;  /* 0x0000000c06077981 */ /* 0x0000a2000c1e1900 */
[----:B------:R-:W-:-:S03]  /*3ad0*/  IADD3.X R9, PT, PT, R20, R25, RZ, P2, !PT ;  /* 0x0000001914097210 */ /* 0x000fc600017fe4ff */
[----:B------:R1:W2:Y:S04]  /*3ae0*/  LDG.E R0, desc[UR12][R4.64] ;  /* 0x0000000c04007981 */ /* 0x0002a8000c1e1900 */
[----:B------:R-:W3:Y:S04]  /*3af0*/  LDG.E R8, desc[UR12][R8.64] ;  /* 0x0000000c08087981 */ /* 0x000ee8000c1e1900 */
[----:B------:R-:W3:Y:S01]  /*3b00*/  LDG.E R11, desc[UR12][R10.64] ;  /* 0x0000000c0a0b7981 */ /* 0x000ee2000c1e1900 */
[----:B0-----:R-:W-:Y:S02]  /*3b10*/  MOV R6, R18 ;  /* 0x0000001200067202 */ /* 0x001fe40000000f00 */
[----:B-1----:R-:W-:-:S02]  /*3b20*/  MOV R4, R16 ;  /* 0x0000001000047202 */ /* 0x002fc40000000f00 */
        /* <DEDUP_REMOVED lines=10> */
[----:B--2---:R-:W-:Y:S02]  /*3bd0*/  F2FP.BF16.F32.PACK_AB R13, R7, R0 ;  /* 0x00000000070d723e */ /* 0x004fe400000010ff */
[-C--:B------:R-:W-:Y:S02]  /*3be0*/  MOV R7, R19.reuse ;  /* 0x0000001300077202 */ /* 0x080fe40000000f00 */
[----:B---3--:R-:W-:Y:S01]  /*3bf0*/  F2FP.BF16.F32.PACK_AB R15, R11, R8 ;  /* 0x000000080b0f723e */ /* 0x008fe200000010ff */
[----:B------:R0:W-:Y:S04]  /*3c00*/  STG.E desc[UR12][R4.64], R13 ;  /* 0x0000000d04007986 */ /* 0x0001e8000c10190c */
[----:B------:R0:W-:Y:S01]  /*3c10*/  STG.E desc[UR12][R6.64], R15 ;  /* 0x0000000f06007986 */ /* 0x0001e2000c10190c */
[----:B------:R-:W-:Y:S01]  /*3c20*/  IADD3.X R19, PT, PT, RZ, R19, RZ, P3, !PT ;  /* 0x00000013ff137210 */ /* 0x000fe20001ffe4ff */
[----:B------:R-:W-:Y:S06]  /*3c30*/  @P1 BRA `(.L_x_240) ;  /* 0xfffffffc007c1947 */ /* 0x000fec000383ffff */
.L_x_239:
[----:B------:R-:W-:Y:S05]  /*3c40*/  BSYNC.RECONVERGENT B0 ;  /* 0x0000000000007941 */ /* 0x000fea0003800200 */
.L_x_238:
        /* <DEDUP_REMOVED lines=11> */
.L_x_242:
[C---:B------:R-:W-:Y:S02]  /*3d00*/  SHF.L.U32 R0, R36.reuse, 0x2, RZ ;  /* 0x0000000224007819 */ /* 0x040fe400000006ff */
[----:B-1----:R-:W-:Y:S02]  /*3d10*/  SHF.L.U64.HI R8, R36, 0x2, R37 ;  /* 0x0000000224087819 */ /* 0x002fe40000010225 */
[----:B---3--:R-:W-:-:S04]  /*3d20*/  IADD3 R2, P0, PT, R0, UR14, RZ ;  /* 0x0000000e00027c10 */ /* 0x008fc8000ff1e0ff */
[----:B------:R-:W-:Y:S02]  /*3d30*/  IADD3.X R3, PT, PT, R8, UR15, RZ, P0, !PT ;  /* 0x0000000f08037c10 */ /* 0x000fe400087fe4ff */
[C---:B0-----:R-:W-:Y:S02]  /*3d40*/  IADD3 R4, P0, PT, R2.reuse, UR11, RZ ;  /* 0x0000000b02047c10 */ /* 0x041fe4000ff1e0ff */
[C---:B------:R-:W-:Y:S02]  /*3d50*/  IADD3 R10, P2, PT, R2.reuse, UR6, RZ ;  /* 0x00000006020a7c10 */ /* 0x040fe4000ff5e0ff */
[C---:B------:R-:W-:Y:S02]  /*3d60*/  IADD3.X R5, PT, PT, R3.reuse, UR10, RZ, P0, !PT ;  /* 0x0000000a03057c10 */ /* 0x040fe400087fe4ff */
[----:B------:R-:W-:Y:S02]  /*3d70*/  IADD3 R6, P1, PT, R2, UR4, RZ ;  /* 0x0000000402067c10 */ /* 0x000fe4000ff3e0ff */
[C---:B------:R-:W-:Y:S01]  /*3d80*/  IADD3.X R11, PT, PT, R3.reuse, UR7, RZ, P2, !PT ;  /* 0x00000007030b7c10 */ /* 0x040fe200097fe4ff */
[----:B------:R0:W3:Y:S01]  /*3d90*/  LDG.E R2, desc[UR12][R2.64] ;  /* 0x0000000c02027981 */ /* 0x0000e2000c1e1900 */
[----:B------:R-:W-:-:S03]  /*3da0*/  IADD3.X R7, PT, PT, R3, UR5, RZ, P1, !PT ;  /* 0x0000000503077c10 */ /* 0x000fc60008ffe4ff */
[----:B------:R-:W3:Y:S04]  /*3db0*/  LDG.E R5, desc[UR12][R4.64] ;  /* 0x0000000c04057981 */ /* 0x000ee8000c1e1900 */
[----:B------:R-:W5:Y:S04]  /*3dc0*/  LDG.E R6, desc[UR12][R6.64] ;  /* 0x0000000c06067981 */ /* 0x000f68000c1e1900 */
[----:B------:R-:W5:Y:S01]  /*3dd0*/  LDG.E R11, desc[UR12][R10.64] ;  /* 0x0000000c0a0b7981 */ /* 0x000f62000c1e1900 */
[----:B------:R-:W-:Y:S02]  /*3de0*/  LOP3.LUT R15, R0, 0xfffffffc, RZ, 0xc0, !PT ;  /* 0xfffffffc000f7812 */ /* 0x000fe400078ec0ff */
[----:B------:R-:W-:-:S02]  /*3df0*/  LOP3.LUT R16, R8, 0x1, RZ, 0xc0, !PT ;  /* 0x0000000108107812 */ /* 0x000fc400078ec0ff */
[C---:B-1--4-:R-:W-:Y:S02]  /*3e00*/  IADD3 R12, P0, PT, R15.reuse, UR16, RZ ;  /* 0x000000100f0c7c10 */ /* 0x052fe4000ff1e0ff */
[----:B0-----:R-:W-:Y:S02]  /*3e10*/  LOP3.LUT R3, R8, 0x3, RZ, 0xc0, !PT ;  /* 0x0000000308037812 */ /* 0x001fe400078ec0ff */
[----:B--2---:R-:W-:Y:S02]  /*3e20*/  IADD3.X R13, PT, PT, R16, UR17, RZ, P0, !PT ;  /* 0x00000011100d7c10 */ /* 0x004fe400087fe4ff */
[----:B------:R-:W-:Y:S02]  /*3e30*/  IADD3 R14, P0, PT, R15, UR18, RZ ;  /* 0x000000120f0e7c10 */ /* 0x000fe4000ff1e0ff */
[----:B---3--:R-:W-:Y:S02]  /*3e40*/  F2FP.BF16.F32.PACK_AB R9, R5, R2 ;  /* 0x000000020509723e */ /* 0x008fe400000010ff */
[----:B------:R-:W-:-:S02]  /*3e50*/  IADD3 R2, P1, PT, R15, UR14, RZ ;  /* 0x0000000e0f027c10 */ /* 0x000fc4000ff3e0ff */
[----:B------:R-:W-:Y:S02]  /*3e60*/  IADD3.X R15, PT, PT, R16, UR19, RZ, P0, !PT ;  /* 0x00000013100f7c10 */ /* 0x000fe400087fe4ff */
[----:B------:R-:W-:Y:S02]  /*3e70*/  IADD3.X R3, PT, PT, R3, UR15, RZ, P1, !PT ;  /* 0x0000000f03037c10 */ /* 0x000fe40008ffe4ff */
[----:B-----5:R-:W-:Y:S02]  /*3e80*/  F2FP.BF16.F32.PACK_AB R19, R11, R6 ;  /* 0x000000060b13723e */ /* 0x020fe400000010ff */
[C---:B------:R-:W-:Y:S02]  /*3e90*/  IADD3 R10, P0, PT, R2.reuse, UR11, RZ ;  /* 0x0000000b020a7c10 */ /* 0x040fe4000ff1e0ff */
[C---:B------:R-:W-:Y:S02]  /*3ea0*/  IADD3 R6, P1, PT, R2.reuse, UR4, RZ ;  /* 0x0000000402067c10 */ /* 0x040fe4000ff3e0ff */
[----:B------:R-:W-:-:S02]  /*3eb0*/  IADD3 R4, P2, PT, R2, UR6, RZ ;  /* 0x0000000602047c10 */ /* 0x000fc4000ff5e0ff */
[C---:B------:R-:W-:Y:S02]  /*3ec0*/  IADD3.X R11, PT, PT, R3.reuse, UR10, RZ, P0, !PT ;  /* 0x0000000a030b7c10 */ /* 0x040fe400087fe4ff */
[C---:B------:R-:W-:Y:S02]  /*3ed0*/  IADD3.X R7, PT, PT, R3.reuse, UR5, RZ, P1, !PT ;  /* 0x0000000503077c10 */ /* 0x040fe40008ffe4ff */
[----:B------:R-:W-:Y:S01]  /*3ee0*/  IADD3.X R5, PT, PT, R3, UR7, RZ, P2, !PT ;  /* 0x0000000703057c10 */ /* 0x000fe200097fe4ff */
[----:B------:R0:W-:Y:S04]  /*3ef0*/  STG.E desc[UR12][R12.64], R9 ;  /* 0x000000090c007986 */ /* 0x0001e8000c10190c */
[----:B------:R1:W-:Y:S04]  /*3f00*/  STG.E desc[UR12][R14.64], R19 ;  /* 0x000000130e007986 */ /* 0x0003e8000c10190c */
[----:B------:R-:W2:Y:S04]  /*3f10*/  LDG.E R18, desc[UR12][R2.64+0x600] ;  /* 0x0006000c02127981 */ /* 0x000ea8000c1e1900 */
[----:B0-----:R-:W2:Y:S04]  /*3f20*/  LDG.E R9, desc[UR12][R10.64+0x600] ;  /* 0x0006000c0a097981 */ /* 0x001ea8000c1e1900 */
[----:B------:R-:W3:Y:S04]  /*3f30*/  LDG.E R20, desc[UR12][R6.64+0x600] ;  /* 0x0006000c06147981 */ /* 0x000ee8000c1e1900 */
[----:B------:R-:W3:Y:S01]  /*3f40*/  LDG.E R21, desc[UR12][R4.64+0x600] ;  /* 0x0006000c04157981 */ /* 0x000ee2000c1e1900 */
[----:B------:R-:W-:-:S04]  /*3f50*/  IADD3 R16, P0, PT, R0, 0x600, RZ ;  /* 0x0000060000107810 */ /* 0x000fc80007f1e0ff */
[----:B------:R-:W-:Y:S02]  /*3f60*/  IADD3.X R17, PT, PT, RZ, R8, RZ, P0, !PT ;  /* 0x00000008ff117210 */ /* 0x000fe400007fe4ff */
[----:B------:R-:W-:Y:S02]  /*3f70*/  LOP3.LUT R16, R16, 0xfffffffc, RZ, 0xc0, !PT ;  /* 0xfffffffc10107812 */ /* 0x000fe400078ec0ff */
[----:B------:R-:W-:Y:S02]  /*3f80*/  LOP3.LUT R17, R17, 0x1, RZ, 0xc0, !PT ;  /* 0x0000000111117812 */ /* 0x000fe400078ec0ff */
[C---:B------:R-:W-:Y:S02]  /*3f90*/  IADD3 R12, P0, PT, R16.reuse, UR16, RZ ;  /* 0x00000010100c7c10 */ /* 0x040fe4000ff1e0ff */
[----:B------:R-:W-:Y:S02]  /*3fa0*/  IADD3 R16, P1, PT, R16, UR18, RZ ;  /* 0x0000001210107c10 */ /* 0x000fe4000ff3e0ff */
[----:B------:R-:W-:-:S02]  /*3fb0*/  IADD3.X R13, PT, PT, R17, UR17, RZ, P0, !PT ;  /* 0x00000011110d7c10 */ /* 0x000fc400087fe4ff */
[----:B------:R-:W-:Y:S02]  /*3fc0*/  IADD3.X R17, PT, PT, R17, UR19, RZ, P1, !PT ;  /* 0x0000001311117c10 */ /* 0x000fe40008ffe4ff */
[----:B--2---:R-:W-:Y:S02]  /*3fd0*/  F2FP.BF16.F32.PACK_AB R9, R9, R18 ;  /* 0x000000120909723e */ /* 0x004fe400000010ff */
[----:B---3--:R-:W-:-:S03]  /*3fe0*/  F2FP.BF16.F32.PACK_AB R21, R21, R20 ;  /* 0x000000141515723e */ /* 0x008fc600000010ff */
[----:B------:R0:W-:Y:S04]  /*3ff0*/  STG.E desc[UR12][R12.64], R9 ;  /* 0x000000090c007986 */ /* 0x0001e8000c10190c */
[----:B------:R2:W-:Y:S04]  /*4000*/  STG.E desc[UR12][R16.64], R21 ;  /* 0x0000001510007986 */ /* 0x0005e8000c10190c */
[----:B------:R-:W3:Y:S04]  /*4010*/  LDG.E R18, desc[UR12][R2.64+0xc00] ;  /* 0x000c000c02127981 */ /* 0x000ee8000c1e1900 */
[----:B-1----:R-:W3:Y:S04]  /*4020*/  LDG.E R19, desc[UR12][R10.64+0xc00] ;  /* 0x000c000c0a137981 */ /* 0x002ee8000c1e1900 */
        /* <DEDUP_REMOVED lines=10> */
[----:B---3--:R-:W-:Y:S02]  /*40d0*/  F2FP.BF16.F32.PACK_AB R19, R19, R18 ;  /* 0x000000121313723e */ /* 0x008fe400000010ff */
[----:B----4-:R-:W-:-:S03]  /*40e0*/  F2FP.BF16.F32.PACK_AB R23, R23, R20 ;  /* 0x000000141717723e */ /* 0x010fc600000010ff */
[----:B------:R0:W-:Y:S04]  /*40f0*/  STG.E desc[UR12][R14.64], R19 ;  /* 0x000000130e007986 */ /* 0x0001e8000c10190c */
[----:B------:R1:W-:Y:S04]  /*4100*/  STG.E desc[UR12][R12.64], R23 ;  /* 0x000000170c007986 */ /* 0x0003e8000c10190c */
[----:B------:R-:W3:Y:S04]  /*4110*/  LDG.E R2, desc[UR12][R2.64+0x1200] ;  /* 0x0012000c02027981 */ /* 0x000ee8000c1e1900 */
[----:B------:R-:W3:Y:S04]  /*4120*/  LDG.E R11, desc[UR12][R10.64+0x1200] ;  /* 0x0012000c0a0b7981 */ /* 0x000ee8000c1e1900 */
[----:B------:R-:W4:Y:S04]  /*4130*/  LDG.E R6, desc[UR12][R6.64+0x1200] ;  /* 0x0012000c06067981 */ /* 0x000f28000c1e1900 */
[----:B------:R-:W4:Y:S01]  /*4140*/  LDG.E R5, desc[UR12][R4.64+0x1200] ;  /* 0x0012000c04057981 */ /* 0x000f22000c1e1900 */
[----:B------:R-:W-:-:S04]  /*4150*/  IADD3 R0, P0, PT, R0, 0x1200, RZ ;  /* 0x0000120000007810 */ /* 0x000fc80007f1e0ff */
[----:B--2---:R-:W-:Y:S02]  /*4160*/  IADD3.X R16, PT, PT, RZ, R8, RZ, P0, !PT ;  /* 0x00000008ff107210 */ /* 0x004fe400007fe4ff */
        /* <DEDUP_REMOVED lines=11> */
[----:B---3--:R-:W-:Y:S02]  /*4220*/  F2FP.BF16.F32.PACK_AB R11, R11, R2 ;  /* 0x000000020b0b723e */ /* 0x008fe400000010ff */
[----:B----4-:R-:W-:-:S03]  /*4230*/  F2FP.BF16.F32.PACK_AB R3, R5, R6 ;  /* 0x000000060503723e */ /* 0x010fc600000010ff */
[----:B------:R1:W-:Y:S04]  /*4240*/  STG.E desc[UR12][R8.64], R11 ;  /* 0x0000000b08007986 */ /* 0x0003e8000c10190c */
[----:B------:R1:W-:Y:S02]  /*4250*/  STG.E desc[UR12][R14.64], R3 ;  /* 0x000000030e007986 */ /* 0x0003e4000c10190c */
[----:B------:R-:W-:Y:S05]  /*4260*/  @P0 BRA `(.L_x_242) ;  /* 0xfffffff800a40947 */ /* 0x000fea000383ffff */
[----:B------:R-:W-:Y:S05]  /*4270*/  BSYNC.RECONVERGENT B0 ;  /* 0x0000000000007941 */ /* 0x000fea0003800200 */
.L_x_241:
[----:B------:R-:W-:Y:S05]  /*4280*/  EXIT ;  /* 0x000000000000794d */ /* 0x000fea0003800000 */
.L_x_243:
        /* <DEDUP_REMOVED lines=15> */
.L_x_3411:


//--------------------- .text._Z35group_norm_nhwc_bwd_one_pass_kernelI11Bf16IOBf16WLi128ELi24ELi384EEv26Group_norm_nhwc_bwd_params --------------------------
	.section	.text._Z35group_norm_nhwc_bwd_one_pass_kernelI11Bf16IOBf16WLi128ELi24ELi384EEv26Group_norm_nhwc_bwd_params,"ax",@progbits
	.align	128
        .global         _Z35group_norm_nhwc_bwd_one_pass_kernelI11Bf16IOBf16WLi128ELi24ELi384EEv26Group_norm_nhwc_bwd_params
        .type           _Z35group_norm_nhwc_bwd_one_pass_kernelI11Bf16IOBf16WLi128ELi24ELi384EEv26Group_norm_nhwc_bwd_params,@function
        .size           _Z35group_norm_nhwc_bwd_one_pass_kernelI11Bf16IOBf16WLi128ELi24ELi384EEv26Group_norm_nhwc_bwd_params,(.L_x_3412 - _Z35group_norm_nhwc_bwd_one_pass_kernelI11Bf16IOBf16WLi128ELi24ELi384EEv26Group_norm_nhwc_bwd_params)
        .other          _Z35group_norm_nhwc_bwd_one_pass_kernelI11Bf16IOBf16WLi128ELi24ELi384EEv26Group_norm_nhwc_bwd_params,@"STO_CUDA_ENTRY STV_DEFAULT"
_Z35group_norm_nhwc_bwd_one_pass_kernelI11Bf16IOBf16WLi128ELi24ELi384EEv26Group_norm_nhwc_bwd_params:
.text._Z35group_norm_nhwc_bwd_one_pass_kernelI11Bf16IOBf16WLi128ELi24ELi384EEv26Group_norm_nhwc_bwd_params:
        /* <DEDUP_REMOVED lines=25> */
[C---:B------:R-:W-:Y:S02]  /*0190*/  IADD3 R38, PT, PT, R6.reuse, 0x40, RZ ;  /* 0x0000004006267810 */ /* 0x040fe40007ffe0ff */
[----:B------:R-:W-:Y:S02]  /*01a0*/  IADD3 R7, PT, PT, R7, R2, RZ ;  /* 0x0000000207077210 */ /* 0x000fe40007ffe0ff */
[----:B------:R-:W-:Y:S02]  /*01b0*/  IADD3 R37, PT, PT, R6, 0x60, RZ ;  /* 0x0000006006257810 */ /* 0x000fe40007ffe0ff */
[----:B------:R-:W-:-:S04]  /*01c0*/  SHF.L.U32 R7, R7, 0x1, RZ ;  /* 0x0000000107077819 */ /* 0x000fc800000006ff */
[----:B-123--:R-:W-:-:S07]  /*01d0*/  LOP3.LUT R6, R7, 0xffff, RZ, 0xc0, !PT ;  /* 0x0000ffff07067812 */ /* 0x00efce00078ec0ff */
.L_x_275:
[----:B0-----:R-:W0:Y:S01]  /*01e0*/  LDC R12, c[0x0][0x410] ;  /* 0x00010400ff0c7b82 */ /* 0x001e220000000800 */
[----:B------:R-:W-:Y:S01]  /*01f0*/  IABS R13, R35 ;  /* 0x00000023000d7213 */ /* 0x000fe20000000000 */
[----:B------:R-:W1:Y:S01]  /*0200*/  LDCU.128 UR12, c[0x0][0x400] ;  /* 0x00008000ff0c77ac */ /* 0x000e620008000c00 */
[----:B------:R-:W-:Y:S02]  /*0210*/  ISETP.GE.AND P2, PT, R35, RZ, PT ;  /* 0x000000ff2300720c */ /* 0x000fe40003f46270 */
[----:B------:R-:W-:Y:S02]  /*0220*/  CS2R R32, SRZ ;  /* 0x0000000000207805 */ /* 0x000fe4000001ff00 */
[----:B------:R-:W-:Y:S02]  /*0230*/  SHF.R.S32.HI R27, RZ, 0x1f, R37 ;  /* 0x0000001fff1b7819 */ /* 0x000fe40000011425 */
[----:B------:R-:W-:Y:S02]  /*0240*/  MOV R34, RZ ;  /* 0x000000ff00227202 */ /* 0x000fe40000000f00 */
[----:B0-----:R-:W-:-:S04]  /*0250*/  IABS R10, R12 ;  /* 0x0000000c000a7213 */ /* 0x001fc80000000000 */
[----:B------:R-:W0:Y:S08]  /*0260*/  I2F.RP R7, R10 ;  /* 0x0000000a00077306 */ /* 0x000e300000209400 */
[----:B0-----:R-:W0:Y:S02]  /*0270*/  MUFU.RCP R7, R7 ;  /* 0x0000000700077308 */ /* 0x001e240000001000 */
[----:B0-----:R-:W-:-:S06]  /*0280*/  IADD3 R8, PT, PT, R7, 0xffffffe, RZ ;  /* 0x0ffffffe07087810 */ /* 0x001fcc0007ffe0ff */
[----:B------:R0:W2:Y:S02]  /*0290*/  F2I.FTZ.U32.TRUNC.NTZ R9, R8 ;  /* 0x0000000800097305 */ /* 0x0000a4000021f000 */
[----:B0-----:R-:W-:Y:S02]  /*02a0*/  MOV R8, RZ ;  /* 0x000000ff00087202 */ /* 0x001fe40000000f00 */
[----:B--2---:R-:W-:-:S05]  /*02b0*/  IADD3 R11, PT, PT, RZ, -R9, RZ ;  /* 0x80000009ff0b7210 */ /* 0x004fca0007ffe0ff */
[----:B------:R-:W-:-:S04]  /*02c0*/  IMAD R11, R11, R10, RZ ;  /* 0x0000000a0b0b7224 */ /* 0x000fc800078e02ff */
[----:B------:R-:W-:Y:S01]  /*02d0*/  IMAD.HI.U32 R9, R9, R11, R8 ;  /* 0x0000000b09097227 */ /* 0x000fe200078e0008 */
[----:B------:R-:W-:Y:S02]  /*02e0*/  MOV R11, R13 ;  /* 0x0000000d000b7202 */ /* 0x000fe40000000f00 */
[----:B------:R-:W0:Y:S01]  /*02f0*/  LDC R13, c[0x0][0x41c] ;  /* 0x00010700ff0d7b82 */ /* 0x000e220000000800 */
[----:B------:R-:W-:Y:S02]  /*0300*/  LOP3.LUT R8, R2, 0xffff, RZ, 0xc0, !PT ;  /* 0x0000ffff02087812 */ /* 0x000fe400078ec0ff */
[----:B------:R-:W-:-:S04]  /*0310*/  IMAD.HI.U32 R9, R9, R11, RZ ;  /* 0x0000000b09097227 */ /* 0x000fc800078e00ff */
[----:B------:R-:W-:Y:S01]  /*0320*/  IMAD R8, R8, 0x1556, RZ ;  /* 0x0000155608087824 */ /* 0x000fe200078e02ff */
[----:B------:R-:W-:-:S04]  /*0330*/  IADD3 R7, PT, PT, -R9, RZ, RZ ;  /* 0x000000ff09077210 */ /* 0x000fc80007ffe1ff */
[----:B------:R-:W-:Y:S01]  /*0340*/  SHF.R.U32.HI R14, RZ, 0x10, R8 ;  /* 0x00000010ff0e7819 */ /* 0x000fe20000011608 */
[----:B------:R-:W-:Y:S01]  /*0350*/  IMAD R7, R10, R7, R11 ;  /* 0x000000070a077224 */ /* 0x000fe200078e020b */
[----:B------:R-:W-:-:S04]  /*0360*/  LOP3.LUT R11, R35, R12, RZ, 0x3c, !PT ;  /* 0x0000000c230b7212 */ /* 0x000fc800078e3cff */
[----:B------:R-:W-:Y:S02]  /*0370*/  ISETP.GT.U32.AND P4, PT, R10, R7, PT ;  /* 0x000000070a00720c */ /* 0x000fe40003f84070 */
[----:B------:R-:W-:Y:S01]  /*0380*/  ISETP.GE.AND P3, PT, R11, RZ, PT ;  /* 0x000000ff0b00720c */ /* 0x000fe20003f66270 */
[----:B0-----:R-:W-:-:S05]  /*0390*/  IMAD R19, R13, UR10, R14 ;  /* 0x0000000a0d137c24 */ /* 0x001fca000f8e020e */
[----:B-1----:R-:W-:-:S05]  /*03a0*/  ISETP.GE.U32.AND P1, PT, R19, UR12, PT ;  /* 0x0000000c13007c0c */ /* 0x002fca000bf26070 */
[-C--:B------:R-:W-:Y:S02]  /*03b0*/  @!P4 IADD3 R7, PT, PT, R7, -R10.reuse, RZ ;  /* 0x8000000a0707c210 */ /* 0x080fe40007ffe0ff */
[----:B------:R-:W-:Y:S02]  /*03c0*/  SHF.R.S32.HI R15, RZ, 0x1f, R19 ;  /* 0x0000001fff0f7819 */ /* 0x000fe40000011413 */
[CC--:B------:R-:W-:Y:S02]  /*03d0*/  ISETP.GE.U32.AND P0, PT, R7.reuse, R10.reuse, PT ;  /* 0x0000000a0700720c */ /* 0x0c0fe40003f06070 */
[----:B------:R-:W-:Y:S02]  /*03e0*/  ISETP.GT.U32.AND P5, PT, R10, R7, PT ;  /* 0x000000070a00720c */ /* 0x000fe40003fa4070 */
[----:B------:R-:W-:Y:S02]  /*03f0*/  IADD3 R8, PT, PT, R7, -R10, RZ ;  /* 0x8000000a07087210 */ /* 0x000fe40007ffe0ff */
[----:B------:R-:W-:-:S02]  /*0400*/  ISETP.GE.AND.EX P1, PT, R15, UR13, PT, P1 ;  /* 0x0000000d0f007c0c */ /* 0x000fc4000bf26310 */
[----:B------:R-:W-:Y:S02]  /*0410*/  @!P4 IADD3 R9, PT, PT, R9, 0x1, RZ ;  /* 0x000000010909c810 */ /* 0x000fe40007ffe0ff */
[----:B------:R-:W-:Y:S02]  /*0420*/  SEL R7, R8, R7, !P5 ;  /* 0x0000000708077207 */ /* 0x000fe40006800000 */
[----:B------:R-:W-:Y:S02]  /*0430*/  ISETP.NE.AND P4, PT, R12, RZ, PT ;  /* 0x000000ff0c00720c */ /* 0x000fe40003f85270 */
[----:B------:R-:W-:Y:S02]  /*0440*/  @P0 IADD3 R9, PT, PT, R9, 0x1, RZ ;  /* 0x0000000109090810 */ /* 0x000fe40007ffe0ff */
[----:B------:R-:W-:Y:S02]  /*0450*/  LOP3.LUT R10, RZ, R12, RZ, 0x33, !PT ;  /* 0x0000000cff0a7212 */ /* 0x000fe400078e33ff */
[----:B------:R-:W-:-:S02]  /*0460*/  @!P2 IADD3 R7, PT, PT, -R7, RZ, RZ ;  /* 0x000000ff0707a210 */ /* 0x000fc40007ffe1ff */
[----:B------:R-:W-:Y:S02]  /*0470*/  MOV R11, R9 ;  /* 0x00000009000b7202 */ /* 0x000fe40000000f00 */
[C---:B------:R-:W-:Y:S01]  /*0480*/  SEL R47, R10.reuse, R7, !P4 ;  /* 0x000000070a2f7207 */ /* 0x040fe20006000000 */
[----:B------:R-:W0:Y:S01]  /*0490*/  @!P1 LDC.64 R8, c[0x0][0x3f8] ;  /* 0x0000fe00ff089b82 */ /* 0x000e220000000a00 */
[----:B------:R-:W-:Y:S02]  /*04a0*/  @!P3 IADD3 R11, PT, PT, -R11, RZ, RZ ;  /* 0x000000ff0b0bb210 */ /* 0x000fe40007ffe1ff */
[----:B------:R-:W-:Y:S01]  /*04b0*/  IADD3 R20, PT, PT, R19, 0x20, RZ ;  /* 0x0000002013147810 */ /* 0x000fe20007ffe0ff */
[----:B------:R-:W-:Y:S01]  /*04c0*/  IMAD R13, R47, 0x18, RZ ;  /* 0x000000182f0d7824 */ /* 0x000fe200078e02ff */
[----:B------:R-:W-:Y:S02]  /*04d0*/  SEL R7, R10, R11, !P4 ;  /* 0x0000000b0a077207 */ /* 0x000fe40006000000 */
[----:B------:R-:W-:Y:S01]  /*04e0*/  ISETP.GE.U32.AND P2, PT, R20, UR12, PT ;  /* 0x0000000c14007c0c */ /* 0x000fe2000bf46070 */
[----:B------:R-:W1:Y:S01]  /*04f0*/  @!P1 LDC.64 R10, c[0x0][0x398] ;  /* 0x0000e600ff0a9b82 */ /* 0x000e620000000a00 */
[----:B------:R-:W-:-:S02]  /*0500*/  IADD3 R50, P0, PT, R13, R6, RZ ;  /* 0x000000060d327210 */ /* 0x000fc40007f1e0ff */
[----:B------:R-:W-:Y:S02]  /*0510*/  SHF.R.S32.HI R21, RZ, 0x1f, R20 ;  /* 0x0000001fff157819 */ /* 0x000fe40000011414 */
[----:B------:R-:W-:Y:S02]  /*0520*/  SHF.R.S32.HI R6, RZ, 0x1f, R7 ;  /* 0x0000001fff067819 */ /* 0x000fe40000011407 */
[----:B------:R-:W-:Y:S02]  /*0530*/  ISETP.GE.AND.EX P2, PT, R21, UR13, PT, P2 ;  /* 0x0000000d15007c0c */ /* 0x000fe4000bf46320 */
[----:B------:R-:W-:Y:S01]  /*0540*/  LEA.HI.X.SX32 R51, R13, RZ, 0x1, P0 ;  /* 0x000000ff0d337211 */ /* 0x000fe200000f0eff */
[----:B------:R-:W-:Y:S01]  /*0550*/  IMAD R6, R6, UR14, RZ ;  /* 0x0000000e06067c24 */ /* 0x000fe2000f8e02ff */
[----:B------:R-:W2:Y:S01]  /*0560*/  @!P1 LDC.64 R12, c[0x0][0x3a0] ;  /* 0x0000e800ff0c9b82 */ /* 0x000ea20000000a00 */
[----:B------:R-:W-:Y:S02]  /*0570*/  ISETP.GE.U32.AND P0, PT, R38, UR12, PT ;  /* 0x0000000c26007c0c */ /* 0x000fe4000bf06070 */
[----:B------:R-:W-:Y:S01]  /*0580*/  IMAD R53, R7, UR15, R6 ;  /* 0x0000000f07357c24 */ /* 0x000fe2000f8e0206 */
[----:B------:R-:W-:Y:S01]  /*0590*/  ISETP.GE.U32.AND P3, PT, R37, UR12, PT ;  /* 0x0000000c25007c0c */ /* 0x000fe2000bf66070 */
[----:B------:R-:W-:-:S03]  /*05a0*/  IMAD.WIDE.U32 R50, R7, UR14, R50 ;  /* 0x0000000e07327c25 */ /* 0x000fc6000f8e0032 */
[----:B------:R-:W-:Y:S01]  /*05b0*/  ISETP.GE.AND.EX P3, PT, R27, UR13, PT, P3 ;  /* 0x0000000d1b007c0c */ /* 0x000fe2000bf66330 */
[----:B0-----:R-:W-:Y:S01]  /*05c0*/  @!P1 IMAD R6, R15, R8, RZ ;  /* 0x000000080f069224 */ /* 0x001fe200078e02ff */
[----:B------:R-:W-:Y:S01]  /*05d0*/  IADD3 R53, PT, PT, R51, R53, RZ ;  /* 0x0000003533357210 */ /* 0x000fe20007ffe0ff */
[----:B------:R-:W0:Y:S01]  /*05e0*/  @!P2 LDC.64 R16, c[0x0][0x3f8] ;  /* 0x0000fe00ff10ab82 */ /* 0x000e220000000a00 */
[-C--:B------:R-:W-:Y:S01]  /*05f0*/  @!P1 MOV R52, R50.reuse ;  /* 0x0000003200349202 */ /* 0x080fe20000000f00 */
[C---:B------:R-:W-:Y:S01]  /*0600*/  @!P1 IMAD R23, R19.reuse, R9, R6 ;  /* 0x0000000913179224 */ /* 0x040fe200078e0206 */
[----:B------:R-:W-:Y:S02]  /*0610*/  SHF.R.S32.HI R15, RZ, 0x1f, R38 ;  /* 0x0000001fff0f7819 */ /* 0x000fe40000011426 */
[----:B------:R-:W-:Y:S01]  /*0620*/  @!P2 MOV R22, R50 ;  /* 0x000000320016a202 */ /* 0x000fe20000000f00 */
[----:B------:R-:W-:Y:S01]  /*0630*/  @!P1 IMAD.WIDE.U32 R6, R19, R8, R52 ;  /* 0x0000000813069225 */ /* 0x000fe200078e0034 */
[----:B------:R-:W-:Y:S01]  /*0640*/  ISETP.GE.AND.EX P0, PT, R15, UR13, PT, P0 ;  /* 0x0000000d0f007c0c */ /* 0x000fe2000bf06300 */
[----:B------:R-:W3:Y:S03]  /*0650*/  LDC.64 R8, c[0x0][0x3b8] ;  /* 0x0000ee00ff087b82 */ /* 0x000ee60000000a00 */
[----:B------:R-:W-:-:S02]  /*0660*/  @!P1 IADD3 R23, PT, PT, R7, R23, RZ ;  /* 0x0000001707179210 */ /* 0x000fc40007ffe0ff */
[C---:B------:R-:W-:Y:S02]  /*0670*/  @!P1 SHF.L.U32 R7, R6.reuse, 0x1, RZ ;  /* 0x0000000106079819 */ /* 0x040fe400000006ff */
[----:B------:R-:W-:Y:S01]  /*0680*/  @!P1 SHF.L.U64.HI R26, R6, 0x1, R23 ;  /* 0x00000001061a9819 */ /* 0x000fe20000010217 */
[----:B------:R-:W5:Y:S01]  /*0690*/  @!P2 LDC.64 R18, c[0x0][0x3a0] ;  /* 0x0000e800ff12ab82 */ /* 0x000f620000000a00 */
[----:B------:R-:W-:Y:S02]  /*06a0*/  @!P2 MOV R23, R53 ;  /* 0x000000350017a202 */ /* 0x000fe40000000f00 */
[C---:B--2---:R-:W-:Y:S02]  /*06b0*/  @!P1 IADD3 R12, P4, PT, R7.reuse, R12, RZ ;  /* 0x0000000c070c9210 */ /* 0x044fe40007f9e0ff */
[----:B-1----:R-:W-:Y:S02]  /*06c0*/  @!P1 IADD3 R10, P5, PT, R7, R10, RZ ;  /* 0x0000000a070a9210 */ /* 0x002fe40007fbe0ff */
[C---:B------:R-:W-:Y:S01]  /*06d0*/  @!P1 IADD3.X R13, PT, PT, R26.reuse, R13, RZ, P4, !PT ;  /* 0x0000000d1a0d9210 */ /* 0x040fe200027fe4ff */
[----:B0-----:R-:W-:Y:S01]  /*06e0*/  @!P2 IMAD R21, R21, R16, RZ ;  /* 0x000000101515a224 */ /* 0x001fe200078e02ff */
[----:B------:R-:W0:Y:S01]  /*06f0*/  @!P0 LDC.64 R6, c[0x0][0x3f8] ;  /* 0x0000fe00ff068b82 */ /* 0x000e220000000a00 */
[----:B------:R-:W-:-:S02]  /*0700*/  @!P1 IADD3.X R11, PT, PT, R26, R11, RZ, P5, !PT ;  /* 0x0000000b1a0b9210 */ /* 0x000fc40002ffe4ff */
[C---:B------:R-:W-:Y:S01]  /*0710*/  @!P2 IMAD R21, R20.reuse, R17, R21 ;  /* 0x000000111415a224 */ /* 0x040fe200078e0215 */
[----:B------:R1:W2:Y:S01]  /*0720*/  @!P1 LDG.E R34, desc[UR8][R12.64] ;  /* 0x000000080c229981 */ /* 0x0002a2000c1e1900 */
[----:B------:R-:W-:-:S03]  /*0730*/  @!P2 IMAD.WIDE.U32 R16, R20, R16, R22 ;  /* 0x000000101410a225 */ /* 0x000fc600078e0016 */
[----:B------:R-:W4:Y:S01]  /*0740*/  @!P2 LDC.64 R24, c[0x0][0x398] ;  /* 0x0000e600ff18ab82 */ /* 0x000f220000000a00 */
[----:B---3--:R-:W-:Y:S01]  /*0750*/  IMAD.WIDE R8, R35, 0x8, R8 ;  /* 0x0000000823087825 */ /* 0x008fe200078e0208 */
[----:B------:R-:W-:Y:S01]  /*0760*/  @!P2 IADD3 R21, PT, PT, R17, R21, RZ ;  /* 0x000000151115a210 */ /* 0x000fe20007ffe0ff */
[----:B------:R3:W2:Y:S01]  /*0770*/  @!P1 LDG.E R33, desc[UR8][R10.64] ;  /* 0x000000080a219981 */ /* 0x0006a2000c1e1900 */
[----:B------:R-:W-:-:S03]  /*0780*/  @!P2 SHF.L.U32 R17, R16, 0x1, RZ ;  /* 0x000000011011a819 */ /* 0x000fc600000006ff */
[----:B------:R-:W2:Y:S01]  /*0790*/  LDG.E.64 R8, desc[UR8][R8.64] ;  /* 0x0000000808087981 */ /* 0x000ea2000c1e1b00 */
[----:B------:R-:W-:Y:S01]  /*07a0*/  @!P2 SHF.L.U64.HI R16, R16, 0x1, R21 ;  /* 0x000000011010a819 */ /* 0x000fe20000010215 */
[----:B------:R-:W4:Y:S01]  /*07b0*/  @!P0 LDC.64 R22, c[0x0][0x3a0] ;  /* 0x0000e800ff168b82 */ /* 0x000f220000000a00 */
[----:B-----5:R-:W-:-:S07]  /*07c0*/  @!P2 IADD3 R18, P4, PT, R17, R18, RZ ;  /* 0x000000121112a210 */ /* 0x020fce0007f9e0ff */
[----:B------:R-:W5:Y:S01]  /*07d0*/  @!P3 LDC.64 R20, c[0x0][0x3f8] ;  /* 0x0000fe00ff14bb82 */ /* 0x000f620000000a00 */
[----:B-1----:R-:W-:Y:S02]  /*07e0*/  PRMT R12, R14, 0x9910, RZ ;  /* 0x000099100e0c7816 */ /* 0x002fe400000000ff */
[----:B------:R-:W-:Y:S02]  /*07f0*/  @!P2 IADD3.X R19, PT, PT, R16, R19, RZ, P4, !PT ;  /* 0x000000131013a210 */ /* 0x000fe400027fe4ff */
[----:B------:R-:W-:Y:S01]  /*0800*/  ISETP.NE.AND P4, PT, RZ, UR11, PT ;  /* 0x0000000bff007c0c */ /* 0x000fe2000bf85270 */
[----:B0-----:R-:W-:Y:S01]  /*0810*/  @!P0 IMAD R15, R15, R6, RZ ;  /* 0x000000060f0f8224 */ /* 0x001fe200078e02ff */
[----:B---3--:R-:W-:Y:S01]  /*0820*/  @!P0 MOV R10, R50 ;  /* 0x00000032000a8202 */ /* 0x008fe20000000f00 */
[----:B------:R-:W-:Y:S01]  /*0830*/  IMAD R12, R12, 0xc, RZ ;  /* 0x0000000c0c0c7824 */ /* 0x000fe200078e02ff */
[----:B------:R-:W-:Y:S01]  /*0840*/  @!P0 MOV R11, R53 ;  /* 0x00000035000b8202 */ /* 0x000fe20000000f00 */
[C---:B------:R-:W-:Y:S01]  /*0850*/  @!P0 IMAD R29, R38.reuse, R7, R15 ;  /* 0x00000007261d8224 */ /* 0x040fe200078e020f */
[----:B----4-:R-:W-:Y:S01]  /*0860*/  @!P2 IADD3 R24, P1, PT, R17, R24, RZ ;  /* 0x000000181118a210 */ /* 0x010fe20007f3e0ff */
[----:B------:R-:W0:Y:S01]  /*0870*/  @!P0 LDC.64 R14, c[0x0][0x398] ;  /* 0x0000e600ff0e8b82 */ /* 0x000e220000000a00 */
[----:B------:R-:W-:Y:S01]  /*0880*/  IADD3 R31, PT, PT, RZ, -R12, RZ ;  /* 0x8000000cff1f7210 */ /* 0x000fe20007ffe0ff */
[----:B------:R-:W-:Y:S01]  /*0890*/  @!P0 IMAD.WIDE.U32 R6, R38, R6, R10 ;  /* 0x0000000626068225 */ /* 0x000fe200078e000a */
[----:B------:R1:W3:Y:S01]  /*08a0*/  @!P2 LDG.E R32, desc[UR8][R18.64] ;  /* 0x000000081220a981 */ /* 0x0002e2000c1e1900 */
[----:B------:R-:W-:-:S04]  /*08b0*/  @!P2 IADD3.X R25, PT, PT, R16, R25, RZ, P1, !PT ;  /* 0x000000191019a210 */ /* 0x000fc80000ffe4ff */
[----:B------:R-:W4:Y:S01]  /*08c0*/  @!P3 LDC.64 R10, c[0x0][0x3a0] ;  /* 0x0000e800ff0abb82 */ /* 0x000f220000000a00 */
[----:B------:R-:W-:-:S07]  /*08d0*/  @!P0 IADD3 R7, PT, PT, R7, R29, RZ ;  /* 0x0000001d07078210 */ /* 0x000fce0007ffe0ff */
[----:B------:R-:W4:Y:S01]  /*08e0*/  @!P3 LDC.64 R12, c[0x0][0x398] ;  /* 0x0000e600ff0cbb82 */ /* 0x000f220000000a00 */
[----:B-----5:R-:W-:Y:S01]  /*08f0*/  @!P3 IMAD R28, R27, R20, RZ ;  /* 0x000000141b1cb224 */ /* 0x020fe200078e02ff */
[----:B------:R-:W-:-:S06]  /*0900*/  PRMT R31, R31, 0x7710, RZ ;  /* 0x000077101f1f7816 */ /* 0x000fcc00000000ff */
[----:B------:R-:W5:Y:S01]  /*0910*/  @P4 LDC.64 R16, c[0x0][0x3b0] ;  /* 0x0000ec00ff104b82 */ /* 0x000f620000000a00 */
[C---:B------:R-:W-:Y:S01]  /*0920*/  @!P0 SHF.L.U32 R27, R6.reuse, 0x1, RZ ;  /* 0x00000001061b8819 */ /* 0x040fe200000006ff */
[----:B------:R-:W-:Y:S01]  /*0930*/  @!P3 IMAD R29, R37, R21, R28 ;  /* 0x00000015251db224 */ /* 0x000fe200078e021c */
[----:B------:R-:W-:-:S05]  /*0940*/  @!P0 SHF.L.U64.HI R26, R6, 0x1, R7 ;  /* 0x00000001061a8819 */ /* 0x000fca0000010207 */
[----:B-1----:R-:W1:Y:S01]  /*0950*/  LDC.64 R18, c[0x0][0x3a8] ;  /* 0x0000ea00ff127b82 */ /* 0x002e620000000a00 */
[----:B------:R-:W-:Y:S02]  /*0960*/  @!P3 MOV R6, R50 ;  /* 0x000000320006b202 */ /* 0x000fe40000000f00 */
[----:B------:R-:W-:Y:S02]  /*0970*/  @!P3 MOV R7, R53 ;  /* 0x000000350007b202 */ /* 0x000fe40000000f00 */
[----:B------:R-:W-:Y:S02]  /*0980*/  IADD3 R28, PT, PT, R31, R2, RZ ;  /* 0x000000021f1c7210 */ /* 0x000fe40007ffe0ff */
[----:B------:R-:W-:Y:S01]  /*0990*/  CS2R R30, SRZ ;  /* 0x00000000001e7805 */ /* 0x000fe2000001ff00 */
[----:B------:R-:W-:Y:S01]  /*09a0*/  @!P3 IMAD.WIDE.U32 R20, R37, R20, R6 ;  /* 0x000000142514b225 */ /* 0x000fe200078e0006 */
[----:B------:R-:W-:Y:S02]  /*09b0*/  SHF.L.U32 R28, R28, 0x1, RZ ;  /* 0x000000011c1c7819 */ /* 0x000fe400000006ff */
[----:B------:R-:W-:-:S02]  /*09c0*/  @!P0 IADD3 R22, P1, PT, R27, R22, RZ ;  /* 0x000000161b168210 */ /* 0x000fc40007f3e0ff */
[----:B------:R-:W3:Y:S01]  /*09d0*/  @!P2 LDG.E R31, desc[UR8][R24.64] ;  /* 0x00000008181fa981 */ /* 0x000ee2000c1e1900 */
[----:B------:R-:W-:Y:S02]  /*09e0*/  LOP3.LUT R6, R28, 0xffff, RZ, 0xc0, !PT ;  /* 0x0000ffff1c067812 */ /* 0x000fe400078ec0ff */
[----:B------:R-:W-:Y:S02]  /*09f0*/  @!P3 IADD3 R21, PT, PT, R21, R29, RZ ;  /* 0x0000001d1515b210 */ /* 0x000fe40007ffe0ff */
[----:B------:R-:W-:Y:S02]  /*0a00*/  @!P3 SHF.L.U32 R7, R20, 0x1, RZ ;  /* 0x000000011407b819 */ /* 0x000fe400000006ff */
[----:B------:R-:W-:Y:S02]  /*0a10*/  @!P0 IADD3.X R23, PT, PT, R26, R23, RZ, P1, !PT ;  /* 0x000000171a178210 */ /* 0x000fe40000ffe4ff */
[----:B0-----:R-:W-:Y:S01]  /*0a20*/  @!P0 IADD3 R14, P1, PT, R27, R14, RZ ;  /* 0x0000000e1b0e8210 */ /* 0x001fe20007f3e0ff */
[----:B------:R-:W-:Y:S01]  /*0a30*/  IMAD R27, R47, 0x18, R6 ;  /* 0x000000182f1b7824 */ /* 0x000fe200078e0206 */
[----:B------:R-:W-:-:S02]  /*0a40*/  @!P3 SHF.L.U64.HI R20, R20, 0x1, R21 ;  /* 0x000000011414b819 */ /* 0x000fc40000010215 */
[----:B------:R-:W-:Y:S02]  /*0a50*/  CS2R R28, SRZ ;  /* 0x00000000001c7805 */ /* 0x000fe4000001ff00 */
[C---:B----4-:R-:W-:Y:S02]  /*0a60*/  @!P3 IADD3 R10, P2, PT, R7.reuse, R10, RZ ;  /* 0x0000000a070ab210 */ /* 0x050fe40007f5e0ff */
[----:B------:R-:W-:Y:S01]  /*0a70*/  @!P3 IADD3 R12, P5, PT, R7, R12, RZ ;  /* 0x0000000c070cb210 */ /* 0x000fe20007fbe0ff */
[C---:B-----5:R-:W-:Y:S01]  /*0a80*/  @P4 IMAD.WIDE R16, R27.reuse, 0x2, R16 ;  /* 0x000000021b104825 */ /* 0x060fe200078e0210 */
[----:B------:R-:W-:Y:S01]  /*0a90*/  MOV R7, RZ ;  /* 0x000000ff00077202 */ /* 0x000fe20000000f00 */
[----:B------:R-:W4:Y:S01]  /*0aa0*/  @!P0 LDG.E R30, desc[UR8][R22.64] ;  /* 0x00000008161e8981 */ /* 0x000f22000c1e1900 */
[----:B------:R-:W-:Y:S01]  /*0ab0*/  @!P0 IADD3.X R15, PT, PT, R26, R15, RZ, P1, !PT ;  /* 0x0000000f1a0f8210 */ /* 0x000fe20000ffe4ff */
[----:B-1----:R-:W-:Y:S01]  /*0ac0*/  IMAD.WIDE R18, R27, 0x2, R18 ;  /* 0x000000021b127825 */ /* 0x002fe200078e0212 */
[C---:B------:R-:W-:Y:S01]  /*0ad0*/  @!P3 IADD3.X R11, PT, PT, R20.reuse, R11, RZ, P2, !PT ;  /* 0x0000000b140bb210 */ /* 0x040fe200017fe4ff */
[----:B------:R-:W5:Y:S01]  /*0ae0*/  @P4 LDG.E.U16 R21, desc[UR8][R16.64+0x2] ;  /* 0x0000020810154981 */ /* 0x000f62000c1e1500 */
[----:B------:R-:W-:-:S03]  /*0af0*/  @!P3 IADD3.X R13, PT, PT, R20, R13, RZ, P5, !PT ;  /* 0x0000000d140db210 */ /* 0x000fc60002ffe4ff */
[----:B------:R-:W5:Y:S04]  /*0b00*/  LDG.E.U16 R39, desc[UR8][R18.64] ;  /* 0x0000000812277981 */ /* 0x000f68000c1e1500 */
[----:B------:R0:W5:Y:S04]  /*0b10*/  @P4 LDG.E.U16 R22, desc[UR8][R16.64] ;  /* 0x0000000810164981 */ /* 0x000168000c1e1500 */
[----:B------:R-:W5:Y:S04]  /*0b20*/  LDG.E.U16 R20, desc[UR8][R18.64+0x2] ;  /* 0x0000020812147981 */ /* 0x000f68000c1e1500 */
[----:B------:R-:W5:Y:S04]  /*0b30*/  @!P0 LDG.E R29, desc[UR8][R14.64] ;  /* 0x000000080e1d8981 */ /* 0x000f68000c1e1900 */
[----:B------:R1:W5:Y:S04]  /*0b40*/  @!P3 LDG.E R28, desc[UR8][R10.64] ;  /* 0x000000080a1cb981 */ /* 0x000368000c1e1900 */
[----:B------:R4:W5:Y:S01]  /*0b50*/  @!P3 LDG.E R7, desc[UR8][R12.64] ;  /* 0x000000080c07b981 */ /* 0x000962000c1e1900 */
[----:B------:R-:W-:Y:S01]  /*0b60*/  MOV R46, 0x3f800000 ;  /* 0x3f800000002e7802 */ /* 0x000fe20000000f00 */
[----:B------:R-:W-:Y:S01]  /*0b70*/  UISETP.NE.AND UP0, UPT, UR11, URZ, UPT ;  /* 0x000000ff0b00728c */ /* 0x000fe2000bf05270 */
[----:B------:R-:W-:Y:S01]  /*0b80*/  CS2R R40, SRZ ;  /* 0x0000000000287805 */ /* 0x000fe2000001ff00 */
[----:B--2---:R-:W-:-:S05]  /*0b90*/  FFMA.FTZ R9, -R8, R8, R9 ;  /* 0x0000000808097223 */ /* 0x004fca0000010109 */
[----:B------:R-:W-:-:S13]  /*0ba0*/  FSETP.GTU.FTZ.AND P1, PT, R9, RZ, PT ;  /* 0x000000ff0900720b */ /* 0x000fda0003f3c000 */
[----:B0-----:R-:W0:Y:S01]  /*0bb0*/  @P1 LDC R16, c[0x0][0x3c0] ;  /* 0x0000f000ff101b82 */ /* 0x001e220000000800 */
[----:B-1----:R-:W-:Y:S02]  /*0bc0*/  PRMT R10, R34, 0x7632, R10 ;  /* 0x00007632220a7816 */ /* 0x002fe4000000000a */
[----:B------:R-:W-:Y:S02]  /*0bd0*/  PRMT R45, R33, 0x7632, R45 ;  /* 0x00007632212d7816 */ /* 0x000fe4000000002d */
[----:B---3--:R-:W-:Y:S01]  /*0be0*/  PRMT R14, R32, 0x7632, R14 ;  /* 0x00007632200e7816 */ /* 0x008fe2000000000e */
[----:B0-----:R-:W-:-:S04]  /*0bf0*/  @P1 FADD.FTZ R16, R9, R16 ;  /* 0x0000001009101221 */ /* 0x001fc80000010000 */
[----:B------:R0:W1:Y:S01]  /*0c00*/  @P1 MUFU.RSQ R46, R16 ;  /* 0x00000010002e1308 */ /* 0x0000620000001400 */
[----:B------:R-:W-:Y:S02]  /*0c10*/  PRMT R44, R31, 0x7632, R44 ;  /* 0x000076321f2c7816 */ /* 0x000fe4000000002c */
[----:B----4-:R-:W-:Y:S02]  /*0c20*/  PRMT R13, R30, 0x7632, R13 ;  /* 0x000076321e0d7816 */ /* 0x010fe4000000000d */
[----:B-----5:R-:W-:Y:S02]  /*0c30*/  @P4 SHF.L.U32 R40, R21, 0x10, RZ ;  /* 0x0000001015284819 */ /* 0x020fe400000006ff */
[----:B------:R-:W-:Y:S02]  /*0c40*/  SHF.L.U32 R39, R39, 0x10, RZ ;  /* 0x0000001027277819 */ /* 0x000fe400000006ff */
[----:B------:R-:W-:Y:S02]  /*0c50*/  @P4 SHF.L.U32 R41, R22, 0x10, RZ ;  /* 0x0000001016294819 */ /* 0x000fe400000006ff */
[----:B------:R-:W-:-:S02]  /*0c60*/  SHF.L.U32 R9, R20, 0x10, RZ ;  /* 0x0000001014097819 */ /* 0x000fc400000006ff */
[----:B------:R-:W-:Y:S02]  /*0c70*/  PRMT R43, R29, 0x7632, R43 ;  /* 0x000076321d2b7816 */ /* 0x000fe4000000002b */
[----:B------:R-:W-:Y:S02]  /*0c80*/  PRMT R17, R28, 0x7632, R17 ;  /* 0x000076321c117816 */ /* 0x000fe40000000011 */
[----:B------:R-:W-:Y:S01]  /*0c90*/  PRMT R42, R7, 0x7632, R42 ;  /* 0x00007632072a7816 */ /* 0x000fe2000000002a */
[----:B01----:R-:W-:Y:S06]  /*0ca0*/  BRA.U UP0, `(.L_x_245) ;  /* 0x0000000500247547 */ /* 0x003fec000b800000 */
[----:B------:R-:W-:Y:S02]  /*0cb0*/  SHF.L.U32 R11, R34, 0x10, RZ ;  /* 0x00000010220b7819 */ /* 0x000fe400000006ff */
[----:B------:R-:W-:Y:S02]  /*0cc0*/  SHF.L.U32 R12, R33, 0x10, RZ ;  /* 0x00000010210c7819 */ /* 0x000fe400000006ff */
[----:B------:R-:W-:Y:S01]  /*0cd0*/  SHF.L.U32 R15, R10, 0x10, RZ ;  /* 0x000000100a0f7819 */ /* 0x000fe200000006ff */
[----:B------:R-:W-:Y:S01]  /*0ce0*/  FADD.FTZ R11, -R8, R11 ;  /* 0x0000000b080b7221 */ /* 0x000fe20000010100 */
[----:B------:R-:W-:Y:S01]  /*0cf0*/  SHF.L.U32 R10, R45, 0x10, RZ ;  /* 0x000000102d0a7819 */ /* 0x000fe200000006ff */
[----:B------:R-:W-:Y:S01]  /*0d00*/  FMUL.FTZ R16, R39, R12 ;  /* 0x0000000c27107220 */ /* 0x000fe20000410000 */
[----:B------:R-:W-:Y:S01]  /*0d10*/  SHF.L.U32 R21, R32, 0x10, RZ ;  /* 0x0000001020157819 */ /* 0x000fe200000006ff */
[C---:B------:R-:W-:Y:S01]  /*0d20*/  FADD.FTZ R15, -R8.reuse, R15 ;  /* 0x0000000f080f7221 */ /* 0x040fe20000010100 */
[----:B------:R-:W-:Y:S01]  /*0d30*/  FMUL.FTZ R11, R11, R46 ;  /* 0x0000002e0b0b7220 */ /* 0x000fe20000410000 */
[----:B------:R-:W-:Y:S01]  /*0d40*/  FMUL.FTZ R18, R9, R10 ;  /* 0x0000000a09127220 */ /* 0x000fe20000410000 */
[----:B------:R-:W-:Y:S01]  /*0d50*/  FADD.FTZ R19, RZ, R16 ;  /* 0x00000010ff137221 */ /* 0x000fe20000010000 */
[----:B------:R-:W-:Y:S01]  /*0d60*/  FMUL.FTZ R15, R15, R46 ;  /* 0x0000002e0f0f7220 */ /* 0x000fe20000410000 */
[----:B------:R-:W-:Y:S01]  /*0d70*/  FFMA.FTZ R20, R11, R16, RZ ;  /* 0x000000100b147223 */ /* 0x000fe200000100ff */
[----:B------:R-:W-:Y:S01]  /*0d80*/  FADD.FTZ R21, -R8, R21 ;  /* 0x0000001508157221 */ /* 0x000fe20000010100 */
[----:B------:R-:W-:Y:S01]  /*0d90*/  FADD.FTZ R16, R18, R19 ;  /* 0x0000001312107221 */ /* 0x000fe20000010000 */
[----:B------:R-:W-:Y:S01]  /*0da0*/  SHF.L.U32 R19, R14, 0x10, RZ ;  /* 0x000000100e137819 */ /* 0x000fe200000006ff */
[----:B------:R-:W-:Y:S01]  /*0db0*/  FFMA.FTZ R18, R15, R18, R20 ;  /* 0x000000120f127223 */ /* 0x000fe20000010014 */
[----:B------:R-:W-:Y:S01]  /*0dc0*/  SHF.L.U32 R20, R31, 0x10, RZ ;  /* 0x000000101f147819 */ /* 0x000fe200000006ff */
[----:B------:R-:W-:Y:S01]  /*0dd0*/  FFMA.FTZ R25, R12, R11, RZ ;  /* 0x0000000b0c197223 */ /* 0x000fe200000100ff */
[----:B------:R-:W-:Y:S01]  /*0de0*/  FMUL.FTZ R23, R21, R46 ;  /* 0x0000002e15177220 */ /* 0x000fe20000410000 */
[----:B------:R-:W-:Y:S01]  /*0df0*/  FADD.FTZ R19, -R8, R19 ;  /* 0x0000001308137221 */ /* 0x000fe20000010100 */
[----:B------:R-:W-:Y:S01]  /*0e00*/  FADD.FTZ R11, RZ, R12 ;  /* 0x0000000cff0b7221 */ /* 0x000fe20000010000 */
[----:B------:R-:W-:Y:S01]  /*0e10*/  FMUL.FTZ R27, R39, R20 ;  /* 0x00000014271b7220 */ /* 0x000fe20000410000 */
[----:B------:R-:W-:Y:S01]  /*0e20*/  SHF.L.U32 R14, R44, 0x10, RZ ;  /* 0x000000102c0e7819 */ /* 0x000fe200000006ff */
        /* <DEDUP_REMOVED lines=19> */
[----:B------:R-:W-:Y:S01]  /*0f60*/  FADD.FTZ R11, R20, R11 ;  /* 0x0000000b140b7221 */ /* 0x000fe20000010000 */
[----:B------:R-:W-:Y:S01]  /*0f70*/  FADD.FTZ R20, R49, R16 ;  /* 0x0000001031147221 */ /* 0x000fe20000010000 */
[----:B------:R-:W-:Y:S01]  /*0f80*/  FFMA.FTZ R25, R23, R16, R18 ;  /* 0x0000001017197223 */ /* 0x000fe20000010012 */
[----:B------:R-:W-:Y:S01]  /*0f90*/  FMUL.FTZ R21, R9, R14 ;  /* 0x0000000e09157220 */ /* 0x000fe20000410000 */
[-C--:B------:R-:W-:Y:S01]  /*0fa0*/  FMUL.FTZ R16, R13, R46.reuse ;  /* 0x0000002e0d107220 */ /* 0x080fe20000410000 */
[----:B------:R-:W-:Y:S01]  /*0fb0*/  SHF.L.U32 R27, R28, 0x10, RZ ;  /* 0x000000101c1b7819 */ /* 0x000fe200000006ff */
[----:B------:R-:W-:Y:S01]  /*0fc0*/  FFMA.FTZ R12, R19, R23, R12 ;  /* 0x00000017130c7223 */ /* 0x000fe2000001000c */
[----:B------:R-:W-:Y:S01]  /*0fd0*/  SHF.L.U32 R13, R7, 0x10, RZ ;  /* 0x00000010070d7819 */ /* 0x000fe200000006ff */
[----:B------:R-:W-:Y:S01]  /*0fe0*/  FADD.FTZ R20, R21, R20 ;  /* 0x0000001415147221 */ /* 0x000fe20000010000 */
[----:B------:R-:W-:Y:S01]  /*0ff0*/  FFMA.FTZ R24, R16, R21, R25 ;  /* 0x0000001510187223 */ /* 0x000fe20000010019 */
[----:B------:R-:W-:Y:S01]  /*1000*/  SHF.L.U32 R21, R17, 0x10, RZ ;  /* 0x0000001011157819 */ /* 0x000fe200000006ff */
[----:B------:R-:W-:Y:S01]  /*1010*/  FADD.FTZ R27, -R8, R27 ;  /* 0x0000001b081b7221 */ /* 0x000fe20000010100 */
[----:B------:R-:W-:Y:S01]  /*1020*/  SHF.L.U32 R18, R42, 0x10, RZ ;  /* 0x000000102a127819 */ /* 0x000fe200000006ff */
[----:B------:R-:W-:Y:S01]  /*1030*/  FMUL.FTZ R23, R39, R13 ;  /* 0x0000000d27177220 */ /* 0x000fe20000410000 */
[----:B------:R-:W-:Y:S01]  /*1040*/  FADD.FTZ R22, R11, R19 ;  /* 0x000000130b167221 */ /* 0x000fe20000010000 */
[----:B------:R-:W-:Y:S01]  /*1050*/  FADD.FTZ R21, -R8, R21 ;  /* 0x0000001508157221 */ /* 0x000fe20000010100 */
[----:B------:R-:W-:Y:S01]  /*1060*/  FMUL.FTZ R17, R27, R46 ;  /* 0x0000002e1b117220 */ /* 0x000fe20000410000 */
[----:B------:R-:W-:Y:S01]  /*1070*/  FADD.FTZ R26, R20, R23 ;  /* 0x00000017141a7221 */ /* 0x000fe20000010000 */
[----:B------:R-:W-:Y:S01]  /*1080*/  FMUL.FTZ R11, R9, R18 ;  /* 0x00000012090b7220 */ /* 0x000fe20000410000 */
[----:B------:R-:W-:Y:S01]  /*1090*/  FMUL.FTZ R20, R21, R46 ;  /* 0x0000002e15147220 */ /* 0x000fe20000410000 */
[----:B------:R-:W-:Y:S01]  /*10a0*/  FFMA.FTZ R23, R17, R23, R24 ;  /* 0x0000001711177223 */ /* 0x000fe20000010018 */
        /* <DEDUP_REMOVED lines=9> */
.L_x_245:
[----:B------:R-:W-:Y:S02]  /*1140*/  SHF.L.U32 R11, R34, 0x10, RZ ;  /* 0x00000010220b7819 */ /* 0x000fe400000006ff */
[----:B------:R-:W-:Y:S02]  /*1150*/  SHF.L.U32 R15, R14, 0x10, RZ ;  /* 0x000000100e0f7819 */ /* 0x000fe400000006ff */
[----:B------:R-:W-:Y:S01]  /*1160*/  SHF.L.U32 R23, R32, 0x10, RZ ;  /* 0x0000001020177819 */ /* 0x000fe200000006ff */
[----:B------:R-:W-:Y:S01]  /*1170*/  FADD.FTZ R11, -R8, R11 ;  /* 0x0000000b080b7221 */ /* 0x000fe20000010100 */
[----:B------:R-:W-:Y:S01]  /*1180*/  SHF.L.U32 R25, R30, 0x10, RZ ;  /* 0x000000101e197819 */ /* 0x000fe200000006ff */
[----:B------:R-:W-:Y:S01]  /*1190*/  FADD.FTZ R15, -R8, R15 ;  /* 0x0000000f080f7221 */ /* 0x000fe20000010100 */
[----:B------:R-:W-:Y:S01]  /*11a0*/  SHF.L.U32 R17, R17, 0x10, RZ ;  /* 0x0000001011117819 */ /* 0x000fe200000006ff */
[-C--:B------:R-:W-:Y:S01]  /*11b0*/  FMUL.FTZ R12, R11, R46.reuse ;  /* 0x0000002e0b0c7220 */ /* 0x080fe20000410000 */
[----:B------:R-:W-:Y:S01]  /*11c0*/  SHF.L.U32 R11, R10, 0x10, RZ ;  /* 0x000000100a0b7819 */ /* 0x000fe200000006ff */
[----:B------:R-:W-:Y:S01]  /*11d0*/  FMUL.FTZ R15, R15, R46 ;  /* 0x0000002e0f0f7220 */ /* 0x000fe20000410000 */
[C---:B------:R-:W-:Y:S01]  /*11e0*/  FADD.FTZ R27, -R8.reuse, R25 ;  /* 0x00000019081b7221 */ /* 0x040fe20000010100 */
[----:B------:R-:W-:Y:S01]  /*11f0*/  FFMA.FTZ R13, R39, R12, R41 ;  /* 0x0000000c270d7223 */ /* 0x000fe20000010029 */
[----:B------:R-:W-:Y:S01]  /*1200*/  SHF.L.U32 R48, R31, 0x10, RZ ;  /* 0x000000101f307819 */ /* 0x000fe200000006ff */
[C---:B------:R-:W-:Y:S01]  /*1210*/  FADD.FTZ R11, -R8.reuse, R11 ;  /* 0x0000000b080b7221 */ /* 0x040fe20000010100 */
[----:B------:R-:W-:Y:S01]  /*1220*/  FFMA.FTZ R14, R9, R15, R40 ;  /* 0x0000000f090e7223 */ /* 0x000fe20000010028 */
[----:B------:R-:W-:Y:S01]  /*1230*/  FMUL.FTZ R16, R13, -1.4426950216293334961 ;  /* 0xbfb8aa3b0d107820 */ /* 0x000fe20000410000 */
[----:B------:R-:W-:Y:S01]  /*1240*/  FADD.FTZ R17, -R8, R17 ;  /* 0x0000001108117221 */ /* 0x000fe20000010100 */
[----:B------:R-:W-:Y:S01]  /*1250*/  FMUL.FTZ R10, R11, R46 ;  /* 0x0000002e0b0a7220 */ /* 0x000fe20000410000 */
[----:B------:R-:W-:-:S02]  /*1260*/  FMUL.FTZ R21, R14, -1.4426950216293334961 ;  /* 0xbfb8aa3b0e157820 */ /* 0x000fc40000410000 */
[----:B------:R-:W-:Y:S01]  /*1270*/  FMUL.FTZ R17, R17, R46 ;  /* 0x0000002e11117220 */ /* 0x000fe20000410000 */
[----:B------:R-:W0:Y:S01]  /*1280*/  MUFU.EX2 R16, R16 ;  /* 0x0000001000107308 */ /* 0x000e220000000800 */
[----:B------:R-:W-:-:S04]  /*1290*/  FFMA.FTZ R11, R9, R10, R40 ;  /* 0x0000000a090b7223 */ /* 0x000fc80000010028 */
[----:B------:R-:W-:-:S03]  /*12a0*/  FMUL.FTZ R19, R11, -1.4426950216293334961 ;  /* 0xbfb8aa3b0b137820 */ /* 0x000fc60000410000 */
[----:B------:R-:W-:Y:S08]  /*12b0*/  MUFU.EX2 R21, R21 ;  /* 0x0000001500157308 */ /* 0x000ff00000000800 */
[----:B------:R-:W1:Y:S01]  /*12c0*/  MUFU.EX2 R19, R19 ;  /* 0x0000001300137308 */ /* 0x000e620000000800 */
[----:B0-----:R-:W-:-:S07]  /*12d0*/  FADD.FTZ R18, R16, 1 ;  /* 0x3f80000010127421 */ /* 0x001fce0000010000 */
[----:B------:R-:W0:Y:S01]  /*12e0*/  MUFU.RCP R18, R18 ;  /* 0x0000001200127308 */ /* 0x000e220000001000 */
[----:B-1----:R-:W-:Y:S01]  /*12f0*/  FADD.FTZ R20, R19, 1 ;  /* 0x3f80000013147421 */ /* 0x002fe20000010000 */
[----:B------:R-:W-:-:S06]  /*1300*/  FADD.FTZ R19, -R8, R23 ;  /* 0x0000001708137221 */ /* 0x000fcc0000010100 */
[----:B------:R-:W1:Y:S01]  /*1310*/  MUFU.RCP R20, R20 ;  /* 0x0000001400147308 */ /* 0x000e620000001000 */
[----:B0-----:R-:W-:-:S04]  /*1320*/  FADD.FTZ R16, -R18, 1 ;  /* 0x3f80000012107421 */ /* 0x001fc80000010100 */
[----:B------:R-:W-:Y:S01]  /*1330*/  FFMA.FTZ R23, R13, R16, 1 ;  /* 0x3f8000000d177423 */ /* 0x000fe20000010010 */
[----:B------:R-:W-:Y:S01]  /*1340*/  FADD.FTZ R13, R21, 1 ;  /* 0x3f800000150d7421 */ /* 0x000fe20000010000 */
[----:B------:R-:W-:Y:S01]  /*1350*/  FMUL.FTZ R16, R19, R46 ;  /* 0x0000002e13107220 */ /* 0x000fe20000410000 */
[----:B------:R-:W-:-:S03]  /*1360*/  SHF.L.U32 R19, R33, 0x10, RZ ;  /* 0x0000001021137819 */ /* 0x000fc600000006ff */
[--C-:B------:R-:W-:Y:S01]  /*1370*/  FFMA.FTZ R21, R39, R16, R41.reuse ;  /* 0x0000001027157223 */ /* 0x100fe20000010029 */
[----:B------:R-:W0:Y:S01]  /*1380*/  MUFU.RCP R13, R13 ;  /* 0x0000000d000d7308 */ /* 0x000e220000001000 */
[----:B------:R-:W-:Y:S01]  /*1390*/  FMUL.FTZ R22, R19, R18 ;  /* 0x0000001213167220 */ /* 0x000fe20000410000 */
[----:B------:R-:W-:Y:S01]  /*13a0*/  FMUL.FTZ R18, R27, R46 ;  /* 0x0000002e1b127220 */ /* 0x000fe20000410000 */
[----:B------:R-:W-:Y:S01]  /*13b0*/  FMUL.FTZ R25, R21, -1.4426950216293334961 ;  /* 0xbfb8aa3b15197820 */ /* 0x000fe20000410000 */
[----:B-1----:R-:W-:Y:S01]  /*13c0*/  FADD.FTZ R24, -R20, 1 ;  /* 0x3f80000014187421 */ /* 0x002fe20000010100 */
[----:B------:R-:W-:Y:S01]  /*13d0*/  SHF.L.U32 R27, R45, 0x10, RZ ;  /* 0x000000102d1b7819 */ /* 0x000fe200000006ff */
[----:B------:R-:W-:Y:S01]  /*13e0*/  FMUL.FTZ R23, R22, R23 ;  /* 0x0000001716177220 */ /* 0x000fe20000410000 */
[----:B------:R-:W-:Y:S01]  /*13f0*/  FFMA.FTZ R19, R39, R18, R41 ;  /* 0x0000001227137223 */ /* 0x000fe20000010029 */
[----:B------:R-:W1:Y:S01]  /*1400*/  MUFU.EX2 R22, R25 ;  /* 0x0000001900167308 */ /* 0x000e620000000800 */
[----:B------:R-:W-:Y:S01]  /*1410*/  FFMA.FTZ R11, R11, R24, 1 ;  /* 0x3f8000000b0b7423 */ /* 0x000fe20000010018 */
[----:B------:R-:W-:Y:S01]  /*1420*/  FMUL.FTZ R24, R27, R20 ;  /* 0x000000141b187220 */ /* 0x000fe20000410000 */
[----:B------:R-:W-:-:S03]  /*1430*/  FMUL.FTZ R20, R19, -1.4426950216293334961 ;  /* 0xbfb8aa3b13147820 */ /* 0x000fc60000410000 */
[----:B------:R-:W-:Y:S01]  /*1440*/  FMUL.FTZ R11, R24, R11 ;  /* 0x0000000b180b7220 */ /* 0x000fe20000410000 */
[----:B------:R-:W-:Y:S02]  /*1450*/  PRMT R24, R30, 0x7632, R24 ;  /* 0x000076321e187816 */ /* 0x000fe40000000018 */
[----:B------:R-:W2:Y:S01]  /*1460*/  MUFU.EX2 R20, R20 ;  /* 0x0000001400147308 */ /* 0x000ea20000000800 */
[----:B0-----:R-:W-:-:S04]  /*1470*/  FADD.FTZ R27, -R13, 1 ;  /* 0x3f8000000d1b7421 */ /* 0x001fc80000010100 */
[----:B------:R-:W-:Y:S01]  /*1480*/  FFMA.FTZ R14, R14, R27, 1 ;  /* 0x3f8000000e0e7423 */ /* 0x000fe2000001001b */
[----:B------:R-:W-:Y:S01]  /*1490*/  SHF.L.U32 R27, R24, 0x10, RZ ;  /* 0x00000010181b7819 */ /* 0x000fe200000006ff */
[----:B-1----:R-:W-:Y:S01]  /*14a0*/  FADD.FTZ R24, R22, 1 ;  /* 0x3f80000016187421 */ /* 0x002fe20000010000 */
[----:B------:R-:W-:-:S03]  /*14b0*/  SHF.L.U32 R22, R44, 0x10, RZ ;  /* 0x000000102c167819 */ /* 0x000fc600000006ff */
[----:B------:R-:W-:Y:S01]  /*14c0*/  FADD.FTZ R49, -R8, R27 ;  /* 0x0000001b08317221 */ /* 0x000fe20000010100 */
[----:B------:R-:W0:Y:S01]  /*14d0*/  MUFU.RCP R25, R24 ;  /* 0x0000001800197308 */ /* 0x000e220000001000 */
[----:B------:R-:W-:Y:S02]  /*14e0*/  FMUL.FTZ R27, R22, R13 ;  /* 0x0000000d161b7220 */ /* 0x000fe40000410000 */
[----:B------:R-:W-:Y:S01]  /*14f0*/  FMUL.FTZ R13, R49, R46 ;  /* 0x0000002e310d7220 */ /* 0x000fe20000410000 */
[----:B------:R-:W-:Y:S01]  /*1500*/  SHF.L.U32 R49, R43, 0x10, RZ ;  /* 0x000000102b317819 */ /* 0x000fe200000006ff */
[----:B--2---:R-:W-:Y:S01]  /*1510*/  FADD.FTZ R22, R20, 1 ;  /* 0x3f80000014167421 */ /* 0x004fe20000010000 */
[----:B------:R-:W-:Y:S01]  /*1520*/  FMUL.FTZ R14, R27, R14 ;  /* 0x0000000e1b0e7220 */ /* 0x000fe20000410000 */
[----:B------:R-:W-:-:S04]  /*1530*/  FFMA.FTZ R20, R9, R13, R40 ;  /* 0x0000000d09147223 */ /* 0x000fc80000010028 */
[----:B------:R-:W1:Y:S01]  /*1540*/  MUFU.RCP R22, R22 ;  /* 0x0000001600167308 */ /* 0x000e620000001000 */
[----:B------:R-:W-:Y:S01]  /*1550*/  FMUL.FTZ R26, R20, -1.4426950216293334961 ;  /* 0xbfb8aa3b141a7820 */ /* 0x000fe20000410000 */
[----:B0-----:R-:W-:-:S06]  /*1560*/  FADD.FTZ R24, -R25, 1 ;  /* 0x3f80000019187421 */ /* 0x001fcc0000010100 */
[----:B------:R-:W0:Y:S01]  /*1570*/  MUFU.EX2 R26, R26 ;  /* 0x0000001a001a7308 */ /* 0x000e220000000800 */
[----:B------:R-:W-:Y:S01]  /*1580*/  FFMA.FTZ R24, R21, R24, 1 ;  /* 0x3f80000015187423 */ /* 0x000fe20000010018 */
[----:B------:R-:W-:Y:S01]  /*1590*/  FMUL.FTZ R21, R48, R25 ;  /* 0x0000001930157220 */ /* 0x000fe20000410000 */
[----:B------:R-:W-:-:S03]  /*15a0*/  SHF.L.U32 R25, R29, 0x10, RZ ;  /* 0x000000101d197819 */ /* 0x000fc600000006ff */
[----:B------:R-:W-:Y:S01]  /*15b0*/  FMUL.FTZ R24, R21, R24 ;  /* 0x0000001815187220 */ /* 0x000fe20000410000 */
[----:B-1----:R-:W-:-:S04]  /*15c0*/  FADD.FTZ R48, -R22, 1 ;  /* 0x3f80000016307421 */ /* 0x002fc80000010100 */
[----:B------:R-:W-:Y:S01]  /*15d0*/  FFMA.FTZ R19, R19, R48, 1 ;  /* 0x3f80000013137423 */ /* 0x000fe20000010030 */
[----:B------:R-:W-:Y:S01]  /*15e0*/  FMUL.FTZ R48, R25, R22 ;  /* 0x0000001619307220 */ /* 0x000fe20000410000 */
[----:B------:R-:W-:Y:S01]  /*15f0*/  FFMA.FTZ R22, R9, R17, R40 ;  /* 0x0000001109167223 */ /* 0x000fe20000010028 */
[----:B0-----:R-:W-:Y:S02]  /*1600*/  FADD.FTZ R27, R26, 1 ;  /* 0x3f8000001a1b7421 */ /* 0x001fe40000010000 */
[----:B------:R-:W-:Y:S01]  /*1610*/  FMUL.FTZ R19, R48, R19 ;  /* 0x0000001330137220 */ /* 0x000fe20000410000 */
[----:B------:R-:W-:Y:S01]  /*1620*/  FMUL.FTZ R25, R22, -1.4426950216293334961 ;  /* 0xbfb8aa3b16197820 */ /* 0x000fe20000410000 */
[----:B------:R0:W1:Y:S08]  /*1630*/  MUFU.RCP R26, R27 ;  /* 0x0000001b001a7308 */ /* 0x0000700000001000 */
[----:B------:R-:W2:Y:S01]  /*1640*/  MUFU.EX2 R25, R25 ;  /* 0x0000001900197308 */ /* 0x000ea20000000800 */
[----:B0-----:R-:W-:Y:S01]  /*1650*/  SHF.L.U32 R27, R42, 0x10, RZ ;  /* 0x000000102a1b7819 */ /* 0x001fe200000006ff */
[----:B-1----:R-:W-:-:S04]  /*1660*/  FADD.FTZ R21, -R26, 1 ;  /* 0x3f8000001a157421 */ /* 0x002fc80000010100 */
[----:B------:R-:W-:Y:S01]  /*1670*/  FFMA.FTZ R21, R20, R21, 1 ;  /* 0x3f80000014157423 */ /* 0x000fe20000010015 */
[----:B------:R-:W-:Y:S01]  /*1680*/  FMUL.FTZ R20, R49, R26 ;  /* 0x0000001a31147220 */ /* 0x000fe20000410000 */
[----:B--2---:R-:W-:-:S03]  /*1690*/  FADD.FTZ R26, R25, 1 ;  /* 0x3f800000191a7421 */ /* 0x004fc60000010000 */
[----:B------:R-:W-:Y:S01]  /*16a0*/  FMUL.FTZ R20, R20, R21 ;  /* 0x0000001514147220 */ /* 0x000fe20000410000 */
[----:B------:R-:W-:Y:S02]  /*16b0*/  FMUL.FTZ R21, R39, R23 ;  /* 0x0000001727157220 */ /* 0x000fe40000410000 */
[----:B------:R-:W0:Y:S02]  /*16c0*/  MUFU.RCP R26, R26 ;  /* 0x0000001a001a7308 */ /* 0x000e240000001000 */
[----:B------:R-:W-:Y:S01]  /*16d0*/  FFMA.FTZ R25, R12, R21, RZ ;  /* 0x000000150c197223 */ /* 0x000fe200000100ff */
[----:B------:R-:W-:Y:S01]  /*16e0*/  FADD.FTZ R48, RZ, R21 ;  /* 0x00000015ff307221 */ /* 0x000fe20000010000 */
[----:B------:R-:W-:-:S04]  /*16f0*/  FMUL.FTZ R21, R9, R11 ;  /* 0x0000000b09157220 */ /* 0x000fc80000410000 */
[C---:B------:R-:W-:Y:S01]  /*1700*/  FFMA.FTZ R25, R10.reuse, R21, R25 ;  /* 0x000000150a197223 */ /* 0x040fe20000010019 */
[----:B------:R-:W-:Y:S01]  /*1710*/  FADD.FTZ R21, R21, R48 ;  /* 0x0000003015157221 */ /* 0x000fe20000010000 */
[----:B------:R-:W-:Y:S01]  /*1720*/  FFMA.FTZ R10, R10, R11, RZ ;  /* 0x0000000b0a0a7223 */ /* 0x000fe200000100ff */
[----:B------:R-:W-:-:S03]  /*1730*/  FADD.FTZ R11, RZ, R11 ;  /* 0x0000000bff0b7221 */ /* 0x000fc60000010000 */
[----:B------:R-:W-:Y:S01]  /*1740*/  FFMA.FTZ R10, R15, R14, R10 ;  /* 0x0000000e0f0a7223 */ /* 0x000fe2000001000a */
[----:B------:R-:W-:Y:S01]  /*1750*/  FADD.FTZ R11, R11, R14 ;  /* 0x0000000e0b0b7221 */ /* 0x000fe20000010000 */
[----:B0-----:R-:W-:Y:S01]  /*1760*/  FADD.FTZ R49, -R26, 1 ;  /* 0x3f8000001a317421 */ /* 0x001fe20000010100 */
[----:B------:R-:W-:-:S03]  /*1770*/  FMUL.FTZ R27, R27, R26 ;  /* 0x0000001a1b1b7220 */ /* 0x000fc60000410000 */
[----:B------:R-:W-:Y:S01]  /*1780*/  FFMA.FTZ R22, R22, R49, 1 ;  /* 0x3f80000016167423 */ /* 0x000fe20000010031 */
[----:B------:R-:W-:-:S03]  /*1790*/  SHF.L.U32 R49, R28, 0x10, RZ ;  /* 0x000000101c317819 */ /* 0x000fc600000006ff */
[----:B------:R-:W-:Y:S01]  /*17a0*/  FMUL.FTZ R22, R27, R22 ;  /* 0x000000161b167220 */ /* 0x000fe20000410000 */
[----:B------:R-:W-:Y:S01]  /*17b0*/  FFMA.FTZ R27, R12, R23, RZ ;  /* 0x000000170c1b7223 */ /* 0x000fe200000100ff */
[----:B------:R-:W-:Y:S01]  /*17c0*/  FADD.FTZ R49, -R8, R49 ;  /* 0x0000003108317221 */ /* 0x000fe20000010100 */
[----:B------:R-:W-:Y:S02]  /*17d0*/  FADD.FTZ R23, RZ, R23 ;  /* 0x00000017ff177221 */ /* 0x000fe40000010000 */
[----:B------:R-:W-:Y:S01]  /*17e0*/  FFMA.FTZ R48, R16, R24, R27 ;  /* 0x0000001810307223 */ /* 0x000fe2000001001b */
[----:B------:R-:W-:Y:S01]  /*17f0*/  FMUL.FTZ R12, R49, R46 ;  /* 0x0000002e310c7220 */ /* 0x000fe20000410000 */
[----:B------:R-:W-:Y:S01]  /*1800*/  FADD.FTZ R26, R23, R24 ;  /* 0x00000018171a7221 */ /* 0x000fe20000010000 */
[C---:B------:R-:W-:Y:S02]  /*1810*/  FMUL.FTZ R24, R39.reuse, R24 ;  /* 0x0000001827187220 */ /* 0x040fe40000410000 */
[----:B------:R-:W-:-:S02]  /*1820*/  FFMA.FTZ R23, R39, R12, R41 ;  /* 0x0000000c27177223 */ /* 0x000fc40000010029 */
[----:B------:R-:W-:Y:S01]  /*1830*/  FFMA.FTZ R16, R16, R24, R25 ;  /* 0x0000001810107223 */ /* 0x000fe20000010019 */
[----:B------:R-:W-:Y:S01]  /*1840*/  FADD.FTZ R21, R21, R24 ;  /* 0x0000001815157221 */ /* 0x000fe20000010000 */
[----:B------:R-:W-:Y:S01]  /*1850*/  FMUL.FTZ R27, R23, -1.4426950216293334961 ;  /* 0xbfb8aa3b171b7820 */ /* 0x000fe20000410000 */
[----:B------:R-:W-:-:S05]  /*1860*/  SHF.L.U32 R24, R7, 0x10, RZ ;  /* 0x0000001007187819 */ /* 0x000fca00000006ff */
[----:B------:R-:W0:Y:S02]  /*1870*/  MUFU.EX2 R27, R27 ;  /* 0x0000001b001b7308 */ /* 0x000e240000000800 */
[----:B0-----:R-:W-:-:S06]  /*1880*/  FADD.FTZ R25, R27, 1 ;  /* 0x3f8000001b197421 */ /* 0x001fcc0000010000 */
[----:B------:R-:W0:Y:S02]  /*1890*/  MUFU.RCP R25, R25 ;  /* 0x0000001900197308 */ /* 0x000e240000001000 */
[----:B0-----:R-:W-:Y:S01]  /*18a0*/  FADD.FTZ R49, -R25, 1 ;  /* 0x3f80000019317421 */ /* 0x001fe20000010100 */
[----:B------:R-:W-:-:S03]  /*18b0*/  FMUL.FTZ R24, R24, R25 ;  /* 0x0000001918187220 */ /* 0x000fc60000410000 */
[----:B------:R-:W-:Y:S01]  /*18c0*/  FFMA.FTZ R49, R23, R49, 1 ;  /* 0x3f80000017317423 */ /* 0x000fe20000010031 */
[----:B------:R-:W-:-:S03]  /*18d0*/  FMUL.FTZ R23, R9, R14 ;  /* 0x0000000e09177220 */ /* 0x000fc60000410000 */
[----:B------:R-:W-:Y:S01]  /*18e0*/  FMUL.FTZ R14, R24, R49 ;  /* 0x00000031180e7220 */ /* 0x000fe20000410000 */
[----:B------:R-:W-:Y:S01]  /*18f0*/  FFMA.FTZ R15, R15, R23, R16 ;  /* 0x000000170f0f7223 */ /* 0x000fe20000010010 */
[----:B------:R-:W-:Y:S01]  /*1900*/  FADD.FTZ R21, R23, R21 ;  /* 0x0000001517157221 */ /* 0x000fe20000010000 */
[----:B------:R-:W-:-:S04]  /*1910*/  FMUL.FTZ R16, R39, R19 ;  /* 0x0000001327107220 */ /* 0x000fc80000410000 */
[C---:B------:R-:W-:Y:S01]  /*1920*/  FFMA.FTZ R24, R18.reuse, R16, R15 ;  /* 0x0000001012187223 */ /* 0x040fe2000001000f */
[----:B------:R-:W-:Y:S01]  /*1930*/  FADD.FTZ R23, R21, R16 ;  /* 0x0000001015177221 */ /* 0x000fe20000010000 */
[C---:B------:R-:W-:Y:S01]  /*1940*/  FMUL.FTZ R16, R9.reuse, R20 ;  /* 0x0000001409107220 */ /* 0x040fe20000410000 */
[----:B------:R-:W-:Y:S01]  /*1950*/  FFMA.FTZ R21, R18, R19, R48 ;  /* 0x0000001312157223 */ /* 0x000fe20000010030 */
[----:B------:R-:W-:Y:S01]  /*1960*/  FADD.FTZ R19, R26, R19 ;  /* 0x000000131a137221 */ /* 0x000fe20000010000 */
[----:B------:R-:W-:Y:S01]  /*1970*/  FMUL.FTZ R18, R9, R22 ;  /* 0x0000001609127220 */ /* 0x000fe20000410000 */
[----:B------:R-:W-:Y:S01]  /*1980*/  FFMA.FTZ R15, R13, R16, R24 ;  /* 0x000000100d0f7223 */ /* 0x000fe20000010018 */
[----:B------:R-:W-:Y:S01]  /*1990*/  FADD.FTZ R23, R16, R23 ;  /* 0x0000001710177221 */ /* 0x000fe20000010000 */
[----:B------:R-:W-:Y:S01]  /*19a0*/  FMUL.FTZ R16, R39, R14 ;  /* 0x0000000e27107220 */ /* 0x000fe20000410000 */
[----:B------:R-:W-:-:S03]  /*19b0*/  FFMA.FTZ R13, R13, R20, R10 ;  /* 0x000000140d0d7223 */ /* 0x000fc6000001000a */
[C---:B------:R-:W-:Y:S01]  /*19c0*/  FFMA.FTZ R24, R12.reuse, R16, R15 ;  /* 0x000000100c187223 */ /* 0x040fe2000001000f */
[----:B------:R-:W-:Y:S01]  /*19d0*/  FADD.FTZ R23, R23, R16 ;  /* 0x0000001017177221 */ /* 0x000fe20000010000 */
[----:B------:R-:W-:Y:S01]  /*19e0*/  FADD.FTZ R15, R11, R20 ;  /* 0x000000140b0f7221 */ /* 0x000fe20000010000 */
[----:B------:R-:W-:Y:S01]  /*19f0*/  FFMA.FTZ R12, R12, R14, R21 ;  /* 0x0000000e0c0c7223 */ /* 0x000fe20000010015 */
[C---:B------:R-:W-:Y:S01]  /*1a00*/  FFMA.FTZ R11, R17.reuse, R18, R24 ;  /* 0x00000012110b7223 */ /* 0x040fe20000010018 */
[----:B------:R-:W-:Y:S01]  /*1a10*/  FADD.FTZ R10, R18, R23 ;  /* 0x00000017120a7221 */ /* 0x000fe20000010000 */
[----:B------:R-:W-:Y:S01]  /*1a20*/  FFMA.FTZ R13, R17, R22, R13 ;  /* 0x00000016110d7223 */ /* 0x000fe2000001000d */
[----:B------:R-:W-:Y:S01]  /*1a30*/  FADD.FTZ R15, R15, R22 ;  /* 0x000000160f0f7221 */ /* 0x000fe20000010000 */
[----:B------:R-:W-:-:S07]  /*1a40*/  FADD.FTZ R14, R19, R14 ;  /* 0x0000000e130e7221 */ /* 0x000fce0000010000 */
.L_x_246:
        /* <DEDUP_REMOVED lines=46> */
.L_x_248:
[----:B------:R-:W-:Y:S05]  /*1d30*/  BSYNC.RECONVERGENT B0 ;  /* 0x0000000000007941 */ /* 0x000fea0003800200 */
.L_x_247:
[----:B------:R-:W-:Y:S06]  /*1d40*/  BAR.SYNC.DEFER_BLOCKING 0x0 ;  /* 0x0000000000007b1d */ /* 0x000fec0000010000 */
[----:B------:R-:W-:Y:S04]  /*1d50*/  BSSY.RECONVERGENT B0, `(.L_x_249) ;  /* 0x000001f000007945 */ /* 0x000fe80003800200 */
[----:B------:R-:W-:Y:S05]  /*1d60*/  @P2 BRA `(.L_x_250) ;  /* 0x0000000000742947 */ /* 0x000fea0003800000 */
[----:B------:R-:W-:-:S09]  /*1d70*/  ULEA UR5, UR7, UR6, 0x18 ;  /* 0x0000000607057291 */ /* 0x000fd2000f8ec0ff */
[----:B------:R-:W4:Y:S04]  /*1d80*/  LDS.64 R24, [UR5+0x18] ;  /* 0x00001805ff187984 */ /* 0x000f280008000a00 */
[----:B-1-3--:R-:W1:Y:S04]  /*1d90*/  LDS.128 R16, [UR5+0x20] ;  /* 0x00002005ff107984 */ /* 0x00ae680008000c00 */
[----:B--2---:R-:W2:Y:S01]  /*1da0*/  LDS.128 R20, [UR5+0x30] ;  /* 0x00003005ff147984 */ /* 0x004ea20008000c00 */
        /* <DEDUP_REMOVED lines=25> */
.L_x_250:
[----:B------:R-:W-:Y:S05]  /*1f40*/  BSYNC.RECONVERGENT B0 ;  /* 0x0000000000007941 */ /* 0x000fea0003800200 */
.L_x_249:
[----:B------:R-:W-:Y:S06]  /*1f50*/  BAR.SYNC.DEFER_BLOCKING 0x0 ;  /* 0x0000000000007b1d */ /* 0x000fec0000010000 */
[----:B------:R-:W-:Y:S04]  /*1f60*/  BSSY.RECONVERGENT B0, `(.L_x_251) ;  /* 0x000009d000007945 */ /* 0x000fe80003800200 */
[----:B------:R-:W-:Y:S05]  /*1f70*/  @P1 BRA `(.L_x_252) ;  /* 0x00000008006c1947 */ /* 0x000fea0003800000 */
[----:B-1-3--:R-:W1:Y:S04]  /*1f80*/  LDS.128 R16, [R48+0xc0] ;  /* 0x0000c00030107984 */ /* 0x00ae680000000c00 */
[----:B--2---:R-:W2:Y:S04]  /*1f90*/  LDS.128 R20, [R48+0x180] ;  /* 0x0001800030147984 */ /* 0x004ea80000000c00 */
        /* <DEDUP_REMOVED lines=153> */
.L_x_252:
[----:B------:R-:W-:Y:S05]  /*2930*/  BSYNC.RECONVERGENT B0 ;  /* 0x0000000000007941 */ /* 0x000fea0003800200 */
.L_x_251:
[----:B------:R-:W-:Y:S04]  /*2940*/  BSSY.RECONVERGENT B0, `(.L_x_253) ;  /* 0x000001d000007945 */ /* 0x000fe80003800200 */
[----:B------:R-:W-:Y:S05]  /*2950*/  @P1 BRA `(.L_x_254) ;  /* 0x00000000006c1947 */ /* 0x000fea0003800000 */
[----:B-1-3--:R-:W2:Y:S01]  /*2960*/  LDC.64 R16, c[0x0][0x3f8] ;  /* 0x0000fe00ff107b82 */ /* 0x00aea20000000a00 */
[----:B------:R-:W-:-:S07]  /*2970*/  IMAD R47, R47, 0xc, R2 ;  /* 0x0000000c2f2f7824 */ /* 0x000fce00078e0202 */
[----:B------:R-:W1:Y:S01]  /*2980*/  LDC.64 R18, c[0x0][0x3d8] ;  /* 0x0000f600ff127b82 */ /* 0x000e620000000a00 */
[----:B--2---:R-:W-:Y:S01]  /*2990*/  IMAD.WIDE.U32 R20, R16, 0x3, RZ ;  /* 0x0000000310147825 */ /* 0x004fe200078e00ff */
        /* <DEDUP_REMOVED lines=23> */
.L_x_254:
[----:B------:R-:W-:Y:S05]  /*2b10*/  BSYNC.RECONVERGENT B0 ;  /* 0x0000000000007941 */ /* 0x000fea0003800200 */
.L_x_253:
        /* <DEDUP_REMOVED lines=11> */
[----:B-1----:R-:W-:Y:S01]  /*2bd0*/  IMAD R17, R4, UR10, R0 ;  /* 0x0000000a04117c24 */ /* 0x002fe2000f8e0200 */
[----:B------:R-:W-:Y:S02]  /*2be0*/  IADD3 R15, PT, PT, R15, R0, RZ ;  /* 0x000000000f0f7210 */ /* 0x000fe40007ffe0ff */
[----:B------:R-:W-:-:S04]  /*2bf0*/  SEL R19, R5, RZ, !P1 ;  /* 0x000000ff05137207 */ /* 0x000fc80004800000 */
        /* <DEDUP_REMOVED lines=10> */
.L_x_257:
[----:B----4-:R-:W3:Y:S04]  /*2ca0*/  LDG.E.STRONG.GPU R14, desc[UR8][R12.64] ;  /* 0x000000080c0e7981 */ /* 0x010ee8000c1ef900 */
[----:B---3--:R-:W-:Y:S01]  /*2cb0*/  CCTL.IVALL ;  /* 0x00000000ff00798f */ /* 0x008fe20002000000 */
[----:B------:R-:W-:Y:S05]  /*2cc0*/  YIELD ;  /* 0x0000000000007946 */ /* 0x000fea0003800000 */
[----:B------:R-:W-:-:S13]  /*2cd0*/  ISETP.NE.AND P1, PT, R14, R19, PT ;  /* 0x000000130e00720c */ /* 0x000fda0003f25270 */
[----:B------:R-:W-:Y:S05]  /*2ce0*/  @P1 BRA `(.L_x_257) ;  /* 0xfffffffc00ec1947 */ /* 0x000fea000383ffff */
.L_x_256:
[----:B------:R-:W-:Y:S05]  /*2cf0*/  WARPSYNC.ALL ;  /* 0x0000000000007948 */ /* 0x000fea0003800000 */
[----:B------:R-:W-:Y:S01]  /*2d00*/  BAR.SYNC.DEFER_BLOCKING 0x0 ;  /* 0x0000000000007b1d */ /* 0x000fe20000010000 */
[----:B--2---:R-:W-:-:S05]  /*2d10*/  HFMA2 R20, -RZ, RZ, 0, 0 ;  /* 0x00000000ff147431 */ /* 0x004fca00000001ff */
[----:B------:R-:W-:Y:S05]  /*2d20*/  @!P3 BRA `(.L_x_258) ;  /* 0x000000040018b947 */ /* 0x000fea0003800000 */
[C-C-:B------:R-:W-:Y:S01]  /*2d30*/  IMAD R27, R4.reuse, 0x5, R0.reuse ;  /* 0x00000005041b7824 */ /* 0x140fe200078e0200 */
[CC--:B------:R-:W-:Y:S01]  /*2d40*/  LEA R26, R4.reuse, R0.reuse, 0x2 ;  /* 0x00000000041a7211 */ /* 0x0c0fe200078e10ff */
[C-C-:B------:R-:W-:Y:S01]  /*2d50*/  IMAD R25, R4.reuse, 0x6, R0.reuse ;  /* 0x0000000604197824 */ /* 0x140fe200078e0200 */
[C---:B------:R-:W-:Y:S01]  /*2d60*/  LEA R22, R4.reuse, R0, 0x1 ;  /* 0x0000000004167211 */ /* 0x040fe200078e08ff */
[--C-:B------:R-:W-:Y:S01]  /*2d70*/  IMAD R24, R4, 0x7, R0.reuse ;  /* 0x0000000704187824 */ /* 0x100fe200078e0200 */
[----:B------:R-:W-:Y:S01]  /*2d80*/  IADD3 R21, PT, PT, R0, R4, RZ ;  /* 0x0000000400157210 */ /* 0x000fe20007ffe0ff */
[----:B------:R-:W-:Y:S01]  /*2d90*/  IMAD R23, R4, 0x3, R0 ;  /* 0x0000000304177824 */ /* 0x000fe200078e0200 */
[----:B------:R-:W-:Y:S01]  /*2da0*/  MOV R18, RZ ;  /* 0x000000ff00127202 */ /* 0x000fe20000000f00 */
[----:B------:R-:W-:Y:S01]  /*2db0*/  UIADD3 UR5, UPT, UPT, -UR10, URZ, URZ ;  /* 0x000000ff0a057290 */ /* 0x000fe2000fffe1ff */
[----:B------:R-:W-:Y:S02]  /*2dc0*/  MOV R19, R0 ;  /* 0x0000000000137202 */ /* 0x000fe40000000f00 */
[----:B------:R-:W-:-:S09]  /*2dd0*/  LOP3.LUT R20, R5, 0x7ffffff8, RZ, 0xc0, !PT ;  /* 0x7ffffff805147812 */ /* 0x000fd200078ec0ff */
.L_x_259:
        /* <DEDUP_REMOVED lines=11> */
[----:B-1----:R-:W-:-:S06]  /*2e90*/  @!P1 IMAD.WIDE.U32 R16, R22, 0x8, R48 ;  /* 0x0000000816109825 */ /* 0x002fcc00078e0030 */
        /* <DEDUP_REMOVED lines=47> */
.L_x_258:
[----:B----4-:R-:W-:-:S13]  /*3190*/  LOP3.LUT P1, R12, R5, 0x7, RZ, 0xc0, !PT ;  /* 0x00000007050c7812 */ /* 0x010fda000782c0ff */
        /* <DEDUP_REMOVED lines=10> */
[C---:B-1----:R-:W-:Y:S02]  /*3240*/  IADD3 R17, PT, PT, R20.reuse, 0x2, RZ ;  /* 0x0000000214117810 */ /* 0x042fe40007ffe0ff */
[----:B------:R-:W-:Y:S02]  /*3250*/  ISETP.EQ.OR P5, PT, R15, UR10, P2 ;  /* 0x0000000a0f007c0c */ /* 0x000fe400097a2670 */
[----:B------:R-:W-:Y:S02]  /*3260*/  IADD3 R19, PT, PT, R20, 0x3, RZ ;  /* 0x0000000314137810 */ /* 0x000fe40007ffe0ff */
        /* <DEDUP_REMOVED lines=20> */
.L_x_260:
        /* <DEDUP_REMOVED lines=18> */
.L_x_261:
        /* <DEDUP_REMOVED lines=9> */
.L_x_262:
[----:B------:R-:W-:Y:S05]  /*3560*/  BSYNC.RECONVERGENT B0 ;  /* 0x0000000000007941 */ /* 0x000fea0003800200 */
.L_x_255:
        /* <DEDUP_REMOVED lines=19> */
[C---:B------:R-:W-:Y:S01]  /*36a0*/  FADD.FTZ R21, -R8.reuse, R21 ;  /* 0x0000001508157221 */ /* 0x040fe20000010100 */
[C---:B------:R-:W-:Y:S01]  /*36b0*/  FADD.FTZ R19, -R8.reuse, R19 ;  /* 0x0000001308137221 */ /* 0x040fe20000010100 */
[----:B----4-:R-:W-:Y:S01]  /*36c0*/  ISETP.GE.U32.AND P1, PT, R37, UR12, PT ;  /* 0x0000000c25007c0c */ /* 0x010fe2000bf26070 */
[----:B------:R-:W-:Y:S01]  /*36d0*/  FADD.FTZ R17, -R8, R49 ;  /* 0x0000003108117221 */ /* 0x000fe20000010100 */
[----:B------:R-:W-:Y:S01]  /*36e0*/  SHF.L.U32 R33, R33, 0x10, RZ ;  /* 0x0000001021217819 */ /* 0x000fe200000006ff */
[----:B-1----:R-:W-:-:S03]  /*36f0*/  IMAD R13, R13, UR10, R12 ;  /* 0x0000000a0d0d7c24 */ /* 0x002fc6000f8e020c */
[----:B------:R-:W-:Y:S01]  /*3700*/  @!P2 STS.64 [UR5+0x78], R10 ;  /* 0x0000780aff00a988 */ /* 0x000fe20008000a05 */
[----:B------:R-:W-:Y:S01]  /*3710*/  PRMT R12, R28, 0x7632, R12 ;  /* 0x000076321c0c7816 */ /* 0x000fe2000000000c */
[----:B------:R-:W-:Y:S01]  /*3720*/  BAR.SYNC.DEFER_BLOCKING 0x0 ;  /* 0x0000000000007b1d */ /* 0x000fe20000010000 */
[C---:B------:R-:W-:Y:S02]  /*3730*/  IADD3 R25, PT, PT, R13.reuse, 0x20, RZ ;  /* 0x000000200d197810 */ /* 0x040fe40007ffe0ff */
[----:B------:R-:W-:Y:S02]  /*3740*/  SHF.L.U32 R12, R12, 0x10, RZ ;  /* 0x000000100c0c7819 */ /* 0x000fe400000006ff */
[----:B------:R-:W-:Y:S02]  /*3750*/  ISETP.GE.U32.AND P2, PT, R13, UR12, PT ;  /* 0x0000000c0d007c0c */ /* 0x000fe4000bf46070 */
[----:B------:R-:W-:Y:S02]  /*3760*/  ISETP.GE.U32.AND P3, PT, R25, UR12, PT ;  /* 0x0000000c19007c0c */ /* 0x000fe4000bf66070 */
[----:B---3--:R-:W-:-:S04]  /*3770*/  SHF.R.S32.HI R16, RZ, 0x1f, R25 ;  /* 0x0000001fff107819 */ /* 0x008fc80000011419 */
[----:B------:R-:W-:Y:S01]  /*3780*/  ISETP.GE.AND.EX P3, PT, R16, UR13, PT, P3 ;  /* 0x0000000d10007c0c */ /* 0x000fe2000bf66330 */
[----:B0-----:R-:W0:Y:S01]  /*3790*/  LDS.64 R10, [UR5+0x78] ;  /* 0x00007805ff0a7984 */ /* 0x001e220008000a00 */
        /* <DEDUP_REMOVED lines=12> */
[----:B------:R-:W-:Y:S01]  /*3860*/  FMUL.FTZ R12, R47, R46 ;  /* 0x0000002e2f0c7220 */ /* 0x000fe20000410000 */
[----:B------:R-:W-:Y:S06]  /*3870*/  @!P4 BRA `(.L_x_263) ;  /* 0x000000000048c947 */ /* 0x000fec0003800000 */
[----:B------:R-:W-:Y:S01]  /*3880*/  FFMA.FTZ R22, R39, R22, R41 ;  /* 0x0000001627167223 */ /* 0x000fe20000010029 */
[----:B--2---:R-:W-:-:S03]  /*3890*/  FFMA.FTZ R20, R9, R12, R40 ;  /* 0x0000000c09147223 */ /* 0x004fc60000010028 */
        /* <DEDUP_REMOVED lines=16> */
.L_x_263:
[----:B------:R-:W-:Y:S01]  /*39a0*/  FFMA.FTZ R12, R14, R12, R15 ;  /* 0x0000000c0e0c7223 */ /* 0x000fe2000001000f */
[----:B------:R-:W-:Y:S01]  /*39b0*/  BSSY.RECONVERGENT B0, `(.L_x_264) ;  /* 0x0000014000007945 */ /* 0x000fe20003800200 */
[----:B------:R-:W-:Y:S01]  /*39c0*/  FFMA.FTZ R33, R39, R33, -R18 ;  /* 0x0000002127217223 */ /* 0x000fe20000010812 */
[-C--:B--2---:R-:W-:Y:S01]  /*39d0*/  FMUL.FTZ R20, R27, R46.reuse ;  /* 0x0000002e1b147220 */ /* 0x084fe20000410000 */
        /* <DEDUP_REMOVED lines=17> */
.L_x_265:
[----:B------:R-:W-:Y:S05]  /*3af0*/  BSYNC.RECONVERGENT B0 ;  /* 0x0000000000007941 */ /* 0x000fea0003800200 */
.L_x_264:
[----:B------:R-:W-:Y:S01]  /*3b00*/  SHF.L.U32 R31, R31, 0x10, RZ ;  /* 0x000000101f1f7819 */ /* 0x000fe200000006ff */
[C-C-:B------:R-:W-:Y:S01]  /*3b10*/  FFMA.FTZ R8, R14.reuse, R20, R15.reuse ;  /* 0x000000140e087223 */ /* 0x140fe2000001000f */
[----:B------:R-:W-:Y:S01]  /*3b20*/  FFMA.FTZ R10, R14, R18, R15 ;  /* 0x000000120e0a7223 */ /* 0x000fe2000001000f */
[----:B------:R-:W-:Y:S01]  /*3b30*/  SHF.L.U32 R44, R44, 0x10, RZ ;  /* 0x000000102c2c7819 */ /* 0x000fe200000006ff */
[----:B------:R-:W-:Y:S06]  /*3b40*/  @!P4 BRA `(.L_x_266) ;  /* 0x000000000048c947 */ /* 0x000fec0003800000 */
[----:B------:R-:W-:Y:S01]  /*3b50*/  FFMA.FTZ R20, R39, R20, R41 ;  /* 0x0000001427147223 */ /* 0x000fe20000010029 */
[----:B------:R-:W-:-:S03]  /*3b60*/  FFMA.FTZ R18, R9, R18, R40 ;  /* 0x0000001209127223 */ /* 0x000fc60000010028 */
[----:B0-----:R-:W-:Y:S01]  /*3b70*/  FMUL.FTZ R11, R20, -1.4426950216293334961 ;  /* 0xbfb8aa3b140b7820 */ /* 0x001fe20000410000 */
        /* <DEDUP_REMOVED lines=15> */
.L_x_266:
[----:B------:R-:W-:Y:S01]  /*3c70*/  BSSY.RECONVERGENT B0, `(.L_x_267) ;  /* 0x0000012000007945 */ /* 0x000fe20003800200 */
[----:B------:R-:W-:Y:S01]  /*3c80*/  FFMA.FTZ R31, R39, R31, -R8 ;  /* 0x0000001f271f7223 */ /* 0x000fe20000010808 */
[----:B0-----:R-:W-:Y:S02]  /*3c90*/  FFMA.FTZ R13, R9, R44, -R10 ;  /* 0x0000002c090d7223 */ /* 0x001fe4000001080a */
        /* <DEDUP_REMOVED lines=15> */
.L_x_268:
[----:B------:R-:W-:Y:S05]  /*3d90*/  BSYNC.RECONVERGENT B0 ;  /* 0x0000000000007941 */ /* 0x000fea0003800200 */
.L_x_267:
[----:B0-----:R-:W-:Y:S01]  /*3da0*/  SHF.L.U32 R12, R29, 0x10, RZ ;  /* 0x000000101d0c7819 */ /* 0x001fe200000006ff */
[-C--:B------:R-:W-:Y:S01]  /*3db0*/  FMUL.FTZ R26, R21, R46.reuse ;  /* 0x0000002e151a7220 */ /* 0x080fe20000410000 */
[----:B------:R-:W-:Y:S01]  /*3dc0*/  SHF.L.U32 R16, R43, 0x10, RZ ;  /* 0x000000102b107819 */ /* 0x000fe200000006ff */
[-C--:B------:R-:W-:Y:S01]  /*3dd0*/  FMUL.FTZ R8, R19, R46.reuse ;  /* 0x0000002e13087220 */ /* 0x080fe20000410000 */
[-C--:B------:R-:W-:Y:S01]  /*3de0*/  FMUL.FTZ R10, R23, R46.reuse ;  /* 0x0000002e170a7220 */ /* 0x080fe20000410000 */
[----:B------:R-:W-:Y:S01]  /*3df0*/  FMUL.FTZ R28, R17, R46 ;  /* 0x0000002e111c7220 */ /* 0x000fe20000410000 */
        /* <DEDUP_REMOVED lines=19> */
.L_x_269:
[----:B------:R-:W-:Y:S04]  /*3f30*/  BSSY.RECONVERGENT B0, `(.L_x_270) ;  /* 0x0000015000007945 */ /* 0x000fe80003800200 */
[----:B------:R-:W-:Y:S05]  /*3f40*/  @P0 BRA `(.L_x_271) ;  /* 0x00000000004c0947 */ /* 0x000fea0003800000 */
[----:B------:R-:W0:Y:S01]  /*3f50*/  LDCU.64 UR6, c[0x0][0x3f8] ;  /* 0x00007f00ff0677ac */ /* 0x000e220008000a00 */
[C-C-:B------:R-:W-:Y:S01]  /*3f60*/  FFMA.FTZ R18, R14.reuse, R26, R15.reuse ;  /* 0x0000001a0e127223 */ /* 0x140fe2000001000f */
[----:B------:R-:W-:Y:S01]  /*3f70*/  SHF.R.S32.HI R19, RZ, 0x1f, R38 ;  /* 0x0000001fff137819 */ /* 0x000fe20000011426 */
[----:B------:R-:W-:Y:S01]  /*3f80*/  FFMA.FTZ R20, R14, R28, R15 ;  /* 0x0000001c0e147223 */ /* 0x000fe2000001000f */
[----:B------:R-:W1:Y:S01]  /*3f90*/  LDCU.64 UR14, c[0x0][0x380] ;  /* 0x00007000ff0e77ac */ /* 0x000e620008000a00 */
[----:B------:R-:W-:Y:S01]  /*3fa0*/  FFMA.FTZ R11, R39, R12, -R18 ;  /* 0x0000000c270b7223 */ /* 0x000fe20000010812 */
[----:B------:R-:W-:Y:S01]  /*3fb0*/  MOV R12, R50 ;  /* 0x00000032000c7202 */ /* 0x000fe20000000f00 */
[----:B------:R-:W-:Y:S01]  /*3fc0*/  FFMA.FTZ R17, R9, R16, -R20 ;  /* 0x0000001009117223 */ /* 0x000fe20000010814 */
[----:B------:R-:W-:Y:S01]  /*3fd0*/  MOV R13, R53 ;  /* 0x00000035000d7202 */ /* 0x000fe20000000f00 */
[-C--:B------:R-:W-:Y:S02]  /*3fe0*/  FMUL.FTZ R18, R11, R46.reuse ;  /* 0x0000002e0b127220 */ /* 0x080fe40000410000 */
        /* <DEDUP_REMOVED lines=9> */
.L_x_271:
[----:B------:R-:W-:Y:S05]  /*4080*/  BSYNC.RECONVERGENT B0 ;  /* 0x0000000000007941 */ /* 0x000fea0003800200 */
.L_x_270:
[----:B------:R-:W-:Y:S01]  /*4090*/  UISETP.NE.AND UP0, UPT, UR11, URZ, UPT ;  /* 0x000000ff0b00728c */ /* 0x000fe2000bf05270 */
[C-C-:B0-----:R-:W-:Y:S01]  /*40a0*/  FFMA.FTZ R16, R14.reuse, R8, R15.reuse ;  /* 0x000000080e107223 */ /* 0x141fe2000001000f */
[----:B------:R-:W-:Y:S01]  /*40b0*/  FFMA.FTZ R18, R14, R10, R15 ;  /* 0x0000000a0e127223 */ /* 0x000fe2000001000f */
[----:B------:R-:W-:Y:S02]  /*40c0*/  SHF.L.U32 R12, R7, 0x10, RZ ;  /* 0x00000010070c7819 */ /* 0x000fe400000006ff */
[----:B------:R-:W-:Y:S02]  /*40d0*/  SHF.R.S32.HI R20, RZ, 0x1f, R37 ;  /* 0x0000001fff147819 */ /* 0x000fe40000011425 */
[----:B------:R-:W-:Y:S02]  /*40e0*/  SHF.L.U32 R42, R42, 0x10, RZ ;  /* 0x000000102a2a7819 */ /* 0x000fe400000006ff */
[----:B------:R-:W-:Y:S05]  /*40f0*/  BRA.U !UP0, `(.L_x_272) ;  /* 0x0000000108487547 */ /* 0x000fea000b800000 */
        /* <DEDUP_REMOVED lines=18> */
.L_x_272:
[----:B------:R-:W-:Y:S01]  /*4220*/  ISETP.GE.AND.EX P1, PT, R20, UR13, PT, P1 ;  /* 0x0000000d14007c0c */ /* 0x000fe2000bf26310 */
[----:B------:R-:W-:Y:S01]  /*4230*/  FFMA.FTZ R39, R39, R12, -R16 ;  /* 0x0000000c27277223 */ /* 0x000fe20000010810 */
[----:B------:R-:W-:Y:S01]  /*4240*/  FFMA.FTZ R9, R9, R42, -R18 ;  /* 0x0000002a09097223 */ /* 0x000fe20000010812 */
[----:B------:R-:W-:Y:S02]  /*4250*/  BSSY.RECONVERGENT B0, `(.L_x_273) ;  /* 0x000000f000007945 */ /* 0x000fe40003800200 */
[-C--:B------:R-:W-:Y:S01]  /*4260*/  FMUL.FTZ R7, R39, R46.reuse ;  /* 0x0000002e27077220 */ /* 0x080fe20000410000 */
[----:B------:R-:W-:-:S07]  /*4270*/  FMUL.FTZ R46, R9, R46 ;  /* 0x0000002e092e7220 */ /* 0x000fce0000410000 */
[----:B------:R-:W-:Y:S05]  /*4280*/  @P1 BRA `(.L_x_274) ;  /* 0x00000000002c1947 */ /* 0x000fea0003800000 */
[----:B------:R-:W0:Y:S01]  /*4290*/  LDCU.64 UR6, c[0x0][0x3f8] ;  /* 0x00007f00ff0677ac */ /* 0x000e220008000a00 */
[----:B------:R-:W-:Y:S02]  /*42a0*/  MOV R51, R53 ;  /* 0x0000003500337202 */ /* 0x000fe40000000f00 */
[----:B------:R-:W-:Y:S01]  /*42b0*/  F2FP.BF16.F32.PACK_AB R7, R46, R7 ;  /* 0x000000072e07723e */ /* 0x000fe200000010ff */
[----:B------:R-:W1:Y:S01]  /*42c0*/  LDCU.64 UR12, c[0x0][0x380] ;  /* 0x00007000ff0c77ac */ /* 0x000e620008000a00 */
[----:B0-----:R-:W-:Y:S02]  /*42d0*/  IMAD R8, R20, UR6, RZ ;  /* 0x0000000614087c24 */ /* 0x001fe4000f8e02ff */
[----:B------:R-:W-:-:S04]  /*42e0*/  IMAD.WIDE.U32 R50, R37, UR6, R50 ;  /* 0x0000000625327c25 */ /* 0x000fc8000f8e0032 */
[----:B------:R-:W-:Y:S01]  /*42f0*/  IMAD R9, R37, UR7, R8 ;  /* 0x0000000725097c24 */ /* 0x000fe2000f8e0208 */
[----:B-1----:R-:W-:-:S04]  /*4300*/  LEA R8, P0, R50, UR12, 0x1 ;  /* 0x0000000c32087c11 */ /* 0x002fc8000f8008ff */
[----:B------:R-:W-:-:S04]  /*4310*/  IADD3 R9, PT, PT, R51, R9, RZ ;  /* 0x0000000933097210 */ /* 0x000fc80007ffe0ff */
[----:B------:R-:W-:-:S05]  /*4320*/  LEA.HI.X R9, R50, UR13, R9, 0x1, P0 ;  /* 0x0000000d32097c11 */ /* 0x000fca00080f0c09 */
[----:B------:R0:W-:Y:S02]  /*4330*/  STG.E desc[UR8][R8.64], R7 ;  /* 0x0000000708007986 */ /* 0x0001e4000c101908 */
.L_x_274:
[----:B------:R-:W-:Y:S05]  /*4340*/  BSYNC.RECONVERGENT B0 ;  /* 0x0000000000007941 */ /* 0x000fea0003800200 */
.L_x_273:
[----:B------:R-:W-:Y:S02]  /*4350*/  IADD3 R35, PT, PT, R4, R35, RZ ;  /* 0x0000002304237210 */ /* 0x000fe40007ffe0ff */
[----:B------:R-:W-:Y:S02]  /*4360*/  IADD3 R36, PT, PT, R36, 0x1, RZ ;  /* 0x0000000124247810 */ /* 0x000fe40007ffe0ff */
[----:B------:R-:W-:-:S13]  /*4370*/  ISETP.GE.AND P0, PT, R35, UR4, PT ;  /* 0x0000000423007c0c */ /* 0x000fda000bf06270 */
[----:B------:R-:W-:Y:S05]  /*4380*/  @!P0 BRA `(.L_x_275) ;  /* 0xffffffbc00948947 */ /* 0x000fea000383ffff */
.L_x_244:
[----:B------:R-:W1:Y:S01]  /*4390*/  LDC R6, c[0x0][0x370] ;  /* 0x0000dc00ff067b82 */ /* 0x000e620000000800 */
[----:B------:R-:W-:Y:S01]  /*43a0*/  ISETP.NE.AND P2, PT, R2, RZ, PT ;  /* 0x000000ff0200720c */ /* 0x000fe20003f45270 */
[----:B------:R-:W-:Y:S06]  /*43b0*/  BSSY.RECONVERGENT B0, `(.L_x_276) ;  /* 0x0000011000007945 */ /* 0x000fec0003800200 */
[----:B0-----:R-:W0:Y:S08]  /*43c0*/  LDC R7, c[0x0][0x374] ;  /* 0x0000dd00ff077b82 */ /* 0x001e300000000800 */
[----:B------:R-:W2:Y:S01]  /*43d0*/  LDC.64 R4, c[0x0][0x3c8] ;  /* 0x0000f200ff047b82 */ /* 0x000ea20000000a00 */
[----:B-1----:R-:W-:-:S02]  /*43e0*/  ISETP.NE.AND P1, PT, R6, 0x1, PT ;  /* 0x000000010600780c */ /* 0x002fc40003f25270 */
[----:B------:R-:W-:Y:S02]  /*43f0*/  IADD3 R8, PT, PT, R6, -0x1, RZ ;  /* 0xffffffff06087810 */ /* 0x000fe40007ffe0ff */
[----:B0-----:R-:W-:-:S04]  /*4400*/  IADD3 R3, PT, PT, R7, -0x1, RZ ;  /* 0xffffffff07037810 */ /* 0x001fc80007ffe0ff */
[----:B------:R-:W-:Y:S02]  /*4410*/  ISETP.NE.AND P0, PT, R0, R3, PT ;  /* 0x000000030000720c */ /* 0x000fe40003f05270 */
[----:B------:R-:W-:Y:S02]  /*4420*/  SHF.L.U32 R0, R7, 0x1, RZ ;  /* 0x0000000107007819 */ /* 0x000fe400000006ff */
[----:B------:R-:W-:Y:S02]  /*4430*/  ISETP.NE.OR P0, PT, R8, UR10, P0 ;  /* 0x0000000a08007c0c */ /* 0x000fe40008705670 */
[----:B------:R-:W-:-:S05]  /*4440*/  SEL R3, R0, RZ, P1 ;  /* 0x000000ff00037207 */ /* 0x000fca0000800000 */
[----:B--2---:R-:W-:Y:S01]  /*4450*/  IMAD.WIDE.U32 R4, R3, 0x4, R4 ;  /* 0x0000000403047825 */ /* 0x004fe200078e0004 */
[----:B------:R-:W-:Y:S06]  /*4460*/  @P2 BRA `(.L_x_277) ;  /* 0x0000000000142947 */ /* 0x000fec0003800000 */
[----:B------:R-:W-:Y:S01]  /*4470*/  HFMA2 R3, -RZ, RZ, 0, 5.9604644775390625e-08 ;  /* 0x00000001ff037431 */ /* 0x000fe200000001ff */
[----:B------:R-:W-:Y:S06]  /*4480*/  MEMBAR.ALL.GPU ;  /* 0x0000000000007992 */ /* 0x000fec000000a000 */
[----:B------:R-:W-:-:S00]  /*4490*/  ERRBAR ;  /* 0x00000000000079ab */ /* 0x000fc00000000000 */
[----:B------:R-:W-:Y:S06]  /*44a0*/  CGAERRBAR ;  /* 0x00000000000075ab */ /* 0x000fec0000000000 */
[----:B------:R0:W-:Y:S02]  /*44b0*/  REDG.E.ADD.S32.STRONG.GPU desc[UR8][R4.64], R3 ;  /* 0x000000030400798e */ /* 0x0001e4000c12e308 */
.L_x_277:
[----:B------:R-:W-:Y:S05]  /*44c0*/  BSYNC.RECONVERGENT B0 ;  /* 0x0000000000007941 */ /* 0x000fea0003800200 */
.L_x_276:
[----:B------:R-:W-:Y:S05]  /*44d0*/  @P0 EXIT ;  /* 0x000000000000094d */ /* 0x000fea0003800000 */
[----:B------:R-:W-:Y:S05]  /*44e0*/  @P2 BRA `(.L_x_278) ;  /* 0x0000000000202947 */ /* 0x000fea0003800000 */
[----:B------:R-:W-:-:S05]  /*44f0*/  IMAD R0, R6, R7, RZ ;  /* 0x0000000706007224 */ /* 0x000fca00078e02ff */
[----:B------:R-:W-:-:S13]  /*4500*/  ISETP.NE.AND P0, PT, R0, -0x1, PT ;  /* 0xffffffff0000780c */ /* 0x000fda0003f05270 */
[----:B------:R-:W-:Y:S05]  /*4510*/  @!P0 BRA `(.L_x_278) ;  /* 0x0000000000148947 */ /* 0x000fea0003800000 */
.L_x_279:
[----:B0-----:R-:W2:Y:S04]  /*4520*/  LDG.E.STRONG.GPU R3, desc[UR8][R4.64] ;  /* 0x0000000804037981 */ /* 0x001ea8000c1ef900 */
[----:B--2---:R-:W-:Y:S01]  /*4530*/  CCTL.IVALL ;  /* 0x00000000ff00798f */ /* 0x004fe20002000000 */
[----:B------:R-:W-:Y:S05]  /*4540*/  YIELD ;  /* 0x0000000000007946 */ /* 0x000fea0003800000 */
[----:B------:R-:W-:-:S13]  /*4550*/  ISETP.NE.AND P0, PT, R3, R0, PT ;  /* 0x000000000300720c */ /* 0x000fda0003f05270 */
[----:B------:R-:W-:Y:S05]  /*4560*/  @P0 BRA `(.L_x_279) ;  /* 0xfffffffc00ec0947 */ /* 0x000fea000383ffff */
.L_x_278:
[----:B------:R-:W-:Y:S05]  /*4570*/  WARPSYNC.ALL ;  /* 0x0000000000007948 */ /* 0x000fea0003800000 */
[----:B0-----:R-:W0:Y:S08]  /*4580*/  LDC.64 R4, c[0x0][0x3f8] ;  /* 0x0000fe00ff047b82 */ /* 0x001e300000000a00 */
        /* <DEDUP_REMOVED lines=39> */
[----:B------:R-:W-:Y:S02]  /*4800*/  IADD3.X R32, PT, PT, RZ, R11, RZ, P2, !PT ;  /* 0x0000000bff207210 */ /* 0x000fe400017fe4ff */
[----:B------:R-:W-:Y:S02]  /*4810*/  ISETP.NE.AND.EX P1, PT, RZ, RZ, PT, P1 ;  /* 0x000000ffff00720c */ /* 0x000fe40003f25310 */
[----:B------:R-:W-:Y:S02]  /*4820*/  ISETP.GE.U32.AND P0, PT, R6, 0x3, PT ;  /* 0x000000030600780c */ /* 0x000fe40003f06070 */
[----:B------:R-:W-:Y:S02]  /*4830*/  SHF.R.S64 R29, R29, 0x1, R32 ;  /* 0x000000011d1d7819 */ /* 0x000fe40000001020 */
[----:B------:R-:W-:-:S02]  /*4840*/  ISETP.GE.U32.AND.EX P0, PT, R7, RZ, PT, P0 ;  /* 0x000000ff0700720c */ /* 0x000fc40003f06100 */
[----:B------:R-:W-:-:S05]  /*4850*/  SHF.R.S32.HI R32, RZ, 0x1, R32 ;  /* 0x00000001ff207819 */ /* 0x000fca0000011420 */
[----:B------:R-:W-:Y:S06]  /*4860*/  @!P1 BRA `(.L_x_281) ;  /* 0x0000000000e09947 */ /* 0x000fec0003800000 */
        /* <DEDUP_REMOVED lines=9> */
[----:B------:R-:W-:Y:S01]  /*4900*/  SHF.L.U64.HI R30, R3, 0x2, R0 ;  /* 0x00000002031e7819 */ /* 0x000fe20000010200 */
[----:B------:R-:W-:Y:S01]  /*4910*/  UMOV UR4, URZ ;  /* 0x000000ff00047c82 */ /* 0x000fe20008000000 */
[----:B------:R-:W-:-:S02]  /*4920*/  SHF.L.U64.HI R26, R29, 0x2, R32 ;  /* 0x000000021d1a7819 */ /* 0x000fc40000010220 */
[----:B------:R-:W-:Y:S02]  /*4930*/  IADD3 R19, PT, PT, R7, UR4, RZ ;  /* 0x0000000407137c10 */ /* 0x000fe4000fffe0ff */
[----:B------:R-:W-:Y:S01]  /*4940*/  MOV R2, R6 ;  /* 0x0000000600027202 */ /* 0x000fe20000000f00 */
[----:B------:R-:W-:Y:S01]  /*4950*/  IMAD.WIDE.U32 R6, R4, 0x4, RZ ;  /* 0x0000000404067825 */ /* 0x000fe200078e00ff */
[C---:B0-----:R-:W-:Y:S02]  /*4960*/  IADD3 R22, P2, PT, R20.reuse, UR10, RZ ;  /* 0x0000000a14167c10 */ /* 0x041fe4000ff5e0ff */
[----:B-1----:R-:W-:Y:S02]  /*4970*/  IADD3 R24, P1, PT, R20, UR6, RZ ;  /* 0x0000000614187c10 */ /* 0x002fe4000ff3e0ff */
[C---:B------:R-:W-:Y:S02]  /*4980*/  IADD3.X R25, PT, PT, R23.reuse, UR11, RZ, P2, !PT ;  /* 0x0000000b17197c10 */ /* 0x040fe400097fe4ff */
[----:B------:R-:W-:-:S02]  /*4990*/  IADD3.X R27, PT, PT, R23, UR7, RZ, P1, !PT ;  /* 0x00000007171b7c10 */ /* 0x000fc40008ffe4ff */
[----:B------:R-:W-:Y:S02]  /*49a0*/  IADD3 R16, P2, PT, RZ, -R9, RZ ;  /* 0x80000009ff107210 */ /* 0x000fe40007f5e0ff */
[----:B--2---:R-:W-:Y:S02]  /*49b0*/  IADD3 R20, P1, PT, R20, UR12, RZ ;  /* 0x0000000c14147c10 */ /* 0x004fe4000ff3e0ff */
[----:B------:R-:W-:Y:S02]  /*49c0*/  SHF.L.U32 R9, R5, 0x2, RZ ;  /* 0x0000000205097819 */ /* 0x000fe400000006ff */
[----:B------:R-:W-:Y:S02]  /*49d0*/  IADD3.X R23, PT, PT, R23, UR13, RZ, P1, !PT ;  /* 0x0000000d17177c10 */ /* 0x000fe40008ffe4ff */
[----:B------:R-:W-:Y:S02]  /*49e0*/  IADD3 R28, PT, PT, R7, R9, RZ ;  /* 0x00000009071c7210 */ /* 0x000fe40007ffe0ff */
[----:B------:R-:W-:-:S07]  /*49f0*/  IADD3.X R18, PT, PT, RZ, -0x1, RZ, P2, !PT ;  /* 0xffffffffff127810 */ /* 0x000fce00017fe4ff */
.L_x_282:
[-C--:B0-----:R-:W-:Y:S02]  /*4a00*/  LEA R10, P1, R3, R24.reuse, 0x2 ;  /* 0x00000018030a7211 */ /* 0x081fe400078210ff */
[----:B------:R-:W-:Y:S02]  /*4a10*/  LEA R14, P3, R29, R24, 0x2 ;  /* 0x000000181d0e7211 */ /* 0x000fe400078610ff */
[----:B------:R-:W-:Y:S02]  /*4a20*/  IADD3 R12, P2, PT, R24, R6, RZ ;  /* 0x00000006180c7210 */ /* 0x000fe40007f5e0ff */
[----:B------:R-:W-:Y:S02]  /*4a30*/  IADD3.X R11, PT, PT, R27, R30, RZ, P1, !PT ;  /* 0x0000001e1b0b7210 */ /* 0x000fe40000ffe4ff */
[----:B------:R-:W-:Y:S02]  /*4a40*/  MOV R8, R24 ;  /* 0x0000001800087202 */ /* 0x000fe40000000f00 */
[----:B------:R-:W-:-:S02]  /*4a50*/  MOV R9, R27 ;  /* 0x0000001b00097202 */ /* 0x000fc40000000f00 */
        /* <DEDUP_REMOVED lines=8> */
[----:B------:R-:W-:-:S04]  /*4ae0*/  IADD3 R16, P1, PT, R16, 0x1, RZ ;  /* 0x0000000110107810 */ /* 0x000fc80007f3e0ff */
[----:B------:R-:W-:Y:S02]  /*4af0*/  IADD3.X R18, PT, PT, RZ, R18, RZ, P1, !PT ;  /* 0x00000012ff127210 */ /* 0x000fe40000ffe4ff */
[----:B------:R-:W-:-:S04]  /*4b00*/  ISETP.NE.U32.AND P1, PT, R16, RZ, PT ;  /* 0x000000ff1000720c */ /* 0x000fc80003f25070 */
[----:B------:R-:W-:Y:S02]  /*4b10*/  ISETP.NE.AND.EX P1, PT, R18, RZ, PT, P1 ;  /* 0x000000ff1200720c */ /* 0x000fe40003f25310 */
[----:B------:R-:W-:Y:S02]  /*4b20*/  IADD3 R24, P2, PT, R24, 0x600, RZ ;  /* 0x0000060018187810 */ /* 0x000fe40007f5e0ff */
[----:B------:R-:W-:Y:S02]  /*4b30*/  IADD3 R22, P3, PT, R22, 0x600, RZ ;  /* 0x0000060016167810 */ /* 0x000fe40007f7e0ff */
[----:B------:R-:W-:Y:S02]  /*4b40*/  IADD3.X R27, PT, PT, RZ, R27, RZ, P2, !PT ;  /* 0x0000001bff1b7210 */ /* 0x000fe400017fe4ff */
[----:B--2---:R-:W-:Y:S02]  /*4b50*/  F2FP.BF16.F32.PACK_AB R17, R11, R8 ;  /* 0x000000080b11723e */ /* 0x004fe400000010ff */
[----:B------:R-:W-:-:S02]  /*4b60*/  MOV R8, R20 ;  /* 0x0000001400087202 */ /* 0x000fc40000000f00 */
[-C--:B------:R-:W-:Y:S02]  /*4b70*/  MOV R11, R25.reuse ;  /* 0x00000019000b7202 */ /* 0x080fe40000000f00 */
[----:B---3--:R-:W-:Y:S01]  /*4b80*/  F2FP.BF16.F32.PACK_AB R21, R15, R12 ;  /* 0x0000000c0f15723e */ /* 0x008fe200000010ff */
[----:B------:R0:W-:Y:S04]  /*4b90*/  STG.E desc[UR8][R8.64], R17 ;  /* 0x0000001108007986 */ /* 0x0001e8000c101908 */
[----:B------:R0:W-:Y:S01]  /*4ba0*/  STG.E desc[UR8][R10.64], R21 ;  /* 0x000000150a007986 */ /* 0x0001e2000c101908 */
[----:B------:R-:W-:Y:S02]  /*4bb0*/  IADD3 R20, P4, PT, R20, 0x600, RZ ;  /* 0x0000060014147810 */ /* 0x000fe40007f9e0ff */
[----:B------:R-:W-:-:S02]  /*4bc0*/  IADD3.X R25, PT, PT, RZ, R25, RZ, P3, !PT ;  /* 0x00000019ff197210 */ /* 0x000fc40001ffe4ff */
[----:B------:R-:W-:Y:S01]  /*4bd0*/  IADD3.X R23, PT, PT, RZ, R23, RZ, P4, !PT ;  /* 0x00000017ff177210 */ /* 0x000fe200027fe4ff */
[----:B------:R-:W-:Y:S08]  /*4be0*/  @P1 BRA `(.L_x_282) ;  /* 0xfffffffc00841947 */ /* 0x000ff0000383ffff */
.L_x_281:
[----:B------:R-:W-:Y:S05]  /*4bf0*/  BSYNC.RECONVERGENT B0 ;  /* 0x0000000000007941 */ /* 0x000fea0003800200 */
.L_x_280:
[----:B------:R-:W-:Y:S05]  /*4c00*/  @!P0 EXIT ;  /* 0x000000000000894d */ /* 0x000fea0003800000 */
[C---:B------:R-:W-:Y:S01]  /*4c10*/  SHF.L.U64.HI R5, R4.reuse, 0x2, R5 ;  /* 0x0000000204057819 */ /* 0x040fe20000010205 */
[----:B------:R-:W1:Y:S01]  /*4c20*/  LDCU.64 UR4, c[0x0][0x3d8] ;  /* 0x00007b00ff0477ac */ /* 0x000e620008000a00 */
[----:B------:R-:W-:Y:S02]  /*4c30*/  SHF.L.U32 R7, R4, 0x2, RZ ;  /* 0x0000000204077819 */ /* 0x000fe400000006ff */
[C---:B0-----:R-:W-:Y:S01]  /*4c40*/  SHF.L.U64.HI R8, R29.reuse, 0x2, R32 ;  /* 0x000000021d087819 */ /* 0x041fe20000010220 */
[----:B------:R-:W0:Y:S01]  /*4c50*/  LDCU.64 UR6, c[0x0][0x388] ;  /* 0x00007100ff0677ac */ /* 0x000e220008000a00 */
[----:B------:R-:W-:Y:S02]  /*4c60*/  SHF.L.U32 R9, R29, 0x2, RZ ;  /* 0x000000021d097819 */ /* 0x000fe400000006ff */
[C---:B------:R-:W-:Y:S01]  /*4c70*/  SHF.L.U64.HI R4, R3.reuse, 0x2, R0 ;  /* 0x0000000203047819 */ /* 0x040fe20000010200 */
[----:B------:R-:W2:Y:S01]  /*4c80*/  LDCU.64 UR10, c[0x0][0x390] ;  /* 0x00007200ff0a77ac */ /* 0x000ea20008000a00 */
[----:B------:R-:W-:-:S07]  /*4c90*/  SHF.L.U32 R6, R3, 0x2, RZ ;  /* 0x0000000203067819 */ /* 0x000fce00000006ff */
.L_x_283:
[C---:B------:R-:W-:Y:S02]  /*4ca0*/  SHF.L.U32 R18, R2.reuse, 0x2, RZ ;  /* 0x0000000202127819 */ /* 0x040fe400000006ff */
[----:B------:R-:W-:Y:S02]  /*4cb0*/  SHF.L.U64.HI R19, R2, 0x2, R19 ;  /* 0x0000000202137819 */ /* 0x000fe40000010213 */
[----:B-1----:R-:W-:-:S04]  /*4cc0*/  IADD3 R10, P0, PT, R18, UR4, RZ ;  /* 0x00000004120a7c10 */ /* 0x002fc8000ff1e0ff */
[----:B---3--:R-:W-:Y:S02]  /*4cd0*/  IADD3.X R11, PT, PT, R19, UR5, RZ, P0, !PT ;  /* 0x00000005130b7c10 */ /* 0x008fe400087fe4ff */
[C---:B------:R-:W-:Y:S02]  /*4ce0*/  IADD3 R12, P0, PT, R10.reuse, R6, RZ ;  /* 0x000000060a0c7210 */ /* 0x040fe40007f1e0ff */
[C---:B------:R-:W-:Y:S02]  /*4cf0*/  IADD3 R16, P2, PT, R10.reuse, R9, RZ ;  /* 0x000000090a107210 */ /* 0x040fe40007f5e0ff */
[C---:B------:R-:W-:Y:S02]  /*4d00*/  IADD3.X R13, PT, PT, R11.reuse, R4, RZ, P0, !PT ;  /* 0x000000040b0d7210 */ /* 0x040fe400007fe4ff */
[----:B------:R-:W-:Y:S02]  /*4d10*/  IADD3 R14, P1, PT, R10, R7, RZ ;  /* 0x000000070a0e7210 */ /* 0x000fe40007f3e0ff */
[C---:B------:R-:W-:Y:S01]  /*4d20*/  IADD3.X R17, PT, PT, R11.reuse, R8, RZ, P2, !PT ;  /* 0x000000080b117210 */ /* 0x040fe200017fe4ff */
[----:B------:R1:W3:Y:S01]  /*4d30*/  LDG.E R10, desc[UR8][R10.64] ;  /* 0x000000080a0a7981 */ /* 0x0002e2000c1e1900 */
[----:B------:R-:W-:-:S03]  /*4d40*/  IADD3.X R15, PT, PT, R11, R5, RZ, P1, !PT ;  /* 0x000000050b0f7210 */ /* 0x000fc60000ffe4ff */
[----:B------:R-:W3:Y:S04]  /*4d50*/  LDG.E R13, desc[UR8][R12.64] ;  /* 0x000000080c0d7981 */ /* 0x000ee8000c1e1900 */
[----:B------:R-:W4:Y:S04]  /*4d60*/  LDG.E R14, desc[UR8][R14.64] ;  /* 0x000000080e0e7981 */ /* 0x000f28000c1e1900 */
[----:B------:R-:W4:Y:S01]  /*4d70*/  LDG.E R17, desc[UR8][R16.64] ;  /* 0x0000000810117981 */ /* 0x000f22000c1e1900 */
[----:B------:R-:W-:Y:S02]  /*4d80*/  LOP3.LUT R23, R18, 0xfffffffc, RZ, 0xc0, !PT ;  /* 0xfffffffc12177812 */ /* 0x000fe400078ec0ff */
[----:B------:R-:W-:-:S02]  /*4d90*/  LOP3.LUT R24, R19, 0x1, RZ, 0xc0, !PT ;  /* 0x0000000113187812 */ /* 0x000fc400078ec0ff */
[----:B0-----:R-:W-:Y:S02]  /*4da0*/  IADD3 R20, P0, PT, R23, UR6, RZ ;  /* 0x0000000617147c10 */ /* 0x001fe4000ff1e0ff */
[----:B-1----:R-:W-:Y:S02]  /*4db0*/  LOP3.LUT R11, R19, 0x3, RZ, 0xc0, !PT ;  /* 0x00000003130b7812 */ /* 0x002fe400078ec0ff */
[----:B------:R-:W-:Y:S02]  /*4dc0*/  IADD3.X R21, PT, PT, R24, UR7, RZ, P0, !PT ;  /* 0x0000000718157c10 */ /* 0x000fe400087fe4ff */
[----:B--2---:R-:W-:Y:S02]  /*4dd0*/  IADD3 R22, P0, PT, R23, UR10, RZ ;  /* 0x0000000a17167c10 */ /* 0x004fe4000ff1e0ff */
[----:B---3--:R-:W-:Y:S02]  /*4de0*/  F2FP.BF16.F32.PACK_AB R25, R13, R10 ;  /* 0x0000000a0d19723e */ /* 0x008fe400000010ff */
[----:B------:R-:W-:-:S02]  /*4df0*/  IADD3 R10, P1, PT, R23, UR4, RZ ;  /* 0x00000004170a7c10 */ /* 0x000fc4000ff3e0ff */
[----:B------:R-:W-:Y:S02]  /*4e00*/  IADD3.X R23, PT, PT, R24, UR11, RZ, P0, !PT ;  /* 0x0000000b18177c10 */ /* 0x000fe400087fe4ff */
[----:B------:R-:W-:Y:S02]  /*4e10*/  IADD3.X R11, PT, PT, R11, UR5, RZ, P1, !PT ;  /* 0x000000050b0b7c10 */ /* 0x000fe40008ffe4ff */
[----:B----4-:R-:W-:Y:S02]  /*4e20*/  F2FP.BF16.F32.PACK_AB R27, R17, R14 ;  /* 0x0000000e111b723e */ /* 0x010fe400000010ff */
[C---:B------:R-:W-:Y:S02]  /*4e30*/  IADD3 R16, P0, PT, R10.reuse, R6, RZ ;  /* 0x000000060a107210 */ /* 0x040fe40007f1e0ff */
[C---:B------:R-:W-:Y:S02]  /*4e40*/  IADD3 R12, P1, PT, R10.reuse, R7, RZ ;  /* 0x000000070a0c7210 */ /* 0x040fe40007f3e0ff */
[----:B------:R-:W-:-:S02]  /*4e50*/  IADD3 R14, P2, PT, R10, R9, RZ ;  /* 0x000000090a0e7210 */ /* 0x000fc40007f5e0ff */
[C---:B------:R-:W-:Y:S02]  /*4e60*/  IADD3.X R17, PT, PT, R11.reuse, R4, RZ, P0, !PT ;  /* 0x000000040b117210 */ /* 0x040fe400007fe4ff */
[C---:B------:R-:W-:Y:S02]  /*4e70*/  IADD3.X R13, PT, PT, R11.reuse, R5, RZ, P1, !PT ;  /* 0x000000050b0d7210 */ /* 0x040fe40000ffe4ff */
[----:B------:R-:W-:Y:S01]  /*4e80*/  IADD3.X R15, PT, PT, R11, R8, RZ, P2, !PT ;  /* 0x000000080b0f7210 */ /* 0x000fe200017fe4ff */
[----:B------:R0:W-:Y:S04]  /*4e90*/  STG.E desc[UR8][R20.64], R25 ;  /* 0x0000001914007986 */ /* 0x0001e8000c101908 */
[----:B------:R1:W-:Y:S04]  /*4ea0*/  STG.E desc[UR8][R22.64], R27 ;  /* 0x0000001b16007986 */ /* 0x0003e8000c101908 */
[----:B------:R-:W2:Y:S04]  /*4eb0*/  LDG.E R26, desc[UR8][R10.64+0x600] ;  /* 0x000600080a1a7981 */ /* 0x000ea8000c1e1900 */
[----:B------:R-:W2:Y:S04]  /*4ec0*/  LDG.E R29, desc[UR8][R16.64+0x600] ;  /* 0x00060008101d7981 */ /* 0x000ea8000c1e1900 */
[----:B------:R-:W3:Y:S04]  /*4ed0*/  LDG.E R28, desc[UR8][R12.64+0x600] ;  /* 0x000600080c1c7981 */ /* 0x000ee8000c1e1900 */
[----:B------:R-:W3:Y:S01]  /*4ee0*/  LDG.E R31, desc[UR8][R14.64+0x600] ;  /* 0x000600080e1f7981 */ /* 0x000ee2000c1e1900 */
[----:B------:R-:W-:-:S04]  /*4ef0*/  IADD3 R24, P0, PT, R18, 0x600, RZ ;  /* 0x0000060012187810 */ /* 0x000fc80007f1e0ff */
[----:B0-----:R-:W-:Y:S02]  /*4f00*/  IADD3.X R25, PT, PT, RZ, R19, RZ, P0, !PT ;  /* 0x00000013ff197210 */ /* 0x001fe400007fe4ff */
        /* <DEDUP_REMOVED lines=26> */
[----:B------:R-:W4:Y:S04]  /*50b0*/  LDG.E R10, desc[UR8][R10.64+0x1200] ;  /* 0x001200080a0a7981 */ /* 0x000f28000c1e1900 */
[----:B------:R-:W4:Y:S04]  /*50c0*/  LDG.E R17, desc[UR8][R16.64+0x1200] ;  /* 0x0012000810117981 */ /* 0x000f28000c1e1900 */
[----:B------:R-:W5:Y:S04]  /*50d0*/  LDG.E R12, desc[UR8][R12.64+0x1200] ;  /* 0x001200080c0c7981 */ /* 0x000f68000c1e1900 */
[----:B------:R-:W5:Y:S01]  /*50e0*/  LDG.E R15, desc[UR8][R14.64+0x1200] ;  /* 0x001200080e0f7981 */ /* 0x000f62000c1e1900 */
[----:B------:R-:W-:-:S04]  /*50f0*/  IADD3 R18, P0, PT, R18, 0x1200, RZ ;  /* 0x0000120012127810 */ /* 0x000fc80007f1e0ff */
[----:B------:R-:W-:Y:S02]  /*5100*/  IADD3.X R19, PT, PT, RZ, R19, RZ, P0, !PT ;  /* 0x00000013ff137210 */ /* 0x000fe400007fe4ff */
[----:B------:R-:W-:Y:S02]  /*5110*/  LOP3.LUT R18, R18, 0xfffffffc, RZ, 0xc0, !PT ;  /* 0xfffffffc12127812 */ /* 0x000fe400078ec0ff */
[----:B------:R-:W-:Y:S02]  /*5120*/  LOP3.LUT R19, R19, 0x1, RZ, 0xc0, !PT ;  /* 0x0000000113137812 */ /* 0x000fe400078ec0ff */
[C---:B--2---:R-:W-:Y:S02]  /*5130*/  IADD3 R24, P0, PT, R18.reuse, UR6, RZ ;  /* 0x0000000612187c10 */ /* 0x044fe4000ff1e0ff */
[----:B0-----:R-:W-:Y:S02]  /*5140*/  IADD3 R22, P1, PT, R18, UR10, RZ ;  /* 0x0000000a12167c10 */ /* 0x001fe4000ff3e0ff */
[----:B------:R-:W-:-:S02]  /*5150*/  IADD3.X R25, PT, PT, R19, UR7, RZ, P0, !PT ;  /* 0x0000000713197c10 */ /* 0x000fc400087fe4ff */
[----:B------:R-:W-:Y:S02]  /*5160*/  IADD3.X R23, PT, PT, R19, UR11, RZ, P1, !PT ;  /* 0x0000000b13177c10 */ /* 0x000fe40008ffe4ff */
[----:B------:R-:W-:-:S04]  /*5170*/  IADD3 R2, PT, PT, R2, 0x600, RZ ;  /* 0x0000060002027810 */ /* 0x000fc80007ffe0ff */
[----:B------:R-:W-:-:S04]  /*5180*/  ISETP.GT.U32.AND P0, PT, R3, R2, PT ;  /* 0x000000020300720c */ /* 0x000fc80003f04070 */
[----:B------:R-:W-:Y:S01]  /*5190*/  ISETP.GT.AND.EX P0, PT, R0, RZ, PT, P0 ;  /* 0x000000ff0000720c */ /* 0x000fe20003f04300 */
[----:B------:R-:W-:Y:S01]  /*51a0*/  HFMA2 R19, -RZ, RZ, 0, 0 ;  /* 0x00000000ff137431 */ /* 0x000fe200000001ff */
[----:B----4-:R-:W-:Y:S02]  /*51b0*/  F2FP.BF16.F32.PACK_AB R17, R17, R10 ;  /* 0x0000000a1111723e */ /* 0x010fe400000010ff */
[----:B-----5:R-:W-:-:S03]  /*51c0*/  F2FP.BF16.F32.PACK_AB R11, R15, R12 ;  /* 0x0000000c0f0b723e */ /* 0x020fc600000010ff */
[----:B------:R3:W-:Y:S04]  /*51d0*/  STG.E desc[UR8][R24.64], R17 ;  /* 0x0000001118007986 */ /* 0x0007e8000c101908 */
[----:B------:R3:W-:Y:S02]  /*51e0*/  STG.E desc[UR8][R22.64], R11 ;  /* 0x0000000b16007986 */ /* 0x0007e4000c101908 */
[----:B------:R-:W-:Y:S05]  /*51f0*/  @P0 BRA `(.L_x_283) ;  /* 0xfffffff800a80947 */ /* 0x000fea000383ffff */
[----:B------:R-:W-:Y:S05]  /*5200*/  EXIT ;  /* 0x000000000000794d */ /* 0x000fea0003800000 */
.L_x_284:
        /* <DEDUP_REMOVED lines=15> */
.L_x_3412:


//--------------------- .text._Z35group_norm_nhwc_bwd_one_pass_kernelI11Bf16IOBf16WLi256ELi24ELi384EEv26Group_norm_nhwc_bwd_params --------------------------
	.section	.text._Z35group_norm_nhwc_bwd_one_pass_kernelI11Bf16IOBf16WLi256ELi24ELi384EEv26Group_norm_nhwc_bwd_params,"ax",@progbits
	.align	128
        .global         _Z35group_norm_nhwc_bwd_one_pass_kernelI11Bf16IOBf16WLi256ELi24ELi384EEv26Group_norm_nhwc_bwd_params
        .type           _Z35group_norm_nhwc_bwd_one_pass_kernelI11Bf16IOBf16WLi256ELi24ELi384EEv26Group_norm_nhwc_bwd_params,@function
        .size           _Z35group_norm_nhwc_bwd_one_pass_kernelI11Bf16IOBf16WLi256ELi24ELi384EEv26Group_norm_nhwc_bwd_params,(.L_x_3413 - _Z35group_norm_nhwc_bwd_one_pass_kernelI11Bf16IOBf16WLi256ELi24ELi384EEv26Group_norm_nhwc_bwd_params)
        .other          _Z35group_norm_nhwc_bwd_one_pass_kernelI11Bf16IOBf16WLi256ELi24ELi384EEv26Group_norm_nhwc_bwd_params,@"STO_CUDA_ENTRY STV_DEFAULT"
_Z35group_norm_nhwc_bwd_one_pass_kernelI11Bf16IOBf16WLi256ELi24ELi384EEv26Group_norm_nhwc_bwd_params:
.text._Z35group_norm_nhwc_bwd_one_pass_kernelI11Bf16IOBf16WLi256ELi24ELi384EEv26Group_norm_nhwc_bwd_params:
        /* <DEDUP_REMOVED lines=21> */
.L_x_328:
[----:B-1----:R-:W1:Y:S01]  /*0150*/  LDC R9, c[0x0][0x410] ;  /* 0x00010400ff097b82 */ /* 0x002e620000000800 */
[----:B--2---:R-:W2:Y:S01]  /*0160*/  LDCU UR5, c[0x0][0x41c] ;  /* 0x00008380ff0577ac */ /* 0x004ea20008000800 */
[----:B------:R-:W-:Y:S02]  /*0170*/  ISETP.LE.AND P3, PT, RZ, UR6, PT ;  /* 0x00000006ff007c0c */ /* 0x000fe4000bf63270 */
[----:B------:R-:W-:Y:S01]  /*0180*/  CS2R R44, SRZ ;  /* 0x00000000002c7805 */ /* 0x000fe2000001ff00 */
[----:B---3--:R-:W3:Y:S01]  /*0190*/  LDCU.128 UR12, c[0x0][0x400] ;  /* 0x00008000ff0c77ac */ /* 0x008ee20008000c00 */
[----:B----4-:R-:W4:Y:S01]  /*01a0*/  LDCU.64 UR8, c[0x0][0x3b8] ;  /* 0x00007700ff0877ac */ /* 0x010f220008000a00 */
[----:B------:R-:W-:Y:S01]  /*01b0*/  CS2R R40, SRZ ;  /* 0x0000000000287805 */ /* 0x000fe2000001ff00 */
[----:B0-----:R-:W0:Y:S01]  /*01c0*/  LDCU.U8 UR7, c[0x0][0x414] ;  /* 0x00008280ff0777ac */ /* 0x001e220008000000 */
[----:B-1----:R-:W-:-:S04]  /*01d0*/  IABS R7, R9 ;  /* 0x0000000900077213 */ /* 0x002fc80000000000 */
[----:B------:R-:W1:Y:S08]  /*01e0*/  I2F.RP R6, R7 ;  /* 0x0000000700067306 */ /* 0x000e700000209400 */
[----:B-1----:R-:W1:Y:S02]  /*01f0*/  MUFU.RCP R6, R6 ;  /* 0x0000000600067308 */ /* 0x002e640000001000 */
[----:B-1----:R-:W-:-:S06]  /*0200*/  IADD3 R4, PT, PT, R6, 0xffffffe, RZ ;  /* 0x0ffffffe06047810 */ /* 0x002fcc0007ffe0ff */
[----:B------:R1:W2:Y:S02]  /*0210*/  F2I.FTZ.U32.TRUNC.NTZ R5, R4 ;  /* 0x0000000400057305 */ /* 0x0002a4000021f000 */
[----:B-1----:R-:W-:Y:S01]  /*0220*/  HFMA2 R4, -RZ, RZ, 0, 0 ;  /* 0x00000000ff047431 */ /* 0x002fe200000001ff */
[----:B--2---:R-:W-:-:S05]  /*0230*/  IADD3 R8, PT, PT, RZ, -R5, RZ ;  /* 0x80000005ff087210 */ /* 0x004fca0007ffe0ff */
[----:B------:R-:W-:Y:S01]  /*0240*/  IMAD R3, R8, R7, RZ ;  /* 0x0000000708037224 */ /* 0x000fe200078e02ff */
[----:B------:R-:W-:-:S03]  /*0250*/  IABS R8, UR6 ;  /* 0x0000000600087c13 */ /* 0x000fc60008000000 */
[----:B------:R-:W-:Y:S02]  /*0260*/  IMAD.HI.U32 R5, R5, R3, R4 ;  /* 0x0000000305057227 */ /* 0x000fe400078e0004 */
[----:B------:R-:W1:Y:S04]  /*0270*/  S2R R3, SR_CTAID.X ;  /* 0x0000000000037919 */ /* 0x000e680000002500 */
[----:B------:R-:W-:-:S05]  /*0280*/  IMAD.HI.U32 R5, R5, R8, RZ ;  /* 0x0000000805057227 */ /* 0x000fca00078e00ff */
[----:B------:R-:W-:-:S05]  /*0290*/  IADD3 R6, PT, PT, -R5, RZ, RZ ;  /* 0x000000ff05067210 */ /* 0x000fca0007ffe1ff */
[----:B------:R-:W-:Y:S01]  /*02a0*/  IMAD R4, R7, R6, R8 ;  /* 0x0000000607047224 */ /* 0x000fe200078e0208 */
[----:B------:R-:W-:-:S04]  /*02b0*/  LOP3.LUT R6, R9, UR6, RZ, 0x3c, !PT ;  /* 0x0000000609067c12 */ /* 0x000fc8000f8e3cff */
[----:B------:R-:W-:Y:S02]  /*02c0*/  ISETP.GT.U32.AND P4, PT, R7, R4, PT ;  /* 0x000000040700720c */ /* 0x000fe40003f84070 */
[----:B------:R-:W-:-:S11]  /*02d0*/  ISETP.GE.AND P1, PT, R6, RZ, PT ;  /* 0x000000ff0600720c */ /* 0x000fd60003f26270 */
[-C--:B------:R-:W-:Y:S01]  /*02e0*/  @!P4 IADD3 R4, PT, PT, R4, -R7.reuse, RZ ;  /* 0x800000070404c210 */ /* 0x080fe20007ffe0ff */
[----:B-1----:R-:W-:Y:S01]  /*02f0*/  IMAD R17, R3, UR5, R46 ;  /* 0x0000000503117c24 */ /* 0x002fe2000f8e022e */
[----:B------:R-:W-:Y:S02]  /*0300*/  @!P4 IADD3 R5, PT, PT, R5, 0x1, RZ ;  /* 0x000000010505c810 */ /* 0x000fe40007ffe0ff */
[CC--:B------:R-:W-:Y:S02]  /*0310*/  ISETP.GE.U32.AND P2, PT, R4.reuse, R7.reuse, PT ;  /* 0x000000070400720c */ /* 0x0c0fe40003f46070 */
[----:B------:R-:W-:Y:S02]  /*0320*/  ISETP.GT.U32.AND P5, PT, R7, R4, PT ;  /* 0x000000040700720c */ /* 0x000fe40003fa4070 */
[----:B------:R-:W-:Y:S02]  /*0330*/  IADD3 R7, PT, PT, R4, -R7, RZ ;  /* 0x8000000704077210 */ /* 0x000fe40007ffe0ff */
[----:B---3--:R-:W-:-:S02]  /*0340*/  ISETP.GE.U32.AND P0, PT, R17, UR12, PT ;  /* 0x0000000c11007c0c */ /* 0x008fc4000bf06070 */
[----:B------:R-:W-:Y:S02]  /*0350*/  SHF.R.S32.HI R15, RZ, 0x1f, R17 ;  /* 0x0000001fff0f7819 */ /* 0x000fe40000011411 */
[----:B------:R-:W-:Y:S02]  /*0360*/  SEL R4, R7, R4, !P5 ;  /* 0x0000000407047207 */ /* 0x000fe40006800000 */
[----:B------:R-:W-:Y:S02]  /*0370*/  ISETP.GE.AND.EX P0, PT, R15, UR13, PT, P0 ;  /* 0x0000000d0f007c0c */ /* 0x000fe4000bf06300 */
[----:B------:R-:W-:Y:S02]  /*0380*/  ISETP.NE.AND P4, PT, R9, RZ, PT ;  /* 0x000000ff0900720c */ /* 0x000fe40003f85270 */
[----:B------:R-:W-:Y:S02]  /*0390*/  LOP3.LUT R7, RZ, R9, RZ, 0x33, !PT ;  /* 0x00000009ff077212 */ /* 0x000fe400078e33ff */
[----:B------:R-:W-:-:S02]  /*03a0*/  @!P3 IADD3 R4, PT, PT, -R4, RZ, RZ ;  /* 0x000000ff0404b210 */ /* 0x000fc40007ffe1ff */
[----:B------:R-:W-:Y:S02]  /*03b0*/  @P2 IADD3 R5, PT, PT, R5, 0x1, RZ ;  /* 0x0000000105052810 */ /* 0x000fe40007ffe0ff */
[----:B------:R-:W-:Y:S02]  /*03c0*/  IADD3 R19, PT, PT, R17, 0x40, RZ ;  /* 0x0000004011137810 */ /* 0x000fe40007ffe0ff */
[----:B------:R-:W-:Y:S01]  /*03d0*/  SEL R47, R7, R4, !P4 ;  /* 0x00000004072f7207 */ /* 0x000fe20006000000 */
[----:B------:R-:W1:Y:S01]  /*03e0*/  @!P0 LDC.64 R22, c[0x0][0x3f8] ;  /* 0x0000fe00ff168b82 */ /* 0x000e620000000a00 */
[----:B------:R-:W-:Y:S02]  /*03f0*/  @!P1 IADD3 R5, PT, PT, -R5, RZ, RZ ;  /* 0x000000ff05059210 */ /* 0x000fe40007ffe1ff */
[----:B------:R-:W-:Y:S01]  /*0400*/  ISETP.GE.U32.AND P2, PT, R19, UR12, PT ;  /* 0x0000000c13007c0c */ /* 0x000fe2000bf46070 */
[----:B------:R-:W-:Y:S01]  /*0410*/  IMAD R9, R47, 0x18, RZ ;  /* 0x000000182f097824 */ /* 0x000fe200078e02ff */
[----:B------:R-:W-:-:S02]  /*0420*/  SHF.R.S32.HI R21, RZ, 0x1f, R19 ;  /* 0x0000001fff157819 */ /* 0x000fc40000011413 */
[----:B------:R-:W-:Y:S01]  /*0430*/  SEL R5, R7, R5, !P4 ;  /* 0x0000000507057207 */ /* 0x000fe20006000000 */
[----:B------:R-:W2:Y:S01]  /*0440*/  @!P0 LDC.64 R10, c[0x0][0x3a0] ;  /* 0x0000e800ff0a8b82 */ /* 0x000ea20000000a00 */
[----:B------:R-:W-:Y:S02]  /*0450*/  ISETP.GE.AND.EX P2, PT, R21, UR13, PT, P2 ;  /* 0x0000000d15007c0c */ /* 0x000fe4000bf46320 */
[C---:B------:R-:W-:Y:S02]  /*0460*/  IADD3 R50, P1, PT, R9.reuse, R2, RZ ;  /* 0x0000000209327210 */ /* 0x040fe40007f3e0ff */
[----:B------:R-:W-:Y:S02]  /*0470*/  SHF.R.S32.HI R2, RZ, 0x1f, R5 ;  /* 0x0000001fff027819 */ /* 0x000fe40000011405 */
[----:B------:R-:W-:Y:S01]  /*0480*/  LEA.HI.X.SX32 R51, R9, RZ, 0x1, P1 ;  /* 0x000000ff09337211 */ /* 0x000fe200008f0eff */
[----:B------:R-:W3:Y:S01]  /*0490*/  @!P0 LDC.64 R12, c[0x0][0x398] ;  /* 0x0000e600ff0c8b82 */ /* 0x000ee20000000a00 */
[----:B------:R-:W-:Y:S01]  /*04a0*/  IADD3 R31, PT, PT, R17, 0x60, RZ ;  /* 0x00000060111f7810 */ /* 0x000fe20007ffe0ff */
[----:B------:R-:W-:-:S02]  /*04b0*/  IMAD R2, R2, UR14, RZ ;  /* 0x0000000e02027c24 */ /* 0x000fc4000f8e02ff */
[----:B------:R-:W-:Y:S01]  /*04c0*/  IMAD.WIDE.U32 R50, R5, UR14, R50 ;  /* 0x0000000e05327c25 */ /* 0x000fe2000f8e0032 */
[----:B------:R-:W-:-:S03]  /*04d0*/  ISETP.GE.U32.AND P4, PT, R31, UR12, PT ;  /* 0x0000000c1f007c0c */ /* 0x000fc6000bf86070 */
[----:B------:R-:W-:Y:S01]  /*04e0*/  IMAD R53, R5, UR15, R2 ;  /* 0x0000000f05357c24 */ /* 0x000fe2000f8e0202 */
[----:B------:R-:W-:Y:S01]  /*04f0*/  @!P0 MOV R52, R50 ;  /* 0x0000003200348202 */ /* 0x000fe20000000f00 */
[----:B------:R-:W4:Y:S01]  /*0500*/  @!P2 LDC.64 R4, c[0x0][0x3f8] ;  /* 0x0000fe00ff04ab82 */ /* 0x000f220000000a00 */
[-C--:B-1----:R-:W-:Y:S02]  /*0510*/  @!P0 IMAD R2, R15, R22.reuse, RZ ;  /* 0x000000160f028224 */ /* 0x082fe400078e02ff */
[----:B------:R-:W-:Y:S02]  /*0520*/  IADD3 R53, PT, PT, R51, R53, RZ ;  /* 0x0000003533357210 */ /* 0x000fe40007ffe0ff */
[C---:B------:R-:W-:Y:S02]  /*0530*/  @!P0 IMAD R9, R17.reuse, R23, R2 ;  /* 0x0000001711098224 */ /* 0x040fe400078e0202 */
[----:B------:R-:W-:-:S05]  /*0540*/  @!P0 IMAD.WIDE.U32 R6, R17, R22, R52 ;  /* 0x0000001611068225 */ /* 0x000fca00078e0034 */
[----:B------:R-:W-:Y:S02]  /*0550*/  @!P0 IADD3 R7, PT, PT, R7, R9, RZ ;  /* 0x0000000907078210 */ /* 0x000fe40007ffe0ff */
[C---:B------:R-:W-:Y:S01]  /*0560*/  @!P0 SHF.L.U32 R15, R6.reuse, 0x1, RZ ;  /* 0x00000001060f8819 */ /* 0x040fe200000006ff */
[----:B------:R-:W1:Y:S01]  /*0570*/  @!P2 LDC.64 R8, c[0x0][0x3a0] ;  /* 0x0000e800ff08ab82 */ /* 0x000e620000000a00 */
[----:B------:R-:W-:Y:S02]  /*0580*/  @!P0 SHF.L.U64.HI R2, R6, 0x1, R7 ;  /* 0x0000000106028819 */ /* 0x000fe40000010207 */
[C---:B--2---:R-:W-:Y:S02]  /*0590*/  @!P0 IADD3 R10, P1, PT, R15.reuse, R10, RZ ;  /* 0x0000000a0f0a8210 */ /* 0x044fe40007f3e0ff */
[----:B---3--:R-:W-:Y:S02]  /*05a0*/  @!P0 IADD3 R12, P3, PT, R15, R12, RZ ;  /* 0x0000000c0f0c8210 */ /* 0x008fe40007f7e0ff */
[----:B------:R-:W-:Y:S01]  /*05b0*/  @!P2 MOV R15, R53 ;  /* 0x00000035000fa202 */ /* 0x000fe20000000f00 */
[----:B----4-:R-:W-:Y:S01]  /*05c0*/  @!P2 IMAD R14, R21, R4, RZ ;  /* 0x00000004150ea224 */ /* 0x010fe200078e02ff */
[----:B------:R-:W2:Y:S01]  /*05d0*/  @!P2 LDC.64 R6, c[0x0][0x398] ;  /* 0x0000e600ff06ab82 */ /* 0x000ea20000000a00 */
[----:B------:R-:W-:-:S02]  /*05e0*/  @!P0 IADD3.X R11, PT, PT, R2, R11, RZ, P1, !PT ;  /* 0x0000000b020b8210 */ /* 0x000fc40000ffe4ff */
[C---:B------:R-:W-:Y:S01]  /*05f0*/  @!P2 IMAD R21, R19.reuse, R5, R14 ;  /* 0x000000051315a224 */ /* 0x040fe200078e020e */
[----:B------:R-:W-:Y:S02]  /*0600*/  @!P2 MOV R14, R50 ;  /* 0x00000032000ea202 */ /* 0x000fe40000000f00 */
[----:B------:R-:W-:Y:S01]  /*0610*/  @!P0 IADD3.X R13, PT, PT, R2, R13, RZ, P3, !PT ;  /* 0x0000000d020d8210 */ /* 0x000fe20001ffe4ff */
[----:B------:R3:W4:Y:S02]  /*0620*/  @!P0 LDG.E R45, desc[UR10][R10.64] ;  /* 0x0000000a0a2d8981 */ /* 0x000724000c1e1900 */
[----:B------:R-:W-:Y:S01]  /*0630*/  @!P2 IMAD.WIDE.U32 R4, R19, R4, R14 ;  /* 0x000000041304a225 */ /* 0x000fe200078e000e */
[----:B------:R-:W-:Y:S01]  /*0640*/  SHF.R.S32.HI R19, RZ, 0x1f, R31 ;  /* 0x0000001fff137819 */ /* 0x000fe2000001141f */
[----:B------:R-:W0:Y:S03]  /*0650*/  S2R R2, SR_TID.X ;  /* 0x0000000000027919 */ /* 0x000e260000002100 */
[----:B------:R-:W-:Y:S01]  /*0660*/  ISETP.GE.AND.EX P4, PT, R19, UR13, PT, P4 ;  /* 0x0000000d13007c0c */ /* 0x000fe2000bf86340 */
[----:B------:R-:W4:Y:S01]  /*0670*/  @!P0 LDG.E R44, desc[UR10][R12.64] ;  /* 0x0000000a0c2c8981 */ /* 0x000f22000c1e1900 */
[----:B------:R-:W-:-:S02]  /*0680*/  @!P2 IADD3 R15, PT, PT, R5, R21, RZ ;  /* 0x00000015050fa210 */ /* 0x000fc40007ffe0ff */
[----:B------:R-:W-:Y:S02]  /*0690*/  @!P2 SHF.L.U32 R5, R4, 0x1, RZ ;  /* 0x000000010405a819 */ /* 0x000fe400000006ff */
[----:B------:R-:W-:Y:S02]  /*06a0*/  PRMT R14, R46, 0x9910, RZ ;  /* 0x000099102e0e7816 */ /* 0x000fe400000000ff */
[----:B------:R-:W-:Y:S02]  /*06b0*/  IADD3 R23, PT, PT, R17, 0x20, RZ ;  /* 0x0000002011177810 */ /* 0x000fe40007ffe0ff */
[C---:B-1----:R-:W-:Y:S02]  /*06c0*/  @!P2 IADD3 R8, P3, PT, R5.reuse, R8, RZ ;  /* 0x000000080508a210 */ /* 0x042fe40007f7e0ff */
[----:B--2---:R-:W-:Y:S01]  /*06d0*/  @!P2 IADD3 R6, P5, PT, R5, R6, RZ ;  /* 0x000000060506a210 */ /* 0x004fe20007fbe0ff */
[----:B------:R-:W1:Y:S01]  /*06e0*/  @!P4 LDC.64 R36, c[0x0][0x3a0] ;  /* 0x0000e800ff24cb82 */ /* 0x000e620000000a00 */
[----:B------:R-:W-:-:S02]  /*06f0*/  @!P2 SHF.L.U64.HI R4, R4, 0x1, R15 ;  /* 0x000000010404a819 */ /* 0x000fc4000001020f */
[----:B------:R-:W-:Y:S02]  /*0700*/  MOV R5, R14 ;  /* 0x0000000e00057202 */ /* 0x000fe40000000f00 */
[----:B------:R-:W-:Y:S02]  /*0710*/  ISETP.GE.U32.AND P1, PT, R23, UR12, PT ;  /* 0x0000000c17007c0c */ /* 0x000fe4000bf26070 */
[----:B------:R-:W-:Y:S01]  /*0720*/  SHF.R.S32.HI R39, RZ, 0x1f, R23 ;  /* 0x0000001fff277819 */ /* 0x000fe20000011417 */
[----:B------:R-:W2:Y:S01]  /*0730*/  @!P4 LDC.64 R14, c[0x0][0x3f8] ;  /* 0x0000fe00ff0ecb82 */ /* 0x000ea20000000a00 */
[----:B---3--:R-:W-:Y:S02]  /*0740*/  IADD3 R11, PT, PT, R17, 0x80, RZ ;  /* 0x00000080110b7810 */ /* 0x008fe40007ffe0ff */
[----:B------:R-:W-:Y:S02]  /*0750*/  ISETP.GE.AND.EX P1, PT, R39, UR13, PT, P1 ;  /* 0x0000000d27007c0c */ /* 0x000fe4000bf26310 */
[----:B------:R-:W-:-:S02]  /*0760*/  ISETP.GE.U32.AND P0, PT, R11, UR12, PT ;  /* 0x0000000c0b007c0c */ /* 0x000fc4000bf06070 */
[----:B------:R-:W-:Y:S01]  /*0770*/  SHF.R.S32.HI R43, RZ, 0x1f, R11 ;  /* 0x0000001fff2b7819 */ /* 0x000fe2000001140b */
[----:B------:R-:W3:Y:S01]  /*0780*/  @!P4 LDC.64 R28, c[0x0][0x398] ;  /* 0x0000e600ff1ccb82 */ /* 0x000ee20000000a00 */
[C---:B------:R-:W-:Y:S02]  /*0790*/  @!P2 IADD3.X R9, PT, PT, R4.reuse, R9, RZ, P3, !PT ;  /* 0x000000090409a210 */ /* 0x040fe40001ffe4ff */
[----:B------:R-:W-:Y:S01]  /*07a0*/  @!P2 IADD3.X R7, PT, PT, R4, R7, RZ, P5, !PT ;  /* 0x000000070407a210 */ /* 0x000fe20002ffe4ff */
[----:B------:R-:W-:Y:S01]  /*07b0*/  IMAD R4, R5, 0xc, RZ ;  /* 0x0000000c05047824 */ /* 0x000fe200078e02ff */
[----:B------:R-:W-:Y:S01]  /*07c0*/  ISETP.GE.AND.EX P0, PT, R43, UR13, PT, P0 ;  /* 0x0000000d2b007c0c */ /* 0x000fe2000bf06300 */
[----:B------:R-:W-:Y:S01]  /*07d0*/  UIMAD.WIDE UR8, UR6, 0x8, UR8 ;  /* 0x00000008060878a5 */ /* 0x000fe2000f8e0208 */
[----:B------:R-:W-:Y:S01]  /*07e0*/  IADD3 R33, PT, PT, R17, 0xa0, RZ ;  /* 0x000000a011217810 */ /* 0x000fe20007ffe0ff */
[----:B------:R-:W1:Y:S01]  /*07f0*/  @!P1 LDC.64 R20, c[0x0][0x3f8] ;  /* 0x0000fe00ff149b82 */ /* 0x000e620000000a00 */
[----:B------:R-:W-:Y:S01]  /*0800*/  IADD3 R4, PT, PT, RZ, -R4, RZ ;  /* 0x80000004ff047210 */ /* 0x000fe20007ffe0ff */
[----:B------:R1:W4:Y:S03]  /*0810*/  @!P2 LDG.E R41, desc[UR10][R8.64] ;  /* 0x0000000a0829a981 */ /* 0x000326000c1e1900 */
[----:B------:R-:W-:Y:S01]  /*0820*/  PRMT R25, R4, 0x7710, RZ ;  /* 0x0000771004197816 */ /* 0x000fe200000000ff */
[----:B------:R1:W4:Y:S03]  /*0830*/  @!P2 LDG.E R40, desc[UR10][R6.64] ;  /* 0x0000000a0628a981 */ /* 0x000326000c1e1900 */
[----:B0-----:R-:W-:-:S02]  /*0840*/  IADD3 R2, PT, PT, R25, R2, RZ ;  /* 0x0000000219027210 */ /* 0x001fc40007ffe0ff */
[----:B------:R-:W0:Y:S01]  /*0850*/  @!P0 LDC.64 R24, c[0x0][0x3f8] ;  /* 0x0000fe00ff188b82 */ /* 0x000e220000000a00 */
[----:B--2---:R-:W-:Y:S01]  /*0860*/  @!P4 IMAD R4, R19, R14, RZ ;  /* 0x0000000e1304c224 */ /* 0x004fe200078e02ff */
[----:B------:R-:W-:Y:S02]  /*0870*/  @!P4 MOV R18, R50 ;  /* 0x000000320012c202 */ /* 0x000fe40000000f00 */
[----:B------:R-:W-:Y:S01]  /*0880*/  @!P4 MOV R19, R53 ;  /* 0x000000350013c202 */ /* 0x000fe20000000f00 */
[----:B------:R-:W-:Y:S01]  /*0890*/  @!P4 IMAD R15, R31, R15, R4 ;  /* 0x0000000f1f0fc224 */ /* 0x000fe200078e0204 */
[----:B------:R-:W-:Y:S02]  /*08a0*/  ISETP.GE.U32.AND P3, PT, R33, UR12, PT ;  /* 0x0000000c21007c0c */ /* 0x000fe4000bf66070 */
[----:B------:R-:W-:Y:S01]  /*08b0*/  SHF.R.S32.HI R35, RZ, 0x1f, R33 ;  /* 0x0000001fff237819 */ /* 0x000fe20000011421 */
[----:B------:R-:W-:-:S03]  /*08c0*/  @!P4 IMAD.WIDE.U32 R18, R31, R14, R18 ;  /* 0x0000000e1f12c225 */ /* 0x000fc600078e0012 */
[----:B------:R-:W-:Y:S02]  /*08d0*/  ISETP.GE.AND.EX P3, PT, R35, UR13, PT, P3 ;  /* 0x0000000d23007c0c */ /* 0x000fe4000bf66330 */
[----:B------:R-:W-:Y:S01]  /*08e0*/  @!P4 IADD3 R15, PT, PT, R19, R15, RZ ;  /* 0x0000000f130fc210 */ /* 0x000fe20007ffe0ff */
[----:B-1----:R-:W-:Y:S01]  /*08f0*/  @!P1 IMAD R10, R39, R20, RZ ;  /* 0x00000014270a9224 */ /* 0x002fe200078e02ff */
[C---:B------:R-:W-:Y:S02]  /*0900*/  @!P4 SHF.L.U32 R49, R18.reuse, 0x1, RZ ;  /* 0x000000011231c819 */ /* 0x040fe400000006ff */
[----:B------:R-:W-:Y:S02]  /*0910*/  @!P4 SHF.L.U64.HI R4, R18, 0x1, R15 ;  /* 0x000000011204c819 */ /* 0x000fe4000001020f */
[----:B------:R-:W-:Y:S01]  /*0920*/  @!P1 MOV R30, R50 ;  /* 0x00000032001e9202 */ /* 0x000fe20000000f00 */
[----:B------:R-:W1:Y:S01]  /*0930*/  @!P0 LDC.64 R18, c[0x0][0x3a0] ;  /* 0x0000e800ff128b82 */ /* 0x000e620000000a00 */
[----:B------:R-:W-:-:S02]  /*0940*/  @!P1 MOV R31, R53 ;  /* 0x00000035001f9202 */ /* 0x000fc40000000f00 */
[----:B------:R-:W-:Y:S02]  /*0950*/  MOV R8, UR8 ;  /* 0x0000000800087c02 */ /* 0x000fe40008000f00 */
[----:B------:R-:W-:-:S03]  /*0960*/  MOV R9, UR9 ;  /* 0x0000000900097c02 */ /* 0x000fc60008000f00 */
[----:B------:R-:W2:Y:S01]  /*0970*/  @!P0 LDC.64 R14, c[0x0][0x398] ;  /* 0x0000e600ff0e8b82 */ /* 0x000ea20000000a00 */
[C---:B------:R-:W-:Y:S02]  /*0980*/  @!P1 IMAD R21, R23.reuse, R21, R10 ;  /* 0x0000001517159224 */ /* 0x040fe400078e020a */
[----:B------:R-:W-:Y:S01]  /*0990*/  @!P1 IMAD.WIDE.U32 R30, R23, R20, R30 ;  /* 0x00000014171e9225 */ /* 0x000fe200078e001e */
[----:B------:R-:W4:Y:S03]  /*09a0*/  LDG.E.64 R8, desc[UR10][R8.64] ;  /* 0x0000000a08087981 */ /* 0x000f26000c1e1b00 */
[----:B0-----:R-:W-:Y:S01]  /*09b0*/  @!P0 IMAD R6, R43, R24, RZ ;  /* 0x000000182b068224 */ /* 0x001fe200078e02ff */
[----:B------:R-:W0:Y:S01]  /*09c0*/  @!P3 LDC.64 R22, c[0x0][0x3f8] ;  /* 0x0000fe00ff16bb82 */ /* 0x000e220000000a00 */
[----:B------:R-:W-:Y:S02]  /*09d0*/  IADD3 R5, PT, PT, R17, 0xc0, RZ ;  /* 0x000000c011057810 */ /* 0x000fe40007ffe0ff */
[----:B------:R-:W-:Y:S01]  /*09e0*/  @!P0 IMAD R43, R11, R25, R6 ;  /* 0x000000190b2b8224 */ /* 0x000fe200078e0206 */
[----:B------:R-:W-:-:S02]  /*09f0*/  @!P4 IADD3 R36, P2, PT, R49, R36, RZ ;  /* 0x000000243124c210 */ /* 0x000fc40007f5e0ff */
[----:B------:R-:W-:Y:S02]  /*0a00*/  @!P0 MOV R6, R50 ;  /* 0x0000003200068202 */ /* 0x000fe40000000f00 */
[----:B------:R-:W-:Y:S02]  /*0a10*/  @!P0 MOV R7, R53 ;  /* 0x0000003500078202 */ /* 0x000fe40000000f00 */
[----:B------:R-:W-:Y:S02]  /*0a20*/  CS2R R38, SRZ ;  /* 0x0000000000267805 */ /* 0x000fe4000001ff00 */
[----:B------:R-:W-:Y:S02]  /*0a30*/  ISETP.GE.U32.AND P6, PT, R5, UR12, PT ;  /* 0x0000000c05007c0c */ /* 0x000fe4000bfc6070 */
[----:B------:R-:W-:Y:S01]  /*0a40*/  SHF.R.S32.HI R27, RZ, 0x1f, R5 ;  /* 0x0000001fff1b7819 */ /* 0x000fe20000011405 */
[----:B------:R-:W-:Y:S01]  /*0a50*/  @!P0 IMAD.WIDE.U32 R24, R11, R24, R6 ;  /* 0x000000180b188225 */ /* 0x000fe200078e0006 */
[----:B------:R-:W-:Y:S01]  /*0a60*/  @!P4 IADD3.X R37, PT, PT, R4, R37, RZ, P2, !PT ;  /* 0x000000250425c210 */ /* 0x000fe200017fe4ff */
[----:B------:R-:W0:Y:S01]  /*0a70*/  @!P3 LDC.64 R10, c[0x0][0x3a0] ;  /* 0x0000e800ff0abb82 */ /* 0x000e220000000a00 */
[----:B------:R-:W-:-:S02]  /*0a80*/  IADD3 R17, PT, PT, R17, 0xe0, RZ ;  /* 0x000000e011117810 */ /* 0x000fc40007ffe0ff */
[----:B---3--:R-:W-:Y:S01]  /*0a90*/  @!P4 IADD3 R28, P2, PT, R49, R28, RZ ;  /* 0x0000001c311cc210 */ /* 0x008fe20007f5e0ff */
[----:B------:R3:W4:Y:S01]  /*0aa0*/  @!P4 LDG.E R39, desc[UR10][R36.64] ;  /* 0x0000000a2427c981 */ /* 0x000722000c1e1900 */
[----:B------:R-:W-:Y:S02]  /*0ab0*/  ISETP.GE.AND.EX P6, PT, R27, UR13, PT, P6 ;  /* 0x0000000d1b007c0c */ /* 0x000fe4000bfc6360 */
[----:B------:R-:W-:Y:S01]  /*0ac0*/  ISETP.GE.U32.AND P5, PT, R17, UR12, PT ;  /* 0x0000000c11007c0c */ /* 0x000fe2000bfa6070 */
[----:B------:R-:W0:Y:S01]  /*0ad0*/  @!P3 LDC.64 R6, c[0x0][0x398] ;  /* 0x0000e600ff06bb82 */ /* 0x000e220000000a00 */
[----:B------:R-:W-:Y:S02]  /*0ae0*/  SHF.R.S32.HI R13, RZ, 0x1f, R17 ;  /* 0x0000001fff0d7819 */ /* 0x000fe40000011411 */
[----:B------:R-:W-:Y:S02]  /*0af0*/  @!P4 IADD3.X R29, PT, PT, R4, R29, RZ, P2, !PT ;  /* 0x0000001d041dc210 */ /* 0x000fe400017fe4ff */
[----:B---3--:R-:W-:-:S02]  /*0b00*/  @!P0 IADD3 R37, PT, PT, R25, R43, RZ ;  /* 0x0000002b19258210 */ /* 0x008fc40007ffe0ff */
[C---:B------:R-:W-:Y:S01]  /*0b10*/  @!P0 SHF.L.U32 R25, R24.reuse, 0x1, RZ ;  /* 0x0000000118198819 */ /* 0x040fe200000006ff */
[----:B------:R3:W4:Y:S01]  /*0b20*/  @!P4 LDG.E R38, desc[UR10][R28.64] ;  /* 0x0000000a1c26c981 */ /* 0x000722000c1e1900 */
[----:B------:R-:W-:Y:S01]  /*0b30*/  ISETP.GE.AND.EX P5, PT, R13, UR13, PT, P5 ;  /* 0x0000000d0d007c0c */ /* 0x000fe2000bfa6350 */
[----:B------:R-:W3:Y:S01]  /*0b40*/  @!P6 LDC.64 R48, c[0x0][0x3f8] ;  /* 0x0000fe00ff30eb82 */ /* 0x000ee20000000a00 */
[----:B------:R-:W-:Y:S02]  /*0b50*/  @!P0 SHF.L.U64.HI R24, R24, 0x1, R37 ;  /* 0x0000000118188819 */ /* 0x000fe40000010225 */
[C---:B-1----:R-:W-:Y:S02]  /*0b60*/  @!P0 IADD3 R18, P2, PT, R25.reuse, R18, RZ ;  /* 0x0000001219128210 */ /* 0x042fe40007f5e0ff */
[----:B--2---:R-:W-:Y:S01]  /*0b70*/  @!P0 IADD3 R14, P4, PT, R25, R14, RZ ;  /* 0x0000000e190e8210 */ /* 0x004fe20007f9e0ff */
[----:B0-----:R-:W-:Y:S01]  /*0b80*/  @!P3 IMAD R4, R35, R22, RZ ;  /* 0x000000162304b224 */ /* 0x001fe200078e02ff */
[----:B------:R-:W-:-:S02]  /*0b90*/  @!P0 IADD3.X R19, PT, PT, R24, R19, RZ, P2, !PT ;  /* 0x0000001318138210 */ /* 0x000fc400017fe4ff */
[----:B------:R-:W-:Y:S02]  /*0ba0*/  @!P0 IADD3.X R15, PT, PT, R24, R15, RZ, P4, !PT ;  /* 0x0000000f180f8210 */ /* 0x000fe400027fe4ff */
[----:B------:R-:W-:Y:S02]  /*0bb0*/  @!P3 MOV R24, R50 ;  /* 0x000000320018b202 */ /* 0x000fe40000000f00 */
[----:B------:R-:W-:Y:S01]  /*0bc0*/  @!P3 MOV R25, R53 ;  /* 0x000000350019b202 */ /* 0x000fe20000000f00 */
[C---:B------:R-:W-:Y:S02]  /*0bd0*/  @!P3 IMAD R35, R33.reuse, R23, R4 ;  /* 0x000000172123b224 */ /* 0x040fe400078e0204 */
[----:B------:R-:W-:-:S03]  /*0be0*/  @!P3 IMAD.WIDE.U32 R22, R33, R22, R24 ;  /* 0x000000162116b225 */ /* 0x000fc600078e0018 */
[----:B------:R-:W0:Y:S02]  /*0bf0*/  @!P5 LDC.64 R24, c[0x0][0x3f8] ;  /* 0x0000fe00ff18db82 */ /* 0x000e240000000a00 */
[----:B---3--:R-:W-:Y:S02]  /*0c00*/  @!P3 IADD3 R29, PT, PT, R23, R35, RZ ;  /* 0x00000023171db210 */ /* 0x008fe40007ffe0ff */
[C---:B------:R-:W-:Y:S02]  /*0c10*/  @!P3 SHF.L.U32 R23, R22.reuse, 0x1, RZ ;  /* 0x000000011617b819 */ /* 0x040fe400000006ff */
[----:B------:R-:W-:Y:S02]  /*0c20*/  @!P3 SHF.L.U64.HI R22, R22, 0x1, R29 ;  /* 0x000000011616b819 */ /* 0x000fe4000001021d */
[----:B------:R-:W-:Y:S02]  /*0c30*/  @!P3 IADD3 R10, P4, PT, R23, R10, RZ ;  /* 0x0000000a170ab210 */ /* 0x000fe40007f9e0ff */
[----:B------:R-:W-:-:S02]  /*0c40*/  CS2R R34, SRZ ;  /* 0x0000000000227805 */ /* 0x000fc4000001ff00 */
[----:B------:R-:W-:Y:S01]  /*0c50*/  ISETP.NE.AND P2, PT, RZ, UR7, PT ;  /* 0x00000007ff007c0c */ /* 0x000fe2000bf45270 */
[----:B------:R-:W-:Y:S01]  /*0c60*/  @!P6 IMAD R4, R27, R48, RZ ;  /* 0x000000301b04e224 */ /* 0x000fe200078e02ff */
[----:B------:R-:W-:Y:S02]  /*0c70*/  @!P3 IADD3.X R11, PT, PT, R22, R11, RZ, P4, !PT ;  /* 0x0000000b160bb210 */ /* 0x000fe400027fe4ff */
[----:B------:R-:W-:Y:S01]  /*0c80*/  CS2R R36, SRZ ;  /* 0x0000000000247805 */ /* 0x000fe2000001ff00 */
[----:B------:R-:W-:Y:S02]  /*0c90*/  @!P6 IMAD R49, R5, R49, R4 ;  /* 0x000000310531e224 */ /* 0x000fe400078e0204 */
[----:B------:R1:W2:Y:S04]  /*0ca0*/  @!P3 LDG.E R35, desc[UR10][R10.64] ;  /* 0x0000000a0a23b981 */ /* 0x0002a8000c1e1900 */
[----:B------:R3:W2:Y:S01]  /*0cb0*/  @!P0 LDG.E R37, desc[UR10][R18.64] ;  /* 0x0000000a12258981 */ /* 0x0006a2000c1e1900 */
[----:B0-----:R-:W-:Y:S01]  /*0cc0*/  @!P5 IMAD R4, R13, R24, RZ ;  /* 0x000000180d04d224 */ /* 0x001fe200078e02ff */
[----:B------:R-:W0:Y:S02]  /*0cd0*/  @P2 LDC.64 R42, c[0x0][0x3b0] ;  /* 0x0000ec00ff2a2b82 */ /* 0x000e240000000a00 */
[----:B------:R3:W2:Y:S01]  /*0ce0*/  @!P0 LDG.E R36, desc[UR10][R14.64] ;  /* 0x0000000a0e248981 */ /* 0x0006a2000c1e1900 */
[----:B-1----:R-:W-:-:S02]  /*0cf0*/  @!P5 MOV R10, R50 ;  /* 0x00000032000ad202 */ /* 0x002fc40000000f00 */
[----:B------:R-:W-:-:S03]  /*0d00*/  @!P5 MOV R11, R53 ;  /* 0x00000035000bd202 */ /* 0x000fc60000000f00 */
[----:B------:R-:W1:Y:S01]  /*0d10*/  @!P5 LDC.64 R12, c[0x0][0x3a0] ;  /* 0x0000e800ff0cdb82 */ /* 0x000e620000000a00 */
[----:B------:R-:W-:Y:S01]  /*0d20*/  @!P3 IADD3 R6, P0, PT, R23, R6, RZ ;  /* 0x000000061706b210 */ /* 0x000fe20007f1e0ff */
[C---:B------:R-:W-:Y:S02]  /*0d30*/  @!P5 IMAD R33, R17.reuse, R25, R4 ;  /* 0x000000191121d224 */ /* 0x040fe400078e0204 */
[----:B------:R-:W-:Y:S01]  /*0d40*/  @!P5 IMAD.WIDE.U32 R24, R17, R24, R10 ;  /* 0x000000181118d225 */ /* 0x000fe200078e000a */
[----:B------:R-:W-:-:S03]  /*0d50*/  @!P3 IADD3.X R7, PT, PT, R22, R7, RZ, P0, !PT ;  /* 0x000000071607b210 */ /* 0x000fc600007fe4ff */
[----:B---3--:R-:W3:Y:S01]  /*0d60*/  @!P6 LDC.64 R18, c[0x0][0x3a0] ;  /* 0x0000e800ff12eb82 */ /* 0x008ee20000000a00 */
[----:B------:R-:W-:Y:S01]  /*0d70*/  @!P6 MOV R26, R50 ;  /* 0x00000032001ae202 */ /* 0x000fe20000000f00 */
[----:B------:R0:W2:Y:S01]  /*0d80*/  @!P3 LDG.E R34, desc[UR10][R6.64] ;  /* 0x0000000a0622b981 */ /* 0x0000a2000c1e1900 */
[----:B------:R-:W-:-:S05]  /*0d90*/  @!P6 MOV R27, R53 ;  /* 0x00000035001be202 */ /* 0x000fca0000000f00 */
[----:B------:R-:W3:Y:S01]  /*0da0*/  @!P6 LDC.64 R14, c[0x0][0x398] ;  /* 0x0000e600ff0eeb82 */ /* 0x000ee20000000a00 */
[----:B------:R-:W-:-:S07]  /*0db0*/  @!P6 IMAD.WIDE.U32 R26, R5, R48, R26 ;  /* 0x00000030051ae225 */ /* 0x000fce00078e001a */
[----:B------:R-:W3:Y:S08]  /*0dc0*/  @!P5 LDC.64 R10, c[0x0][0x398] ;  /* 0x0000e600ff0adb82 */ /* 0x000ef00000000a00 */
[----:B------:R-:W3:Y:S01]  /*0dd0*/  LDC.64 R22, c[0x0][0x3a8] ;  /* 0x0000ea00ff167b82 */ /* 0x000ee20000000a00 */
[----:B------:R-:W-:-:S07]  /*0de0*/  SHF.L.U32 R2, R2, 0x1, RZ ;  /* 0x0000000102027819 */ /* 0x000fce00000006ff */
[----:B------:R-:W3:Y:S01]  /*0df0*/  @!P1 LDC.64 R4, c[0x0][0x3a0] ;  /* 0x0000e800ff049b82 */ /* 0x000ee20000000a00 */
[----:B------:R-:W-:-:S07]  /*0e00*/  @!P5 IADD3 R33, PT, PT, R25, R33, RZ ;  /* 0x000000211921d210 */ /* 0x000fce0007ffe0ff */
[----:B0-----:R-:W0:Y:S01]  /*0e10*/  @!P1 LDC.64 R6, c[0x0][0x398] ;  /* 0x0000e600ff069b82 */ /* 0x001e220000000a00 */
[----:B------:R-:W-:Y:S02]  /*0e20*/  @!P5 SHF.L.U32 R25, R24, 0x1, RZ ;  /* 0x000000011819d819 */ /* 0x000fe400000006ff */
[----:B------:R-:W-:Y:S02]  /*0e30*/  LOP3.LUT R2, R2, 0xffff, RZ, 0xc0, !PT ;  /* 0x0000ffff02027812 */ /* 0x000fe400078ec0ff */
[----:B------:R-:W-:Y:S02]  /*0e40*/  @!P6 IADD3 R49, PT, PT, R27, R49, RZ ;  /* 0x000000311b31e210 */ /* 0x000fe40007ffe0ff */
[----:B------:R-:W-:Y:S02]  /*0e50*/  @!P5 SHF.L.U64.HI R24, R24, 0x1, R33 ;  /* 0x000000011818d819 */ /* 0x000fe40000010221 */
[----:B-1----:R-:W-:Y:S02]  /*0e60*/  @!P5 IADD3 R12, P4, PT, R25, R12, RZ ;  /* 0x0000000c190cd210 */ /* 0x002fe40007f9e0ff */
[----:B------:R-:W-:Y:S01]  /*0e70*/  @!P6 SHF.L.U32 R27, R26, 0x1, RZ ;  /* 0x000000011a1be819 */ /* 0x000fe200000006ff */
[----:B------:R-:W-:Y:S01]  /*0e80*/  IMAD R29, R47, 0x18, R2 ;  /* 0x000000182f1d7824 */ /* 0x000fe200078e0202 */
[----:B------:R-:W-:-:S02]  /*0e90*/  @!P1 IADD3 R21, PT, PT, R31, R21, RZ ;  /* 0x000000151f159210 */ /* 0x000fc40007ffe0ff */
[----:B------:R-:W-:Y:S02]  /*0ea0*/  @!P5 IADD3.X R13, PT, PT, R24, R13, RZ, P4, !PT ;  /* 0x0000000d180dd210 */ /* 0x000fe400027fe4ff */
[----:B------:R-:W-:Y:S02]  /*0eb0*/  @!P6 SHF.L.U64.HI R26, R26, 0x1, R49 ;  /* 0x000000011a1ae819 */ /* 0x000fe40000010231 */
[C---:B---3--:R-:W-:Y:S02]  /*0ec0*/  @!P6 IADD3 R18, P0, PT, R27.reuse, R18, RZ ;  /* 0x000000121b12e210 */ /* 0x048fe40007f1e0ff */
[----:B------:R-:W-:Y:S02]  /*0ed0*/  @!P6 IADD3 R14, P3, PT, R27, R14, RZ ;  /* 0x0000000e1b0ee210 */ /* 0x000fe40007f7e0ff */
[----:B------:R-:W-:Y:S01]  /*0ee0*/  @!P5 IADD3 R10, P4, PT, R25, R10, RZ ;  /* 0x0000000a190ad210 */ /* 0x000fe20007f9e0ff */
[----:B------:R-:W-:Y:S01]  /*0ef0*/  @P2 IMAD.WIDE R42, R29, 0x2, R42 ;  /* 0x000000021d2a2825 */ /* 0x000fe200078e022a */
[----:B------:R-:W-:-:S02]  /*0f00*/  @!P1 SHF.L.U64.HI R20, R30, 0x1, R21 ;  /* 0x000000011e149819 */ /* 0x000fc40000010215 */
[----:B------:R-:W-:Y:S02]  /*0f10*/  CS2R R32, SRZ ;  /* 0x0000000000207805 */ /* 0x000fe4000001ff00 */
[----:B------:R-:W-:Y:S01]  /*0f20*/  @!P1 SHF.L.U32 R21, R30, 0x1, RZ ;  /* 0x000000011e159819 */ /* 0x000fe200000006ff */
[----:B------:R-:W-:Y:S01]  /*0f30*/  IMAD.WIDE R22, R29, 0x2, R22 ;  /* 0x000000021d167825 */ /* 0x000fe200078e0216 */
[----:B------:R-:W-:Y:S02]  /*0f40*/  CS2R R28, SRZ ;  /* 0x00000000001c7805 */ /* 0x000fe4000001ff00 */
[C---:B------:R-:W-:Y:S01]  /*0f50*/  @!P6 IADD3.X R19, PT, PT, R26.reuse, R19, RZ, P0, !PT ;  /* 0x000000131a13e210 */ /* 0x040fe200007fe4ff */
[----:B------:R-:W3:Y:S01]  /*0f60*/  @P2 LDG.E.U16 R17, desc[UR10][R42.64] ;  /* 0x0000000a2a112981 */ /* 0x000ee2000c1e1500 */
[----:B------:R-:W-:Y:S02]  /*0f70*/  @!P6 IADD3.X R15, PT, PT, R26, R15, RZ, P3, !PT ;  /* 0x0000000f1a0fe210 */ /* 0x000fe40001ffe4ff */
[----:B------:R-:W-:Y:S01]  /*0f80*/  @!P5 IADD3.X R11, PT, PT, R24, R11, RZ, P4, !PT ;  /* 0x0000000b180bd210 */ /* 0x000fe200027fe4ff */
[----:B------:R1:W3:Y:S01]  /*0f90*/  @P2 LDG.E.U16 R16, desc[UR10][R42.64+0x2] ;  /* 0x0000020a2a102981 */ /* 0x0002e2000c1e1500 */
[----:B------:R-:W-:-:S02]  /*0fa0*/  @!P1 IADD3 R4, P3, PT, R21, R4, RZ ;  /* 0x0000000415049210 */ /* 0x000fc40007f7e0ff */
[----:B0-----:R-:W-:Y:S01]  /*0fb0*/  @!P1 IADD3 R6, P0, PT, R21, R6, RZ ;  /* 0x0000000615069210 */ /* 0x001fe20007f1e0ff */
[----:B------:R-:W3:Y:S04]  /*0fc0*/  LDG.E.U16 R25, desc[UR10][R22.64+0x2] ;  /* 0x0000020a16197981 */ /* 0x000ee8000c1e1500 */
[----:B------:R-:W3:Y:S04]  /*0fd0*/  LDG.E.U16 R21, desc[UR10][R22.64] ;  /* 0x0000000a16157981 */ /* 0x000ee8000c1e1500 */
[----:B------:R-:W3:Y:S04]  /*0fe0*/  @!P6 LDG.E R33, desc[UR10][R18.64] ;  /* 0x0000000a1221e981 */ /* 0x000ee8000c1e1900 */
[----:B------:R-:W3:Y:S04]  /*0ff0*/  @!P6 LDG.E R32, desc[UR10][R14.64] ;  /* 0x0000000a0e20e981 */ /* 0x000ee8000c1e1900 */
[----:B------:R-:W3:Y:S04]  /*1000*/  @!P5 LDG.E R29, desc[UR10][R12.64] ;  /* 0x0000000a0c1dd981 */ /* 0x000ee8000c1e1900 */
[----:B------:R-:W3:Y:S01]  /*1010*/  @!P5 LDG.E R28, desc[UR10][R10.64] ;  /* 0x0000000a0a1cd981 */ /* 0x000ee2000c1e1900 */
[----:B------:R-:W-:Y:S01]  /*1020*/  @!P1 IADD3.X R7, PT, PT, R20, R7, RZ, P0, !PT ;  /* 0x0000000714079210 */ /* 0x000fe200007fe4ff */
[----:B------:R-:W-:Y:S01]  /*1030*/  UISETP.NE.AND UP1, UPT, UR7, URZ, UPT ;  /* 0x000000ff0700728c */ /* 0x000fe2000bf25270 */
[----:B-1----:R-:W-:-:S02]  /*1040*/  CS2R R42, SRZ ;  /* 0x00000000002a7805 */ /* 0x002fc4000001ff00 */
[----:B------:R-:W-:-:S05]  /*1050*/  @!P1 IADD3.X R5, PT, PT, R20, R5, RZ, P3, !PT ;  /* 0x0000000514059210 */ /* 0x000fca0001ffe4ff */
[----:B------:R0:W5:Y:S01]  /*1060*/  @!P1 LDG.E R43, desc[UR10][R4.64] ;  /* 0x0000000a042b9981 */ /* 0x000162000c1e1900 */
[----:B------:R-:W-:-:S03]  /*1070*/  UMOV UR9, 0x3f800000 ;  /* 0x3f80000000097882 */ /* 0x000fc60000000000 */
[----:B------:R1:W5:Y:S01]  /*1080*/  @!P1 LDG.E R42, desc[UR10][R6.64] ;  /* 0x0000000a062a9981 */ /* 0x000362000c1e1900 */
[----:B----4-:R-:W-:-:S13]  /*1090*/  R2UR UR14, R8 ;  /* 0x00000000080e72ca */ /* 0x010fda00000e0000 */
[----:B------:R-:W-:-:S05]  /*10a0*/  MOV R8, UR14 ;  /* 0x0000000e00087c02 */ /* 0x000fca0008000f00 */
[----:B------:R-:W-:-:S05]  /*10b0*/  FFMA.FTZ R9, -R8, UR14, R9 ;  /* 0x0000000e08097c23 */ /* 0x000fca0008010109 */
[----:B------:R-:W-:-:S13]  /*10c0*/  FSETP.GTU.FTZ.AND P0, PT, R9, RZ, PT ;  /* 0x000000ff0900720b */ /* 0x000fda0003f1c000 */
[----:B------:R-:W-:-:S05]  /*10d0*/  VOTEU.ANY UP0, P0 ;  /* 0x0000000000ff7886 */ /* 0x000fca0000000100 */
[----:B------:R-:W4:Y:S01]  /*10e0*/  @UP0 LDCU UR5, c[0x0][0x3c0] ;  /* 0x00007800ff0507ac */ /* 0x000f220008000800 */
[----:B------:R-:W-:-:S13]  /*10f0*/  PLOP3.LUT P0, PT, PT, PT, UP0, 0x80, 0x8 ;  /* 0x000000000008781c */ /* 0x000fda0003f0f008 */
[----:B----4-:R-:W-:-:S06]  /*1100*/  @P0 FADD.FTZ R8, R9, UR5 ;  /* 0x0000000509080e21 */ /* 0x010fcc0008010000 */
[----:B------:R-:W4:Y:S01]  /*1110*/  @P0 MUFU.RSQ R8, R8 ;  /* 0x0000000800080308 */ /* 0x000f220000001400 */
[----:B0-----:R-:W-:Y:S02]  /*1120*/  CS2R R4, SRZ ;  /* 0x0000000000047805 */ /* 0x001fe4000001ff00 */
[----:B------:R-:W-:Y:S02]  /*1130*/  PRMT R10, R45, 0x7632, R10 ;  /* 0x000076322d0a7816 */ /* 0x000fe4000000000a */
[----:B------:R-:W-:Y:S02]  /*1140*/  PRMT R11, R44, 0x7632, R11 ;  /* 0x000076322c0b7816 */ /* 0x000fe4000000000b */
[----:B------:R-:W-:Y:S02]  /*1150*/  PRMT R20, R41, 0x7632, R20 ;  /* 0x0000763229147816 */ /* 0x000fe40000000014 */
[----:B----4-:R-:W-:Y:S02]  /*1160*/  @P0 R2UR UR5, R8 ;  /* 0x00000000080502ca */ /* 0x010fe400000e0000 */
[----:B------:R-:W-:-:S02]  /*1170*/  PRMT R14, R38, 0x7632, R14 ;  /* 0x00007632260e7816 */ /* 0x000fc4000000000e */
[----:B--2---:R-:W-:Y:S02]  /*1180*/  PRMT R19, R37, 0x7632, R19 ;  /* 0x0000763225137816 */ /* 0x004fe40000000013 */
[----:B------:R-:W-:Y:S02]  /*1190*/  PRMT R18, R36, 0x7632, R18 ;  /* 0x0000763224127816 */ /* 0x000fe40000000012 */
[----:B------:R-:W-:-:S05]  /*11a0*/  PRMT R12, R35, 0x7632, R12 ;  /* 0x00007632230c7816 */ /* 0x000fca000000000c */
[----:B------:R-:W-:Y:S01]  /*11b0*/  @UP0 UMOV UR9, UR5 ;  /* 0x0000000500090c82 */ /* 0x000fe20008000000 */
[----:B------:R-:W-:Y:S02]  /*11c0*/  PRMT R15, R34, 0x7632, R15 ;  /* 0x00007632220f7816 */ /* 0x000fe4000000000f */
[----:B---3--:R-:W-:Y:S02]  /*11d0*/  @P2 SHF.L.U32 R4, R17, 0x10, RZ ;  /* 0x0000001011042819 */ /* 0x008fe400000006ff */
[----:B------:R-:W-:Y:S02]  /*11e0*/  PRMT R17, R40, 0x7632, R17 ;  /* 0x0000763228117816 */ /* 0x000fe40000000011 */
[----:B------:R-:W-:Y:S02]  /*11f0*/  @P2 SHF.L.U32 R5, R16, 0x10, RZ ;  /* 0x0000001010052819 */ /* 0x000fe400000006ff */
[----:B------:R-:W-:Y:S02]  /*1200*/  PRMT R16, R39, 0x7632, R16 ;  /* 0x0000763227107816 */ /* 0x000fe40000000010 */
[----:B-1----:R-:W-:-:S02]  /*1210*/  SHF.L.U32 R6, R25, 0x10, RZ ;  /* 0x0000001019067819 */ /* 0x002fc400000006ff */
[----:B------:R-:W-:Y:S02]  /*1220*/  SHF.L.U32 R7, R21, 0x10, RZ ;  /* 0x0000001015077819 */ /* 0x000fe400000006ff */
        /* <DEDUP_REMOVED lines=11> */
[----:B-----5:R-:W-:Y:S01]  /*12e0*/  PRMT R27, R42, 0x7632, R27 ;  /* 0x000076322a1b7816 */ /* 0x020fe2000000001b */
[----:B------:R-:W-:Y:S01]  /*12f0*/  FMUL.FTZ R22, R7, R10 ;  /* 0x0000000a07167220 */ /* 0x000fe20000410000 */
[----:B------:R-:W-:Y:S01]  /*1300*/  FMUL.FTZ R13, R13, UR9 ;  /* 0x000000090d0d7c20 */ /* 0x000fe20008410000 */
[----:B------:R-:W-:Y:S01]  /*1310*/  FMUL.FTZ R25, R6, R11 ;  /* 0x0000000b06197220 */ /* 0x000fe20000410000 */
[----:B------:R-:W-:Y:S01]  /*1320*/  FMUL.FTZ R24, R21, UR9 ;  /* 0x0000000915187c20 */ /* 0x000fe20008410000 */
[----:B------:R-:W-:Y:S01]  /*1330*/  FADD.FTZ R26, RZ, R22 ;  /* 0x00000016ff1a7221 */ /* 0x000fe20000010000 */
[----:B------:R-:W-:Y:S01]  /*1340*/  FFMA.FTZ R23, R13, R22, RZ ;  /* 0x000000160d177223 */ /* 0x000fe200000100ff */
[----:B------:R-:W-:Y:S01]  /*1350*/  SHF.L.U32 R22, R43, 0x10, RZ ;  /* 0x000000102b167819 */ /* 0x000fe200000006ff */
[----:B------:R-:W-:Y:S01]  /*1360*/  FFMA.FTZ R13, R10, R13, RZ ;  /* 0x0000000d0a0d7223 */ /* 0x000fe200000100ff */
[----:B------:R-:W-:Y:S01]  /*1370*/  FADD.FTZ R21, R25, R26 ;  /* 0x0000001a19157221 */ /* 0x000fe20000010000 */
[----:B------:R-:W-:Y:S01]  /*1380*/  FFMA.FTZ R25, R24, R25, R23 ;  /* 0x0000001918197223 */ /* 0x000fe20000010017 */
[----:B------:R-:W-:Y:S01]  /*1390*/  SHF.L.U32 R26, R42, 0x10, RZ ;  /* 0x000000102a1a7819 */ /* 0x000fe200000006ff */
[----:B------:R-:W-:Y:S01]  /*13a0*/  FADD.FTZ R22, R22, -UR14 ;  /* 0x8000000e16167e21 */ /* 0x000fe20008010000 */
[----:B------:R-:W-:Y:S01]  /*13b0*/  FADD.FTZ R23, RZ, R10 ;  /* 0x0000000aff177221 */ /* 0x000fe20000010000 */
[----:B------:R-:W-:-:S02]  /*13c0*/  SHF.L.U32 R27, R27, 0x10, RZ ;  /* 0x000000101b1b7819 */ /* 0x000fc400000006ff */
[----:B------:R-:W-:Y:S01]  /*13d0*/  FMUL.FTZ R48, R22, UR9 ;  /* 0x0000000916307c20 */ /* 0x000fe20008410000 */
[C-C-:B------:R-:W-:Y:S01]  /*13e0*/  FADD.FTZ R22, R26.reuse, R23.reuse ;  /* 0x000000171a167221 */ /* 0x140fe20000010000 */
[----:B------:R-:W-:Y:S01]  /*13f0*/  PRMT R23, R43, 0x7632, R23 ;  /* 0x000076322b177816 */ /* 0x000fe20000000017 */
[----:B------:R-:W-:Y:S01]  /*1400*/  FMUL.FTZ R10, R7, R26 ;  /* 0x0000001a070a7220 */ /* 0x000fe20000410000 */
[----:B------:R-:W-:Y:S01]  /*1410*/  FFMA.FTZ R13, R26, R48, R13 ;  /* 0x000000301a0d7223 */ /* 0x000fe2000001000d */
[----:B------:R-:W-:Y:S01]  /*1420*/  FFMA.FTZ R26, R11, R24, RZ ;  /* 0x000000180b1a7223 */ /* 0x000fe200000100ff */
[----:B------:R-:W-:Y:S01]  /*1430*/  SHF.L.U32 R23, R23, 0x10, RZ ;  /* 0x0000001017177819 */ /* 0x000fe200000006ff */
[----:B------:R-:W-:Y:S01]  /*1440*/  FFMA.FTZ R25, R48, R10, R25 ;  /* 0x0000000a30197223 */ /* 0x000fe20000010019 */
[----:B------:R-:W-:Y:S01]  /*1450*/  FADD.FTZ R48, RZ, R11 ;  /* 0x0000000bff307221 */ /* 0x000fe20000010000 */
[----:B------:R-:W-:Y:S01]  /*1460*/  FADD.FTZ R10, R21, R10 ;  /* 0x0000000a150a7221 */ /* 0x000fe20000010000 */
[----:B------:R-:W-:Y:S01]  /*1470*/  SHF.L.U32 R21, R41, 0x10, RZ ;  /* 0x0000001029157819 */ /* 0x000fe200000006ff */
[----:B------:R-:W-:Y:S01]  /*1480*/  FADD.FTZ R23, R23, -UR14 ;  /* 0x8000000e17177e21 */ /* 0x000fe20008010000 */
[----:B------:R-:W-:Y:S01]  /*1490*/  FADD.FTZ R11, R27, R48 ;  /* 0x000000301b0b7221 */ /* 0x000fe20000010000 */
[----:B------:R-:W-:-:S02]  /*14a0*/  SHF.L.U32 R16, R16, 0x10, RZ ;  /* 0x0000001010107819 */ /* 0x000fc400000006ff */
[----:B------:R-:W-:Y:S01]  /*14b0*/  FMUL.FTZ R24, R23, UR9 ;  /* 0x0000000917187c20 */ /* 0x000fe20008410000 */
[----:B------:R-:W-:Y:S02]  /*14c0*/  SHF.L.U32 R19, R19, 0x10, RZ ;  /* 0x0000001013137819 */ /* 0x000fe400000006ff */
[----:B------:R-:W-:Y:S01]  /*14d0*/  SHF.L.U32 R18, R18, 0x10, RZ ;  /* 0x0000001012127819 */ /* 0x000fe200000006ff */
[----:B------:R-:W-:Y:S01]  /*14e0*/  FFMA.FTZ R23, R27, R24, R26 ;  /* 0x000000181b177223 */ /* 0x000fe2000001001a */
[----:B------:R-:W-:Y:S01]  /*14f0*/  FMUL.FTZ R27, R6, R27 ;  /* 0x0000001b061b7220 */ /* 0x000fe20000410000 */
[----:B------:R-:W-:Y:S01]  /*1500*/  FADD.FTZ R26, R21, -UR14 ;  /* 0x8000000e151a7e21 */ /* 0x000fe20008010000 */
[----:B------:R-:W-:Y:S02]  /*1510*/  SHF.L.U32 R21, R20, 0x10, RZ ;  /* 0x0000001014157819 */ /* 0x000fe400000006ff */
[----:B------:R-:W-:Y:S01]  /*1520*/  FFMA.FTZ R25, R24, R27, R25 ;  /* 0x0000001b18197223 */ /* 0x000fe20000010019 */
[----:B------:R-:W-:Y:S01]  /*1530*/  SHF.L.U32 R24, R40, 0x10, RZ ;  /* 0x0000001028187819 */ /* 0x000fe200000006ff */
[----:B------:R-:W-:Y:S01]  /*1540*/  FMUL.FTZ R26, R26, UR9 ;  /* 0x000000091a1a7c20 */ /* 0x000fe20008410000 */
[----:B------:R-:W-:Y:S01]  /*1550*/  FADD.FTZ R10, R27, R10 ;  /* 0x0000000a1b0a7221 */ /* 0x000fe20000010000 */
[----:B------:R-:W-:-:S02]  /*1560*/  FADD.FTZ R21, R21, -UR14 ;  /* 0x8000000e15157e21 */ /* 0x000fc40008010000 */
[----:B------:R-:W-:Y:S01]  /*1570*/  FMUL.FTZ R20, R7, R24 ;  /* 0x0000001807147220 */ /* 0x000fe20000410000 */
[----:B------:R-:W-:Y:S01]  /*1580*/  FADD.FTZ R22, R22, R24 ;  /* 0x0000001816167221 */ /* 0x000fe20000010000 */
[----:B------:R-:W-:Y:S01]  /*1590*/  FFMA.FTZ R13, R24, R26, R13 ;  /* 0x0000001a180d7223 */ /* 0x000fe2000001000d */
[----:B------:R-:W-:Y:S01]  /*15a0*/  SHF.L.U32 R24, R17, 0x10, RZ ;  /* 0x0000001011187819 */ /* 0x000fe200000006ff */
[----:B------:R-:W-:Y:S01]  /*15b0*/  FFMA.FTZ R25, R26, R20, R25 ;  /* 0x000000141a197223 */ /* 0x000fe20000010019 */
[----:B------:R-:W-:Y:S01]  /*15c0*/  FADD.FTZ R17, R10, R20 ;  /* 0x000000140a117221 */ /* 0x000fe20000010000 */
[----:B------:R-:W-:Y:S01]  /*15d0*/  SHF.L.U32 R20, R39, 0x10, RZ ;  /* 0x0000001027147819 */ /* 0x000fe200000006ff */
[----:B------:R-:W-:Y:S01]  /*15e0*/  FMUL.FTZ R26, R21, UR9 ;  /* 0x00000009151a7c20 */ /* 0x000fe20008410000 */
[----:B------:R-:W-:Y:S01]  /*15f0*/  FMUL.FTZ R10, R6, R24 ;  /* 0x00000018060a7220 */ /* 0x000fe20000410000 */
[----:B------:R-:W-:Y:S02]  /*1600*/  FADD.FTZ R11, R11, R24 ;  /* 0x000000180b0b7221 */ /* 0x000fe40000010000 */
[----:B------:R-:W-:Y:S01]  /*1610*/  FADD.FTZ R21, R20, -UR14 ;  /* 0x8000000e14157e21 */ /* 0x000fe20008010000 */
[----:B------:R-:W-:Y:S01]  /*1620*/  FFMA.FTZ R23, R24, R26, R23 ;  /* 0x0000001a18177223 */ /* 0x000fe20000010017 */
[----:B------:R-:W-:Y:S01]  /*1630*/  SHF.L.U32 R20, R38, 0x10, RZ ;  /* 0x0000001026147819 */ /* 0x000fe200000006ff */
[----:B------:R-:W-:Y:S01]  /*1640*/  FFMA.FTZ R25, R26, R10, R25 ;  /* 0x0000000a1a197223 */ /* 0x000fe20000010019 */
[----:B------:R-:W-:Y:S01]  /*1650*/  FMUL.FTZ R24, R21, UR9 ;  /* 0x0000000915187c20 */ /* 0x000fe20008410000 */
[----:B------:R-:W-:Y:S01]  /*1660*/  FADD.FTZ R10, R10, R17 ;  /* 0x000000110a0a7221 */ /* 0x000fe20000010000 */
[----:B------:R-:W-:Y:S01]  /*1670*/  FADD.FTZ R17, R16, -UR14 ;  /* 0x8000000e10117e21 */ /* 0x000fe20008010000 */
[----:B------:R-:W-:Y:S01]  /*1680*/  FADD.FTZ R22, R22, R20 ;  /* 0x0000001416167221 */ /* 0x000fe20000010000 */
[----:B------:R-:W-:Y:S01]  /*1690*/  FFMA.FTZ R13, R20, R24, R13 ;  /* 0x00000018140d7223 */ /* 0x000fe2000001000d */
[----:B------:R-:W-:Y:S01]  /*16a0*/  FMUL.FTZ R21, R7, R20 ;  /* 0x0000001407157220 */ /* 0x000fe20000410000 */
[----:B------:R-:W-:Y:S01]  /*16b0*/  SHF.L.U32 R16, R14, 0x10, RZ ;  /* 0x000000100e107819 */ /* 0x000fe200000006ff */
[----:B------:R-:W-:Y:S01]  /*16c0*/  FMUL.FTZ R14, R17, UR9 ;  /* 0x00000009110e7c20 */ /* 0x000fe20008410000 */
[----:B------:R-:W-:Y:S01]  /*16d0*/  SHF.L.U32 R20, R37, 0x10, RZ ;  /* 0x0000001025147819 */ /* 0x000fe200000006ff */
[----:B------:R-:W-:Y:S01]  /*16e0*/  FFMA.FTZ R25, R24, R21, R25 ;  /* 0x0000001518197223 */ /* 0x000fe20000010019 */
[----:B------:R-:W-:Y:S01]  /*16f0*/  FADD.FTZ R10, R10, R21 ;  /* 0x000000150a0a7221 */ /* 0x000fe20000010000 */
[----:B------:R-:W-:Y:S01]  /*1700*/  FMUL.FTZ R17, R6, R16 ;  /* 0x0000001006117220 */ /* 0x000fe20000410000 */
[----:B------:R-:W-:Y:S01]  /*1710*/  FADD.FTZ R11, R11, R16 ;  /* 0x000000100b0b7221 */ /* 0x000fe20000010000 */
[----:B------:R-:W-:Y:S01]  /*1720*/  FADD.FTZ R20, R20, -UR14 ;  /* 0x8000000e14147e21 */ /* 0x000fe20008010000 */
[----:B------:R-:W-:Y:S01]  /*1730*/  FFMA.FTZ R23, R16, R14, R23 ;  /* 0x0000000e10177223 */ /* 0x000fe20000010017 */
[----:B------:R-:W-:Y:S01]  /*1740*/  SHF.L.U32 R16, R36, 0x10, RZ ;  /* 0x0000001024107819 */ /* 0x000fe200000006ff */
[----:B------:R-:W-:Y:S01]  /*1750*/  FADD.FTZ R10, R17, R10 ;  /* 0x0000000a110a7221 */ /* 0x000fe20000010000 */
[----:B------:R-:W-:Y:S01]  /*1760*/  FFMA.FTZ R14, R14, R17, R25 ;  /* 0x000000110e0e7223 */ /* 0x000fe20000010019 */
[----:B------:R-:W-:Y:S01]  /*1770*/  FMUL.FTZ R17, R20, UR9 ;  /* 0x0000000914117c20 */ /* 0x000fe20008410000 */
[----:B------:R-:W-:Y:S01]  /*1780*/  SHF.L.U32 R20, R34, 0x10, RZ ;  /* 0x0000001022147819 */ /* 0x000fe200000006ff */
[----:B------:R-:W-:Y:S01]  /*1790*/  FMUL.FTZ R21, R7, R16 ;  /* 0x0000001007157220 */ /* 0x000fe20000410000 */
[----:B------:R-:W-:Y:S01]  /*17a0*/  FADD.FTZ R22, R22, R16 ;  /* 0x0000001016167221 */ /* 0x000fe20000010000 */
[----:B------:R-:W-:Y:S01]  /*17b0*/  FFMA.FTZ R13, R16, R17, R13 ;  /* 0x00000011100d7223 */ /* 0x000fe2000001000d */
[----:B------:R-:W-:Y:S01]  /*17c0*/  SHF.L.U32 R16, R35, 0x10, RZ ;  /* 0x0000001023107819 */ /* 0x000fe200000006ff */
[----:B------:R-:W-:Y:S01]  /*17d0*/  FFMA.FTZ R14, R17, R21, R14 ;  /* 0x00000015110e7223 */ /* 0x000fe2000001000e */
[----:B------:R-:W-:Y:S01]  /*17e0*/  FADD.FTZ R17, R19, -UR14 ;  /* 0x8000000e13117e21 */ /* 0x000fe20008010000 */
[----:B------:R-:W-:Y:S01]  /*17f0*/  FADD.FTZ R10, R10, R21 ;  /* 0x000000150a0a7221 */ /* 0x000fe20000010000 */
[----:B------:R-:W-:Y:S01]  /*1800*/  FMUL.FTZ R21, R7, R20 ;  /* 0x0000001407157220 */ /* 0x000fe20000410000 */
[----:B------:R-:W-:Y:S01]  /*1810*/  FADD.FTZ R19, R16, -UR14 ;  /* 0x8000000e10137e21 */ /* 0x000fe20008010000 */
[----:B------:R-:W-:Y:S01]  /*1820*/  SHF.L.U32 R16, R12, 0x10, RZ ;  /* 0x000000100c107819 */ /* 0x000fe200000006ff */
[----:B------:R-:W-:Y:S01]  /*1830*/  FMUL.FTZ R17, R17, UR9 ;  /* 0x0000000911117c20 */ /* 0x000fe20008410000 */
[----:B------:R-:W-:Y:S01]  /*1840*/  FADD.FTZ R11, R11, R18 ;  /* 0x000000120b0b7221 */ /* 0x000fe20000010000 */
[----:B------:R-:W-:Y:S01]  /*1850*/  FMUL.FTZ R12, R19, UR9 ;  /* 0x00000009130c7c20 */ /* 0x000fe20008410000 */
[----:B------:R-:W-:Y:S01]  /*1860*/  FMUL.FTZ R19, R6, R18 ;  /* 0x0000001206137220 */ /* 0x000fe20000410000 */
[----:B------:R-:W-:Y:S01]  /*1870*/  FFMA.FTZ R23, R18, R17, R23 ;  /* 0x0000001112177223 */ /* 0x000fe20000010017 */
[----:B------:R-:W-:Y:S01]  /*1880*/  FADD.FTZ R16, R16, -UR14 ;  /* 0x8000000e10107e21 */ /* 0x000fe20008010000 */
[----:B------:R-:W-:Y:S01]  /*1890*/  FFMA.FTZ R13, R20, R12, R13 ;  /* 0x0000000c140d7223 */ /* 0x000fe2000001000d */
[----:B------:R-:W-:Y:S01]  /*18a0*/  FFMA.FTZ R17, R17, R19, R14 ;  /* 0x0000001311117223 */ /* 0x000fe2000001000e */
[----:B------:R-:W-:Y:S01]  /*18b0*/  SHF.L.U32 R14, R15, 0x10, RZ ;  /* 0x000000100f0e7819 */ /* 0x000fe200000006ff */
[----:B------:R-:W-:Y:S01]  /*18c0*/  FADD.FTZ R10, R19, R10 ;  /* 0x0000000a130a7221 */ /* 0x000fe20000010000 */
[----:B------:R-:W-:Y:S01]  /*18d0*/  FMUL.FTZ R16, R16, UR9 ;  /* 0x0000000910107c20 */ /* 0x000fe20008410000 */
[----:B------:R-:W-:Y:S01]  /*18e0*/  FFMA.FTZ R17, R12, R21, R17 ;  /* 0x000000150c117223 */ /* 0x000fe20000010011 */
[----:B------:R-:W-:Y:S01]  /*18f0*/  SHF.L.U32 R12, R33, 0x10, RZ ;  /* 0x00000010210c7819 */ /* 0x000fe200000006ff */
[----:B------:R-:W-:Y:S01]  /*1900*/  FADD.FTZ R18, R10, R21 ;  /* 0x000000150a127221 */ /* 0x000fe20000010000 */
[----:B------:R-:W-:Y:S01]  /*1910*/  FMUL.FTZ R15, R6, R14 ;  /* 0x0000000e060f7220 */ /* 0x000fe20000410000 */
[----:B------:R-:W-:Y:S01]  /*1920*/  SHF.L.U32 R10, R32, 0x10, RZ ;  /* 0x00000010200a7819 */ /* 0x000fe200000006ff */
[----:B------:R-:W-:Y:S01]  /*1930*/  FADD.FTZ R11, R11, R14 ;  /* 0x0000000e0b0b7221 */ /* 0x000fe20000010000 */
[----:B------:R-:W-:Y:S01]  /*1940*/  FADD.FTZ R12, R12, -UR14 ;  /* 0x8000000e0c0c7e21 */ /* 0x000fe20008010000 */
[----:B------:R-:W-:Y:S01]  /*1950*/  FFMA.FTZ R23, R14, R16, R23 ;  /* 0x000000100e177223 */ /* 0x000fe20000010017 */
[----:B------:R-:W-:Y:S01]  /*1960*/  SHF.L.U32 R14, R30, 0x10, RZ ;  /* 0x000000101e0e7819 */ /* 0x000fe200000006ff */
[----:B------:R-:W-:Y:S01]  /*1970*/  FFMA.FTZ R17, R16, R15, R17 ;  /* 0x0000000f10117223 */ /* 0x000fe20000010011 */
[----:B------:R-:W-:Y:S01]  /*1980*/  FADD.FTZ R18, R15, R18 ;  /* 0x000000120f127221 */ /* 0x000fe20000010000 */
[----:B------:R-:W-:Y:S01]  /*1990*/  FMUL.FTZ R16, R12, UR9 ;  /* 0x000000090c107c20 */ /* 0x000fe20008410000 */
[----:B------:R-:W-:Y:S01]  /*19a0*/  FMUL.FTZ R15, R7, R10 ;  /* 0x0000000a070f7220 */ /* 0x000fe20000410000 */
[----:B------:R-:W-:Y:S01]  /*19b0*/  SHF.L.U32 R12, R31, 0x10, RZ ;  /* 0x000000101f0c7819 */ /* 0x000fe200000006ff */
[----:B------:R-:W-:Y:S01]  /*19c0*/  FADD.FTZ R14, R14, -UR14 ;  /* 0x8000000e0e0e7e21 */ /* 0x000fe20008010000 */
[----:B------:R-:W-:Y:S01]  /*19d0*/  SHF.L.U32 R19, R29, 0x10, RZ ;  /* 0x000000101d137819 */ /* 0x000fe200000006ff */
[----:B------:R-:W-:Y:S01]  /*19e0*/  FADD.FTZ R18, R18, R15 ;  /* 0x0000000f12127221 */ /* 0x000fe20000010000 */
[----:B------:R-:W-:Y:S01]  /*19f0*/  FFMA.FTZ R17, R16, R15, R17 ;  /* 0x0000000f10117223 */ /* 0x000fe20000010011 */
[----:B------:R-:W-:Y:S01]  /*1a00*/  FMUL.FTZ R15, R6, R12 ;  /* 0x0000000c060f7220 */ /* 0x000fe20000410000 */
[----:B------:R-:W-:Y:S01]  /*1a10*/  FMUL.FTZ R14, R14, UR9 ;  /* 0x000000090e0e7c20 */ /* 0x000fe20008410000 */
[----:B------:R-:W-:Y:S01]  /*1a20*/  FADD.FTZ R22, R22, R20 ;  /* 0x0000001416167221 */ /* 0x000fe20000010000 */
[----:B------:R-:W-:Y:S01]  /*1a30*/  FFMA.FTZ R13, R10, R16, R13 ;  /* 0x000000100a0d7223 */ /* 0x000fe2000001000d */
[----:B------:R-:W-:Y:S01]  /*1a40*/  FADD.FTZ R20, R15, R18 ;  /* 0x000000120f147221 */ /* 0x000fe20000010000 */
[----:B------:R-:W-:Y:S01]  /*1a50*/  SHF.L.U32 R16, R28, 0x10, RZ ;  /* 0x000000101c107819 */ /* 0x000fe200000006ff */
[----:B------:R-:W-:Y:S01]  /*1a60*/  FFMA.FTZ R18, R14, R15, R17 ;  /* 0x0000000f0e127223 */ /* 0x000fe20000010011 */
[----:B------:R-:W-:Y:S01]  /*1a70*/  FADD.FTZ R15, R19, -UR14 ;  /* 0x8000000e130f7e21 */ /* 0x000fe20008010000 */
[----:B------:R-:W-:Y:S01]  /*1a80*/  SHF.L.U32 R21, R8, 0x10, RZ ;  /* 0x0000001008157819 */ /* 0x000fe200000006ff */
[----:B------:R-:W-:Y:S01]  /*1a90*/  FADD.FTZ R19, R22, R10 ;  /* 0x0000000a16137221 */ /* 0x000fe20000010000 */
[----:B------:R-:W-:Y:S01]  /*1aa0*/  SHF.L.U32 R17, R9, 0x10, RZ ;  /* 0x0000001009117819 */ /* 0x000fe200000006ff */
[----:B------:R-:W-:Y:S01]  /*1ab0*/  FMUL.FTZ R25, R7, R16 ;  /* 0x0000001007197220 */ /* 0x000fe20000410000 */
[----:B------:R-:W-:Y:S01]  /*1ac0*/  FMUL.FTZ R15, R15, UR9 ;  /* 0x000000090f0f7c20 */ /* 0x000fe20008410000 */
[----:B------:R-:W-:Y:S01]  /*1ad0*/  FADD.FTZ R21, R21, -UR14 ;  /* 0x8000000e15157e21 */ /* 0x000fe20008010000 */
[----:B------:R-:W-:Y:S01]  /*1ae0*/  FFMA.FTZ R22, R12, R14, R23 ;  /* 0x0000000e0c167223 */ /* 0x000fe20000010017 */
[----:B------:R-:W-:Y:S01]  /*1af0*/  FADD.FTZ R27, R20, R25 ;  /* 0x00000019141b7221 */ /* 0x000fe20000010000 */
[----:B------:R-:W-:Y:S01]  /*1b00*/  FFMA.FTZ R24, R15, R25, R18 ;  /* 0x000000190f187223 */ /* 0x000fe20000010012 */
[----:B------:R-:W-:Y:S01]  /*1b10*/  FMUL.FTZ R18, R6, R17 ;  /* 0x0000001106127220 */ /* 0x000fe20000410000 */
[----:B------:R-:W-:Y:S01]  /*1b20*/  FMUL.FTZ R21, R21, UR9 ;  /* 0x0000000915157c20 */ /* 0x000fe20008410000 */
[----:B------:R-:W-:Y:S01]  /*1b30*/  FADD.FTZ R20, R11, R12 ;  /* 0x0000000c0b147221 */ /* 0x000fe20000010000 */
[----:B------:R-:W-:Y:S01]  /*1b40*/  FFMA.FTZ R12, R16, R15, R13 ;  /* 0x0000000f100c7223 */ /* 0x000fe2000001000d */
[----:B------:R-:W-:Y:S01]  /*1b50*/  FADD.FTZ R10, R18, R27 ;  /* 0x0000001b120a7221 */ /* 0x000fe20000010000 */
[----:B------:R-:W-:Y:S01]  /*1b60*/  FFMA.FTZ R18, R21, R18, R24 ;  /* 0x0000001215127223 */ /* 0x000fe20000010018 */
[----:B------:R-:W-:Y:S01]  /*1b70*/  FADD.FTZ R14, R19, R16 ;  /* 0x00000010130e7221 */ /* 0x000fe20000010000 */
[----:B------:R-:W-:Y:S01]  /*1b80*/  FADD.FTZ R15, R20, R17 ;  /* 0x00000011140f7221 */ /* 0x000fe20000010000 */
[----:B------:R-:W-:Y:S01]  /*1b90*/  FFMA.FTZ R13, R17, R21, R22 ;  /* 0x00000015110d7223 */ /* 0x000fe20000010016 */
[----:B------:R-:W-:Y:S06]  /*1ba0*/  BRA `(.L_x_287) ;  /* 0x0000001000b87947 */ /* 0x000fec0003800000 */
.L_x_286:
[C---:B------:R-:W-:Y:S02]  /*1bb0*/  SHF.L.U32 R10, R45.reuse, 0x10, RZ ;  /* 0x000000102d0a7819 */ /* 0x040fe400000006ff */
[----:B------:R-:W-:Y:S02]  /*1bc0*/  PRMT R11, R45, 0x7632, R11 ;  /* 0x000076322d0b7816 */ /* 0x000fe4000000000b */
[C---:B-----5:R-:W-:Y:S01]  /*1bd0*/  SHF.L.U32 R13, R43.reuse, 0x10, RZ ;  /* 0x000000102b0d7819 */ /* 0x060fe200000006ff */
[----:B------:R-:W-:Y:S01]  /*1be0*/  FADD.FTZ R10, R10, -UR14 ;  /* 0x8000000e0a0a7e21 */ /* 0x000fe20008010000 */
[----:B------:R-:W-:Y:S02]  /*1bf0*/  PRMT R16, R43, 0x7632, R16 ;  /* 0x000076322b107816 */ /* 0x000fe40000000010 */
[----:B------:R-:W-:Y:S01]  /*1c00*/  SHF.L.U32 R26, R44, 0x10, RZ ;  /* 0x000000102c1a7819 */ /* 0x000fe200000006ff */
[----:B------:R-:W-:Y:S01]  /*1c10*/  FMUL.FTZ R10, R10, UR9 ;  /* 0x000000090a0a7c20 */ /* 0x000fe20008410000 */
[----:B------:R-:W-:Y:S01]  /*1c20*/  FADD.FTZ R49, R13, -UR14 ;  /* 0x8000000e0d317e21 */ /* 0x000fe20008010000 */
[----:B------:R-:W-:-:S02]  /*1c30*/  PRMT R19, R44, 0x7632, R19 ;  /* 0x000076322c137816 */ /* 0x000fc40000000013 */
[--C-:B------:R-:W-:Y:S01]  /*1c40*/  FFMA.FTZ R15, R7, R10, R4.reuse ;  /* 0x0000000a070f7223 */ /* 0x100fe20000010004 */
[----:B------:R-:W-:Y:S01]  /*1c50*/  SHF.L.U32 R10, R11, 0x10, RZ ;  /* 0x000000100b0a7819 */ /* 0x000fe200000006ff */
[----:B------:R-:W-:Y:S01]  /*1c60*/  FMUL.FTZ R49, R49, UR9 ;  /* 0x0000000931317c20 */ /* 0x000fe20008410000 */
[----:B------:R-:W-:Y:S01]  /*1c70*/  SHF.L.U32 R24, R19, 0x10, RZ ;  /* 0x0000001013187819 */ /* 0x000fe200000006ff */
[----:B------:R-:W-:Y:S01]  /*1c80*/  FMUL.FTZ R11, R15, -1.4426950216293334961 ;  /* 0xbfb8aa3b0f0b7820 */ /* 0x000fe20000410000 */
[----:B------:R-:W-:Y:S01]  /*1c90*/  PRMT R23, R41, 0x7632, R23 ;  /* 0x0000763229177816 */ /* 0x000fe20000000017 */
[----:B------:R-:W-:Y:S01]  /*1ca0*/  FADD.FTZ R10, R10, -UR14 ;  /* 0x8000000e0a0a7e21 */ /* 0x000fe20008010000 */
[----:B------:R-:W-:Y:S01]  /*1cb0*/  FFMA.FTZ R21, R7, R49, R4 ;  /* 0x0000003107157223 */ /* 0x000fe20000010004 */
[----:B------:R-:W-:Y:S02]  /*1cc0*/  SHF.L.U32 R25, R42, 0x10, RZ ;  /* 0x000000102a197819 */ /* 0x000fe400000006ff */
[----:B------:R-:W0:Y:S01]  /*1cd0*/  MUFU.EX2 R11, R11 ;  /* 0x0000000b000b7308 */ /* 0x000e220000000800 */
[----:B------:R-:W-:Y:S01]  /*1ce0*/  FMUL.FTZ R10, R10, UR9 ;  /* 0x000000090a0a7c20 */ /* 0x000fe20008410000 */
[----:B------:R-:W-:-:S03]  /*1cf0*/  PRMT R48, R40, 0x7632, R48 ;  /* 0x0000763228307816 */ /* 0x000fc60000000030 */
[----:B------:R-:W-:Y:S01]  /*1d00*/  FFMA.FTZ R14, R6, R10, R5 ;  /* 0x0000000a060e7223 */ /* 0x000fe20000010005 */
[----:B------:R-:W-:-:S03]  /*1d10*/  SHF.L.U32 R48, R48, 0x10, RZ ;  /* 0x0000001030307819 */ /* 0x000fc600000006ff */
[----:B------:R-:W-:-:S06]  /*1d20*/  FMUL.FTZ R18, R14, -1.4426950216293334961 ;  /* 0xbfb8aa3b0e127820 */ /* 0x000fcc0000410000 */
[----:B------:R-:W1:Y:S01]  /*1d30*/  MUFU.EX2 R18, R18 ;  /* 0x0000001200127308 */ /* 0x000e620000000800 */
[----:B0-----:R-:W-:Y:S01]  /*1d40*/  FADD.FTZ R13, R11, 1 ;  /* 0x3f8000000b0d7421 */ /* 0x001fe20000010000 */
[----:B------:R-:W-:Y:S01]  /*1d50*/  SHF.L.U32 R11, R16, 0x10, RZ ;  /* 0x00000010100b7819 */ /* 0x000fe200000006ff */
[----:B------:R-:W-:-:S05]  /*1d60*/  FMUL.FTZ R16, R21, -1.4426950216293334961 ;  /* 0xbfb8aa3b15107820 */ /* 0x000fca0000410000 */
[----:B------:R-:W0:Y:S01]  /*1d70*/  MUFU.RCP R17, R13 ;  /* 0x0000000d00117308 */ /* 0x000e220000001000 */
[----:B------:R-:W-:-:S04]  /*1d80*/  FADD.FTZ R11, R11, -UR14 ;  /* 0x8000000e0b0b7e21 */ /* 0x000fc80008010000 */
[----:B------:R-:W-:-:S03]  /*1d90*/  FMUL.FTZ R27, R11, UR9 ;  /* 0x000000090b1b7c20 */ /* 0x000fc60008410000 */
[----:B------:R-:W2:Y:S01]  /*1da0*/  MUFU.EX2 R16, R16 ;  /* 0x0000001000107308 */ /* 0x000ea20000000800 */
[----:B-1----:R-:W-:Y:S01]  /*1db0*/  FADD.FTZ R18, R18, 1 ;  /* 0x3f80000012127421 */ /* 0x002fe20000010000 */
[----:B------:R-:W-:-:S04]  /*1dc0*/  FFMA.FTZ R11, R6, R27, R5 ;  /* 0x0000001b060b7223 */ /* 0x000fc80000010005 */
[----:B------:R-:W-:Y:S02]  /*1dd0*/  FMUL.FTZ R22, R11, -1.4426950216293334961 ;  /* 0xbfb8aa3b0b167820 */ /* 0x000fe40000410000 */
[----:B------:R-:W1:Y:S01]  /*1de0*/  MUFU.RCP R13, R18 ;  /* 0x00000012000d7308 */ /* 0x000e620000001000 */
[----:B0-----:R-:W-:Y:S01]  /*1df0*/  FADD.FTZ R20, -R17, 1 ;  /* 0x3f80000011147421 */ /* 0x001fe20000010100 */
[----:B------:R-:W-:Y:S01]  /*1e00*/  FMUL.FTZ R26, R26, R17 ;  /* 0x000000111a1a7220 */ /* 0x000fe20000410000 */
[----:B------:R-:W-:Y:S02]  /*1e10*/  SHF.L.U32 R17, R41, 0x10, RZ ;  /* 0x0000001029117819 */ /* 0x000fe400000006ff */
[----:B------:R-:W-:-:S03]  /*1e20*/  FFMA.FTZ R15, R15, R20, 1 ;  /* 0x3f8000000f0f7423 */ /* 0x000fc60000010014 */
[----:B------:R-:W0:Y:S01]  /*1e30*/  MUFU.EX2 R22, R22 ;  /* 0x0000001600167308 */ /* 0x000e220000000800 */
[----:B------:R-:W-:Y:S01]  /*1e40*/  FMUL.FTZ R26, R26, R15 ;  /* 0x0000000f1a1a7220 */ /* 0x000fe20000410000 */
[----:B------:R-:W-:Y:S01]  /*1e50*/  FADD.FTZ R15, R17, -UR14 ;  /* 0x8000000e110f7e21 */ /* 0x000fe20008010000 */
[----:B--2---:R-:W-:Y:S01]  /*1e60*/  FADD.FTZ R20, R16, 1 ;  /* 0x3f80000010147421 */ /* 0x004fe20000010000 */
[----:B------:R-:W-:Y:S02]  /*1e70*/  SHF.L.U32 R16, R23, 0x10, RZ ;  /* 0x0000001017107819 */ /* 0x000fe400000006ff */
[----:B------:R-:W-:Y:S01]  /*1e80*/  FMUL.FTZ R15, R15, UR9 ;  /* 0x000000090f0f7c20 */ /* 0x000fe20008410000 */
[----:B-1----:R-:W-:Y:S01]  /*1e90*/  FMUL.FTZ R19, R24, R13 ;  /* 0x0000000d18137220 */ /* 0x002fe20000410000 */
[----:B------:R-:W-:Y:S02]  /*1ea0*/  FADD.FTZ R17, -R13, 1 ;  /* 0x3f8000000d117421 */ /* 0x000fe40000010100 */
[----:B------:R-:W-:Y:S01]  /*1eb0*/  FFMA.FTZ R13, R7, R15, R4 ;  /* 0x0000000f070d7223 */ /* 0x000fe20000010004 */
[----:B------:R-:W-:Y:S01]  /*1ec0*/  FADD.FTZ R16, R16, -UR14 ;  /* 0x8000000e10107e21 */ /* 0x000fe20008010000 */
[----:B------:R-:W1:Y:S01]  /*1ed0*/  MUFU.RCP R20, R20 ;  /* 0x0000001400147308 */ /* 0x000e620000001000 */
[----:B------:R-:W-:Y:S01]  /*1ee0*/  FFMA.FTZ R14, R14, R17, 1 ;  /* 0x3f8000000e0e7423 */ /* 0x000fe20000010011 */
[----:B------:R-:W-:Y:S01]  /*1ef0*/  FMUL.FTZ R24, R13, -1.4426950216293334961 ;  /* 0xbfb8aa3b0d187820 */ /* 0x000fe20000410000 */
[----:B------:R-:W-:Y:S01]  /*1f00*/  FMUL.FTZ R16, R16, UR9 ;  /* 0x0000000910107c20 */ /* 0x000fe20008410000 */
[----:B0-----:R-:W-:Y:S01]  /*1f10*/  FADD.FTZ R23, R22, 1 ;  /* 0x3f80000016177421 */ /* 0x001fe20000010000 */
[----:B------:R-:W-:Y:S01]  /*1f20*/  FMUL.FTZ R19, R19, R14 ;  /* 0x0000000e13137220 */ /* 0x000fe20000410000 */
[----:B------:R-:W-:Y:S01]  /*1f30*/  FMUL.FTZ R14, R7, R26 ;  /* 0x0000001a070e7220 */ /* 0x000fe20000410000 */
[----:B------:R-:W-:Y:S01]  /*1f40*/  FFMA.FTZ R17, R6, R16, R5 ;  /* 0x0000001006117223 */ /* 0x000fe20000010005 */
[----:B------:R-:W0:Y:S03]  /*1f50*/  MUFU.EX2 R24, R24 ;  /* 0x0000001800187308 */ /* 0x000e260000000800 */
[----:B------:R-:W-:-:S05]  /*1f60*/  FMUL.FTZ R18, R17, -1.4426950216293334961 ;  /* 0xbfb8aa3b11127820 */ /* 0x000fca0000410000 */
[----:B------:R-:W2:Y:S01]  /*1f70*/  MUFU.RCP R23, R23 ;  /* 0x0000001700177308 */ /* 0x000ea20000001000 */
[----:B-1----:R-:W-:Y:S01]  /*1f80*/  FADD.FTZ R22, -R20, 1 ;  /* 0x3f80000014167421 */ /* 0x002fe20000010100 */
[----:B------:R-:W-:-:S03]  /*1f90*/  FMUL.FTZ R20, R25, R20 ;  /* 0x0000001419147220 */ /* 0x000fc60000410000 */
[----:B------:R-:W-:-:S03]  /*1fa0*/  FFMA.FTZ R21, R21, R22, 1 ;  /* 0x3f80000015157423 */ /* 0x000fc60000010016 */
[----:B------:R-:W1:Y:S01]  /*1fb0*/  MUFU.EX2 R18, R18 ;  /* 0x0000001200127308 */ /* 0x000e620000000800 */
[----:B0-----:R-:W-:Y:S01]  /*1fc0*/  FADD.FTZ R22, R24, 1 ;  /* 0x3f80000018167421 */ /* 0x001fe20000010000 */
[----:B------:R-:W-:Y:S01]  /*1fd0*/  PRMT R24, R42, 0x7632, R24 ;  /* 0x000076322a187816 */ /* 0x000fe20000000018 */
[----:B------:R-:W-:-:S03]  /*1fe0*/  FMUL.FTZ R20, R20, R21 ;  /* 0x0000001514147220 */ /* 0x000fc60000410000 */
[----:B------:R-:W-:Y:S02]  /*1ff0*/  SHF.L.U32 R24, R24, 0x10, RZ ;  /* 0x0000001018187819 */ /* 0x000fe400000006ff */
[----:B------:R-:W0:Y:S03]  /*2000*/  MUFU.RCP R22, R22 ;  /* 0x0000001600167308 */ /* 0x000e260000001000 */
[----:B--2---:R-:W-:Y:S01]  /*2010*/  FMUL.FTZ R21, R24, R23 ;  /* 0x0000001718157220 */ /* 0x004fe20000410000 */
[----:B------:R-:W-:Y:S01]  /*2020*/  FADD.FTZ R24, -R23, 1 ;  /* 0x3f80000017187421 */ /* 0x000fe20000010100 */
[----:B------:R-:W-:Y:S01]  /*2030*/  SHF.L.U32 R23, R40, 0x10, RZ ;  /* 0x0000001028177819 */ /* 0x000fe200000006ff */
[----:B-1----:R-:W-:Y:S02]  /*2040*/  FADD.FTZ R25, R18, 1 ;  /* 0x3f80000012197421 */ /* 0x002fe40000010000 */
[----:B------:R-:W-:-:S02]  /*2050*/  FFMA.FTZ R18, R11, R24, 1 ;  /* 0x3f8000000b127423 */ /* 0x000fc40000010018 */
[----:B------:R-:W1:Y:S02]  /*2060*/  MUFU.RCP R11, R25 ;  /* 0x00000019000b7308 */ /* 0x000e640000001000 */
[----:B------:R-:W-:Y:S01]  /*2070*/  FMUL.FTZ R18, R21, R18 ;  /* 0x0000001215127220 */ /* 0x000fe20000410000 */
[----:B0-----:R-:W-:Y:S01]  /*2080*/  FADD.FTZ R24, -R22, 1 ;  /* 0x3f80000016187421 */ /* 0x001fe20000010100 */
[----:B------:R-:W-:-:S03]  /*2090*/  FMUL.FTZ R23, R23, R22 ;  /* 0x0000001617177220 */ /* 0x000fc60000410000 */
[----:B------:R-:W-:-:S04]  /*20a0*/  FFMA.FTZ R24, R13, R24, 1 ;  /* 0x3f8000000d187423 */ /* 0x000fc80000010018 */
[----:B------:R-:W-:Y:S01]  /*20b0*/  FMUL.FTZ R24, R23, R24 ;  /* 0x0000001817187220 */ /* 0x000fe20000410000 */
[----:B------:R-:W-:Y:S01]  /*20c0*/  FMUL.FTZ R23, R6, R19 ;  /* 0x0000001306177220 */ /* 0x000fe20000410000 */
[----:B-1----:R-:W-:Y:S01]  /*20d0*/  FMUL.FTZ R13, R48, R11 ;  /* 0x0000000b300d7220 */ /* 0x002fe20000410000 */
[----:B------:R-:W-:Y:S01]  /*20e0*/  FADD.FTZ R22, -R11, 1 ;  /* 0x3f8000000b167421 */ /* 0x000fe20000010100 */
[----:B------:R-:W-:Y:S01]  /*20f0*/  SHF.L.U32 R11, R45, 0x10, RZ ;  /* 0x000000102d0b7819 */ /* 0x000fe200000006ff */
[----:B------:R-:W-:Y:S02]  /*2100*/  FADD.FTZ R48, RZ, R14 ;  /* 0x0000000eff307221 */ /* 0x000fe40000010000 */
[----:B------:R-:W-:Y:S01]  /*2110*/  FFMA.FTZ R22, R17, R22, 1 ;  /* 0x3f80000011167423 */ /* 0x000fe20000010016 */
[----:B------:R-:W-:Y:S01]  /*2120*/  SHF.L.U32 R17, R39, 0x10, RZ ;  /* 0x0000001027117819 */ /* 0x000fe200000006ff */
[----:B------:R-:W-:Y:S02]  /*2130*/  FADD.FTZ R11, R11, -UR14 ;  /* 0x8000000e0b0b7e21 */ /* 0x000fe40008010000 */
[----:B------:R-:W-:-:S02]  /*2140*/  FMUL.FTZ R13, R13, R22 ;  /* 0x000000160d0d7220 */ /* 0x000fc40000410000 */
[----:B------:R-:W-:Y:S01]  /*2150*/  FMUL.FTZ R11, R11, UR9 ;  /* 0x000000090b0b7c20 */ /* 0x000fe20008410000 */
[----:B------:R-:W-:-:S03]  /*2160*/  FADD.FTZ R21, R17, -UR14 ;  /* 0x8000000e11157e21 */ /* 0x000fc60008010000 */
[----:B------:R-:W-:Y:S01]  /*2170*/  FFMA.FTZ R17, R11, R14, RZ ;  /* 0x0000000e0b117223 */ /* 0x000fe200000100ff */
[----:B------:R-:W-:Y:S01]  /*2180*/  FMUL.FTZ R14, R21, UR9 ;  /* 0x00000009150e7c20 */ /* 0x000fe20008410000 */
[----:B------:R-:W-:Y:S02]  /*2190*/  FADD.FTZ R21, RZ, R26 ;  /* 0x0000001aff157221 */ /* 0x000fe40000010000 */
[----:B------:R-:W-:Y:S01]  /*21a0*/  FFMA.FTZ R22, R10, R23, R17 ;  /* 0x000000170a167223 */ /* 0x000fe20000010011 */
[----:B------:R-:W-:Y:S01]  /*21b0*/  FFMA.FTZ R17, R7, R14, R4 ;  /* 0x0000000e07117223 */ /* 0x000fe20000010004 */
[----:B------:R-:W-:Y:S01]  /*21c0*/  FADD.FTZ R23, R23, R48 ;  /* 0x0000003017177221 */ /* 0x000fe20000010000 */
[----:B------:R-:W-:Y:S01]  /*21d0*/  FFMA.FTZ R48, R11, R26, RZ ;  /* 0x0000001a0b307223 */ /* 0x000fe200000100ff */
[----:B------:R-:W-:Y:S01]  /*21e0*/  SHF.L.U32 R26, R38, 0x10, RZ ;  /* 0x00000010261a7819 */ /* 0x000fe200000006ff */
[----:B------:R-:W-:Y:S01]  /*21f0*/  FMUL.FTZ R25, R17, -1.4426950216293334961 ;  /* 0xbfb8aa3b11197820 */ /* 0x000fe20000410000 */
[----:B------:R-:W-:Y:S01]  /*2200*/  FADD.FTZ R21, R21, R20 ;  /* 0x0000001415157221 */ /* 0x000fe20000010000 */
[-C--:B------:R-:W-:Y:S01]  /*2210*/  FFMA.FTZ R48, R49, R20.reuse, R48 ;  /* 0x0000001431307223 */ /* 0x080fe20000010030 */
[----:B------:R-:W-:-:S03]  /*2220*/  FMUL.FTZ R20, R7, R20 ;  /* 0x0000001407147220 */ /* 0x000fc60000410000 */
[----:B------:R-:W0:Y:S01]  /*2230*/  MUFU.EX2 R25, R25 ;  /* 0x0000001900197308 */ /* 0x000e220000000800 */
[----:B------:R-:W-:Y:S01]  /*2240*/  FFMA.FTZ R22, R49, R20, R22 ;  /* 0x0000001431167223 */ /* 0x000fe20000010016 */
[----:B------:R-:W-:Y:S01]  /*2250*/  FADD.FTZ R23, R23, R20 ;  /* 0x0000001417177221 */ /* 0x000fe20000010000 */
[----:B0-----:R-:W-:-:S06]  /*2260*/  FADD.FTZ R25, R25, 1 ;  /* 0x3f80000019197421 */ /* 0x001fcc0000010000 */
[----:B------:R-:W0:Y:S02]  /*2270*/  MUFU.RCP R25, R25 ;  /* 0x0000001900197308 */ /* 0x000e240000001000 */
[----:B0-----:R-:W-:Y:S01]  /*2280*/  FMUL.FTZ R11, R26, R25 ;  /* 0x000000191a0b7220 */ /* 0x001fe20000410000 */
[----:B------:R-:W-:-:S04]  /*2290*/  FADD.FTZ R26, -R25, 1 ;  /* 0x3f800000191a7421 */ /* 0x000fc80000010100 */
[----:B------:R-:W-:Y:S01]  /*22a0*/  FFMA.FTZ R26, R17, R26, 1 ;  /* 0x3f800000111a7423 */ /* 0x000fe2000001001a */
[----:B------:R-:W-:-:S03]  /*22b0*/  PRMT R17, R39, 0x7632, R17 ;  /* 0x0000763227117816 */ /* 0x000fc60000000011 */
[----:B------:R-:W-:Y:S01]  /*22c0*/  FMUL.FTZ R11, R11, R26 ;  /* 0x0000001a0b0b7220 */ /* 0x000fe20000410000 */
[----:B------:R-:W-:Y:S01]  /*22d0*/  SHF.L.U32 R17, R17, 0x10, RZ ;  /* 0x0000001011117819 */ /* 0x000fe200000006ff */
[----:B------:R-:W-:Y:S01]  /*22e0*/  FFMA.FTZ R26, R10, R19, RZ ;  /* 0x000000130a1a7223 */ /* 0x000fe200000100ff */
[----:B------:R-:W-:-:S03]  /*22f0*/  FADD.FTZ R19, RZ, R19 ;  /* 0x00000013ff137221 */ /* 0x000fc60000010000 */
[----:B------:R-:W-:-:S04]  /*2300*/  FADD.FTZ R17, R17, -UR14 ;  /* 0x8000000e11117e21 */ /* 0x000fc80008010000 */
[----:B------:R-:W-:-:S04]  /*2310*/  FMUL.FTZ R17, R17, UR9 ;  /* 0x0000000911117c20 */ /* 0x000fc80008410000 */
[----:B------:R-:W-:-:S04]  /*2320*/  FFMA.FTZ R25, R6, R17, R5 ;  /* 0x0000001106197223 */ /* 0x000fc80000010005 */
[----:B------:R-:W-:-:S06]  /*2330*/  FMUL.FTZ R20, R25, -1.4426950216293334961 ;  /* 0xbfb8aa3b19147820 */ /* 0x000fcc0000410000 */
[----:B------:R-:W0:Y:S02]  /*2340*/  MUFU.EX2 R20, R20 ;  /* 0x0000001400147308 */ /* 0x000e240000000800 */
[----:B0-----:R-:W-:Y:S01]  /*2350*/  FADD.FTZ R49, R20, 1 ;  /* 0x3f80000014317421 */ /* 0x001fe20000010000 */
[----:B------:R-:W-:Y:S01]  /*2360*/  FADD.FTZ R20, R19, R18 ;  /* 0x0000001213147221 */ /* 0x000fe20000010000 */
[----:B------:R-:W-:-:S04]  /*2370*/  FFMA.FTZ R19, R27, R18, R26 ;  /* 0x000000121b137223 */ /* 0x000fc8000001001a */
[----:B------:R0:W1:Y:S02]  /*2380*/  MUFU.RCP R10, R49 ;  /* 0x00000031000a7308 */ /* 0x0000640000001000 */
[----:B0-----:R-:W-:Y:S01]  /*2390*/  FMUL.FTZ R49, R6, R18 ;  /* 0x0000001206317220 */ /* 0x001fe20000410000 */
[----:B------:R-:W-:Y:S01]  /*23a0*/  FADD.FTZ R18, R21, R24 ;  /* 0x0000001815127221 */ /* 0x000fe20000010000 */
[-C--:B------:R-:W-:Y:S01]  /*23b0*/  FFMA.FTZ R21, R15, R24.reuse, R48 ;  /* 0x000000180f157223 */ /* 0x080fe20000010030 */
[----:B------:R-:W-:Y:S01]  /*23c0*/  FMUL.FTZ R24, R7, R24 ;  /* 0x0000001807187220 */ /* 0x000fe20000410000 */
[--C-:B------:R-:W-:Y:S01]  /*23d0*/  FFMA.FTZ R27, R27, R49, R22.reuse ;  /* 0x000000311b1b7223 */ /* 0x100fe20000010016 */
[----:B------:R-:W-:Y:S01]  /*23e0*/  PRMT R22, R38, 0x7632, R22 ;  /* 0x0000763226167816 */ /* 0x000fe20000000016 */
[----:B------:R-:W-:Y:S01]  /*23f0*/  FADD.FTZ R23, R49, R23 ;  /* 0x0000001731177221 */ /* 0x000fe20000010000 */
[----:B------:R-:W-:Y:S01]  /*2400*/  FFMA.FTZ R21, R14, R11, R21 ;  /* 0x0000000b0e157223 */ /* 0x000fe20000010015 */
[----:B------:R-:W-:Y:S01]  /*2410*/  FFMA.FTZ R15, R15, R24, R27 ;  /* 0x000000180f0f7223 */ /* 0x000fe2000001001b */
[----:B------:R-:W-:Y:S01]  /*2420*/  SHF.L.U32 R22, R22, 0x10, RZ ;  /* 0x0000001016167819 */ /* 0x000fe200000006ff */
[----:B------:R-:W-:Y:S01]  /*2430*/  FADD.FTZ R24, R23, R24 ;  /* 0x0000001817187221 */ /* 0x000fe20000010000 */
[----:B------:R-:W-:-:S03]  /*2440*/  SHF.L.U32 R27, R36, 0x10, RZ ;  /* 0x00000010241b7819 */ /* 0x000fc600000006ff */
[----:B-1----:R-:W-:Y:S01]  /*2450*/  FMUL.FTZ R22, R22, R10 ;  /* 0x0000000a16167220 */ /* 0x002fe20000410000 */
[----:B------:R-:W-:-:S04]  /*2460*/  FADD.FTZ R10, -R10, 1 ;  /* 0x3f8000000a0a7421 */ /* 0x000fc80000010100 */
[----:B------:R-:W-:Y:S01]  /*2470*/  FFMA.FTZ R25, R25, R10, 1 ;  /* 0x3f80000019197423 */ /* 0x000fe2000001000a */
[----:B------:R-:W-:-:S03]  /*2480*/  SHF.L.U32 R10, R37, 0x10, RZ ;  /* 0x00000010250a7819 */ /* 0x000fc600000006ff */
[----:B------:R-:W-:Y:S02]  /*2490*/  FMUL.FTZ R22, R22, R25 ;  /* 0x0000001916167220 */ /* 0x000fe40000410000 */
[----:B------:R-:W-:-:S04]  /*24a0*/  FADD.FTZ R10, R10, -UR14 ;  /* 0x8000000e0a0a7e21 */ /* 0x000fc80008010000 */
[----:B------:R-:W-:-:S04]  /*24b0*/  FMUL.FTZ R10, R10, UR9 ;  /* 0x000000090a0a7c20 */ /* 0x000fc80008410000 */
[----:B------:R-:W-:-:S04]  /*24c0*/  FFMA.FTZ R25, R7, R10, R4 ;  /* 0x0000000a07197223 */ /* 0x000fc80000010004 */
[----:B------:R-:W-:-:S06]  /*24d0*/  FMUL.FTZ R49, R25, -1.4426950216293334961 ;  /* 0xbfb8aa3b19317820 */ /* 0x000fcc0000410000 */
[----:B------:R-:W0:Y:S02]  /*24e0*/  MUFU.EX2 R49, R49 ;  /* 0x0000003100317308 */ /* 0x000e240000000800 */
[----:B0-----:R-:W-:Y:S01]  /*24f0*/  FADD.FTZ R26, R49, 1 ;  /* 0x3f800000311a7421 */ /* 0x001fe20000010000 */
[----:B------:R-:W-:Y:S01]  /*2500*/  FADD.FTZ R49, R20, R13 ;  /* 0x0000000d14317221 */ /* 0x000fe20000010000 */
[----:B------:R-:W-:-:S03]  /*2510*/  FFMA.FTZ R20, R16, R13, R19 ;  /* 0x0000000d10147223 */ /* 0x000fc60000010013 */
[----:B------:R-:W-:Y:S01]  /*2520*/  FADD.FTZ R49, R49, R22 ;  /* 0x0000001631317221 */ /* 0x000fe20000010000 */
[----:B------:R-:W0:Y:S01]  /*2530*/  MUFU.RCP R26, R26 ;  /* 0x0000001a001a7308 */ /* 0x000e220000001000 */
[----:B------:R-:W-:Y:S01]  /*2540*/  FFMA.FTZ R20, R17, R22, R20 ;  /* 0x0000001611147223 */ /* 0x000fe20000010014 */
[----:B0-----:R-:W-:Y:S01]  /*2550*/  FADD.FTZ R48, -R26, 1 ;  /* 0x3f8000001a307421 */ /* 0x001fe20000010100 */
[----:B------:R-:W-:-:S03]  /*2560*/  FMUL.FTZ R27, R27, R26 ;  /* 0x0000001a1b1b7220 */ /* 0x000fc60000410000 */
[----:B------:R-:W-:Y:S01]  /*2570*/  FFMA.FTZ R48, R25, R48, 1 ;  /* 0x3f80000019307423 */ /* 0x000fe20000010030 */
[----:B------:R-:W-:-:S03]  /*2580*/  PRMT R25, R37, 0x7632, R25 ;  /* 0x0000763225197816 */ /* 0x000fc60000000019 */
[----:B------:R-:W-:Y:S01]  /*2590*/  FMUL.FTZ R26, R27, R48 ;  /* 0x000000301b1a7220 */ /* 0x000fe20000410000 */
[----:B------:R-:W-:Y:S01]  /*25a0*/  SHF.L.U32 R25, R25, 0x10, RZ ;  /* 0x0000001019197819 */ /* 0x000fe200000006ff */
[----:B------:R-:W-:Y:S01]  /*25b0*/  FMUL.FTZ R48, R6, R13 ;  /* 0x0000000d06307220 */ /* 0x000fe20000410000 */
[----:B------:R-:W-:-:S03]  /*25c0*/  SHF.L.U32 R13, R12, 0x10, RZ ;  /* 0x000000100c0d7819 */ /* 0x000fc600000006ff */
[----:B------:R-:W-:Y:S01]  /*25d0*/  FADD.FTZ R25, R25, -UR14 ;  /* 0x8000000e19197e21 */ /* 0x000fe20008010000 */
[----:B------:R-:W-:Y:S01]  /*25e0*/  FFMA.FTZ R15, R16, R48, R15 ;  /* 0x00000030100f7223 */ /* 0x000fe2000001000f */
[----:B------:R-:W-:Y:S01]  /*25f0*/  PRMT R16, R36, 0x7632, R16 ;  /* 0x0000763224107816 */ /* 0x000fe20000000010 */
[----:B------:R-:W-:Y:S01]  /*2600*/  FADD.FTZ R13, R13, -UR14 ;  /* 0x8000000e0d0d7e21 */ /* 0x000fe20008010000 */
[----:B------:R-:W-:Y:S01]  /*2610*/  FMUL.FTZ R25, R25, UR9 ;  /* 0x0000000919197c20 */ /* 0x000fe20008410000 */
[----:B------:R-:W-:Y:S01]  /*2620*/  FADD.FTZ R24, R48, R24 ;  /* 0x0000001830187221 */ /* 0x000fe20000010000 */
[----:B------:R-:W-:Y:S01]  /*2630*/  SHF.L.U32 R16, R16, 0x10, RZ ;  /* 0x0000001010107819 */ /* 0x000fe200000006ff */
[----:B------:R-:W-:Y:S01]  /*2640*/  FMUL.FTZ R13, R13, UR9 ;  /* 0x000000090d0d7c20 */ /* 0x000fe20008410000 */
[----:B------:R-:W-:Y:S01]  /*2650*/  FFMA.FTZ R23, R6, R25, R5 ;  /* 0x0000001906177223 */ /* 0x000fe20000010005 */
[----:B------:R-:W-:-:S03]  /*2660*/  PRMT R48, R34, 0x7632, R48 ;  /* 0x0000763222307816 */ /* 0x000fc60000000030 */
[----:B------:R-:W-:Y:S01]  /*2670*/  FMUL.FTZ R27, R23, -1.4426950216293334961 ;  /* 0xbfb8aa3b171b7820 */ /* 0x000fe20000410000 */
[----:B------:R-:W-:-:S05]  /*2680*/  SHF.L.U32 R48, R48, 0x10, RZ ;  /* 0x0000001030307819 */ /* 0x000fca00000006ff */
[----:B------:R-:W0:Y:S02]  /*2690*/  MUFU.EX2 R27, R27 ;  /* 0x0000001b001b7308 */ /* 0x000e240000000800 */
[----:B0-----:R-:W-:-:S06]  /*26a0*/  FADD.FTZ R27, R27, 1 ;  /* 0x3f8000001b1b7421 */ /* 0x001fcc0000010000 */
[----:B------:R-:W0:Y:S02]  /*26b0*/  MUFU.RCP R27, R27 ;  /* 0x0000001b001b7308 */ /* 0x000e240000001000 */
[----:B0-----:R-:W-:Y:S01]  /*26c0*/  FMUL.FTZ R12, R16, R27 ;  /* 0x0000001b100c7220 */ /* 0x001fe20000410000 */
[----:B------:R-:W-:-:S04]  /*26d0*/  FADD.FTZ R16, -R27, 1 ;  /* 0x3f8000001b107421 */ /* 0x000fc80000010100 */
[----:B------:R-:W-:Y:S01]  /*26e0*/  FFMA.FTZ R23, R23, R16, 1 ;  /* 0x3f80000017177423 */ /* 0x000fe20000010010 */
[----:B------:R-:W-:-:S03]  /*26f0*/  FFMA.FTZ R16, R6, R13, R5 ;  /* 0x0000000d06107223 */ /* 0x000fc60000010005 */
[----:B------:R-:W-:Y:S01]  /*2700*/  FMUL.FTZ R12, R12, R23 ;  /* 0x000000170c0c7220 */ /* 0x000fe20000410000 */
[----:B------:R-:W-:-:S03]  /*2710*/  FMUL.FTZ R23, R16, -1.4426950216293334961 ;  /* 0xbfb8aa3b10177820 */ /* 0x000fc60000410000 */
[----:B------:R-:W-:Y:S01]  /*2720*/  FADD.FTZ R49, R49, R12 ;  /* 0x0000000c31317221 */ /* 0x000fe20000010000 */
[----:B------:R-:W-:Y:S02]  /*2730*/  FFMA.FTZ R20, R25, R12, R20 ;  /* 0x0000000c19147223 */ /* 0x000fe40000010014 */
        /* <DEDUP_REMOVED lines=8> */
[----:B------:R-:W-:Y:S02]  /*27c0*/  FMUL.FTZ R48, R7, R11 ;  /* 0x0000000b07307220 */ /* 0x000fe40000410000 */
[----:B------:R-:W-:Y:S01]  /*27d0*/  FFMA.FTZ R20, R13, R16, R20 ;  /* 0x000000100d147223 */ /* 0x000fe20000010014 */
[----:B------:R-:W-:Y:S01]  /*27e0*/  FADD.FTZ R49, R49, R16 ;  /* 0x0000001031317221 */ /* 0x000fe20000010000 */
[----:B------:R-:W-:Y:S01]  /*27f0*/  FADD.FTZ R23, R19, -UR14 ;  /* 0x8000000e13177e21 */ /* 0x000fe20008010000 */
[----:B------:R-:W-:Y:S01]  /*2800*/  FADD.FTZ R19, R18, R11 ;  /* 0x0000000b12137221 */ /* 0x000fe20000010000 */
[----:B------:R-:W-:Y:S01]  /*2810*/  FFMA.FTZ R18, R14, R48, R15 ;  /* 0x000000300e127223 */ /* 0x000fe2000001000f */
[----:B------:R-:W-:Y:S01]  /*2820*/  FADD.FTZ R24, R24, R48 ;  /* 0x0000003018187221 */ /* 0x000fe20000010000 */
[----:B------:R-:W-:Y:S01]  /*2830*/  FMUL.FTZ R11, R23, UR9 ;  /* 0x00000009170b7c20 */ /* 0x000fe20008410000 */
[----:B------:R-:W-:Y:S01]  /*2840*/  SHF.L.U32 R48, R34, 0x10, RZ ;  /* 0x0000001022307819 */ /* 0x000fe200000006ff */
[----:B------:R-:W-:-:S02]  /*2850*/  FADD.FTZ R19, R19, R26 ;  /* 0x0000001a13137221 */ /* 0x000fc40000010000 */
        /* <DEDUP_REMOVED lines=9> */
[----:B------:R-:W-:-:S05]  /*28f0*/  SHF.L.U32 R27, R33, 0x10, RZ ;  /* 0x00000010211b7819 */ /* 0x000fca00000006ff */
[----:B------:R-:W-:Y:S01]  /*2900*/  FADD.FTZ R48, R27, -UR14 ;  /* 0x8000000e1b307e21 */ /* 0x000fe20008010000 */
[----:B------:R-:W-:-:S03]  /*2910*/  FMUL.FTZ R27, R6, R22 ;  /* 0x00000016061b7220 */ /* 0x000fc60000410000 */
        /* <DEDUP_REMOVED lines=8> */
[----:B------:R-:W-:-:S05]  /*29a0*/  FFMA.FTZ R22, R10, R26, R21 ;  /* 0x0000001a0a167223 */ /* 0x000fca0000010015 */
[----:B------:R0:W1:Y:S02]  /*29b0*/  MUFU.RCP R18, R48 ;  /* 0x0000003000127308 */ /* 0x0000640000001000 */
[----:B0-----:R-:W-:-:S04]  /*29c0*/  FMUL.FTZ R48, R7, R26 ;  /* 0x0000001a07307220 */ /* 0x001fc80000410000 */
[----:B------:R-:W-:Y:S01]  /*29d0*/  FFMA.FTZ R26, R10, R48, R23 ;  /* 0x000000300a1a7223 */ /* 0x000fe20000010017 */
[----:B------:R-:W-:Y:S01]  /*29e0*/  FADD.FTZ R24, R24, R48 ;  /* 0x0000003018187221 */ /* 0x000fe20000010000 */
[----:B------:R-:W-:Y:S01]  /*29f0*/  SHF.L.U32 R48, R31, 0x10, RZ ;  /* 0x000000101f307819 */ /* 0x000fe200000006ff */
        /* <DEDUP_REMOVED lines=10> */
[----:B0-----:R-:W-:-:S06]  /*2aa0*/  FADD.FTZ R21, R23, 1 ;  /* 0x3f80000017157421 */ /* 0x001fcc0000010000 */
[----:B------:R-:W0:Y:S02]  /*2ab0*/  MUFU.RCP R21, R21 ;  /* 0x0000001500157308 */ /* 0x000e240000001000 */
[----:B0-----:R-:W-:Y:S01]  /*2ac0*/  FMUL.FTZ R27, R48, R21 ;  /* 0x00000015301b7220 */ /* 0x001fe20000410000 */
[----:B------:R-:W-:Y:S01]  /*2ad0*/  FADD.FTZ R48, -R21, 1 ;  /* 0x3f80000015307421 */ /* 0x000fe20000010100 */
[----:B------:R-:W-:-:S03]  /*2ae0*/  FMUL.FTZ R21, R6, R12 ;  /* 0x0000000c06157220 */ /* 0x000fc60000410000 */
[----:B------:R-:W-:Y:S01]  /*2af0*/  FFMA.FTZ R10, R10, R48, 1 ;  /* 0x3f8000000a0a7423 */ /* 0x000fe20000010030 */
[----:B------:R-:W-:Y:S01]  /*2b00*/  FFMA.FTZ R26, R25, R21, R26 ;  /* 0x00000015191a7223 */ /* 0x000fe2000001001a */
[----:B------:R-:W-:Y:S01]  /*2b10*/  FADD.FTZ R24, R21, R24 ;  /* 0x0000001815187221 */ /* 0x000fe20000010000 */
[----:B------:R-:W-:Y:S01]  /*2b20*/  SHF.L.U32 R21, R28, 0x10, RZ ;  /* 0x000000101c157819 */ /* 0x000fe200000006ff */
[----:B------:R-:W-:Y:S01]  /*2b30*/  FMUL.FTZ R10, R27, R10 ;  /* 0x0000000a1b0a7220 */ /* 0x000fe20000410000 */
[----:B------:R-:W-:-:S03]  /*2b40*/  SHF.L.U32 R27, R29, 0x10, RZ ;  /* 0x000000101d1b7819 */ /* 0x000fc600000006ff */
[----:B------:R-:W-:Y:S02]  /*2b50*/  FFMA.FTZ R20, R17, R10, R20 ;  /* 0x0000000a11147223 */ /* 0x000fe40000010014 */
[----:B------:R-:W-:-:S04]  /*2b60*/  FADD.FTZ R27, R27, -UR14 ;  /* 0x8000000e1b1b7e21 */ /* 0x000fc80008010000 */
[----:B------:R-:W-:-:S04]  /*2b70*/  FMUL.FTZ R12, R27, UR9 ;  /* 0x000000091b0c7c20 */ /* 0x000fc80008410000 */
[----:B------:R-:W-:-:S04]  /*2b80*/  FFMA.FTZ R23, R7, R12, R4 ;  /* 0x0000000c07177223 */ /* 0x000fc80000010004 */
[----:B------:R-:W-:-:S06]  /*2b90*/  FMUL.FTZ R27, R23, -1.4426950216293334961 ;  /* 0xbfb8aa3b171b7820 */ /* 0x000fcc0000410000 */
[----:B------:R-:W0:Y:S02]  /*2ba0*/  MUFU.EX2 R27, R27 ;  /* 0x0000001b001b7308 */ /* 0x000e240000000800 */
[----:B0-----:R-:W-:Y:S01]  /*2bb0*/  FADD.FTZ R48, R27, 1 ;  /* 0x3f8000001b307421 */ /* 0x001fe20000010000 */
[----:B------:R-:W-:-:S05]  /*2bc0*/  FMUL.FTZ R27, R7, R14 ;  /* 0x0000000e071b7220 */ /* 0x000fca0000410000 */
[----:B------:R-:W0:Y:S01]  /*2bd0*/  MUFU.RCP R25, R48 ;  /* 0x0000003000197308 */ /* 0x000e220000001000 */
[----:B------:R-:W-:Y:S01]  /*2be0*/  FFMA.FTZ R26, R11, R27, R26 ;  /* 0x0000001b0b1a7223 */ /* 0x000fe2000001001a */
[----:B------:R-:W-:Y:S01]  /*2bf0*/  FADD.FTZ R24, R24, R27 ;  /* 0x0000001b18187221 */ /* 0x000fe20000010000 */
[----:B0-----:R-:W-:Y:S01]  /*2c00*/  FMUL.FTZ R21, R21, R25 ;  /* 0x0000001915157220 */ /* 0x001fe20000410000 */
[----:B------:R-:W-:-:S04]  /*2c10*/  FADD.FTZ R25, -R25, 1 ;  /* 0x3f80000019197421 */ /* 0x000fc80000010100 */
[----:B------:R-:W-:Y:S01]  /*2c20*/  FFMA.FTZ R25, R23, R25, 1 ;  /* 0x3f80000017197423 */ /* 0x000fe20000010019 */
[----:B------:R-:W-:-:S03]  /*2c30*/  SHF.L.U32 R23, R8, 0x10, RZ ;  /* 0x0000001008177819 */ /* 0x000fc600000006ff */
[----:B------:R-:W-:Y:S01]  /*2c40*/  FMUL.FTZ R21, R21, R25 ;  /* 0x0000001915157220 */ /* 0x000fe20000410000 */
[----:B------:R-:W-:Y:S01]  /*2c50*/  FFMA.FTZ R25, R11, R14, R22 ;  /* 0x0000000e0b197223 */ /* 0x000fe20000010016 */
[----:B------:R-:W-:Y:S01]  /*2c60*/  FADD.FTZ R48, R23, -UR14 ;  /* 0x8000000e17307e21 */ /* 0x000fe20008010000 */
[----:B------:R-:W-:Y:S01]  /*2c70*/  FADD.FTZ R23, R19, R14 ;  /* 0x0000000e13177221 */ /* 0x000fe20000010000 */
[----:B------:R-:W-:Y:S01]  /*2c80*/  SHF.L.U32 R11, R9, 0x10, RZ ;  /* 0x00000010090b7819 */ /* 0x000fe200000006ff */
[----:B------:R-:W-:Y:S01]  /*2c90*/  FFMA.FTZ R25, R15, R18, R25 ;  /* 0x000000120f197223 */ /* 0x000fe20000010019 */
[----:B------:R-:W-:-:S04]  /*2ca0*/  FMUL.FTZ R19, R48, UR9 ;  /* 0x0000000930137c20 */ /* 0x000fc80008410000 */
[----:B------:R-:W-:-:S04]  /*2cb0*/  FFMA.FTZ R14, R6, R19, R5 ;  /* 0x00000013060e7223 */ /* 0x000fc80000010005 */
[----:B------:R-:W-:-:S06]  /*2cc0*/  FMUL.FTZ R48, R14, -1.4426950216293334961 ;  /* 0xbfb8aa3b0e307820 */ /* 0x000fcc0000410000 */
[----:B------:R-:W0:Y:S02]  /*2cd0*/  MUFU.EX2 R48, R48 ;  /* 0x0000003000307308 */ /* 0x000e240000000800 */
[----:B0-----:R-:W-:-:S06]  /*2ce0*/  FADD.FTZ R22, R48, 1 ;  /* 0x3f80000030167421 */ /* 0x001fcc0000010000 */
[----:B------:R-:W0:Y:S02]  /*2cf0*/  MUFU.RCP R22, R22 ;  /* 0x0000001600167308 */ /* 0x000e240000001000 */
[----:B0-----:R-:W-:Y:S01]  /*2d00*/  FADD.FTZ R27, -R22, 1 ;  /* 0x3f800000161b7421 */ /* 0x001fe20000010100 */
[----:B------:R-:W-:-:S03]  /*2d10*/  FMUL.FTZ R11, R11, R22 ;  /* 0x000000160b0b7220 */ /* 0x000fc60000410000 */
[----:B------:R-:W-:Y:S01]  /*2d20*/  FFMA.FTZ R14, R14, R27, 1 ;  /* 0x3f8000000e0e7423 */ /* 0x000fe2000001001b */
[C---:B------:R-:W-:Y:S01]  /*2d30*/  FMUL.FTZ R27, R6.reuse, R16 ;  /* 0x00000010061b7220 */ /* 0x040fe20000410000 */
[----:B------:R-:W-:Y:S02]  /*2d40*/  FMUL.FTZ R16, R7, R21 ;  /* 0x0000001507107220 */ /* 0x000fe40000410000 */
[----:B------:R-:W-:Y:S01]  /*2d50*/  FMUL.FTZ R11, R11, R14 ;  /* 0x0000000e0b0b7220 */ /* 0x000fe20000410000 */
[----:B------:R-:W-:Y:S01]  /*2d60*/  FFMA.FTZ R26, R13, R27, R26 ;  /* 0x0000001b0d1a7223 */ /* 0x000fe2000001001a */
[----:B------:R-:W-:Y:S01]  /*2d70*/  FADD.FTZ R24, R27, R24 ;  /* 0x000000181b187221 */ /* 0x000fe20000010000 */
[----:B------:R-:W-:Y:S01]  /*2d80*/  FMUL.FTZ R13, R7, R18 ;  /* 0x00000012070d7220 */ /* 0x000fe20000410000 */
[C---:B------:R-:W-:Y:S01]  /*2d90*/  FMUL.FTZ R14, R6.reuse, R10 ;  /* 0x0000000a060e7220 */ /* 0x040fe20000410000 */
[----:B------:R-:W-:Y:S02]  /*2da0*/  FMUL.FTZ R22, R6, R11 ;  /* 0x0000000b06167220 */ /* 0x000fe40000410000 */
[----:B------:R-:W-:Y:S01]  /*2db0*/  FFMA.FTZ R26, R15, R13, R26 ;  /* 0x0000000d0f1a7223 */ /* 0x000fe2000001001a */
[----:B------:R-:W-:-:S03]  /*2dc0*/  FADD.FTZ R27, R24, R13 ;  /* 0x0000000d181b7221 */ /* 0x000fc60000010000 */
[----:B------:R-:W-:Y:S01]  /*2dd0*/  FFMA.FTZ R13, R17, R14, R26 ;  /* 0x0000000e110d7223 */ /* 0x000fe2000001001a */
[----:B------:R-:W-:Y:S01]  /*2de0*/  FADD.FTZ R27, R14, R27 ;  /* 0x0000001b0e1b7221 */ /* 0x000fe20000010000 */
[----:B------:R-:W-:Y:S02]  /*2df0*/  FADD.FTZ R14, R23, R18 ;  /* 0x00000012170e7221 */ /* 0x000fe40000010000 */
[C---:B------:R-:W-:Y:S01]  /*2e00*/  FFMA.FTZ R18, R12.reuse, R16, R13 ;  /* 0x000000100c127223 */ /* 0x040fe2000001000d */
[----:B------:R-:W-:Y:S01]  /*2e10*/  FADD.FTZ R27, R27, R16 ;  /* 0x000000101b1b7221 */ /* 0x000fe20000010000 */
[----:B------:R-:W-:Y:S01]  /*2e20*/  FADD.FTZ R16, R49, R10 ;  /* 0x0000000a31107221 */ /* 0x000fe20000010000 */
[----:B------:R-:W-:Y:S01]  /*2e30*/  FFMA.FTZ R12, R12, R21, R25 ;  /* 0x000000150c0c7223 */ /* 0x000fe20000010019 */
[C---:B------:R-:W-:Y:S01]  /*2e40*/  FFMA.FTZ R18, R19.reuse, R22, R18 ;  /* 0x0000001613127223 */ /* 0x040fe20000010012 */
[----:B------:R-:W-:Y:S01]  /*2e50*/  FADD.FTZ R10, R22, R27 ;  /* 0x0000001b160a7221 */ /* 0x000fe20000010000 */
[----:B------:R-:W-:Y:S01]  /*2e60*/  FADD.FTZ R14, R14, R21 ;  /* 0x000000150e0e7221 */ /* 0x000fe20000010000 */
[----:B------:R-:W-:Y:S01]  /*2e70*/  FFMA.FTZ R13, R19, R11, R20 ;  /* 0x0000000b130d7223 */ /* 0x000fe20000010014 */
[----:B------:R-:W-:-:S07]  /*2e80*/  FADD.FTZ R15, R16, R11 ;  /* 0x0000000b100f7221 */ /* 0x000fce0000010000 */
.L_x_287:
[----:B------:R-:W-:Y:S01]  /*2e90*/  MOV R16, R10 ;  /* 0x0000000a00107202 */ /* 0x000fe20000000f00 */
[----:B------:R-:W0:Y:S01]  /*2ea0*/  S2R R22, SR_TID.X ;  /* 0x0000000000167919 */ /* 0x000e220000002100 */
[C---:B------:R-:W-:Y:S01]  /*2eb0*/  ISETP.GT.AND P0, PT, R0.reuse, 0x1e, PT ;  /* 0x0000001e0000780c */ /* 0x040fe20003f04270 */
[----:B------:R-:W1:Y:S01]  /*2ec0*/  S2UR UR12, SR_CgaCtaId ;  /* 0x00000000000c79c3 */ /* 0x000e620000008800 */
[----:B------:R-:W-:Y:S01]  /*2ed0*/  UMOV UR7, 0x400 ;  /* 0x0000040000077882 */ /* 0x000fe20000000000 */
[----:B------:R-:W2:Y:S01]  /*2ee0*/  SHFL.DOWN PT, R10, R18, 0x1, 0x1f ;  /* 0x08201f00120a7f89 */ /* 0x000ea200000e0000 */
[----:B------:R-:W-:Y:S01]  /*2ef0*/  UIADD3 UR5, UPT, UPT, UR7, 0x80, URZ ;  /* 0x0000008007057890 */ /* 0x000fe2000fffe0ff */
[----:B------:R-:W-:Y:S01]  /*2f00*/  ISETP.GT.AND P2, PT, R0, 0xf, PT ;  /* 0x0000000f0000780c */ /* 0x000fe20003f44270 */
[----:B------:R-:W3:Y:S01]  /*2f10*/  LDCU UR8, c[0x0][0x374] ;  /* 0x00006e80ff0877ac */ /* 0x000ee20008000800 */
[----:B------:R-:W4:Y:S01]  /*2f20*/  SHFL.DOWN PT, R11, R16, 0x1, 0x1f ;  /* 0x08201f00100b7f89 */ /* 0x000f2200000e0000 */
[----:B------:R-:W-:Y:S01]  /*2f30*/  BSSY.RECONVERGENT B0, `(.L_x_288) ;  /* 0x0000025000007945 */ /* 0x000fe20003800200 */
[----:B-1----:R-:W-:-:S04]  /*2f40*/  ULEA UR5, UR12, UR5, 0x18 ;  /* 0x000000050c057291 */ /* 0x002fc8000f8ec0ff */
[----:B--2---:R-:W-:Y:S01]  /*2f50*/  @!P0 FADD.FTZ R18, R10, R18 ;  /* 0x000000120a128221 */ /* 0x004fe20000010000 */
[----:B----4-:R-:W-:-:S04]  /*2f60*/  @!P0 FADD.FTZ R16, R11, R16 ;  /* 0x000000100b108221 */ /* 0x010fc80000010000 */
[----:B------:R-:W1:Y:S01]  /*2f70*/  SHFL.DOWN PT, R10, R18, 0x2, 0x1f ;  /* 0x08401f00120a7f89 */ /* 0x000e6200000e0000 */
[----:B------:R-:W-:Y:S01]  /*2f80*/  ISETP.GT.AND P0, PT, R0, 0x1d, PT ;  /* 0x0000001d0000780c */ /* 0x000fe20003f04270 */
[----:B0-----:R-:W-:Y:S01]  /*2f90*/  IMAD R47, R47, 0xc, R22 ;  /* 0x0000000c2f2f7824 */ /* 0x001fe200078e0216 */
[C---:B------:R-:W-:Y:S01]  /*2fa0*/  LEA R48, R22.reuse, UR5, 0x4 ;  /* 0x0000000516307c11 */ /* 0x040fe2000f8e20ff */
[----:B------:R-:W0:Y:S01]  /*2fb0*/  SHFL.DOWN PT, R11, R16, 0x2, 0x1f ;  /* 0x08401f00100b7f89 */ /* 0x000e2200000e0000 */
[C---:B------:R-:W-:Y:S02]  /*2fc0*/  ISETP.NE.AND P1, PT, R22.reuse, RZ, PT ;  /* 0x000000ff1600720c */ /* 0x040fe40003f25270 */
[----:B------:R-:W-:Y:S01]  /*2fd0*/  ISETP.GT.U32.AND P3, PT, R22, 0xb, PT ;  /* 0x0000000b1600780c */ /* 0x000fe20003f64070 */
[----:B------:R-:W-:Y:S06]  /*2fe0*/  STS.128 [R48], R12 ;  /* 0x0000000c30007388 */ /* 0x000fec0000000c00 */
[----:B-1----:R-:W-:Y:S01]  /*2ff0*/  @!P0 FADD.FTZ R18, R18, R10 ;  /* 0x0000000a12128221 */ /* 0x002fe20000010000 */
[----:B0-----:R-:W-:-:S04]  /*3000*/  @!P0 FADD.FTZ R16, R16, R11 ;  /* 0x0000000b10108221 */ /* 0x001fc80000010000 */
        /* <DEDUP_REMOVED lines=23> */
.L_x_289:
[----:B------:R-:W-:Y:S05]  /*3180*/  BSYNC.RECONVERGENT B0 ;  /* 0x0000000000007941 */ /* 0x000fea0003800200 */
.L_x_288:
        /* <DEDUP_REMOVED lines=32> */
.L_x_291:
[----:B------:R-:W-:Y:S05]  /*3390*/  BSYNC.RECONVERGENT B0 ;  /* 0x0000000000007941 */ /* 0x000fea0003800200 */
.L_x_290:
        /* <DEDUP_REMOVED lines=158> */
.L_x_293:
[----:B------:R-:W-:Y:S05]  /*3d80*/  BSYNC.RECONVERGENT B0 ;  /* 0x0000000000007941 */ /* 0x000fea0003800200 */
.L_x_292:
[----:B------:R-:W-:Y:S04]  /*3d90*/  BSSY.RECONVERGENT B0, `(.L_x_294) ;  /* 0x000001c000007945 */ /* 0x000fe80003800200 */
[----:B------:R-:W-:Y:S05]  /*3da0*/  @P3 BRA `(.L_x_295) ;  /* 0x0000000000683947 */ /* 0x000fea0003800000 */
[----:B---3--:R-:W2:Y:S08]  /*3db0*/  LDC.64 R16, c[0x0][0x3f8] ;  /* 0x0000fe00ff107b82 */ /* 0x008eb00000000a00 */
[----:B-1----:R-:W1:Y:S01]  /*3dc0*/  LDC.64 R18, c[0x0][0x3d8] ;  /* 0x0000f600ff127b82 */ /* 0x002e620000000a00 */
[----:B--2---:R-:W-:Y:S01]  /*3dd0*/  IMAD.WIDE.U32 R20, R16, 0x3, RZ ;  /* 0x0000000310147825 */ /* 0x004fe200078e00ff */
[----:B------:R-:W-:-:S02]  /*3de0*/  LEA R25, R17, R17, 0x1 ;  /* 0x0000001111197211 */ /* 0x000fc400078e08ff */
[----:B------:R-:W-:Y:S02]  /*3df0*/  LEA.HI R23, P0, R17, R16, RZ, 0x1 ;  /* 0x0000001011177211 */ /* 0x000fe400078108ff */
[----:B------:R-:W-:Y:S02]  /*3e00*/  IADD3 R21, PT, PT, R21, R25, RZ ;  /* 0x0000001915157210 */ /* 0x000fe40007ffe0ff */
[----:B------:R-:W-:Y:S01]  /*3e10*/  IADD3.X R22, PT, PT, RZ, R17, RZ, P0, !PT ;  /* 0x00000011ff167210 */ /* 0x000fe200007fe4ff */
[----:B-1----:R-:W-:Y:S01]  /*3e20*/  IMAD.WIDE R18, R47, 0x4, R18 ;  /* 0x000000042f127825 */ /* 0x002fe200078e0212 */
        /* <DEDUP_REMOVED lines=18> */
.L_x_295:
[----:B------:R-:W-:Y:S05]  /*3f50*/  BSYNC.RECONVERGENT B0 ;  /* 0x0000000000007941 */ /* 0x000fea0003800200 */
.L_x_294:
[----:B------:R-:W5:Y:S02]  /*3f60*/  LDCU UR5, c[0x0][0x370] ;  /* 0x00006e00ff0577ac */ /* 0x000f640008000800 */
[----:B-----5:R-:W-:-:S09]  /*3f70*/  UISETP.GE.U32.AND UP0, UPT, UR5, 0x2, UPT ;  /* 0x000000020500788c */ /* 0x020fd2000bf06070 */
[----:B------:R-:W-:Y:S05]  /*3f80*/  BRA.U !UP0, `(.L_x_296) ;  /* 0x0000000908f47547 */ /* 0x000fea000b800000 */
[----:B----4-:R-:W4:Y:S01]  /*3f90*/  LDC R12, c[0x0][0x370] ;  /* 0x0000dc00ff0c7b82 */ /* 0x010f220000000800 */
[----:B------:R-:W-:Y:S01]  /*3fa0*/  ULOP3.LUT UR5, UR4, 0x1, URZ, 0xc0, !UPT ;  /* 0x0000000104057892 */ /* 0x000fe2000f8ec0ff */
[----:B--2---:R-:W2:Y:S05]  /*3fb0*/  S2R R20, SR_CTAID.Y ;  /* 0x0000000000147919 */ /* 0x004eaa0000002600 */
[----:B------:R-:W-:Y:S01]  /*3fc0*/  MOV R15, UR5 ;  /* 0x00000005000f7c02 */ /* 0x000fe20008000f00 */
[----:B------:R-:W5:Y:S04]  /*3fd0*/  LDC.64 R48, c[0x0][0x3d0] ;  /* 0x0000f400ff307b82 */ /* 0x000f680000000a00 */
[----:B------:R-:W-:-:S04]  /*3fe0*/  IMAD R15, R15, UR8, RZ ;  /* 0x000000080f0f7c24 */ /* 0x000fc8000f8e02ff */
[----:B----4-:R-:W-:-:S05]  /*3ff0*/  IMAD R12, R15, R12, RZ ;  /* 0x0000000c0f0c7224 */ /* 0x010fca00078e02ff */
[----:B------:R-:W-:-:S05]  /*4000*/  SHF.L.U32 R13, R12, 0x1, RZ ;  /* 0x000000010c0d7819 */ /* 0x000fca00000006ff */
[----:B-----5:R-:W-:Y:S01]  /*4010*/  IMAD.WIDE R48, R13, 0x4, R48 ;  /* 0x000000040d307825 */ /* 0x020fe200078e0230 */
[----:B--2---:R-:W-:Y:S06]  /*4020*/  @P1 BRA `(.L_x_297) ;  /* 0x00000000005c1947 */ /* 0x004fec0003800000 */
[----:B------:R-:W2:Y:S01]  /*4030*/  LDC.64 R12, c[0x0][0x3c8] ;  /* 0x0000f200ff0c7b82 */ /* 0x000ea20000000a00 */
[----:B------:R-:W-:Y:S01]  /*4040*/  ULOP3.LUT UP0, UR5, UR4, 0x2, URZ, 0xc0, !UPT ;  /* 0x0000000204057892 */ /* 0x000fe2000f80c0ff */
[----:B------:R-:W-:Y:S01]  /*4050*/  IADD3 R15, PT, PT, R15, R20, RZ ;  /* 0x000000140f0f7210 */ /* 0x000fe20007ffe0ff */
[----:B------:R-:W-:Y:S02]  /*4060*/  IMAD R17, R3, UR8, R20 ;  /* 0x0000000803117c24 */ /* 0x000fe4000f8e0214 */
[----:B------:R-:W-:-:S03]  /*4070*/  UIADD3 UR5, UPT, UPT, -UR5, 0x1, URZ ;  /* 0x0000000105057890 */ /* 0x000fc6000fffe1ff */
[----:B---3--:R-:W3:Y:S01]  /*4080*/  LDC R16, c[0x0][0x370] ;  /* 0x0000dc00ff107b82 */ /* 0x008ee20000000800 */
[----:B------:R-:W-:Y:S02]  /*4090*/  PLOP3.LUT P0, PT, PT, PT, UP0, 0x80, 0x8 ;  /* 0x000000000008781c */ /* 0x000fe40003f0f008 */
[----:B------:R-:W-:Y:S01]  /*40a0*/  MOV R19, UR5 ;  /* 0x0000000500137c02 */ /* 0x000fe20008000f00 */
[----:B--2---:R-:W-:-:S04]  /*40b0*/  IMAD.WIDE.U32 R12, R15, 0x4, R12 ;  /* 0x000000040f0c7825 */ /* 0x004fc800078e000c */
[----:B------:R-:W-:Y:S01]  /*40c0*/  IMAD.WIDE.U32 R14, R17, 0x8, R48 ;  /* 0x00000008110e7825 */ /* 0x000fe200078e0030 */
[----:B---3--:R-:W-:-:S04]  /*40d0*/  SEL R17, R16, RZ, !P0 ;  /* 0x000000ff10117207 */ /* 0x008fc80004000000 */
[----:B------:R2:W-:Y:S01]  /*40e0*/  STG.E.64 desc[UR10][R14.64], R10 ;  /* 0x0000000a0e007986 */ /* 0x0005e2000c101b0a */
[----:B------:R-:W-:Y:S01]  /*40f0*/  ISETP.NE.AND P0, PT, R17, -0x1, PT ;  /* 0xffffffff1100780c */ /* 0x000fe20003f05270 */
[----:B------:R-:W-:Y:S06]  /*4100*/  MEMBAR.ALL.GPU ;  /* 0x0000000000007992 */ /* 0x000fec000000a000 */
[----:B------:R-:W-:-:S00]  /*4110*/  ERRBAR ;  /* 0x00000000000079ab */ /* 0x000fc00000000000 */
[----:B------:R-:W-:Y:S06]  /*4120*/  CGAERRBAR ;  /* 0x00000000000075ab */ /* 0x000fec0000000000 */
[----:B------:R2:W-:Y:S01]  /*4130*/  REDG.E.ADD.S32.STRONG.GPU desc[UR10][R12.64], R19 ;  /* 0x000000130c00798e */ /* 0x0005e2000c12e30a */
[----:B------:R-:W-:Y:S05]  /*4140*/  @!P0 BRA `(.L_x_297) ;  /* 0x0000000000148947 */ /* 0x000fea0003800000 */
.L_x_298:
[----:B--2---:R-:W2:Y:S04]  /*4150*/  LDG.E.STRONG.GPU R14, desc[UR10][R12.64] ;  /* 0x0000000a0c0e7981 */ /* 0x004ea8000c1ef900 */
[----:B--2---:R-:W-:Y:S01]  /*4160*/  CCTL.IVALL ;  /* 0x00000000ff00798f */ /* 0x004fe20002000000 */
[----:B------:R-:W-:Y:S05]  /*4170*/  YIELD ;  /* 0x0000000000007946 */ /* 0x000fea0003800000 */
[----:B------:R-:W-:-:S13]  /*4180*/  ISETP.NE.AND P0, PT, R14, R17, PT ;  /* 0x000000110e00720c */ /* 0x000fda0003f05270 */
[----:B------:R-:W-:Y:S05]  /*4190*/  @P0 BRA `(.L_x_298) ;  /* 0xfffffffc00ec0947 */ /* 0x000fea000383ffff */
.L_x_297:
[----:B--2---:R-:W2:Y:S01]  /*41a0*/  LDC R12, c[0x0][0x370] ;  /* 0x0000dc00ff0c7b82 */ /* 0x004ea20000000800 */
[----:B------:R-:W-:Y:S05]  /*41b0*/  WARPSYNC.ALL ;  /* 0x0000000000007948 */ /* 0x000fea0003800000 */
[----:B--2---:R-:W-:Y:S02]  /*41c0*/  ISETP.GE.U32.AND P0, PT, R12, 0x8, PT ;  /* 0x000000080c00780c */ /* 0x004fe40003f06070 */
        /* <DEDUP_REMOVED lines=12> */
[----:B------:R-:W-:Y:S01]  /*4290*/  MOV R17, UR8 ;  /* 0x0000000800117c02 */ /* 0x000fe20008000f00 */
[----:B------:R-:W-:Y:S01]  /*42a0*/  IMAD R23, R23, 0x5, R20 ;  /* 0x0000000517177824 */ /* 0x000fe200078e0214 */
[----:B------:R-:W-:-:S02]  /*42b0*/  IADD3 R21, PT, PT, R20, UR8, RZ ;  /* 0x0000000814157c10 */ /* 0x000fc4000fffe0ff */
[----:B-1----:R-:W-:Y:S02]  /*42c0*/  IADD3 R18, PT, PT, -R3, RZ, RZ ;  /* 0x000000ff03127210 */ /* 0x002fe40007ffe1ff */
[-C--:B------:R-:W-:Y:S02]  /*42d0*/  MOV R19, R20.reuse ;  /* 0x0000001400137202 */ /* 0x080fe40000000f00 */
[-C--:B------:R-:W-:Y:S02]  /*42e0*/  LEA R27, R27, R20.reuse, 0x1 ;  /* 0x000000141b1b7211 */ /* 0x080fe400078e08ff */
[----:B------:R-:W-:-:S07]  /*42f0*/  LEA R22, R17, R20, 0x2 ;  /* 0x0000001411167211 */ /* 0x000fce00078e10ff */
.L_x_300:
[----:B------:R-:W-:Y:S01]  /*4300*/  ISETP.EQ.OR P2, PT, R18, RZ, P1 ;  /* 0x000000ff1200720c */ /* 0x000fe20000f42670 */
[----:B------:R-:W-:-:S06]  /*4310*/  UIADD3 UR7, UPT, UPT, UR5, 0x1, URZ ;  /* 0x0000000105077890 */ /* 0x000fcc000fffe0ff */
[----:B------:R-:W-:Y:S01]  /*4320*/  ISETP.EQ.OR P3, PT, R3, UR7, P1 ;  /* 0x0000000703007c0c */ /* 0x000fe20008f62670 */
[----:B------:R-:W-:-:S05]  /*4330*/  UIADD3 UR7, UPT, UPT, UR5, 0x2, URZ ;  /* 0x0000000205077890 */ /* 0x000fca000fffe0ff */
[----:B------:R-:W-:Y:S01]  /*4340*/  @!P2 IMAD.WIDE.U32 R12, R19, 0x8, R48 ;  /* 0x00000008130ca825 */ /* 0x000fe200078e0030 */
[----:B------:R-:W-:-:S05]  /*4350*/  ISETP.EQ.OR P4, PT, R3, UR7, P1 ;  /* 0x0000000703007c0c */ /* 0x000fca0008f82670 */
[----:B------:R-:W0:Y:S01]  /*4360*/  @!P2 LDG.E.64 R12, desc[UR10][R12.64] ;  /* 0x0000000a0c0ca981 */ /* 0x000e22000c1e1b00 */
[----:B------:R-:W-:-:S06]  /*4370*/  @!P3 IMAD.WIDE.U32 R14, R21, 0x8, R48 ;  /* 0x00000008150eb825 */ /* 0x000fcc00078e0030 */
[----:B------:R-:W2:Y:S01]  /*4380*/  @!P3 LDG.E.64 R14, desc[UR10][R14.64] ;  /* 0x0000000a0e0eb981 */ /* 0x000ea2000c1e1b00 */
[----:B---3--:R-:W-:Y:S01]  /*4390*/  @!P4 IMAD.WIDE.U32 R16, R27, 0x8, R48 ;  /* 0x000000081b10c825 */ /* 0x008fe200078e0030 */
[----:B------:R-:W-:-:S05]  /*43a0*/  UIADD3 UR12, UPT, UPT, UR5, 0x3, URZ ;  /* 0x00000003050c7890 */ /* 0x000fca000fffe0ff */
[----:B------:R-:W3:Y:S01]  /*43b0*/  @!P4 LDG.E.64 R16, desc[UR10][R16.64] ;  /* 0x0000000a1010c981 */ /* 0x000ee2000c1e1b00 */
[----:B------:R-:W-:Y:S01]  /*43c0*/  ISETP.EQ.OR P0, PT, R3, UR12, P1 ;  /* 0x0000000c03007c0c */ /* 0x000fe20008f02670 */
[----:B------:R-:W-:Y:S01]  /*43d0*/  UIADD3 UR7, UPT, UPT, UR5, 0x4, URZ ;  /* 0x0000000405077890 */ /* 0x000fe2000fffe0ff */
[----:B0-----:R-:W-:Y:S01]  /*43e0*/  @!P2 FADD.FTZ R10, R10, R12 ;  /* 0x0000000c0a0aa221 */ /* 0x001fe20000010000 */
[----:B------:R-:W-:-:S10]  /*43f0*/  @!P2 FADD.FTZ R11, R11, R13 ;  /* 0x0000000d0b0ba221 */ /* 0x000fd40000010000 */
[----:B------:R-:W-:Y:S01]  /*4400*/  @!P0 IMAD.WIDE.U32 R12, R26, 0x8, R48 ;  /* 0x000000081a0c8825 */ /* 0x000fe200078e0030 */
[----:B------:R-:W-:-:S03]  /*4410*/  ISETP.EQ.OR P2, PT, R3, UR7, P1 ;  /* 0x0000000703007c0c */ /* 0x000fc60008f42670 */
[----:B--2---:R-:W-:Y:S02]  /*4420*/  @!P3 FADD.FTZ R10, R10, R14 ;  /* 0x0000000e0a0ab221 */ /* 0x004fe40000010000 */
        /* <DEDUP_REMOVED lines=48> */
.L_x_299:
[----:B------:R-:W2:Y:S02]  /*4730*/  LDCU UR5, c[0x0][0x370] ;  /* 0x00006e00ff0577ac */ /* 0x000ea40008000800 */
[----:B--2---:R-:W-:-:S09]  /*4740*/  ULOP3.LUT UP0, URZ, UR5, 0x7, URZ, 0xc0, !UPT ;  /* 0x0000000705ff7892 */ /* 0x004fd2000f80c0ff */
[----:B------:R-:W-:Y:S05]  /*4750*/  BRA.U !UP0, `(.L_x_296) ;  /* 0x0000000508007547 */ /* 0x000fea000b800000 */
[----:B------:R-:W2:Y:S01]  /*4760*/  LDCU UR5, c[0x0][0x370] ;  /* 0x00006e00ff0577ac */ /* 0x000ea20008000800 */
[----:B------:R-:W4:Y:S01]  /*4770*/  LDCU UR7, c[0x0][0x370] ;  /* 0x00006e00ff0777ac */ /* 0x000f220008000800 */
[----:B--2---:R-:W-:-:S04]  /*4780*/  ULOP3.LUT UR5, UR5, 0x7, URZ, 0xc0, !UPT ;  /* 0x0000000705057892 */ /* 0x004fc8000f8ec0ff */
[----:B------:R-:W-:Y:S02]  /*4790*/  UIADD3 UR5, UPT, UPT, UR5, -0x1, URZ ;  /* 0xffffffff05057890 */ /* 0x000fe4000fffe0ff */
[----:B----4-:R-:W-:Y:S02]  /*47a0*/  ULOP3.LUT UP1, UR7, UR7, 0x3, URZ, 0xc0, !UPT ;  /* 0x0000000307077892 */ /* 0x010fe4000f82c0ff */
[----:B------:R-:W-:-:S09]  /*47b0*/  UISETP.GE.U32.AND UP0, UPT, UR5, 0x3, UPT ;  /* 0x000000030500788c */ /* 0x000fd2000bf06070 */
[----:B------:R-:W-:Y:S05]  /*47c0*/  BRA.U !UP0, `(.L_x_301) ;  /* 0x0000000108707547 */ /* 0x000fea000b800000 */
[C---:B------:R-:W-:Y:S02]  /*47d0*/  IADD3 R15, PT, PT, R21.reuse, 0x1, RZ ;  /* 0x00000001150f7810 */ /* 0x040fe40007ffe0ff */
[CC--:B------:R-:W-:Y:S02]  /*47e0*/  ISETP.EQ.OR P0, PT, R21.reuse, R3.reuse, P1 ;  /* 0x000000031500720c */ /* 0x0c0fe40000f02670 */
[----:B------:R-:W-:Y:S02]  /*47f0*/  IADD3 R17, PT, PT, R21, 0x2, RZ ;  /* 0x0000000215117810 */ /* 0x000fe40007ffe0ff */
[-C--:B------:R-:W-:Y:S02]  /*4800*/  ISETP.EQ.OR P2, PT, R15, R3.reuse, P1 ;  /* 0x000000030f00720c */ /* 0x080fe40000f42670 */
[----:B------:R-:W-:Y:S02]  /*4810*/  IADD3 R19, PT, PT, R21, 0x3, RZ ;  /* 0x0000000315137810 */ /* 0x000fe40007ffe0ff */
[----:B------:R-:W-:-:S02]  /*4820*/  ISETP.EQ.OR P3, PT, R17, R3, P1 ;  /* 0x000000031100720c */ /* 0x000fc40000f62670 */
[----:B------:R-:W-:-:S03]  /*4830*/  ISETP.EQ.OR P4, PT, R19, R3, P1 ;  /* 0x000000031300720c */ /* 0x000fc60000f82670 */
[----:B------:R-:W-:-:S04]  /*4840*/  @!P0 IMAD R13, R21, UR8, R20 ;  /* 0x00000008150d8c24 */ /* 0x000fc8000f8e0214 */
[----:B------:R-:W-:Y:S02]  /*4850*/  @!P2 IMAD R15, R15, UR8, R20 ;  /* 0x000000080f0fac24 */ /* 0x000fe4000f8e0214 */
[----:B------:R-:W-:-:S04]  /*4860*/  @!P0 IMAD.WIDE.U32 R12, R13, 0x8, R48 ;  /* 0x000000080d0c8825 */ /* 0x000fc800078e0030 */
[----:B------:R-:W-:Y:S02]  /*4870*/  @!P3 IMAD R17, R17, UR8, R20 ;  /* 0x000000081111bc24 */ /* 0x000fe4000f8e0214 */
[----:B------:R-:W-:Y:S01]  /*4880*/  @!P2 IMAD.WIDE.U32 R14, R15, 0x8, R48 ;  /* 0x000000080f0ea825 */ /* 0x000fe200078e0030 */
[----:B------:R-:W0:Y:S03]  /*4890*/  @!P0 LDG.E.64 R12, desc[UR10][R12.64] ;  /* 0x0000000a0c0c8981 */ /* 0x000e26000c1e1b00 */
[----:B------:R-:W-:Y:S02]  /*48a0*/  @!P4 IMAD R19, R19, UR8, R20 ;  /* 0x000000081313cc24 */ /* 0x000fe4000f8e0214 */
[--C-:B---3--:R-:W-:Y:S01]  /*48b0*/  @!P3 IMAD.WIDE.U32 R16, R17, 0x8, R48.reuse ;  /* 0x000000081110b825 */ /* 0x108fe200078e0030 */
[----:B------:R-:W2:Y:S03]  /*48c0*/  @!P2 LDG.E.64 R14, desc[UR10][R14.64] ;  /* 0x0000000a0e0ea981 */ /* 0x000ea6000c1e1b00 */
[----:B-1----:R-:W-:-:S02]  /*48d0*/  @!P4 IMAD.WIDE.U32 R18, R19, 0x8, R48 ;  /* 0x000000081312c825 */ /* 0x002fc400078e0030 */
[----:B------:R-:W3:Y:S04]  /*48e0*/  @!P3 LDG.E.64 R16, desc[UR10][R16.64] ;  /* 0x0000000a1010b981 */ /* 0x000ee8000c1e1b00 */
[----:B------:R-:W4:Y:S01]  /*48f0*/  @!P4 LDG.E.64 R18, desc[UR10][R18.64] ;  /* 0x0000000a1212c981 */ /* 0x000f22000c1e1b00 */
[----:B------:R-:W-:Y:S01]  /*4900*/  IADD3 R21, PT, PT, R21, 0x4, RZ ;  /* 0x0000000415157810 */ /* 0x000fe20007ffe0ff */
[----:B0-----:R-:W-:Y:S01]  /*4910*/  @!P0 FADD.FTZ R10, R10, R12 ;  /* 0x0000000c0a0a8221 */ /* 0x001fe20000010000 */
[----:B------:R-:W-:-:S03]  /*4920*/  @!P0 FADD.FTZ R11, R11, R13 ;  /* 0x0000000d0b0b8221 */ /* 0x000fc60000010000 */
[----:B--2---:R-:W-:Y:S01]  /*4930*/  @!P2 FADD.FTZ R10, R10, R14 ;  /* 0x0000000e0a0aa221 */ /* 0x004fe20000010000 */
[----:B------:R-:W-:-:S03]  /*4940*/  @!P2 FADD.FTZ R11, R11, R15 ;  /* 0x0000000f0b0ba221 */ /* 0x000fc60000010000 */
[----:B---3--:R-:W-:Y:S01]  /*4950*/  @!P3 FADD.FTZ R10, R10, R16 ;  /* 0x000000100a0ab221 */ /* 0x008fe20000010000 */
[----:B------:R-:W-:-:S03]  /*4960*/  @!P3 FADD.FTZ R11, R11, R17 ;  /* 0x000000110b0bb221 */ /* 0x000fc60000010000 */
[----:B----4-:R-:W-:Y:S01]  /*4970*/  @!P4 FADD.FTZ R10, R10, R18 ;  /* 0x000000120a0ac221 */ /* 0x010fe20000010000 */
[----:B------:R-:W-:-:S07]  /*4980*/  @!P4 FADD.FTZ R11, R11, R19 ;  /* 0x000000130b0bc221 */ /* 0x000fce0000010000 */
.L_x_301:
[----:B------:R-:W-:Y:S05]  /*4990*/  BRA.U !UP1, `(.L_x_296) ;  /* 0x0000000109707547 */ /* 0x000fea000b800000 */
[----:B---3--:R-:W2:Y:S01]  /*49a0*/  LDC R16, c[0x0][0x370] ;  /* 0x0000dc00ff107b82 */ /* 0x008ea20000000800 */
[----:B------:R-:W-:Y:S01]  /*49b0*/  UISETP.NE.AND UP0, UPT, UR7, 0x1, UPT ;  /* 0x000000010700788c */ /* 0x000fe2000bf05270 */
[----:B--2---:R-:W-:-:S08]  /*49c0*/  LOP3.LUT R16, R16, 0x1, RZ, 0xc0, !PT ;  /* 0x0000000110107812 */ /* 0x004fd000078ec0ff */
        /* <DEDUP_REMOVED lines=15> */
.L_x_302:
[----:B------:R-:W-:Y:S01]  /*4ac0*/  ISETP.EQ.OR P0, PT, R21, R3, P1 ;  /* 0x000000031500720c */ /* 0x000fe20000f02670 */
[----:B------:R-:W-:Y:S03]  /*4ad0*/  BSSY.RECONVERGENT B0, `(.L_x_296) ;  /* 0x0000008000007945 */ /* 0x000fe60003800200 */
[----:B------:R-:W-:-:S13]  /*4ae0*/  ISETP.NE.U32.OR P0, PT, R16, 0x1, P0 ;  /* 0x000000011000780c */ /* 0x000fda0000705470 */
[----:B------:R-:W-:Y:S05]  /*4af0*/  @P0 BRA `(.L_x_303) ;  /* 0x0000000000140947 */ /* 0x000fea0003800000 */
[----:B------:R-:W-:-:S04]  /*4b00*/  IMAD R13, R21, UR8, R20 ;  /* 0x00000008150d7c24 */ /* 0x000fc8000f8e0214 */
[----:B------:R-:W-:-:S06]  /*4b10*/  IMAD.WIDE.U32 R12, R13, 0x8, R48 ;  /* 0x000000080d0c7825 */ /* 0x000fcc00078e0030 */
[----:B------:R-:W0:Y:S02]  /*4b20*/  LDG.E.64 R12, desc[UR10][R12.64] ;  /* 0x0000000a0c0c7981 */ /* 0x000e24000c1e1b00 */
[----:B0-----:R-:W-:Y:S01]  /*4b30*/  FADD.FTZ R10, R10, R12 ;  /* 0x0000000c0a0a7221 */ /* 0x001fe20000010000 */
[----:B------:R-:W-:-:S07]  /*4b40*/  FADD.FTZ R11, R11, R13 ;  /* 0x0000000d0b0b7221 */ /* 0x000fce0000010000 */
.L_x_303:
[----:B------:R-:W-:Y:S05]  /*4b50*/  BSYNC.RECONVERGENT B0 ;  /* 0x0000000000007941 */ /* 0x000fea0003800200 */
.L_x_296:
[----:B------:R-:W5:Y:S01]  /*4b60*/  S2UR UR7, SR_CgaCtaId ;  /* 0x00000000000779c3 */ /* 0x000f620000008800 */
[----:B------:R-:W-:Y:S01]  /*4b70*/  UMOV UR5, 0x400 ;  /* 0x0000040000057882 */ /* 0x000fe20000000000 */
[C---:B---34-:R-:W-:Y:S02]  /*4b80*/  PRMT R16, R45.reuse, 0x7632, R16 ;  /* 0x000076322d107816 */ /* 0x058fe40000000010 */
[----:B------:R-:W-:Y:S02]  /*4b90*/  SHF.L.U32 R45, R45, 0x10, RZ ;  /* 0x000000102d2d7819 */ /* 0x000fe400000006ff */
[----:B------:R-:W-:Y:S01]  /*4ba0*/  SHF.L.U32 R16, R16, 0x10, RZ ;  /* 0x0000001010107819 */ /* 0x000fe200000006ff */
[----:B-----5:R-:W-:Y:S01]  /*4bb0*/  ULEA UR5, UR7, UR5, 0x18 ;  /* 0x0000000507057291 */ /* 0x020fe2000f8ec0ff */
[----:B------:R-:W3:Y:S08]  /*4bc0*/  LDCU.U8 UR7, c[0x0][0x414] ;  /* 0x00008280ff0777ac */ /* 0x000ef00008000000 */
[----:B------:R0:W-:Y:S01]  /*4bd0*/  @!P1 STS.64 [UR5+0x78], R10 ;  /* 0x0000780aff009988 */ /* 0x0001e20008000a05 */
[----:B------:R-:W-:Y:S01]  /*4be0*/  BAR.SYNC.DEFER_BLOCKING 0x0 ;  /* 0x0000000000007b1d */ /* 0x000fe20000010000 */
[----:B0-----:R-:W-:Y:S01]  /*4bf0*/  FADD.FTZ R10, R16, -UR14 ;  /* 0x8000000e100a7e21 */ /* 0x001fe20008010000 */
[----:B---3--:R-:W-:-:S03]  /*4c00*/  UISETP.NE.AND UP0, UPT, UR7, URZ, UPT ;  /* 0x000000ff0700728c */ /* 0x008fc6000bf05270 */
[----:B------:R-:W-:Y:S01]  /*4c10*/  FMUL.FTZ R10, R10, UR9 ;  /* 0x000000090a0a7c20 */ /* 0x000fe20008410000 */
[----:B------:R-:W0:Y:S01]  /*4c20*/  LDS.64 R12, [UR5+0x78] ;  /* 0x00007805ff0c7984 */ /* 0x000e220008000a00 */
[----:B------:R-:W0:Y:S02]  /*4c30*/  LDCU UR5, c[0x0][0x42c] ;  /* 0x00008580ff0577ac */ /* 0x000e240008000800 */
[----:B0-----:R-:W-:Y:S01]  /*4c40*/  FMUL.FTZ R14, R12, UR5 ;  /* 0x000000050c0e7c20 */ /* 0x001fe20008410000 */
[----:B------:R-:W-:Y:S01]  /*4c50*/  FMUL.FTZ R15, R13, UR5 ;  /* 0x000000050d0f7c20 */ /* 0x000fe20008410000 */
[C---:B------:R-:W-:Y:S01]  /*4c60*/  PRMT R13, R44.reuse, 0x7632, R13 ;  /* 0x000076322c0d7816 */ /* 0x040fe2000000000d */
[----:B------:R-:W-:Y:S01]  /*4c70*/  FADD.FTZ R12, R45, -UR14 ;  /* 0x8000000e2d0c7e21 */ /* 0x000fe20008010000 */
[----:B------:R-:W-:Y:S02]  /*4c80*/  SHF.L.U32 R44, R44, 0x10, RZ ;  /* 0x000000102c2c7819 */ /* 0x000fe400000006ff */
[----:B------:R-:W-:Y:S01]  /*4c90*/  SHF.L.U32 R11, R13, 0x10, RZ ;  /* 0x000000100d0b7819 */ /* 0x000fe200000006ff */
[----:B------:R-:W-:Y:S01]  /*4ca0*/  FMUL.FTZ R12, R12, UR9 ;  /* 0x000000090c0c7c20 */ /* 0x000fe20008410000 */
        /* <DEDUP_REMOVED lines=19> */
.L_x_304:
[----:B------:R-:W0:Y:S01]  /*4de0*/  LDCU UR5, c[0x0][0x41c] ;  /* 0x00008380ff0577ac */ /* 0x000e220008000800 */
[C-C-:B------:R-:W-:Y:S01]  /*4df0*/  FFMA.FTZ R12, R14.reuse, R12, R15.reuse ;  /* 0x0000000c0e0c7223 */ /* 0x140fe2000001000f */
[----:B------:R-:W-:Y:S01]  /*4e00*/  FFMA.FTZ R13, R14, R10, R15 ;  /* 0x0000000a0e0d7223 */ /* 0x000fe2000001000f */
[----:B------:R-:W-:Y:S01]  /*4e10*/  BSSY.RECONVERGENT B0, `(.L_x_305) ;  /* 0x0000019000007945 */ /* 0x000fe20003800200 */
[----:B------:R-:W3:Y:S01]  /*4e20*/  LDCU.64 UR16, c[0x0][0x400] ;  /* 0x00008000ff1077ac */ /* 0x000ee20008000a00 */
[C---:B------:R-:W-:Y:S01]  /*4e30*/  PRMT R19, R42.reuse, 0x7632, R19 ;  /* 0x000076322a137816 */ /* 0x040fe20000000013 */
[----:B------:R-:W-:Y:S01]  /*4e40*/  FFMA.FTZ R12, R7, R44, -R12 ;  /* 0x0000002c070c7223 */ /* 0x000fe2000001080c */
[----:B------:R-:W-:Y:S01]  /*4e50*/  SHF.L.U32 R42, R42, 0x10, RZ ;  /* 0x000000102a2a7819 */ /* 0x000fe200000006ff */
[----:B------:R-:W-:Y:S01]  /*4e60*/  FFMA.FTZ R13, R6, R11, -R13 ;  /* 0x0000000b060d7223 */ /* 0x000fe2000001080d */
[----:B0-----:R-:W-:-:S05]  /*4e70*/  IMAD R3, R3, UR5, R46 ;  /* 0x0000000503037c24 */ /* 0x001fca000f8e022e */
[----:B---3--:R-:W-:Y:S02]  /*4e80*/  ISETP.GE.U32.AND P0, PT, R3, UR16, PT ;  /* 0x0000001003007c0c */ /* 0x008fe4000bf06070 */
[----:B------:R-:W-:-:S04]  /*4e90*/  SHF.R.S32.HI R16, RZ, 0x1f, R3 ;  /* 0x0000001fff107819 */ /* 0x000fc80000011403 */
[----:B------:R-:W-:-:S13]  /*4ea0*/  ISETP.GE.AND.EX P0, PT, R16, UR17, PT, P0 ;  /* 0x0000001110007c0c */ /* 0x000fda000bf06300 */
[----:B------:R-:W-:Y:S05]  /*4eb0*/  @P0 BRA `(.L_x_306) ;  /* 0x0000000000380947 */ /* 0x000fea0003800000 */
[----:B------:R-:W0:Y:S01]  /*4ec0*/  LDCU.64 UR18, c[0x0][0x3f8] ;  /* 0x00007f00ff1277ac */ /* 0x000e220008000a00 */
[----:B------:R-:W-:Y:S01]  /*4ed0*/  MOV R10, R50 ;  /* 0x00000032000a7202 */ /* 0x000fe20000000f00 */
[----:B------:R-:W-:Y:S01]  /*4ee0*/  FMUL.FTZ R17, R12, UR9 ;  /* 0x000000090c117c20 */ /* 0x000fe20008410000 */
[----:B------:R-:W-:Y:S01]  /*4ef0*/  MOV R11, R53 ;  /* 0x00000035000b7202 */ /* 0x000fe20000000f00 */
[----:B------:R-:W3:Y:S01]  /*4f00*/  LDCU.64 UR12, c[0x0][0x380] ;  /* 0x00007000ff0c77ac */ /* 0x000ee20008000a00 */
[----:B0-----:R-:W-:Y:S02]  /*4f10*/  IMAD R16, R16, UR18, RZ ;  /* 0x0000001210107c24 */ /* 0x001fe4000f8e02ff */
[----:B------:R-:W-:-:S04]  /*4f20*/  IMAD.WIDE.U32 R10, R3, UR18, R10 ;  /* 0x00000012030a7c25 */ /* 0x000fc8000f8e000a */
[----:B------:R-:W-:Y:S02]  /*4f30*/  IMAD R21, R3, UR19, R16 ;  /* 0x0000001303157c24 */ /* 0x000fe4000f8e0210 */
[----:B------:R-:W-:Y:S01]  /*4f40*/  FMUL.FTZ R16, R13, UR9 ;  /* 0x000000090d107c20 */ /* 0x000fe20008410000 */
[----:B---3--:R-:W-:Y:S02]  /*4f50*/  LEA R12, P0, R10, UR12, 0x1 ;  /* 0x0000000c0a0c7c11 */ /* 0x008fe4000f8008ff */
[----:B------:R-:W-:Y:S02]  /*4f60*/  IADD3 R21, PT, PT, R11, R21, RZ ;  /* 0x000000150b157210 */ /* 0x000fe40007ffe0ff */
[----:B------:R-:W-:Y:S02]  /*4f70*/  F2FP.BF16.F32.PACK_AB R11, R16, R17 ;  /* 0x00000011100b723e */ /* 0x000fe400000010ff */
[----:B------:R-:W-:-:S05]  /*4f80*/  LEA.HI.X R13, R10, UR13, R21, 0x1, P0 ;  /* 0x0000000d0a0d7c11 */ /* 0x000fca00080f0c15 */
[----:B------:R0:W-:Y:S02]  /*4f90*/  STG.E desc[UR10][R12.64], R11 ;  /* 0x0000000b0c007986 */ /* 0x0001e4000c10190a */
.L_x_306:
[----:B------:R-:W-:Y:S05]  /*4fa0*/  BSYNC.RECONVERGENT B0 ;  /* 0x0000000000007941 */ /* 0x000fea0003800200 */
.L_x_305:
[C---:B0-----:R-:W-:Y:S02]  /*4fb0*/  PRMT R12, R43.reuse, 0x7632, R12 ;  /* 0x000076322b0c7816 */ /* 0x041fe4000000000c */
        /* <DEDUP_REMOVED lines=17> */
[----:B-1----:R-:W-:Y:S01]  /*50d0*/  FFMA.FTZ R18, R7, R43, R4 ;  /* 0x0000002b07127223 */ /* 0x002fe20000010004 */
        /* <DEDUP_REMOVED lines=17> */
.L_x_307:
[----:B------:R-:W-:Y:S01]  /*51f0*/  FFMA.FTZ R21, R14, R12, R15 ;  /* 0x0000000c0e157223 */ /* 0x000fe2000001000f */
[----:B------:R-:W-:Y:S01]  /*5200*/  BSSY.RECONVERGENT B0, `(.L_x_308) ;  /* 0x0000015000007945 */ /* 0x000fe20003800200 */
[----:B------:R-:W-:Y:S01]  /*5210*/  FFMA.FTZ R42, R7, R42, -R16 ;  /* 0x0000002a072a7223 */ /* 0x000fe20000010810 */
[----:B-1----:R-:W-:Y:S01]  /*5220*/  SHF.L.U32 R18, R11, 0x10, RZ ;  /* 0x000000100b127819 */ /* 0x002fe200000006ff */
[----:B------:R-:W-:Y:S01]  /*5230*/  FADD.FTZ R41, R41, -UR14 ;  /* 0x8000000e29297e21 */ /* 0x000fe20008010000 */
[----:B------:R-:W-:Y:S01]  /*5240*/  SHF.R.S32.HI R16, RZ, 0x1f, R17 ;  /* 0x0000001fff107819 */ /* 0x000fe20000011411 */
[----:B------:R-:W-:Y:S01]  /*5250*/  FFMA.FTZ R19, R6, R19, -R21 ;  /* 0x0000001306137223 */ /* 0x000fe20000010815 */
[----:B------:R-:W-:Y:S06]  /*5260*/  @P0 BRA `(.L_x_309) ;  /* 0x0000000000380947 */ /* 0x000fec0003800000 */
[----:B------:R-:W0:Y:S01]  /*5270*/  LDCU.64 UR12, c[0x0][0x3f8] ;  /* 0x00007f00ff0c77ac */ /* 0x000e220008000a00 */
[----:B------:R-:W-:Y:S01]  /*5280*/  MOV R11, R53 ;  /* 0x00000035000b7202 */ /* 0x000fe20000000f00 */
[----:B------:R-:W-:Y:S01]  /*5290*/  FMUL.FTZ R42, R42, UR9 ;  /* 0x000000092a2a7c20 */ /* 0x000fe20008410000 */
[----:B------:R-:W-:Y:S01]  /*52a0*/  FMUL.FTZ R19, R19, UR9 ;  /* 0x0000000913137c20 */ /* 0x000fe20008410000 */
        /* <DEDUP_REMOVED lines=10> */
.L_x_309:
[----:B------:R-:W-:Y:S05]  /*5350*/  BSYNC.RECONVERGENT B0 ;  /* 0x0000000000007941 */ /* 0x000fea0003800200 */
.L_x_308:
[----:B------:R-:W-:Y:S01]  /*5360*/  PRMT R11, R40, 0x7632, R11 ;  /* 0x00007632280b7816 */ /* 0x000fe2000000000b */
[----:B------:R-:W-:Y:S01]  /*5370*/  FMUL.FTZ R41, R41, UR9 ;  /* 0x0000000929297c20 */ /* 0x000fe20008410000 */
[----:B------:R-:W-:Y:S01]  /*5380*/  FADD.FTZ R18, R18, -UR14 ;  /* 0x8000000e12127e21 */ /* 0x000fe20008010000 */
[----:B------:R-:W-:Y:S02]  /*5390*/  ISETP.GE.AND.EX P1, PT, R16, UR17, PT, P1 ;  /* 0x0000001110007c0c */ /* 0x000fe4000bf26310 */
[----:B------:R-:W-:Y:S01]  /*53a0*/  SHF.L.U32 R40, R40, 0x10, RZ ;  /* 0x0000001028287819 */ /* 0x000fe200000006ff */
[----:B------:R-:W-:Y:S01]  /*53b0*/  FFMA.FTZ R24, R14, R41, R15 ;  /* 0x000000290e187223 */ /* 0x000fe2000001000f */
[----:B------:R-:W-:Y:S01]  /*53c0*/  SHF.L.U32 R11, R11, 0x10, RZ ;  /* 0x000000100b0b7819 */ /* 0x000fe200000006ff */
[----:B------:R-:W-:Y:S01]  /*53d0*/  FMUL.FTZ R26, R18, UR9 ;  /* 0x00000009121a7c20 */ /* 0x000fe20008410000 */
[----:B------:R-:W-:Y:S07]  /*53e0*/  BRA.U !UP0, `(.L_x_310) ;  /* 0x0000000108487547 */ /* 0x000fee000b800000 */
[----:B------:R-:W-:Y:S01]  /*53f0*/  FFMA.FTZ R10, R7, R41, R4 ;  /* 0x00000029070a7223 */ /* 0x000fe20000010004 */
[----:B0-----:R-:W-:-:S03]  /*5400*/  FFMA.FTZ R12, R6, R26, R5 ;  /* 0x0000001a060c7223 */ /* 0x001fc60000010005 */
[----:B------:R-:W-:Y:S01]  /*5410*/  FMUL.FTZ R13, R10, -1.4426950216293334961 ;  /* 0xbfb8aa3b0a0d7820 */ /* 0x000fe20000410000 */
[----:B--2---:R-:W-:-:S05]  /*5420*/  FMUL.FTZ R20, R12, -1.4426950216293334961 ;  /* 0xbfb8aa3b0c147820 */ /* 0x004fca0000410000 */
        /* <DEDUP_REMOVED lines=14> */
.L_x_310:
[----:B0-----:R-:W-:Y:S01]  /*5510*/  FFMA.FTZ R13, R14, R26, R15 ;  /* 0x0000001a0e0d7223 */ /* 0x001fe2000001000f */
[----:B------:R-:W-:Y:S01]  /*5520*/  BSSY.RECONVERGENT B0, `(.L_x_311) ;  /* 0x0000014000007945 */ /* 0x000fe20003800200 */
[----:B------:R-:W-:Y:S01]  /*5530*/  PRMT R18, R39, 0x7632, R18 ;  /* 0x0000763227127816 */ /* 0x000fe20000000012 */
[----:B------:R-:W-:Y:S01]  /*5540*/  FFMA.FTZ R24, R7, R40, -R24 ;  /* 0x0000002807187223 */ /* 0x000fe20000010818 */
[----:B------:R-:W-:Y:S01]  /*5550*/  SHF.L.U32 R39, R39, 0x10, RZ ;  /* 0x0000001027277819 */ /* 0x000fe200000006ff */
[----:B------:R-:W-:Y:S01]  /*5560*/  FFMA.FTZ R13, R6, R11, -R13 ;  /* 0x0000000b060d7223 */ /* 0x000fe2000001080d */
[----:B------:R-:W-:Y:S06]  /*5570*/  @P1 BRA `(.L_x_312) ;  /* 0x0000000000381947 */ /* 0x000fec0003800000 */
        /* <DEDUP_REMOVED lines=9> */
[----:B-1----:R-:W-:Y:S02]  /*5610*/  LEA R12, P0, R10, UR18, 0x1 ;  /* 0x000000120a0c7c11 */ /* 0x002fe4000f8008ff */
[----:B------:R-:W-:Y:S02]  /*5620*/  IADD3 R19, PT, PT, R11, R19, RZ ;  /* 0x000000130b137210 */ /* 0x000fe40007ffe0ff */
[----:B------:R-:W-:Y:S02]  /*5630*/  F2FP.BF16.F32.PACK_AB R11, R16, R17 ;  /* 0x00000011100b723e */ /* 0x000fe400000010ff */
[----:B------:R-:W-:-:S05]  /*5640*/  LEA.HI.X R13, R10, UR19, R19, 0x1, P0 ;  /* 0x000000130a0d7c11 */ /* 0x000fca00080f0c13 */
[----:B------:R0:W-:Y:S02]  /*5650*/  STG.E desc[UR10][R12.64], R11 ;  /* 0x0000000b0c007986 */ /* 0x0001e4000c10190a */
.L_x_312:
[----:B------:R-:W-:Y:S05]  /*5660*/  BSYNC.RECONVERGENT B0 ;  /* 0x0000000000007941 */ /* 0x000fea0003800200 */
.L_x_311:
[----:B------:R-:W-:Y:S01]  /*5670*/  PRMT R16, R37, 0x7632, R16 ;  /* 0x0000763225107816 */ /* 0x000fe20000000010 */
[----:B0-----:R-:W-:Y:S01]  /*5680*/  FADD.FTZ R12, R39, -UR14 ;  /* 0x8000000e270c7e21 */ /* 0x001fe20008010000 */
[----:B------:R-:W-:Y:S02]  /*5690*/  PRMT R17, R35, 0x7632, R17 ;  /* 0x0000763223117816 */ /* 0x000fe40000000011 */
[----:B------:R-:W-:Y:S01]  /*56a0*/  SHF.L.U32 R13, R8, 0x10, RZ ;  /* 0x00000010080d7819 */ /* 0x000fe200000006ff */
[----:B------:R-:W-:Y:S01]  /*56b0*/  FMUL.FTZ R12, R12, UR9 ;  /* 0x000000090c0c7c20 */ /* 0x000fe20008410000 */
[----:B------:R-:W-:Y:S02]  /*56c0*/  SHF.L.U32 R8, R16, 0x10, RZ ;  /* 0x0000001010087819 */ /* 0x000fe400000006ff */
[----:B------:R-:W-:Y:S01]  /*56d0*/  SHF.L.U32 R37, R37, 0x10, RZ ;  /* 0x0000001025257819 */ /* 0x000fe200000006ff */
[----:B------:R-:W-:Y:S01]  /*56e0*/  FADD.FTZ R22, R13, -UR14 ;  /* 0x8000000e0d167e21 */ /* 0x000fe20008010000 */
        /* <DEDUP_REMOVED lines=11> */
[----:B--2---:R-:W-:Y:S01]  /*57a0*/  FADD.FTZ R20, R29, -UR14 ;  /* 0x8000000e1d147e21 */ /* 0x004fe20008010000 */
[----:B------:R-:W-:Y:S01]  /*57b0*/  PRMT R11, R38, 0x7632, R11 ;  /* 0x00007632260b7816 */ /* 0x000fe2000000000b */
[----:B------:R-:W-:Y:S01]  /*57c0*/  FADD.FTZ R13, R18, -UR14 ;  /* 0x8000000e120d7e21 */ /* 0x000fe20008010000 */
[----:B------:R-:W-:Y:S01]  /*57d0*/  SHF.L.U32 R10, R38, 0x10, RZ ;  /* 0x00000010260a7819 */ /* 0x000fe200000006ff */
        /* <DEDUP_REMOVED lines=30> */
.L_x_313:
[C---:B------:R-:W-:Y:S01]  /*59c0*/  IADD3 R13, PT, PT, R3.reuse, 0x60, RZ ;  /* 0x00000060030d7810 */ /* 0x040fe20007ffe0ff */
[C-C-:B------:R-:W-:Y:S01]  /*59d0*/  FFMA.FTZ R12, R14.reuse, R12, R15.reuse ;  /* 0x0000000c0e0c7223 */ /* 0x140fe2000001000f */
[----:B------:R-:W-:Y:S01]  /*59e0*/  IADD3 R29, PT, PT, R3, 0x80, RZ ;  /* 0x00000080031d7810 */ /* 0x000fe20007ffe0ff */
[C---:B------:R-:W-:Y:S01]  /*59f0*/  FFMA.FTZ R37, R14.reuse, R40, R15 ;  /* 0x000000280e257223 */ /* 0x040fe2000001000f */
[----:B------:R-:W-:Y:S01]  /*5a00*/  ISETP.GE.U32.AND P2, PT, R13, UR16, PT ;  /* 0x000000100d007c0c */ /* 0x000fe2000bf46070 */
[----:B------:R-:W-:Y:S01]  /*5a10*/  BSSY.RECONVERGENT B0, `(.L_x_314) ;  /* 0x000002a000007945 */ /* 0x000fe20003800200 */
[----:B------:R-:W-:Y:S01]  /*5a20*/  SHF.R.S32.HI R39, RZ, 0x1f, R13 ;  /* 0x0000001fff277819 */ /* 0x000fe2000001140d */
[C-C-:B------:R-:W-:Y:S01]  /*5a30*/  FFMA.FTZ R40, R14.reuse, R44, R15.reuse ;  /* 0x0000002c0e287223 */ /* 0x140fe2000001000f */
[----:B------:R-:W-:Y:S01]  /*5a40*/  IADD3 R19, PT, PT, R3, 0xa0, RZ ;  /* 0x000000a003137810 */ /* 0x000fe20007ffe0ff */
[C-C-:B------:R-:W-:Y:S01]  /*5a50*/  FFMA.FTZ R33, R14.reuse, R42, R15.reuse ;  /* 0x0000002a0e217223 */ /* 0x140fe2000001000f */
        /* <DEDUP_REMOVED lines=9> */
[C-C-:B------:R-:W-:Y:S01]  /*5af0*/  FFMA.FTZ R38, R14.reuse, R20, R15.reuse ;  /* 0x000000140e267223 */ /* 0x140fe2000001000f */
[----:B------:R-:W-:Y:S01]  /*5b00*/  ISETP.GE.U32.AND P1, PT, R21, UR16, PT ;  /* 0x0000001015007c0c */ /* 0x000fe2000bf26070 */
[----:B------:R-:W-:Y:S01]  /*5b10*/  FFMA.FTZ R15, R14, R22, R15 ;  /* 0x000000160e0f7223 */ /* 0x000fe2000001000f */
[----:B------:R-:W-:Y:S01]  /*5b20*/  SHF.R.S32.HI R35, RZ, 0x1f, R29 ;  /* 0x0000001fff237819 */ /* 0x000fe2000001141d */
[----:B------:R-:W-:Y:S01]  /*5b30*/  FFMA.FTZ R12, R7, R10, -R12 ;  /* 0x0000000a070c7223 */ /* 0x000fe2000001080c */
[----:B------:R-:W-:Y:S01]  /*5b40*/  SHF.R.S32.HI R23, RZ, 0x1f, R19 ;  /* 0x0000001fff177819 */ /* 0x000fe20000011413 */
[----:B------:R-:W-:Y:S01]  /*5b50*/  FFMA.FTZ R37, R6, R11, -R37 ;  /* 0x0000000b06257223 */ /* 0x000fe20000010825 */
[----:B------:R-:W-:-:S02]  /*5b60*/  SHF.R.S32.HI R25, RZ, 0x1f, R21 ;  /* 0x0000001fff197819 */ /* 0x000fc40000011415 */
[----:B------:R-:W-:Y:S02]  /*5b70*/  ISETP.GE.U32.AND P0, PT, R3, UR16, PT ;  /* 0x0000001003007c0c */ /* 0x000fe4000bf06070 */
[----:B------:R-:W-:Y:S02]  /*5b80*/  ISETP.GE.AND.EX P3, PT, R35, UR17, PT, P3 ;  /* 0x0000001123007c0c */ /* 0x000fe4000bf66330 */
[----:B------:R-:W-:Y:S02]  /*5b90*/  ISETP.GE.AND.EX P4, PT, R23, UR17, PT, P4 ;  /* 0x0000001117007c0c */ /* 0x000fe4000bf86340 */
[----:B------:R-:W-:Y:S02]  /*5ba0*/  ISETP.GE.AND.EX P1, PT, R25, UR17, PT, P1 ;  /* 0x0000001119007c0c */ /* 0x000fe4000bf26310 */
[----:B------:R-:W-:Y:S01]  /*5bb0*/  PRMT R14, R36, 0x7632, R14 ;  /* 0x00007632240e7816 */ /* 0x000fe2000000000e */
[----:B------:R-:W-:Y:S10]  /*5bc0*/  @P2 BRA `(.L_x_315) ;  /* 0x0000000000382947 */ /* 0x000ff40003800000 */
        /* <DEDUP_REMOVED lines=9> */
[C---:B-1----:R-:W-:Y:S02]  /*5c60*/  LEA R12, P2, R10.reuse, UR18, 0x1 ;  /* 0x000000120a0c7c11 */ /* 0x042fe4000f8408ff */
[----:B------:R-:W-:Y:S02]  /*5c70*/  IADD3 R13, PT, PT, R11, R13, RZ ;  /* 0x0000000d0b0d7210 */ /* 0x000fe40007ffe0ff */
[----:B------:R-:W-:Y:S02]  /*5c80*/  F2FP.BF16.F32.PACK_AB R37, R37, R48 ;  /* 0x000000302525723e */ /* 0x000fe400000010ff */
[----:B------:R-:W-:-:S05]  /*5c90*/  LEA.HI.X R13, R10, UR19, R13, 0x1, P2 ;  /* 0x000000130a0d7c11 */ /* 0x000fca00090f0c0d */
[----:B------:R0:W-:Y:S02]  /*5ca0*/  STG.E desc[UR10][R12.64], R37 ;  /* 0x000000250c007986 */ /* 0x0001e4000c10190a */
.L_x_315:
[----:B------:R-:W-:Y:S05]  /*5cb0*/  BSYNC.RECONVERGENT B0 ;  /* 0x0000000000007941 */ /* 0x000fea0003800200 */
.L_x_314:
        /* <DEDUP_REMOVED lines=21> */
.L_x_316:
[----:B------:R-:W-:Y:S01]  /*5e10*/  BSSY.RECONVERGENT B0, `(.L_x_317) ;  /* 0x0000013000007945 */ /* 0x000fe20003800200 */
[----:B------:R-:W-:Y:S01]  /*5e20*/  FFMA.FTZ R40, R7, R36, -R40 ;  /* 0x0000002407287223 */ /* 0x000fe20000010828 */
[----:B------:R-:W-:Y:S01]  /*5e30*/  PRMT R36, R34, 0x7632, R36 ;  /* 0x0000763222247816 */ /* 0x000fe20000000024 */
[----:B------:R-:W-:Y:S01]  /*5e40*/  FFMA.FTZ R14, R6, R14, -R33 ;  /* 0x0000000e060e7223 */ /* 0x000fe20000010821 */
        /* <DEDUP_REMOVED lines=15> */
.L_x_318:
[----:B------:R-:W-:Y:S05]  /*5f40*/  BSYNC.RECONVERGENT B0 ;  /* 0x0000000000007941 */ /* 0x000fea0003800200 */
.L_x_317:
[----:B------:R-:W-:Y:S02]  /*5f50*/  SHF.L.U32 R34, R34, 0x10, RZ ;  /* 0x0000001022227819 */ /* 0x000fe400000006ff */
[----:B------:R-:W-:Y:S01]  /*5f60*/  SHF.L.U32 R10, R36, 0x10, RZ ;  /* 0x00000010240a7819 */ /* 0x000fe200000006ff */
[----:B------:R-:W-:Y:S06]  /*5f70*/  BRA.U !UP0, `(.L_x_319) ;  /* 0x0000000108487547 */ /* 0x000fec000b800000 */
[----:B------:R-:W-:Y:S01]  /*5f80*/  FFMA.FTZ R24, R6, R24, R5 ;  /* 0x0000001806187223 */ /* 0x000fe20000010005 */
[----:B------:R-:W-:-:S03]  /*5f90*/  FFMA.FTZ R8, R7, R8, R4 ;  /* 0x0000000807087223 */ /* 0x000fc60000010004 */
[----:B------:R-:W-:Y:S01]  /*5fa0*/  FMUL.FTZ R14, R24, -1.4426950216293334961 ;  /* 0xbfb8aa3b180e7820 */ /* 0x000fe20000410000 */
[----:B-1----:R-:W-:-:S05]  /*5fb0*/  FMUL.FTZ R11, R8, -1.4426950216293334961 ;  /* 0xbfb8aa3b080b7820 */ /* 0x002fca0000410000 */
        /* <DEDUP_REMOVED lines=14> */
.L_x_319:
[----:B------:R-:W-:Y:S01]  /*60a0*/  BSSY.RECONVERGENT B0, `(.L_x_320) ;  /* 0x0000012000007945 */ /* 0x000fe20003800200 */
[----:B------:R-:W-:Y:S01]  /*60b0*/  FFMA.FTZ R26, R7, R34, -R26 ;  /* 0x00000022071a7223 */ /* 0x000fe2000001081a */
[----:B------:R-:W-:Y:S02]  /*60c0*/  FFMA.FTZ R8, R6, R10, -R17 ;  /* 0x0000000a06087223 */ /* 0x000fe40000010811 */
[----:B------:R-:W-:Y:S05]  /*60d0*/  @P4 BRA `(.L_x_321) ;  /* 0x0000000000384947 */ /* 0x000fea0003800000 */
[----:B------:R-:W0:Y:S01]  /*60e0*/  LDCU.64 UR12, c[0x0][0x3f8] ;  /* 0x00007f00ff0c77ac */ /* 0x000e220008000a00 */
[----:B------:R-:W-:Y:S01]  /*60f0*/  MOV R10, R50 ;  /* 0x00000032000a7202 */ /* 0x000fe20000000f00 */
[----:B------:R-:W-:Y:S01]  /*6100*/  FMUL.FTZ R17, R26, UR9 ;  /* 0x000000091a117c20 */ /* 0x000fe20008410000 */
[----:B-1----:R-:W-:Y:S01]  /*6110*/  MOV R11, R53 ;  /* 0x00000035000b7202 */ /* 0x002fe20000000f00 */
[----:B------:R-:W1:Y:S01]  /*6120*/  LDCU.64 UR18, c[0x0][0x380] ;  /* 0x00007000ff1277ac */ /* 0x000e620008000a00 */
[----:B------:R-:W-:Y:S01]  /*6130*/  FMUL.FTZ R8, R8, UR9 ;  /* 0x0000000908087c20 */ /* 0x000fe20008410000 */
        /* <DEDUP_REMOVED lines=8> */
.L_x_321:
[----:B------:R-:W-:Y:S05]  /*61c0*/  BSYNC.RECONVERGENT B0 ;  /* 0x0000000000007941 */ /* 0x000fea0003800200 */
.L_x_320:
        /* <DEDUP_REMOVED lines=21> */
.L_x_322:
[----:B------:R-:W-:Y:S01]  /*6320*/  BSSY.RECONVERGENT B0, `(.L_x_323) ;  /* 0x0000012000007945 */ /* 0x000fe20003800200 */
[----:B------:R-:W-:Y:S01]  /*6330*/  FFMA.FTZ R30, R7, R32, -R30 ;  /* 0x00000020071e7223 */ /* 0x000fe2000001081e */
[----:B------:R-:W-:Y:S02]  /*6340*/  FFMA.FTZ R8, R6, R31, -R27 ;  /* 0x0000001f06087223 */ /* 0x000fe4000001081b */
[----:B------:R-:W-:Y:S05]  /*6350*/  @P1 BRA `(.L_x_324) ;  /* 0x0000000000381947 */ /* 0x000fea0003800000 */
[----:B------:R-:W3:Y:S01]  /*6360*/  LDCU.64 UR12, c[0x0][0x3f8] ;  /* 0x00007f00ff0c77ac */ /* 0x000ee20008000a00 */
[----:B------:R-:W-:Y:S01]  /*6370*/  MOV R10, R50 ;  /* 0x00000032000a7202 */ /* 0x000fe20000000f00 */
[----:B------:R-:W-:Y:S01]  /*6380*/  FMUL.FTZ R17, R30, UR9 ;  /* 0x000000091e117c20 */ /* 0x000fe20008410000 */
[----:B-12---:R-:W-:Y:S01]  /*6390*/  MOV R11, R53 ;  /* 0x00000035000b7202 */ /* 0x006fe20000000f00 */
[----:B------:R-:W1:Y:S01]  /*63a0*/  LDCU.64 UR18, c[0x0][0x380] ;  /* 0x00007000ff1277ac */ /* 0x000e620008000a00 */
[----:B------:R-:W-:Y:S01]  /*63b0*/  FMUL.FTZ R8, R8, UR9 ;  /* 0x0000000908087c20 */ /* 0x000fe20008410000 */
[----:B---3--:R-:W-:Y:S02]  /*63c0*/  IMAD R14, R25, UR12, RZ ;  /* 0x0000000c190e7c24 */ /* 0x008fe4000f8e02ff */
[----:B0-----:R-:W-:-:S04]  /*63d0*/  IMAD.WIDE.U32 R12, R21, UR12, R10 ;  /* 0x0000000c150c7c25 */ /* 0x001fc8000f8e000a */
[----:B------:R-:W-:Y:S01]  /*63e0*/  IMAD R21, R21, UR13, R14 ;  /* 0x0000000d15157c24 */ /* 0x000fe2000f8e020e */
[----:B-1----:R-:W-:-:S04]  /*63f0*/  LEA R10, P1, R12, UR18, 0x1 ;  /* 0x000000120c0a7c11 */ /* 0x002fc8000f8208ff */
[----:B------:R-:W-:Y:S02]  /*6400*/  IADD3 R21, PT, PT, R13, R21, RZ ;  /* 0x000000150d157210 */ /* 0x000fe40007ffe0ff */
[----:B------:R-:W-:Y:S02]  /*6410*/  F2FP.BF16.F32.PACK_AB R13, R8, R17 ;  /* 0x00000011080d723e */ /* 0x000fe400000010ff */
[----:B------:R-:W-:-:S05]  /*6420*/  LEA.HI.X R11, R12, UR19, R21, 0x1, P1 ;  /* 0x000000130c0b7c11 */ /* 0x000fca00088f0c15 */
[----:B------:R3:W-:Y:S02]  /*6430*/  STG.E desc[UR10][R10.64], R13 ;  /* 0x0000000d0a007986 */ /* 0x0007e4000c10190a */
.L_x_324:
[----:B------:R-:W-:Y:S05]  /*6440*/  BSYNC.RECONVERGENT B0 ;  /* 0x0000000000007941 */ /* 0x000fea0003800200 */
.L_x_323:
[----:B------:R-:W-:Y:S02]  /*6450*/  SHF.L.U32 R28, R28, 0x10, RZ ;  /* 0x000000101c1c7819 */ /* 0x000fe400000006ff */
[----:B------:R-:W-:Y:S02]  /*6460*/  SHF.R.S32.HI R18, RZ, 0x1f, R3 ;  /* 0x0000001fff127819 */ /* 0x000fe40000011403 */
[----:B------:R-:W-:Y:S01]  /*6470*/  SHF.L.U32 R9, R9, 0x10, RZ ;  /* 0x0000001009097819 */ /* 0x000fe200000006ff */
[----:B------:R-:W-:Y:S06]  /*6480*/  BRA.U !UP0, `(.L_x_325) ;  /* 0x0000000108487547 */ /* 0x000fec000b800000 */
[----:B------:R-:W-:Y:S01]  /*6490*/  FFMA.FTZ R4, R7, R20, R4 ;  /* 0x0000001407047223 */ /* 0x000fe20000010004 */
[----:B------:R-:W-:-:S03]  /*64a0*/  FFMA.FTZ R5, R6, R22, R5 ;  /* 0x0000001606057223 */ /* 0x000fc60000010005 */
[----:B------:R-:W-:Y:S01]  /*64b0*/  FMUL.FTZ R8, R4, -1.4426950216293334961 ;  /* 0xbfb8aa3b04087820 */ /* 0x000fe20000410000 */
[----:B012---:R-:W-:-:S05]  /*64c0*/  FMUL.FTZ R12, R5, -1.4426950216293334961 ;  /* 0xbfb8aa3b050c7820 */ /* 0x007fca0000410000 */
[----:B------:R-:W3:Y:S08]  /*64d0*/  MUFU.EX2 R8, R8 ;  /* 0x0000000800087308 */ /* 0x000ef00000000800 */
[----:B------:R-:W0:Y:S01]  /*64e0*/  MUFU.EX2 R12, R12 ;  /* 0x0000000c000c7308 */ /* 0x000e220000000800 */
[----:B---3--:R-:W-:-:S07]  /*64f0*/  FADD.FTZ R10, R8, 1 ;  /* 0x3f800000080a7421 */ /* 0x008fce0000010000 */
        /* <DEDUP_REMOVED lines=11> */
.L_x_325:
[----:B------:R-:W-:Y:S01]  /*65b0*/  ISETP.GE.AND.EX P0, PT, R18, UR17, PT, P0 ;  /* 0x0000001112007c0c */ /* 0x000fe2000bf06300 */
[----:B------:R-:W-:Y:S01]  /*65c0*/  FFMA.FTZ R38, R7, R28, -R38 ;  /* 0x0000001c07267223 */ /* 0x000fe20000010826 */
[----:B------:R-:W-:Y:S01]  /*65d0*/  FFMA.FTZ R15, R6, R9, -R15 ;  /* 0x00000009060f7223 */ /* 0x000fe2000001080f */
[----:B------:R-:W-:Y:S02]  /*65e0*/  BSSY.RECONVERGENT B0, `(.L_x_326) ;  /* 0x000000f000007945 */ /* 0x000fe40003800200 */
[----:B------:R-:W-:Y:S01]  /*65f0*/  FMUL.FTZ R38, R38, UR9 ;  /* 0x0000000926267c20 */ /* 0x000fe20008410000 */
[----:B------:R-:W-:-:S07]  /*6600*/  FMUL.FTZ R15, R15, UR9 ;  /* 0x000000090f0f7c20 */ /* 0x000fce0008410000 */
[----:B------:R-:W-:Y:S05]  /*6610*/  @P0 BRA `(.L_x_327) ;  /* 0x00000000002c0947 */ /* 0x000fea0003800000 */
[----:B------:R-:W4:Y:S01]  /*6620*/  LDCU.64 UR12, c[0x0][0x3f8] ;  /* 0x00007f00ff0c77ac */ /* 0x000f220008000a00 */
[----:B------:R-:W-:Y:S01]  /*6630*/  MOV R51, R53 ;  /* 0x0000003500337202 */ /* 0x000fe20000000f00 */
[----:B------:R-:W5:Y:S01]  /*6640*/  LDCU.64 UR14, c[0x0][0x380] ;  /* 0x00007000ff0e77ac */ /* 0x000f620008000a00 */
[----:B----4-:R-:W-:Y:S02]  /*6650*/  IMAD R18, R18, UR12, RZ ;  /* 0x0000000c12127c24 */ /* 0x010fe4000f8e02ff */
[----:B------:R-:W-:-:S04]  /*6660*/  IMAD.WIDE.U32 R50, R3, UR12, R50 ;  /* 0x0000000c03327c25 */ /* 0x000fc8000f8e0032 */
[----:B------:R-:W-:Y:S01]  /*6670*/  IMAD R3, R3, UR13, R18 ;  /* 0x0000000d03037c24 */ /* 0x000fe2000f8e0212 */
[----:B-----5:R-:W-:-:S04]  /*6680*/  LEA R4, P0, R50, UR14, 0x1 ;  /* 0x0000000e32047c11 */ /* 0x020fc8000f8008ff */
[----:B------:R-:W-:-:S04]  /*6690*/  IADD3 R3, PT, PT, R51, R3, RZ ;  /* 0x0000000333037210 */ /* 0x000fc80007ffe0ff */
[----:B------:R-:W-:Y:S02]  /*66a0*/  LEA.HI.X R5, R50, UR15, R3, 0x1, P0 ;  /* 0x0000000f32057c11 */ /* 0x000fe400080f0c03 */
[----:B------:R-:W-:-:S05]  /*66b0*/  F2FP.BF16.F32.PACK_AB R3, R15, R38 ;  /* 0x000000260f03723e */ /* 0x000fca00000010ff */
[----:B------:R4:W-:Y:S02]  /*66c0*/  STG.E desc[UR10][R4.64], R3 ;  /* 0x0000000304007986 */ /* 0x0009e4000c10190a */
.L_x_327:
[----:B------:R-:W-:Y:S05]  /*66d0*/  BSYNC.RECONVERGENT B0 ;  /* 0x0000000000007941 */ /* 0x000fea0003800200 */
.L_x_326:
[----:B------:R-:W5:Y:S01]  /*66e0*/  LDCU UR5, c[0x0][0x410] ;  /* 0x00008200ff0577ac */ /* 0x000f620008000800 */
[----:B------:R-:W5:Y:S01]  /*66f0*/  LDCU UR7, c[0x0][0x3e0] ;  /* 0x00007c00ff0777ac */ /* 0x000f620008000800 */
[----:B------:R-:W-:Y:S02]  /*6700*/  UIADD3 UR6, UPT, UPT, UR8, UR6, URZ ;  /* 0x0000000608067290 */ /* 0x000fe4000fffe0ff */
[----:B------:R-:W-:Y:S02]  /*6710*/  UIADD3 UR4, UPT, UPT, UR4, 0x1, URZ ;  /* 0x0000000104047890 */ /* 0x000fe4000fffe0ff */
[----:B-----5:R-:W-:-:S04]  /*6720*/  UIMAD UR5, UR5, UR7, URZ ;  /* 0x00000007050572a4 */ /* 0x020fc8000f8e02ff */
[----:B------:R-:W-:-:S09]  /*6730*/  UISETP.GE.AND UP0, UPT, UR6, UR5, UPT ;  /* 0x000000050600728c */ /* 0x000fd2000bf06270 */
[----:B------:R-:W-:Y:S05]  /*6740*/  BRA.U !UP0, `(.L_x_328) ;  /* 0xffffff9908807547 */ /* 0x000fea000b83ffff */
.L_x_285:
[----:B------:R-:W5:Y:S01]  /*6750*/  S2R R9, SR_TID.X ;  /* 0x0000000000097919 */ /* 0x000f620000002100 */
[----:B----4-:R-:W4:Y:S01]  /*6760*/  LDC R4, c[0x0][0x370] ;  /* 0x0000dc00ff047b82 */ /* 0x010f220000000800 */
[----:B------:R-:W-:Y:S07]  /*6770*/  BSSY.RECONVERGENT B0, `(.L_x_329) ;  /* 0x000000e000007945 */ /* 0x000fee0003800200 */
[----:B------:R-:W0:Y:S08]  /*6780*/  LDC R7, c[0x0][0x374] ;  /* 0x0000dd00ff077b82 */ /* 0x000e300000000800 */
[----:B------:R-:W1:Y:S01]  /*6790*/  LDC.64 R2, c[0x0][0x3c8] ;  /* 0x0000f200ff027b82 */ /* 0x000e620000000a00 */
[----:B----4-:R-:W-:-:S02]  /*67a0*/  ISETP.NE.AND P0, PT, R4, 0x1, PT ;  /* 0x000000010400780c */ /* 0x010fc40003f05270 */
[----:B-----5:R-:W-:Y:S02]  /*67b0*/  ISETP.NE.AND P1, PT, R9, RZ, PT ;  /* 0x000000ff0900720c */ /* 0x020fe40003f25270 */
[----:B0-----:R-:W-:-:S04]  /*67c0*/  SHF.L.U32 R0, R7, 0x1, RZ ;  /* 0x0000000107007819 */ /* 0x001fc800000006ff */
[----:B------:R-:W-:-:S05]  /*67d0*/  SEL R5, R0, RZ, P0 ;  /* 0x000000ff00057207 */ /* 0x000fca0000000000 */
[----:B-1----:R-:W-:Y:S02]  /*67e0*/  IMAD.WIDE.U32 R2, R5, 0x4, R2 ;  /* 0x0000000405027825 */ /* 0x002fe400078e0002 */
[----:B------:R-:W-:Y:S05]  /*67f0*/  @P1 BRA `(.L_x_330) ;  /* 0x0000000000141947 */ /* 0x000fea0003800000 */
[----:B------:R-:W-:Y:S01]  /*6800*/  HFMA2 R5, -RZ, RZ, 0, 5.9604644775390625e-08 ;  /* 0x00000001ff057431 */ /* 0x000fe200000001ff */
[----:B------:R-:W-:Y:S06]  /*6810*/  MEMBAR.ALL.GPU ;  /* 0x0000000000007992 */ /* 0x000fec000000a000 */
[----:B------:R-:W-:-:S00]  /*6820*/  ERRBAR ;  /* 0x00000000000079ab */ /* 0x000fc00000000000 */
[----:B------:R-:W-:Y:S06]  /*6830*/  CGAERRBAR ;  /* 0x00000000000075ab */ /* 0x000fec0000000000 */
[----:B------:R0:W-:Y:S02]  /*6840*/  REDG.E.ADD.S32.STRONG.GPU desc[UR10][R2.64], R5 ;  /* 0x000000050200798e */ /* 0x0001e4000c12e30a */
.L_x_330:
[----:B------:R-:W-:Y:S05]  /*6850*/  BSYNC.RECONVERGENT B0 ;  /* 0x0000000000007941 */ /* 0x000fea0003800200 */
.L_x_329:
        /* <DEDUP_REMOVED lines=11> */
.L_x_332:
[----:B------:R-:W4:Y:S04]  /*6910*/  LDG.E.STRONG.GPU R5, desc[UR10][R2.64] ;  /* 0x0000000a02057981 */ /* 0x000f28000c1ef900 */
[----:B----4-:R-:W-:Y:S01]  /*6920*/  CCTL.IVALL ;  /* 0x00000000ff00798f */ /* 0x010fe20002000000 */
[----:B------:R-:W-:Y:S05]  /*6930*/  YIELD ;  /* 0x0000000000007946 */ /* 0x000fea0003800000 */
[----:B------:R-:W-:-:S13]  /*6940*/  ISETP.NE.AND P0, PT, R5, R0, PT ;  /* 0x000000000500720c */ /* 0x000fda0003f05270 */
[----:B------:R-:W-:Y:S05]  /*6950*/  @P0 BRA `(.L_x_332) ;  /* 0xfffffffc00ec0947 */ /* 0x000fea000383ffff */
.L_x_331:
        /* <DEDUP_REMOVED lines=13> */
[----:B--23--:R-:W-:-:S04]  /*6a30*/  IADD3 R11, P1, PT, R2, 0x180, RZ ;  /* 0x00000180020b7810 */ /* 0x00cfc80007f3e0ff */
        /* <DEDUP_REMOVED lines=44> */
[----:B------:R-:W-:Y:S01]  /*6d00*/  SHF.L.U32 R31, R5, 0x2, RZ ;  /* 0x00000002051f7819 */ /* 0x000fe200000006ff */
[----:B------:R-:W-:Y:S01]  /*6d10*/  UMOV UR4, URZ ;  /* 0x000000ff00047c82 */ /* 0x000fe20008000000 */
[----:B------:R-:W-:-:S02]  /*6d20*/  SHF.L.U64.HI R33, R0, 0x2, R3 ;  /* 0x0000000200217819 */ /* 0x000fc40000010203 */
[----:B------:R-:W-:Y:S02]  /*6d30*/  IADD3 R19, PT, PT, R7, UR4, RZ ;  /* 0x0000000407137c10 */ /* 0x000fe4000fffe0ff */
[----:B------:R-:W-:Y:S01]  /*6d40*/  MOV R2, R6 ;  /* 0x0000000600027202 */ /* 0x000fe20000000f00 */
[----:B------:R-:W-:Y:S01]  /*6d50*/  IMAD.WIDE.U32 R6, R4, 0x4, RZ ;  /* 0x0000000404067825 */ /* 0x000fe200078e00ff */
[----:B0-----:R-:W-:Y:S02]  /*6d60*/  IADD3 R27, P1, PT, R20, UR6, RZ ;  /* 0x00000006141b7c10 */ /* 0x001fe4000ff3e0ff */
[----:B------:R-:W-:Y:S02]  /*6d70*/  SHF.L.U64.HI R29, R26, 0x2, R35 ;  /* 0x000000021a1d7819 */ /* 0x000fe40000010223 */
[----:B-1----:R-:W-:Y:S02]  /*6d80*/  IADD3 R22, P2, PT, R20, UR8, RZ ;  /* 0x0000000814167c10 */ /* 0x002fe4000ff5e0ff */
[----:B------:R-:W-:-:S02]  /*6d90*/  IADD3.X R24, PT, PT, R23, UR7, RZ, P1, !PT ;  /* 0x0000000717187c10 */ /* 0x000fc40008ffe4ff */
[C---:B------:R-:W-:Y:S02]  /*6da0*/  IADD3.X R25, PT, PT, R23.reuse, UR9, RZ, P2, !PT ;  /* 0x0000000917197c10 */ /* 0x040fe400097fe4ff */
[----:B--2---:R-:W-:Y:S02]  /*6db0*/  IADD3 R20, P1, PT, R20, UR12, RZ ;  /* 0x0000000c14147c10 */ /* 0x004fe4000ff3e0ff */
[----:B------:R-:W-:Y:S02]  /*6dc0*/  IADD3 R16, P2, PT, RZ, -R9, RZ ;  /* 0x80000009ff107210 */ /* 0x000fe40007f5e0ff */
[----:B------:R-:W-:Y:S02]  /*6dd0*/  IADD3.X R23, PT, PT, R23, UR13, RZ, P1, !PT ;  /* 0x0000000d17177c10 */ /* 0x000fe40008ffe4ff */
[----:B------:R-:W-:Y:S02]  /*6de0*/  IADD3 R31, PT, PT, R7, R31, RZ ;  /* 0x0000001f071f7210 */ /* 0x000fe40007ffe0ff */
[----:B------:R-:W-:-:S07]  /*6df0*/  IADD3.X R18, PT, PT, RZ, -0x1, RZ, P2, !PT ;  /* 0xffffffffff127810 */ /* 0x000fce00017fe4ff */
.L_x_335:
        /* <DEDUP_REMOVED lines=31> */
.L_x_334:
[----:B------:R-:W-:Y:S05]  /*6ff0*/  BSYNC.RECONVERGENT B0 ;  /* 0x0000000000007941 */ /* 0x000fea0003800200 */
.L_x_333:
        /* <DEDUP_REMOVED lines=10> */
.L_x_336:
        /* <DEDUP_REMOVED lines=87> */
.L_x_337:
        /* <DEDUP_REMOVED lines=15> */
.L_x_3413:


//--------------------- .text._Z35group_norm_nhwc_bwd_one_pass_kernelI11Bf16IOBf16WLi512ELi24ELi384EEv26Group_norm_nhwc_bwd_params --------------------------
	.section	.text._Z35group_norm_nhwc_bwd_one_pass_kernelI11Bf16IOBf16WLi512ELi24ELi384EEv26Group_norm_nhwc_bwd_params,"ax",@progbits
	.align	128
        .global         _Z35group_norm_nhwc_bwd_one_pass_kernelI11Bf16IOBf16WLi512ELi24ELi384EEv26Group_norm_nhwc_bwd_params
        .type           _Z35group_norm_nhwc_bwd_one_pass_kernelI11Bf16IOBf16WLi512ELi24ELi384EEv26Group_norm_nhwc_bwd_params,@function
        .size           _Z35group_norm_nhwc_bwd_one_pass_kernelI11Bf16IOBf16WLi512ELi24ELi384EEv26Group_norm_nhwc_bwd_params,(.L_x_3414 - _Z35group_norm_nhwc_bwd_one_pass_kernelI11Bf16IOBf16WLi512ELi24ELi384EEv26Group_norm_nhwc_bwd_params)
        .other          _Z35group_norm_nhwc_bwd_one_pass_kernelI11Bf16IOBf16WLi512ELi24ELi384EEv26Group_norm_nhwc_bwd_params,@"STO_CUDA_ENTRY STV_DEFAULT"
_Z35group_norm_nhwc_bwd_one_pass_kernelI11Bf16IOBf16WLi512ELi24ELi384EEv26Group_norm_nhwc_bwd_params:
.text._Z35group_norm_nhwc_bwd_one_pass_kernelI11Bf16IOBf16WLi512ELi24ELi384EEv26Group_norm_nhwc_bwd_params:
        /* <DEDUP_REMOVED lines=10> */
[----:B------:R-:W-:Y:S02]  /*00a0*/  MOV R75, UR8 ;  /* 0x00000008004b7c02 */ /* 0x000fe40008000f00 */
        /* <DEDUP_REMOVED lines=11> */
.L_x_405:
[----:B-1----:R-:W1:Y:S01]  /*0160*/  LDC R10, c[0x0][0x410] ;  /* 0x00010400ff0a7b82 */ /* 0x002e620000000800 */
[----:B--23--:R-:W2:Y:S01]  /*0170*/  S2R R3, SR_CTAID.X ;  /* 0x0000000000037919 */ /* 0x00cea20000002500 */
[----:B------:R-:W2:Y:S01]  /*0180*/  LDCU UR4, c[0x0][0x41c] ;  /* 0x00008380ff0477ac */ /* 0x000ea20008000800 */
[----:B------:R-:W-:Y:S02]  /*0190*/  ISETP.GE.AND P3, PT, R75, RZ, PT ;  /* 0x000000ff4b00720c */ /* 0x000fe40003f66270 */
[----:B------:R-:W-:Y:S01]  /*01a0*/  CS2R R70, SRZ ;  /* 0x0000000000467805 */ /* 0x000fe2000001ff00 */
[----:B------:R-:W3:Y:S01]  /*01b0*/  LDCU.128 UR8, c[0x0][0x400] ;  /* 0x00008000ff0877ac */ /* 0x000ee20008000c00 */
[----:B-1----:R-:W-:-:S04]  /*01c0*/  IABS R7, R10 ;  /* 0x0000000a00077213 */ /* 0x002fc80000000000 */
[----:B------:R-:W1:Y:S01]  /*01d0*/  I2F.RP R6, R7 ;  /* 0x0000000700067306 */ /* 0x000e620000209400 */
[----:B--2---:R-:W-:Y:S01]  /*01e0*/  IMAD R23, R3, UR4, R74 ;  /* 0x0000000403177c24 */ /* 0x004fe2000f8e024a */
[----:B------:R-:W-:Y:S01]  /*01f0*/  CS2R R68, SRZ ;  /* 0x0000000000447805 */ /* 0x000fe2000001ff00 */
[----:B------:R-:W2:Y:S03]  /*0200*/  LDCU.U8 UR4, c[0x0][0x414] ;  /* 0x00008280ff0477ac */ /* 0x000ea60008000000 */
[C---:B---3--:R-:W-:Y:S02]  /*0210*/  ISETP.GE.U32.AND P2, PT, R23.reuse, UR8, PT ;  /* 0x0000000817007c0c */ /* 0x048fe4000bf46070 */
[----:B------:R-:W-:Y:S02]  /*0220*/  SHF.R.S32.HI R15, RZ, 0x1f, R23 ;  /* 0x0000001fff0f7819 */ /* 0x000fe40000011417 */
[----:B------:R-:W-:Y:S01]  /*0230*/  IADD3 R11, PT, PT, R23, 0x20, RZ ;  /* 0x00000020170b7810 */ /* 0x000fe20007ffe0ff */
[----:B-1----:R-:W1:Y:S01]  /*0240*/  MUFU.RCP R6, R6 ;  /* 0x0000000600067308 */ /* 0x002e620000001000 */
[----:B------:R-:W-:-:S02]  /*0250*/  ISETP.GE.AND.EX P2, PT, R15, UR9, PT, P2 ;  /* 0x000000090f007c0c */ /* 0x000fc4000bf46320 */
[----:B------:R-:W-:Y:S02]  /*0260*/  SHF.R.S32.HI R17, RZ, 0x1f, R11 ;  /* 0x0000001fff117819 */ /* 0x000fe4000001140b */
[----:B------:R-:W-:-:S09]  /*0270*/  IADD3 R13, PT, PT, R23, 0x40, RZ ;  /* 0x00000040170d7810 */ /* 0x000fd20007ffe0ff */
[----:B0-----:R-:W3:Y:S01]  /*0280*/  @!P2 LDC.64 R18, c[0x0][0x3f8] ;  /* 0x0000fe00ff12ab82 */ /* 0x001ee20000000a00 */
[----:B-1----:R-:W-:-:S04]  /*0290*/  IADD3 R4, PT, PT, R6, 0xffffffe, RZ ;  /* 0x0ffffffe06047810 */ /* 0x002fc80007ffe0ff */
[----:B------:R1:W4:Y:S03]  /*02a0*/  F2I.FTZ.U32.TRUNC.NTZ R5, R4 ;  /* 0x0000000400057305 */ /* 0x000326000021f000 */
[----:B------:R-:W5:Y:S01]  /*02b0*/  @!P2 LDC.64 R24, c[0x0][0x3a0] ;  /* 0x0000e800ff18ab82 */ /* 0x000f620000000a00 */
[----:B-1----:R-:W-:-:S07]  /*02c0*/  MOV R4, RZ ;  /* 0x000000ff00047202 */ /* 0x002fce0000000f00 */
[----:B------:R-:W1:Y:S01]  /*02d0*/  @!P2 LDC.64 R26, c[0x0][0x398] ;  /* 0x0000e600ff1aab82 */ /* 0x000e620000000a00 */
[----:B----4-:R-:W-:-:S05]  /*02e0*/  IADD3 R8, PT, PT, RZ, -R5, RZ ;  /* 0x80000005ff087210 */ /* 0x010fca0007ffe0ff */
[----:B------:R-:W-:Y:S01]  /*02f0*/  IMAD R9, R8, R7, RZ ;  /* 0x0000000708097224 */ /* 0x000fe200078e02ff */
[----:B------:R-:W-:-:S03]  /*0300*/  IABS R8, R75 ;  /* 0x0000004b00087213 */ /* 0x000fc60000000000 */
[----:B------:R-:W-:-:S06]  /*0310*/  IMAD.HI.U32 R5, R5, R9, R4 ;  /* 0x0000000905057227 */ /* 0x000fcc00078e0004 */
[----:B------:R-:W-:-:S05]  /*0320*/  IMAD.HI.U32 R5, R5, R8, RZ ;  /* 0x0000000805057227 */ /* 0x000fca00078e00ff */
[----:B------:R-:W-:-:S05]  /*0330*/  IADD3 R6, PT, PT, -R5, RZ, RZ ;  /* 0x000000ff05067210 */ /* 0x000fca0007ffe1ff */
[----:B------:R-:W-:Y:S01]  /*0340*/  IMAD R4, R7, R6, R8 ;  /* 0x0000000607047224 */ /* 0x000fe200078e0208 */
[----:B------:R-:W-:-:S04]  /*0350*/  LOP3.LUT R6, R75, R10, RZ, 0x3c, !PT ;  /* 0x0000000a4b067212 */ /* 0x000fc800078e3cff */
[----:B------:R-:W-:Y:S02]  /*0360*/  ISETP.GT.U32.AND P4, PT, R7, R4, PT ;  /* 0x000000040700720c */ /* 0x000fe40003f84070 */
[----:B------:R-:W-:-:S11]  /*0370*/  ISETP.GE.AND P0, PT, R6, RZ, PT ;  /* 0x000000ff0600720c */ /* 0x000fd60003f06270 */
[-C--:B------:R-:W-:Y:S02]  /*0380*/  @!P4 IADD3 R4, PT, PT, R4, -R7.reuse, RZ ;  /* 0x800000070404c210 */ /* 0x080fe40007ffe0ff */
[----:B------:R-:W-:Y:S02]  /*0390*/  @!P4 IADD3 R5, PT, PT, R5, 0x1, RZ ;  /* 0x000000010505c810 */ /* 0x000fe40007ffe0ff */
[CC--:B------:R-:W-:Y:S02]  /*03a0*/  ISETP.GE.U32.AND P1, PT, R4.reuse, R7.reuse, PT ;  /* 0x000000070400720c */ /* 0x0c0fe40003f26070 */
[----:B------:R-:W-:Y:S02]  /*03b0*/  ISETP.GT.U32.AND P5, PT, R7, R4, PT ;  /* 0x000000040700720c */ /* 0x000fe40003fa4070 */
[----:B------:R-:W-:Y:S02]  /*03c0*/  IADD3 R7, PT, PT, R4, -R7, RZ ;  /* 0x8000000704077210 */ /* 0x000fe40007ffe0ff */
[----:B------:R-:W-:-:S02]  /*03d0*/  ISETP.NE.AND P4, PT, R10, RZ, PT ;  /* 0x000000ff0a00720c */ /* 0x000fc40003f85270 */
[----:B------:R-:W-:Y:S02]  /*03e0*/  SEL R4, R7, R4, !P5 ;  /* 0x0000000407047207 */ /* 0x000fe40006800000 */
[----:B------:R-:W-:Y:S02]  /*03f0*/  LOP3.LUT R7, RZ, R10, RZ, 0x33, !PT ;  /* 0x0000000aff077212 */ /* 0x000fe400078e33ff */
[----:B------:R-:W-:Y:S02]  /*0400*/  @!P3 IADD3 R4, PT, PT, -R4, RZ, RZ ;  /* 0x000000ff0404b210 */ /* 0x000fe40007ffe1ff */
[----:B------:R-:W-:Y:S02]  /*0410*/  @P1 IADD3 R5, PT, PT, R5, 0x1, RZ ;  /* 0x0000000105051810 */ /* 0x000fe40007ffe0ff */
[----:B------:R-:W-:Y:S02]  /*0420*/  ISETP.GE.U32.AND P3, PT, R11, UR8, PT ;  /* 0x000000080b007c0c */ /* 0x000fe4000bf66070 */
[----:B------:R-:W-:-:S02]  /*0430*/  SEL R115, R7, R4, !P4 ;  /* 0x0000000407737207 */ /* 0x000fc40006000000 */
[----:B------:R-:W-:Y:S02]  /*0440*/  @!P0 IADD3 R5, PT, PT, -R5, RZ, RZ ;  /* 0x000000ff05058210 */ /* 0x000fe40007ffe1ff */
[----:B------:R-:W-:Y:S01]  /*0450*/  ISETP.GE.AND.EX P3, PT, R17, UR9, PT, P3 ;  /* 0x0000000911007c0c */ /* 0x000fe2000bf66330 */
[----:B------:R-:W-:Y:S01]  /*0460*/  IMAD R9, R115, 0x18, RZ ;  /* 0x0000001873097824 */ /* 0x000fe200078e02ff */
[----:B------:R-:W-:Y:S02]  /*0470*/  SEL R5, R7, R5, !P4 ;  /* 0x0000000507057207 */ /* 0x000fe40006000000 */
[----:B------:R-:W-:Y:S02]  /*0480*/  ISETP.GE.U32.AND P4, PT, R13, UR8, PT ;  /* 0x000000080d007c0c */ /* 0x000fe4000bf86070 */
[----:B------:R-:W-:Y:S02]  /*0490*/  IADD3 R116, P0, PT, R9, R2, RZ ;  /* 0x0000000209747210 */ /* 0x000fe40007f1e0ff */
[----:B------:R-:W-:-:S02]  /*04a0*/  SHF.R.S32.HI R2, RZ, 0x1f, R5 ;  /* 0x0000001fff027819 */ /* 0x000fc40000011405 */
[----:B------:R-:W-:Y:S02]  /*04b0*/  SHF.R.S32.HI R7, RZ, 0x1f, R13 ;  /* 0x0000001fff077819 */ /* 0x000fe4000001140d */
[----:B------:R-:W-:Y:S01]  /*04c0*/  LEA.HI.X.SX32 R117, R9, RZ, 0x1, P0 ;  /* 0x000000ff09757211 */ /* 0x000fe200000f0eff */
[----:B------:R-:W-:Y:S01]  /*04d0*/  IMAD R2, R2, UR10, RZ ;  /* 0x0000000a02027c24 */ /* 0x000fe2000f8e02ff */
[----:B------:R-:W4:Y:S01]  /*04e0*/  @!P3 LDC.64 R20, c[0x0][0x3f8] ;  /* 0x0000fe00ff14bb82 */ /* 0x000f220000000a00 */
[----:B------:R-:W-:Y:S02]  /*04f0*/  ISETP.GE.AND.EX P4, PT, R7, UR9, PT, P4 ;  /* 0x0000000907007c0c */ /* 0x000fe4000bf86340 */
[C---:B------:R-:W-:Y:S02]  /*0500*/  IMAD R119, R5.reuse, UR11, R2 ;  /* 0x0000000b05777c24 */ /* 0x040fe4000f8e0202 */
[----:B------:R-:W-:-:S03]  /*0510*/  IMAD.WIDE.U32 R116, R5, UR10, R116 ;  /* 0x0000000a05747c25 */ /* 0x000fc6000f8e0074 */
[----:B------:R-:W0:Y:S01]  /*0520*/  @!P3 LDC.64 R28, c[0x0][0x3a0] ;  /* 0x0000e800ff1cbb82 */ /* 0x000e220000000a00 */
[----:B---3--:R-:W-:Y:S01]  /*0530*/  @!P2 IMAD R2, R15, R18, RZ ;  /* 0x000000120f02a224 */ /* 0x008fe200078e02ff */
[----:B------:R-:W-:Y:S02]  /*0540*/  IADD3 R119, PT, PT, R117, R119, RZ ;  /* 0x0000007775777210 */ /* 0x000fe40007ffe0ff */
[-C--:B------:R-:W-:Y:S01]  /*0550*/  @!P2 MOV R118, R116.reuse ;  /* 0x000000740076a202 */ /* 0x080fe20000000f00 */
[C---:B------:R-:W-:Y:S01]  /*0560*/  @!P2 IMAD R9, R23.reuse, R19, R2 ;  /* 0x000000131709a224 */ /* 0x040fe200078e0202 */
[----:B------:R-:W-:Y:S02]  /*0570*/  @!P3 MOV R8, R116 ;  /* 0x000000740008b202 */ /* 0x000fe40000000f00 */
[----:B------:R-:W3:Y:S01]  /*0580*/  @!P4 LDC.64 R32, c[0x0][0x3f8] ;  /* 0x0000fe00ff20cb82 */ /* 0x000ee20000000a00 */
[----:B------:R-:W-:-:S05]  /*0590*/  @!P2 IMAD.WIDE.U32 R4, R23, R18, R118 ;  /* 0x000000121704a225 */ /* 0x000fca00078e0076 */
[----:B------:R-:W-:Y:S02]  /*05a0*/  @!P2 IADD3 R5, PT, PT, R5, R9, RZ ;  /* 0x000000090505a210 */ /* 0x000fe40007ffe0ff */
[C---:B------:R-:W-:Y:S01]  /*05b0*/  @!P2 SHF.L.U32 R19, R4.reuse, 0x1, RZ ;  /* 0x000000010413a819 */ /* 0x040fe200000006ff */
[----:B----4-:R-:W-:Y:S01]  /*05c0*/  @!P3 IMAD R6, R17, R20, RZ ;  /* 0x000000141106b224 */ /* 0x010fe200078e02ff */
[----:B------:R-:W-:Y:S01]  /*05d0*/  @!P2 SHF.L.U64.HI R2, R4, 0x1, R5 ;  /* 0x000000010402a819 */ /* 0x000fe20000010205 */
[----:B------:R-:W4:Y:S01]  /*05e0*/  @!P3 LDC.64 R30, c[0x0][0x398] ;  /* 0x0000e600ff1ebb82 */ /* 0x000f220000000a00 */
[----:B-----5:R-:W-:Y:S01]  /*05f0*/  @!P2 IADD3 R4, P0, PT, R19, R24, RZ ;  /* 0x000000181304a210 */ /* 0x020fe20007f1e0ff */
[----:B------:R-:W-:Y:S01]  /*0600*/  @!P3 IMAD R21, R11, R21, R6 ;  /* 0x000000150b15b224 */ /* 0x000fe200078e0206 */
[----:B------:R-:W-:Y:S02]  /*0610*/  IADD3 R17, PT, PT, R23, 0x60, RZ ;  /* 0x0000006017117810 */ /* 0x000fe40007ffe0ff */
[----:B------:R-:W-:-:S02]  /*0620*/  @!P3 MOV R9, R119 ;  /* 0x000000770009b202 */ /* 0x000fc40000000f00 */
[----:B------:R-:W-:Y:S02]  /*0630*/  @!P2 IADD3.X R5, PT, PT, R2, R25, RZ, P0, !PT ;  /* 0x000000190205a210 */ /* 0x000fe400007fe4ff */
[----:B------:R-:W-:Y:S01]  /*0640*/  ISETP.GE.U32.AND P0, PT, R17, UR8, PT ;  /* 0x0000000811007c0c */ /* 0x000fe2000bf06070 */
[----:B------:R-:W-:Y:S01]  /*0650*/  @!P3 IMAD.WIDE.U32 R8, R11, R20, R8 ;  /* 0x000000140b08b225 */ /* 0x000fe200078e0008 */
[----:B------:R-:W-:Y:S01]  /*0660*/  SHF.R.S32.HI R15, RZ, 0x1f, R17 ;  /* 0x0000001fff0f7819 */ /* 0x000fe20000011411 */
[----:B------:R5:W2:Y:S01]  /*0670*/  @!P2 LDG.E R71, desc[UR6][R4.64] ;  /* 0x000000060447a981 */ /* 0x000aa2000c1e1900 */
[----:B-1----:R-:W-:Y:S01]  /*0680*/  @!P2 IADD3 R6, P1, PT, R19, R26, RZ ;  /* 0x0000001a1306a210 */ /* 0x002fe20007f3e0ff */
[----:B---3--:R-:W-:Y:S01]  /*0690*/  @!P4 IMAD R10, R7, R32, RZ ;  /* 0x00000020070ac224 */ /* 0x008fe200078e02ff */
[----:B------:R-:W-:Y:S02]  /*06a0*/  ISETP.GE.AND.EX P0, PT, R15, UR9, PT, P0 ;  /* 0x000000090f007c0c */ /* 0x000fe4000bf06300 */
[----:B------:R-:W-:Y:S01]  /*06b0*/  @!P3 IADD3 R9, PT, PT, R9, R21, RZ ;  /* 0x000000150909b210 */ /* 0x000fe20007ffe0ff */
[----:B------:R-:W-:Y:S01]  /*06c0*/  @!P4 IMAD R21, R13, R33, R10 ;  /* 0x000000210d15c224 */ /* 0x000fe200078e020a */
[----:B------:R-:W-:-:S02]  /*06d0*/  @!P3 SHF.L.U32 R11, R8, 0x1, RZ ;  /* 0x00000001080bb819 */ /* 0x000fc400000006ff */
[----:B------:R-:W-:Y:S02]  /*06e0*/  @!P2 IADD3.X R7, PT, PT, R2, R27, RZ, P1, !PT ;  /* 0x0000001b0207a210 */ /* 0x000fe40000ffe4ff */
[----:B------:R-:W-:Y:S01]  /*06f0*/  @!P3 SHF.L.U64.HI R2, R8, 0x1, R9 ;  /* 0x000000010802b819 */ /* 0x000fe20000010209 */
[----:B------:R-:W1:Y:S01]  /*0700*/  @!P4 LDC.64 R26, c[0x0][0x3a0] ;  /* 0x0000e800ff1acb82 */ /* 0x000e620000000a00 */
[----:B0-----:R-:W-:Y:S01]  /*0710*/  @!P3 IADD3 R8, P1, PT, R11, R28, RZ ;  /* 0x0000001c0b08b210 */ /* 0x001fe20007f3e0ff */
[----:B------:R0:W3:Y:S01]  /*0720*/  @!P2 LDG.E R70, desc[UR6][R6.64] ;  /* 0x000000060646a981 */ /* 0x0000e2000c1e1900 */
[----:B------:R-:W-:Y:S02]  /*0730*/  IADD3 R19, PT, PT, R23, 0x80, RZ ;  /* 0x0000008017137810 */ /* 0x000fe40007ffe0ff */
[----:B------:R-:W-:Y:S02]  /*0740*/  @!P3 IADD3.X R9, PT, PT, R2, R29, RZ, P1, !PT ;  /* 0x0000001d0209b210 */ /* 0x000fe40000ffe4ff */
[----:B------:R-:W-:Y:S01]  /*0750*/  ISETP.GE.U32.AND P1, PT, R19, UR8, PT ;  /* 0x0000000813007c0c */ /* 0x000fe2000bf26070 */
[----:B------:R-:W0:Y:S01]  /*0760*/  @!P0 LDC.64 R34, c[0x0][0x3f8] ;  /* 0x0000fe00ff228b82 */ /* 0x000e220000000a00 */
[----:B------:R-:W-:Y:S01]  /*0770*/  SHF.R.S32.HI R25, RZ, 0x1f, R19 ;  /* 0x0000001fff197819 */ /* 0x000fe20000011413 */
[----:B------:R1:W3:Y:S01]  /*0780*/  @!P3 LDG.E R69, desc[UR6][R8.64] ;  /* 0x000000060845b981 */ /* 0x0002e2000c1e1900 */
[----:B-----5:R-:W-:-:S02]  /*0790*/  @!P4 MOV R4, R116 ;  /* 0x000000740004c202 */ /* 0x020fc40000000f00 */
[----:B------:R-:W-:Y:S02]  /*07a0*/  ISETP.GE.AND.EX P1, PT, R25, UR9, PT, P1 ;  /* 0x0000000919007c0c */ /* 0x000fe4000bf26310 */
[----:B------:R-:W-:Y:S01]  /*07b0*/  @!P4 MOV R5, R119 ;  /* 0x000000770005c202 */ /* 0x000fe20000000f00 */
[----:B------:R-:W5:Y:S01]  /*07c0*/  @!P0 LDC.64 R36, c[0x0][0x398] ;  /* 0x0000e600ff248b82 */ /* 0x000f620000000a00 */
[----:B----4-:R-:W-:Y:S01]  /*07d0*/  @!P3 IADD3 R10, P2, PT, R11, R30, RZ ;  /* 0x0000001e0b0ab210 */ /* 0x010fe20007f5e0ff */
[----:B------:R-:W-:-:S06]  /*07e0*/  @!P4 IMAD.WIDE.U32 R4, R13, R32, R4 ;  /* 0x000000200d04c225 */ /* 0x000fcc00078e0004 */
[----:B------:R-:W4:Y:S01]  /*07f0*/  @!P4 LDC.64 R32, c[0x0][0x398] ;  /* 0x0000e600ff20cb82 */ /* 0x000f220000000a00 */
[----:B------:R-:W-:-:S07]  /*0800*/  @!P3 IADD3.X R11, PT, PT, R2, R31, RZ, P2, !PT ;  /* 0x0000001f020bb210 */ /* 0x000fce00017fe4ff */
[----:B------:R-:W5:Y:S01]  /*0810*/  @!P1 LDC.64 R38, c[0x0][0x3f8] ;  /* 0x0000fe00ff269b82 */ /* 0x000f620000000a00 */
[----:B------:R-:W-:-:S07]  /*0820*/  @!P4 IADD3 R5, PT, PT, R5, R21, RZ ;  /* 0x000000150505c210 */ /* 0x000fce0007ffe0ff */
[----:B------:R-:W4:Y:S01]  /*0830*/  @!P0 LDC.64 R30, c[0x0][0x3a0] ;  /* 0x0000e800ff1e8b82 */ /* 0x000f220000000a00 */
[----:B------:R-:W-:Y:S01]  /*0840*/  IADD3 R21, PT, PT, R23, 0xa0, RZ ;  /* 0x000000a017157810 */ /* 0x000fe20007ffe0ff */
[----:B0-----:R-:W-:Y:S01]  /*0850*/  @!P0 IMAD R6, R15, R34, RZ ;  /* 0x000000220f068224 */ /* 0x001fe200078e02ff */
[----:B------:R-:W-:Y:S02]  /*0860*/  @!P0 MOV R14, R116 ;  /* 0x00000074000e8202 */ /* 0x000fe40000000f00 */
[----:B------:R-:W-:Y:S02]  /*0870*/  @!P0 MOV R15, R119 ;  /* 0x00000077000f8202 */ /* 0x000fe40000000f00 */
[C---:B------:R-:W-:Y:S01]  /*0880*/  @!P4 SHF.L.U32 R13, R4.reuse, 0x1, RZ ;  /* 0x00000001040dc819 */ /* 0x040fe200000006ff */
[----:B------:R-:W0:Y:S01]  /*0890*/  @!P1 LDC.64 R40, c[0x0][0x398] ;  /* 0x0000e600ff289b82 */ /* 0x000e220000000a00 */
[----:B------:R-:W-:Y:S02]  /*08a0*/  @!P4 SHF.L.U64.HI R2, R4, 0x1, R5 ;  /* 0x000000010402c819 */ /* 0x000fe40000010205 */
[----:B------:R-:W-:-:S02]  /*08b0*/  CS2R R4, SRZ ;  /* 0x0000000000047805 */ /* 0x000fc4000001ff00 */
[----:B------:R-:W-:Y:S02]  /*08c0*/  ISETP.GE.U32.AND P2, PT, R21, UR8, PT ;  /* 0x0000000815007c0c */ /* 0x000fe4000bf46070 */
[----:B------:R-:W-:Y:S01]  /*08d0*/  SHF.R.S32.HI R29, RZ, 0x1f, R21 ;  /* 0x0000001fff1d7819 */ /* 0x000fe20000011415 */
[C---:B------:R-:W-:Y:S02]  /*08e0*/  @!P0 IMAD R7, R17.reuse, R35, R6 ;  /* 0x0000002311078224 */ /* 0x040fe400078e0206 */
[----:B------:R-:W-:Y:S01]  /*08f0*/  @!P0 IMAD.WIDE.U32 R14, R17, R34, R14 ;  /* 0x00000022110e8225 */ /* 0x000fe200078e000e */
[----:B------:R-:W-:Y:S01]  /*0900*/  ISETP.GE.AND.EX P2, PT, R29, UR9, PT, P2 ;  /* 0x000000091d007c0c */ /* 0x000fe2000bf46320 */
[----:B------:R4:W3:Y:S01]  /*0910*/  @!P3 LDG.E R4, desc[UR6][R10.64] ;  /* 0x000000060a04b981 */ /* 0x0008e2000c1e1900 */
[----:B-1----:R-:W-:Y:S01]  /*0920*/  @!P4 IADD3 R8, P5, PT, R13, R26, RZ ;  /* 0x0000001a0d08c210 */ /* 0x002fe20007fbe0ff */
[----:B-----5:R-:W-:Y:S01]  /*0930*/  @!P1 IMAD R16, R25, R38, RZ ;  /* 0x0000002619109224 */ /* 0x020fe200078e02ff */
[----:B----4-:R-:W-:Y:S01]  /*0940*/  @!P4 IADD3 R12, P3, PT, R13, R32, RZ ;  /* 0x000000200d0cc210 */ /* 0x010fe20007f7e0ff */
[----:B------:R-:W1:Y:S01]  /*0950*/  @!P1 LDC.64 R34, c[0x0][0x3a0] ;  /* 0x0000e800ff229b82 */ /* 0x000e620000000a00 */
[----:B------:R-:W-:-:S02]  /*0960*/  @!P0 IADD3 R7, PT, PT, R15, R7, RZ ;  /* 0x000000070f078210 */ /* 0x000fc40007ffe0ff */
[----:B------:R-:W-:Y:S02]  /*0970*/  @!P0 SHF.L.U32 R15, R14, 0x1, RZ ;  /* 0x000000010e0f8819 */ /* 0x000fe400000006ff */
[----:B------:R-:W-:Y:S02]  /*0980*/  MOV R6, RZ ;  /* 0x000000ff00067202 */ /* 0x000fe40000000f00 */
[C---:B------:R-:W-:Y:S01]  /*0990*/  @!P4 IADD3.X R9, PT, PT, R2.reuse, R27, RZ, P5, !PT ;  /* 0x0000001b0209c210 */ /* 0x040fe20002ffe4ff */
[----:B------:R-:W4:Y:S01]  /*09a0*/  @!P2 LDC.64 R42, c[0x0][0x3f8] ;  /* 0x0000fe00ff2aab82 */ /* 0x000f220000000a00 */
[----:B------:R-:W-:Y:S02]  /*09b0*/  @!P4 IADD3.X R13, PT, PT, R2, R33, RZ, P3, !PT ;  /* 0x00000021020dc210 */ /* 0x000fe40001ffe4ff */
[----:B------:R-:W-:Y:S01]  /*09c0*/  @!P0 SHF.L.U64.HI R2, R14, 0x1, R7 ;  /* 0x000000010e028819 */ /* 0x000fe20000010207 */
[----:B------:R5:W3:Y:S01]  /*09d0*/  @!P4 LDG.E R5, desc[UR6][R8.64] ;  /* 0x000000060805c981 */ /* 0x000ae2000c1e1900 */
[----:B------:R-:W-:-:S02]  /*09e0*/  @!P0 IADD3 R10, P3, PT, R15, R30, RZ ;  /* 0x0000001e0f0a8210 */ /* 0x000fc40007f7e0ff */
[----:B------:R-:W-:Y:S01]  /*09f0*/  IADD3 R25, PT, PT, R23, 0xc0, RZ ;  /* 0x000000c017197810 */ /* 0x000fe20007ffe0ff */
[----:B------:R1:W3:Y:S01]  /*0a00*/  @!P4 LDG.E R6, desc[UR6][R12.64] ;  /* 0x000000060c06c981 */ /* 0x0002e2000c1e1900 */
[----:B------:R-:W-:Y:S02]  /*0a10*/  @!P0 IADD3.X R11, PT, PT, R2, R31, RZ, P3, !PT ;  /* 0x0000001f020b8210 */ /* 0x000fe40001ffe4ff */
[----:B------:R-:W-:Y:S02]  /*0a20*/  ISETP.GE.U32.AND P4, PT, R25, UR8, PT ;  /* 0x0000000819007c0c */ /* 0x000fe4000bf86070 */
[----:B------:R-:W-:Y:S02]  /*0a30*/  SHF.R.S32.HI R31, RZ, 0x1f, R25 ;  /* 0x0000001fff1f7819 */ /* 0x000fe40000011419 */
[----:B-----5:R-:W-:Y:S02]  /*0a40*/  @!P1 MOV R8, R116 ;  /* 0x0000007400089202 */ /* 0x020fe40000000f00 */
[----:B------:R-:W-:-:S02]  /*0a50*/  ISETP.GE.AND.EX P4, PT, R31, UR9, PT, P4 ;  /* 0x000000091f007c0c */ /* 0x000fc4000bf86340 */
[----:B------:R-:W-:Y:S02]  /*0a60*/  @!P1 MOV R9, R119 ;  /* 0x0000007700099202 */ /* 0x000fe40000000f00 */
[----:B------:R-:W-:Y:S01]  /*0a70*/  IADD3 R27, PT, PT, R23, 0xe0, RZ ;  /* 0x000000e0171b7810 */ /* 0x000fe20007ffe0ff */
[----:B------:R-:W-:Y:S01]  /*0a80*/  @!P1 IMAD R17, R19, R39, R16 ;  /* 0x0000002713119224 */ /* 0x000fe200078e0210 */
[----:B------:R-:W-:Y:S01]  /*0a90*/  @!P0 IADD3 R14, P5, PT, R15, R36, RZ ;  /* 0x000000240f0e8210 */ /* 0x000fe20007fbe0ff */
[----:B------:R-:W-:Y:S01]  /*0aa0*/  @!P1 IMAD.WIDE.U32 R8, R19, R38, R8 ;  /* 0x0000002613089225 */ /* 0x000fe200078e0008 */
[----:B------:R-:W-:Y:S01]  /*0ab0*/  ISETP.GE.U32.AND P3, PT, R27, UR8, PT ;  /* 0x000000081b007c0c */ /* 0x000fe2000bf66070 */
[----:B------:R-:W5:Y:S01]  /*0ac0*/  @!P2 LDC.64 R18, c[0x0][0x3a0] ;  /* 0x0000e800ff12ab82 */ /* 0x000f620000000a00 */
[----:B------:R-:W-:Y:S02]  /*0ad0*/  SHF.R.S32.HI R33, RZ, 0x1f, R27 ;  /* 0x0000001fff217819 */ /* 0x000fe4000001141b */
[----:B------:R-:W-:-:S02]  /*0ae0*/  @!P0 IADD3.X R15, PT, PT, R2, R37, RZ, P5, !PT ;  /* 0x00000025020f8210 */ /* 0x000fc40002ffe4ff */
[----:B------:R-:W-:Y:S02]  /*0af0*/  ISETP.GE.AND.EX P3, PT, R33, UR9, PT, P3 ;  /* 0x0000000921007c0c */ /* 0x000fe4000bf66330 */
[----:B------:R-:W-:Y:S01]  /*0b00*/  MOV R7, RZ ;  /* 0x000000ff00077202 */ /* 0x000fe20000000f00 */
[----:B------:R-:W5:Y:S01]  /*0b10*/  @!P2 LDC.64 R36, c[0x0][0x398] ;  /* 0x0000e600ff24ab82 */ /* 0x000f620000000a00 */
[----:B------:R-:W-:Y:S02]  /*0b20*/  @!P1 IADD3 R9, PT, PT, R9, R17, RZ ;  /* 0x0000001109099210 */ /* 0x000fe40007ffe0ff */
[C---:B------:R-:W-:Y:S02]  /*0b30*/  @!P1 SHF.L.U32 R17, R8.reuse, 0x1, RZ ;  /* 0x0000000108119819 */ /* 0x040fe400000006ff */
[----:B------:R-:W-:Y:S01]  /*0b40*/  @!P1 SHF.L.U64.HI R20, R8, 0x1, R9 ;  /* 0x0000000108149819 */ /* 0x000fe20000010209 */
[----:B------:R0:W3:Y:S02]  /*0b50*/  @!P0 LDG.E R7, desc[UR6][R10.64] ;  /* 0x000000060a078981 */ /* 0x0000e4000c1e1900 */
[----:B------:R-:W5:Y:S01]  /*0b60*/  @!P4 LDC.64 R38, c[0x0][0x3f8] ;  /* 0x0000fe00ff26cb82 */ /* 0x000f620000000a00 */
[----:B------:R-:W-:Y:S01]  /*0b70*/  MOV R8, RZ ;  /* 0x000000ff00087202 */ /* 0x000fe20000000f00 */
[----:B----4-:R-:W-:Y:S01]  /*0b80*/  @!P2 IMAD R2, R29, R42, RZ ;  /* 0x0000002a1d02a224 */ /* 0x010fe200078e02ff */
[----:B-1----:R-:W-:-:S02]  /*0b90*/  @!P1 IADD3 R12, P5, PT, R17, R34, RZ ;  /* 0x00000022110c9210 */ /* 0x002fc40007fbe0ff */
[----:B0-----:R-:W-:Y:S02]  /*0ba0*/  @!P2 MOV R10, R116 ;  /* 0x00000074000aa202 */ /* 0x001fe40000000f00 */
[----:B------:R5:W4:Y:S01]  /*0bb0*/  @!P0 LDG.E R8, desc[UR6][R14.64] ;  /* 0x000000060e088981 */ /* 0x000b22000c1e1900 */
[----:B------:R-:W-:Y:S01]  /*0bc0*/  @!P2 MOV R11, R119 ;  /* 0x00000077000ba202 */ /* 0x000fe20000000f00 */
[----:B------:R-:W-:Y:S01]  /*0bd0*/  @!P2 IMAD R9, R21, R43, R2 ;  /* 0x0000002b1509a224 */ /* 0x000fe200078e0202 */
[C---:B------:R-:W-:Y:S02]  /*0be0*/  @!P1 IADD3.X R13, PT, PT, R20.reuse, R35, RZ, P5, !PT ;  /* 0x00000023140d9210 */ /* 0x040fe40002ffe4ff */
[----:B------:R-:W-:Y:S01]  /*0bf0*/  @!P1 IADD3 R16, P0, PT, R17, R40, RZ ;  /* 0x0000002811109210 */ /* 0x000fe20007f1e0ff */
[----:B------:R-:W-:Y:S01]  /*0c00*/  @!P2 IMAD.WIDE.U32 R10, R21, R42, R10 ;  /* 0x0000002a150aa225 */ /* 0x000fe200078e000a */
[----:B------:R-:W0:Y:S02]  /*0c10*/  @!P3 LDC.64 R34, c[0x0][0x3f8] ;  /* 0x0000fe00ff22bb82 */ /* 0x000e240000000a00 */
[----:B------:R-:W-:-:S02]  /*0c20*/  @!P1 IADD3.X R17, PT, PT, R20, R41, RZ, P0, !PT ;  /* 0x0000002914119210 */ /* 0x000fc400007fe4ff */
[----:B------:R-:W-:Y:S02]  /*0c30*/  @!P2 IADD3 R11, PT, PT, R11, R9, RZ ;  /* 0x000000090b0ba210 */ /* 0x000fe40007ffe0ff */
[----:B------:R-:W-:Y:S02]  /*0c40*/  MOV R9, RZ ;  /* 0x000000ff00097202 */ /* 0x000fe40000000f00 */
[----:B------:R-:W1:Y:S01]  /*0c50*/  @!P4 LDC.64 R40, c[0x0][0x3a0] ;  /* 0x0000e800ff28cb82 */ /* 0x000e620000000a00 */
[C---:B------:R-:W-:Y:S02]  /*0c60*/  @!P2 SHF.L.U32 R21, R10.reuse, 0x1, RZ ;  /* 0x000000010a15a819 */ /* 0x040fe400000006ff */
[----:B------:R-:W-:Y:S01]  /*0c70*/  @!P2 SHF.L.U64.HI R2, R10, 0x1, R11 ;  /* 0x000000010a02a819 */ /* 0x000fe2000001020b */
[----:B------:R5:W4:Y:S01]  /*0c80*/  @!P1 LDG.E R9, desc[UR6][R12.64] ;  /* 0x000000060c099981 */ /* 0x000b22000c1e1900 */
[----:B------:R-:W-:Y:S02]  /*0c90*/  CS2R R10, SRZ ;  /* 0x00000000000a7805 */ /* 0x000fe4000001ff00 */
[----:B-----5:R-:W-:Y:S01]  /*0ca0*/  @!P2 IADD3 R14, P0, PT, R21, R36, RZ ;  /* 0x00000024150ea210 */ /* 0x020fe20007f1e0ff */
[----:B------:R-:W-:Y:S01]  /*0cb0*/  @!P4 IMAD R20, R31, R38, RZ ;  /* 0x000000261f14c224 */ /* 0x000fe200078e02ff */
[----:B------:R-:W-:-:S02]  /*0cc0*/  @!P2 IADD3 R18, P5, PT, R21, R18, RZ ;  /* 0x000000121512a210 */ /* 0x000fc40007fbe0ff */
[----:B------:R-:W-:Y:S01]  /*0cd0*/  IADD3 R29, PT, PT, R23, 0x100, RZ ;  /* 0x00000100171d7810 */ /* 0x000fe20007ffe0ff */
[----:B------:R-:W5:Y:S01]  /*0ce0*/  @!P1 LDG.E R10, desc[UR6][R16.64] ;  /* 0x00000006100a9981 */ /* 0x000f62000c1e1900 */
[----:B------:R-:W-:Y:S02]  /*0cf0*/  @!P4 MOV R12, R116 ;  /* 0x00000074000cc202 */ /* 0x000fe40000000f00 */
[----:B------:R-:W-:Y:S02]  /*0d00*/  @!P4 MOV R13, R119 ;  /* 0x00000077000dc202 */ /* 0x000fe40000000f00 */
[C---:B------:R-:W-:Y:S01]  /*0d10*/  @!P2 IADD3.X R15, PT, PT, R2.reuse, R37, RZ, P0, !PT ;  /* 0x00000025020fa210 */ /* 0x040fe200007fe4ff */
[C---:B------:R-:W-:Y:S01]  /*0d20*/  @!P4 IMAD R21, R25.reuse, R39, R20 ;  /* 0x000000271915c224 */ /* 0x040fe200078e0214 */
[----:B------:R-:W1:Y:S01]  /*0d30*/  @!P4 LDC.64 R36, c[0x0][0x398] ;  /* 0x0000e600ff24cb82 */ /* 0x000e620000000a00 */
[----:B------:R-:W-:Y:S01]  /*0d40*/  @!P4 IMAD.WIDE.U32 R12, R25, R38, R12 ;  /* 0x00000026190cc225 */ /* 0x000fe200078e000c */
[----:B------:R-:W-:-:S02]  /*0d50*/  @!P2 IADD3.X R19, PT, PT, R2, R19, RZ, P5, !PT ;  /* 0x000000130213a210 */ /* 0x000fc40002ffe4ff */
[----:B------:R-:W-:Y:S02]  /*0d60*/  ISETP.GE.U32.AND P1, PT, R29, UR8, PT ;  /* 0x000000081d007c0c */ /* 0x000fe4000bf26070 */
[----:B------:R-:W-:Y:S01]  /*0d70*/  SHF.R.S32.HI R25, RZ, 0x1f, R29 ;  /* 0x0000001fff197819 */ /* 0x000fe2000001141d */
[----:B------:R1:W5:Y:S01]  /*0d80*/  @!P2 LDG.E R11, desc[UR6][R18.64] ;  /* 0x00000006120ba981 */ /* 0x000362000c1e1900 */
[----:B0-----:R-:W-:Y:S01]  /*0d90*/  @!P3 IMAD R2, R33, R34, RZ ;  /* 0x000000222102b224 */ /* 0x001fe200078e02ff */
[----:B------:R-:W-:Y:S01]  /*0da0*/  IADD3 R31, PT, PT, R23, 0x120, RZ ;  /* 0x00000120171f7810 */ /* 0x000fe20007ffe0ff */
[----:B------:R-:W0:Y:S01]  /*0db0*/  @!P3 LDC.64 R38, c[0x0][0x3a0] ;  /* 0x0000e800ff26bb82 */ /* 0x000e220000000a00 */
[----:B------:R-:W-:Y:S02]  /*0dc0*/  ISETP.GE.AND.EX P1, PT, R25, UR9, PT, P1 ;  /* 0x0000000919007c0c */ /* 0x000fe4000bf26310 */
[----:B------:R-:W-:Y:S01]  /*0dd0*/  @!P4 IADD3 R13, PT, PT, R13, R21, RZ ;  /* 0x000000150d0dc210 */ /* 0x000fe20007ffe0ff */
[----:B------:R-:W-:Y:S01]  /*0de0*/  @!P3 IMAD R33, R27, R35, R2 ;  /* 0x000000231b21b224 */ /* 0x000fe200078e0202 */
[----:B-1----:R-:W-:-:S02]  /*0df0*/  @!P4 SHF.L.U32 R19, R12, 0x1, RZ ;  /* 0x000000010c13c819 */ /* 0x002fc400000006ff */
[----:B------:R-:W-:Y:S02]  /*0e00*/  @!P4 SHF.L.U64.HI R22, R12, 0x1, R13 ;  /* 0x000000010c16c819 */ /* 0x000fe4000001020d */
[----:B------:R-:W-:Y:S02]  /*0e10*/  ISETP.GE.U32.AND P5, PT, R31, UR8, PT ;  /* 0x000000081f007c0c */ /* 0x000fe4000bfa6070 */
[----:B------:R-:W-:-:S03]  /*0e20*/  @!P4 IADD3 R16, P0, PT, R19, R40, RZ ;  /* 0x000000281310c210 */ /* 0x000fc60007f1e0ff */
[----:B------:R-:W1:Y:S01]  /*0e30*/  @!P1 LDC.64 R42, c[0x0][0x3f8] ;  /* 0x0000fe00ff2a9b82 */ /* 0x000e620000000a00 */
[----:B------:R-:W-:Y:S02]  /*0e40*/  SHF.R.S32.HI R35, RZ, 0x1f, R31 ;  /* 0x0000001fff237819 */ /* 0x000fe4000001141f */
[----:B------:R-:W-:Y:S02]  /*0e50*/  @!P3 MOV R20, R116 ;  /* 0x000000740014b202 */ /* 0x000fe40000000f00 */
[----:B------:R-:W-:Y:S02]  /*0e60*/  @!P3 MOV R21, R119 ;  /* 0x000000770015b202 */ /* 0x000fe40000000f00 */
[----:B------:R-:W-:Y:S01]  /*0e70*/  @!P4 IADD3.X R17, PT, PT, R22, R41, RZ, P0, !PT ;  /* 0x000000291611c210 */ /* 0x000fe200007fe4ff */
[----:B------:R-:W2:Y:S01]  /*0e80*/  @!P1 LDC.64 R44, c[0x0][0x3a0] ;  /* 0x0000e800ff2c9b82 */ /* 0x000ea20000000a00 */
[----:B------:R-:W-:Y:S01]  /*0e90*/  ISETP.GE.AND.EX P5, PT, R35, UR9, PT, P5 ;  /* 0x0000000923007c0c */ /* 0x000fe2000bfa6350 */
[----:B------:R-:W-:-:S06]  /*0ea0*/  @!P3 IMAD.WIDE.U32 R20, R27, R34, R20 ;  /* 0x000000221b14b225 */ /* 0x000fcc00078e0014 */
[----:B------:R-:W2:Y:S01]  /*0eb0*/  @!P3 LDC.64 R40, c[0x0][0x398] ;  /* 0x0000e600ff28bb82 */ /* 0x000ea20000000a00 */
[----:B------:R-:W-:Y:S02]  /*0ec0*/  CS2R R12, SRZ ;  /* 0x00000000000c7805 */ /* 0x000fe4000001ff00 */
[----:B------:R-:W-:Y:S02]  /*0ed0*/  @!P4 IADD3 R18, P0, PT, R19, R36, RZ ;  /* 0x000000241312c210 */ /* 0x000fe40007f1e0ff */
[----:B------:R-:W-:Y:S02]  /*0ee0*/  @!P3 IADD3 R19, PT, PT, R21, R33, RZ ;  /* 0x000000211513b210 */ /* 0x000fe40007ffe0ff */
[----:B------:R-:W-:Y:S01]  /*0ef0*/  IADD3 R33, PT, PT, R23, 0x140, RZ ;  /* 0x0000014017217810 */ /* 0x000fe20007ffe0ff */
[----:B------:R-:W5:Y:S01]  /*0f00*/  @!P2 LDG.E R12, desc[UR6][R14.64] ;  /* 0x000000060e0ca981 */ /* 0x000f62000c1e1900 */
[----:B------:R-:W2:Y:S01]  /*0f10*/  @!P5 LDC.64 R48, c[0x0][0x3f8] ;  /* 0x0000fe00ff30db82 */ /* 0x000ea20000000a00 */
[----:B------:R-:W-:-:S02]  /*0f20*/  @!P3 SHF.L.U64.HI R2, R20, 0x1, R19 ;  /* 0x000000011402b819 */ /* 0x000fc40000010213 */
[----:B------:R-:W-:Y:S01]  /*0f30*/  @!P4 IADD3.X R19, PT, PT, R22, R37, RZ, P0, !PT ;  /* 0x000000251613c210 */ /* 0x000fe200007fe4ff */
[----:B------:R1:W5:Y:S01]  /*0f40*/  @!P4 LDG.E R13, desc[UR6][R16.64] ;  /* 0x00000006100dc981 */ /* 0x000362000c1e1900 */
[----:B------:R-:W-:Y:S02]  /*0f50*/  ISETP.GE.U32.AND P2, PT, R33, UR8, PT ;  /* 0x0000000821007c0c */ /* 0x000fe4000bf46070 */
[----:B------:R-:W-:Y:S01]  /*0f60*/  SHF.R.S32.HI R37, RZ, 0x1f, R33 ;  /* 0x0000001fff257819 */ /* 0x000fe20000011421 */
[----:B------:R-:W2:Y:S01]  /*0f70*/  @!P1 LDC.64 R46, c[0x0][0x398] ;  /* 0x0000e600ff2e9b82 */ /* 0x000ea20000000a00 */
[----:B------:R-:W-:Y:S02]  /*0f80*/  @!P3 SHF.L.U32 R27, R20, 0x1, RZ ;  /* 0x00000001141bb819 */ /* 0x000fe400000006ff */
[----:B------:R-:W-:Y:S02]  /*0f90*/  ISETP.GE.AND.EX P2, PT, R37, UR9, PT, P2 ;  /* 0x0000000925007c0c */ /* 0x000fe4000bf46320 */
[----:B0-----:R-:W-:Y:S01]  /*0fa0*/  @!P3 IADD3 R20, P6, PT, R27, R38, RZ ;  /* 0x000000261b14b210 */ /* 0x001fe20007fde0ff */
[----:B-1----:R-:W-:Y:S01]  /*0fb0*/  @!P1 IMAD R16, R25, R42, RZ ;  /* 0x0000002a19109224 */ /* 0x002fe200078e02ff */
[----:B------:R-:W-:-:S02]  /*0fc0*/  @!P1 MOV R26, R116 ;  /* 0x00000074001a9202 */ /* 0x000fc40000000f00 */
[----:B--2---:R-:W-:Y:S02]  /*0fd0*/  @!P3 IADD3 R24, P0, PT, R27, R40, RZ ;  /* 0x000000281b18b210 */ /* 0x004fe40007f1e0ff */
[----:B------:R-:W-:Y:S02]  /*0fe0*/  @!P1 MOV R27, R119 ;  /* 0x00000077001b9202 */ /* 0x000fe40000000f00 */
[----:B------:R-:W-:Y:S01]  /*0ff0*/  CS2R R14, SRZ ;  /* 0x00000000000e7805 */ /* 0x000fe2000001ff00 */
[C---:B------:R-:W-:Y:S02]  /*1000*/  @!P1 IMAD R17, R29.reuse, R43, R16 ;  /* 0x0000002b1d119224 */ /* 0x040fe400078e0210 */
[----:B------:R-:W-:Y:S01]  /*1010*/  @!P1 IMAD.WIDE.U32 R26, R29, R42, R26 ;  /* 0x0000002a1d1a9225 */ /* 0x000fe200078e001a */
[----:B------:R-:W0:Y:S01]  /*1020*/  @!P2 LDC.64 R50, c[0x0][0x3f8] ;  /* 0x0000fe00ff32ab82 */ /* 0x000e220000000a00 */
[----:B------:R-:W-:Y:S01]  /*1030*/  MOV R16, RZ ;  /* 0x000000ff00107202 */ /* 0x000fe20000000f00 */
[----:B------:R1:W2:Y:S01]  /*1040*/  @!P4 LDG.E R14, desc[UR6][R18.64] ;  /* 0x00000006120ec981 */ /* 0x0002a2000c1e1900 */
[----:B------:R-:W-:-:S02]  /*1050*/  @!P3 IADD3.X R21, PT, PT, R2, R39, RZ, P6, !PT ;  /* 0x000000270215b210 */ /* 0x000fc400037fe4ff */
[----:B------:R-:W-:-:S03]  /*1060*/  @!P3 IADD3.X R25, PT, PT, R2, R41, RZ, P0, !PT ;  /* 0x000000290219b210 */ /* 0x000fc600007fe4ff */
[----:B------:R-:W0:Y:S01]  /*1070*/  @!P5 LDC.64 R42, c[0x0][0x398] ;  /* 0x0000e600ff2adb82 */ /* 0x000e220000000a00 */
[----:B------:R-:W-:Y:S01]  /*1080*/  @!P1 IADD3 R17, PT, PT, R27, R17, RZ ;  /* 0x000000111b119210 */ /* 0x000fe20007ffe0ff */
[----:B------:R-:W-:Y:S01]  /*1090*/  @!P5 IMAD R2, R35, R48, RZ ;  /* 0x000000302302d224 */ /* 0x000fe200078e02ff */
[C---:B------:R-:W-:Y:S01]  /*10a0*/  @!P1 SHF.L.U32 R27, R26.reuse, 0x1, RZ ;  /* 0x000000011a1b9819 */ /* 0x040fe200000006ff */
[----:B------:R1:W2:Y:S02]  /*10b0*/  @!P3 LDG.E R15, desc[UR6][R20.64] ;  /* 0x00000006140fb981 */ /* 0x0002a4000c1e1900 */
[----:B-1----:R-:W-:Y:S02]  /*10c0*/  @!P5 MOV R18, R116 ;  /* 0x000000740012d202 */ /* 0x002fe40000000f00 */
[----:B------:R-:W-:Y:S01]  /*10d0*/  @!P5 MOV R19, R119 ;  /* 0x000000770013d202 */ /* 0x000fe20000000f00 */
[----:B------:R-:W1:Y:S01]  /*10e0*/  @!P5 LDC.64 R40, c[0x0][0x3a0] ;  /* 0x0000e800ff28db82 */ /* 0x000e620000000a00 */
[----:B------:R0:W2:Y:S01]  /*10f0*/  @!P3 LDG.E R16, desc[UR6][R24.64] ;  /* 0x000000061810b981 */ /* 0x0000a2000c1e1900 */
[----:B------:R-:W-:Y:S01]  /*1100*/  IADD3 R35, PT, PT, R23, 0x160, RZ ;  /* 0x0000016017237810 */ /* 0x000fe20007ffe0ff */
[C---:B------:R-:W-:Y:S01]  /*1110*/  @!P5 IMAD R29, R31.reuse, R49, R2 ;  /* 0x000000311f1dd224 */ /* 0x040fe200078e0202 */
[----:B------:R-:W-:Y:S01]  /*1120*/  @!P1 SHF.L.U64.HI R26, R26, 0x1, R17 ;  /* 0x000000011a1a9819 */ /* 0x000fe20000010211 */
[----:B------:R-:W-:Y:S01]  /*1130*/  @!P5 IMAD.WIDE.U32 R18, R31, R48, R18 ;  /* 0x000000301f12d225 */ /* 0x000fe200078e0012 */
[----:B------:R-:W-:-:S02]  /*1140*/  @!P1 IADD3 R20, P3, PT, R27, R44, RZ ;  /* 0x0000002c1b149210 */ /* 0x000fc40007f7e0ff */
[----:B------:R-:W-:Y:S02]  /*1150*/  ISETP.GE.U32.AND P0, PT, R35, UR8, PT ;  /* 0x0000000823007c0c */ /* 0x000fe4000bf06070 */
[----:B------:R-:W-:Y:S02]  /*1160*/  SHF.R.S32.HI R39, RZ, 0x1f, R35 ;  /* 0x0000001fff277819 */ /* 0x000fe40000011423 */
[----:B------:R-:W-:Y:S02]  /*1170*/  @!P1 IADD3.X R21, PT, PT, R26, R45, RZ, P3, !PT ;  /* 0x0000002d1a159210 */ /* 0x000fe40001ffe4ff */
[----:B------:R-:W1:Y:S01]  /*1180*/  @!P2 LDC.64 R44, c[0x0][0x3a0] ;  /* 0x0000e800ff2cab82 */ /* 0x000e620000000a00 */
[----:B0-----:R-:W-:Y:S02]  /*1190*/  @!P1 IADD3 R24, P3, PT, R27, R46, RZ ;  /* 0x0000002e1b189210 */ /* 0x001fe40007f7e0ff */
[----:B------:R-:W-:Y:S02]  /*11a0*/  @!P5 IADD3 R19, PT, PT, R19, R29, RZ ;  /* 0x0000001d1313d210 */ /* 0x000fe40007ffe0ff */
[----:B------:R-:W-:-:S02]  /*11b0*/  ISETP.GE.AND.EX P0, PT, R39, UR9, PT, P0 ;  /* 0x0000000927007c0c */ /* 0x000fc4000bf06300 */
[----:B------:R-:W-:Y:S02]  /*11c0*/  @!P1 IADD3.X R25, PT, PT, R26, R47, RZ, P3, !PT ;  /* 0x0000002f1a199210 */ /* 0x000fe40001ffe4ff */
[C---:B------:R-:W-:Y:S01]  /*11d0*/  @!P5 SHF.L.U32 R29, R18.reuse, 0x1, RZ ;  /* 0x00000001121dd819 */ /* 0x040fe200000006ff */
[----:B------:R-:W0:Y:S01]  /*11e0*/  @!P2 LDC.64 R46, c[0x0][0x398] ;  /* 0x0000e600ff2eab82 */ /* 0x000e220000000a00 */
[----:B------:R-:W-:Y:S02]  /*11f0*/  @!P5 SHF.L.U64.HI R22, R18, 0x1, R19 ;  /* 0x000000011216d819 */ /* 0x000fe40000010213 */
[----:B------:R-:W-:Y:S02]  /*1200*/  MOV R17, RZ ;  /* 0x000000ff00117202 */ /* 0x000fe40000000f00 */
[----:B------:R-:W-:Y:S01]  /*1210*/  MOV R18, RZ ;  /* 0x000000ff00127202 */ /* 0x000fe20000000f00 */
[----:B------:R-:W-:Y:S01]  /*1220*/  @!P2 IMAD R2, R37, R50, RZ ;  /* 0x000000322502a224 */ /* 0x000fe200078e02ff */
[----:B------:R-:W-:Y:S01]  /*1230*/  @!P2 MOV R30, R116 ;  /* 0x00000074001ea202 */ /* 0x000fe20000000f00 */
[----:B------:R-:W0:Y:S01]  /*1240*/  @!P0 LDC.64 R48, c[0x0][0x3f8] ;  /* 0x0000fe00ff308b82 */ /* 0x000e220000000a00 */
[----:B------:R-:W-:Y:S01]  /*1250*/  @!P2 MOV R31, R119 ;  /* 0x00000077001fa202 */ /* 0x000fe20000000f00 */
[----:B------:R1:W2:Y:S01]  /*1260*/  @!P1 LDG.E R17, desc[UR6][R20.64] ;  /* 0x0000000614119981 */ /* 0x0002a2000c1e1900 */
[----:B------:R-:W-:-:S03]  /*1270*/  IADD3 R37, PT, PT, R23, 0x180, RZ ;  /* 0x0000018017257810 */ /* 0x000fc60007ffe0ff */
[----:B------:R0:W2:Y:S01]  /*1280*/  @!P1 LDG.E R18, desc[UR6][R24.64] ;  /* 0x0000000618129981 */ /* 0x0000a2000c1e1900 */
[----:B------:R-:W-:Y:S01]  /*1290*/  @!P5 IADD3 R28, P1, PT, R29, R42, RZ ;  /* 0x0000002a1d1cd210 */ /* 0x000fe20007f3e0ff */
[----:B------:R-:W-:Y:S01]  /*12a0*/  @!P2 IMAD R19, R33, R51, R2 ;  /* 0x000000332113a224 */ /* 0x000fe200078e0202 */
[----:B-1----:R-:W-:Y:S01]  /*12b0*/  @!P5 IADD3 R26, P3, PT, R29, R40, RZ ;  /* 0x000000281d1ad210 */ /* 0x002fe20007f7e0ff */
[----:B------:R-:W-:Y:S01]  /*12c0*/  @!P2 IMAD.WIDE.U32 R30, R33, R50, R30 ;  /* 0x00000032211ea225 */ /* 0x000fe200078e001e */
[----:B------:R-:W-:Y:S01]  /*12d0*/  @!P5 IADD3.X R29, PT, PT, R22, R43, RZ, P1, !PT ;  /* 0x0000002b161dd210 */ /* 0x000fe20000ffe4ff */
[----:B------:R-:W1:Y:S01]  /*12e0*/  @!P0 LDC.64 R56, c[0x0][0x3a0] ;  /* 0x0000e800ff388b82 */ /* 0x000e620000000a00 */
[----:B------:R-:W-:Y:S02]  /*12f0*/  ISETP.GE.U32.AND P1, PT, R37, UR8, PT ;  /* 0x0000000825007c0c */ /* 0x000fe4000bf26070 */
[----:B------:R-:W-:Y:S02]  /*1300*/  SHF.R.S32.HI R43, RZ, 0x1f, R37 ;  /* 0x0000001fff2b7819 */ /* 0x000fe40000011425 */
[----:B------:R-:W-:-:S02]  /*1310*/  @!P2 IADD3 R21, PT, PT, R31, R19, RZ ;  /* 0x000000131f15a210 */ /* 0x000fc40007ffe0ff */
[----:B------:R-:W-:Y:S02]  /*1320*/  @!P2 SHF.L.U32 R33, R30, 0x1, RZ ;  /* 0x000000011e21a819 */ /* 0x000fe400000006ff */
[----:B------:R-:W-:Y:S02]  /*1330*/  ISETP.GE.AND.EX P1, PT, R43, UR9, PT, P1 ;  /* 0x000000092b007c0c */ /* 0x000fe4000bf26310 */
[----:B------:R-:W-:Y:S02]  /*1340*/  @!P5 IADD3.X R27, PT, PT, R22, R41, RZ, P3, !PT ;  /* 0x00000029161bd210 */ /* 0x000fe40001ffe4ff */
[----:B------:R-:W-:Y:S02]  /*1350*/  @!P2 SHF.L.U64.HI R2, R30, 0x1, R21 ;  /* 0x000000011e02a819 */ /* 0x000fe40000010215 */
[----:B------:R-:W-:Y:S02]  /*1360*/  @!P2 IADD3 R30, P3, PT, R33, R44, RZ ;  /* 0x0000002c211ea210 */ /* 0x000fe40007f7e0ff */
[----:B------:R-:W-:-:S02]  /*1370*/  CS2R R20, SRZ ;  /* 0x0000000000147805 */ /* 0x000fc4000001ff00 */
[C---:B------:R-:W-:Y:S02]  /*1380*/  @!P2 IADD3.X R31, PT, PT, R2.reuse, R45, RZ, P3, !PT ;  /* 0x0000002d021fa210 */ /* 0x040fe40001ffe4ff */
[----:B0-----:R-:W-:Y:S02]  /*1390*/  @!P2 IADD3 R24, P3, PT, R33, R46, RZ ;  /* 0x0000002e2118a210 */ /* 0x001fe40007f7e0ff */
[----:B------:R0:W2:Y:S01]  /*13a0*/  @!P5 LDG.E R20, desc[UR6][R28.64] ;  /* 0x000000061c14d981 */ /* 0x0000a2000c1e1900 */
[----:B------:R-:W-:Y:S02]  /*13b0*/  MOV R19, RZ ;  /* 0x000000ff00137202 */ /* 0x000fe40000000f00 */
[----:B------:R-:W-:Y:S01]  /*13c0*/  @!P2 IADD3.X R25, PT, PT, R2, R47, RZ, P3, !PT ;  /* 0x0000002f0219a210 */ /* 0x000fe20001ffe4ff */
[----:B------:R-:W-:Y:S01]  /*13d0*/  @!P0 IMAD R22, R39, R48, RZ ;  /* 0x0000003027168224 */ /* 0x000fe200078e02ff */
[----:B------:R-:W3:Y:S01]  /*13e0*/  @!P1 LDC.64 R46, c[0x0][0x3f8] ;  /* 0x0000fe00ff2e9b82 */ /* 0x000ee20000000a00 */
[----:B------:R-:W2:Y:S01]  /*13f0*/  @!P2 LDG.E R21, desc[UR6][R30.64] ;  /* 0x000000061e15a981 */ /* 0x000ea2000c1e1900 */
[----:B------:R-:W-:-:S03]  /*1400*/  IADD3 R39, PT, PT, R23, 0x1a0, RZ ;  /* 0x000001a017277810 */ /* 0x000fc60007ffe0ff */
[----:B------:R1:W2:Y:S03]  /*1410*/  @!P5 LDG.E R19, desc[UR6][R26.64] ;  /* 0x000000061a13d981 */ /* 0x0002a6000c1e1900 */
[----:B0-----:R-:W0:Y:S01]  /*1420*/  @!P0 LDC.64 R28, c[0x0][0x398] ;  /* 0x0000e600ff1c8b82 */ /* 0x001e220000000a00 */
[----:B------:R-:W-:Y:S01]  /*1430*/  @!P0 IMAD R33, R35, R49, R22 ;  /* 0x0000003123218224 */ /* 0x000fe200078e0216 */
[----:B-1----:R-:W-:Y:S02]  /*1440*/  @!P0 MOV R26, R116 ;  /* 0x00000074001a8202 */ /* 0x002fe40000000f00 */
[----:B------:R-:W-:Y:S02]  /*1450*/  @!P0 MOV R27, R119 ;  /* 0x00000077001b8202 */ /* 0x000fe40000000f00 */
[----:B------:R-:W-:Y:S02]  /*1460*/  ISETP.GE.U32.AND P3, PT, R39, UR8, PT ;  /* 0x0000000827007c0c */ /* 0x000fe4000bf66070 */
[----:B------:R-:W-:Y:S01]  /*1470*/  SHF.R.S32.HI R51, RZ, 0x1f, R39 ;  /* 0x0000001fff337819 */ /* 0x000fe20000011427 */
[----:B------:R-:W-:Y:S01]  /*1480*/  @!P0 IMAD.WIDE.U32 R26, R35, R48, R26 ;  /* 0x00000030231a8225 */ /* 0x000fe200078e001a */
[----:B------:R-:W-:-:S02]  /*1490*/  ISETP.NE.AND P5, PT, RZ, UR4, PT ;  /* 0x00000004ff007c0c */ /* 0x000fc4000bfa5270 */
[----:B------:R-:W-:Y:S02]  /*14a0*/  ISETP.GE.AND.EX P3, PT, R51, UR9, PT, P3 ;  /* 0x0000000933007c0c */ /* 0x000fe4000bf66330 */
[----:B------:R-:W-:Y:S02]  /*14b0*/  @!P0 IADD3 R27, PT, PT, R27, R33, RZ ;  /* 0x000000211b1b8210 */ /* 0x000fe40007ffe0ff */
[----:B------:R-:W1:Y:S01]  /*14c0*/  LDC.64 R32, c[0x0][0x3b8] ;  /* 0x0000ee00ff207b82 */ /* 0x000e620000000a00 */
[----:B------:R-:W-:Y:S02]  /*14d0*/  MOV R22, RZ ;  /* 0x000000ff00167202 */ /* 0x000fe40000000f00 */
[C---:B------:R-:W-:Y:S02]  /*14e0*/  @!P0 SHF.L.U32 R31, R26.reuse, 0x1, RZ ;  /* 0x000000011a1f8819 */ /* 0x040fe400000006ff */
[----:B------:R-:W-:Y:S02]  /*14f0*/  IADD3 R41, PT, PT, R23, 0x1c0, RZ ;  /* 0x000001c017297810 */ /* 0x000fe40007ffe0ff */
[----:B------:R-:W-:Y:S01]  /*1500*/  @!P0 SHF.L.U64.HI R2, R26, 0x1, R27 ;  /* 0x000000011a028819 */ /* 0x000fe2000001021b */
[----:B------:R3:W2:Y:S01]  /*1510*/  @!P2 LDG.E R22, desc[UR6][R24.64] ;  /* 0x000000061816a981 */ /* 0x0006a2000c1e1900 */
[----:B------:R-:W-:Y:S01]  /*1520*/  @!P0 IADD3 R26, P6, PT, R31, R56, RZ ;  /* 0x000000381f1a8210 */ /* 0x000fe20007fde0ff */
[----:B------:R-:W4:Y:S01]  /*1530*/  @P5 LDC.64 R34, c[0x0][0x3b0] ;  /* 0x0000ec00ff225b82 */ /* 0x000f220000000a00 */
[----:B------:R-:W-:-:S02]  /*1540*/  ISETP.GE.U32.AND P4, PT, R41, UR8, PT ;  /* 0x0000000829007c0c */ /* 0x000fc4000bf86070 */
[----:B------:R-:W-:Y:S02]  /*1550*/  SHF.R.S32.HI R53, RZ, 0x1f, R41 ;  /* 0x0000001fff357819 */ /* 0x000fe40000011429 */
[----:B------:R-:W-:Y:S01]  /*1560*/  @!P0 IADD3.X R27, PT, PT, R2, R57, RZ, P6, !PT ;  /* 0x00000039021b8210 */ /* 0x000fe200037fe4ff */
[----:B---3--:R-:W-:Y:S02]  /*1570*/  @!P1 IMAD R24, R43, R46, RZ ;  /* 0x0000002e2b189224 */ /* 0x008fe400078e02ff */
[----:B------:R-:W3:Y:S01]  /*1580*/  @!P3 LDC.64 R58, c[0x0][0x3f8] ;  /* 0x0000fe00ff3abb82 */ /* 0x000ee20000000a00 */
[----:B0-----:R-:W-:Y:S02]  /*1590*/  @!P0 IADD3 R30, P6, PT, R31, R28, RZ ;  /* 0x0000001c1f1e8210 */ /* 0x001fe40007fde0ff */
[----:B------:R-:W-:-:S05]  /*15a0*/  ISETP.GE.AND.EX P4, PT, R53, UR9, PT, P4 ;  /* 0x0000000935007c0c */ /* 0x000fca000bf86340 */
[----:B------:R-:W0:Y:S01]  /*15b0*/  @!P1 LDC.64 R42, c[0x0][0x3a0] ;  /* 0x0000e800ff2a9b82 */ /* 0x000e220000000a00 */
[----:B------:R-:W-:Y:S02]  /*15c0*/  @!P0 IADD3.X R31, PT, PT, R2, R29, RZ, P6, !PT ;  /* 0x0000001d021f8210 */ /* 0x000fe400037fe4ff */
[----:B------:R-:W-:Y:S02]  /*15d0*/  @!P1 MOV R28, R116 ;  /* 0x00000074001c9202 */ /* 0x000fe40000000f00 */
[----:B------:R-:W-:Y:S02]  /*15e0*/  @!P1 MOV R29, R119 ;  /* 0x00000077001d9202 */ /* 0x000fe40000000f00 */
[----:B------:R-:W-:Y:S01]  /*15f0*/  IADD3 R45, PT, PT, R23, 0x1e0, RZ ;  /* 0x000001e0172d7810 */ /* 0x000fe20007ffe0ff */
[----:B------:R-:W3:Y:S01]  /*1600*/  @!P1 LDC.64 R56, c[0x0][0x398] ;  /* 0x0000e600ff389b82 */ /* 0x000ee20000000a00 */
[----:B------:R-:W-:Y:S01]  /*1610*/  @!P1 IMAD R25, R37, R47, R24 ;  /* 0x0000002f25199224 */ /* 0x000fe200078e0218 */
[----:B------:R-:W-:Y:S01]  /*1620*/  LOP3.LUT R2, R73, 0xffff, RZ, 0xc0, !PT ;  /* 0x0000ffff49027812 */ /* 0x000fe200078ec0ff */
[----:B------:R-:W-:Y:S01]  /*1630*/  @!P1 IMAD.WIDE.U32 R28, R37, R46, R28 ;  /* 0x0000002e251c9225 */ /* 0x000fe200078e001c */
[----:B------:R-:W-:-:S02]  /*1640*/  ISETP.GE.U32.AND P2, PT, R45, UR8, PT ;  /* 0x000000082d007c0c */ /* 0x000fc4000bf46070 */
[----:B------:R-:W-:Y:S01]  /*1650*/  SHF.R.S32.HI R55, RZ, 0x1f, R45 ;  /* 0x0000001fff377819 */ /* 0x000fe2000001142d */
[----:B-1----:R-:W-:Y:S01]  /*1660*/  IMAD.WIDE R32, R75, 0x8, R32 ;  /* 0x000000084b207825 */ /* 0x002fe200078e0220 */
[----:B------:R-:W1:Y:S01]  /*1670*/  @!P3 LDC.64 R60, c[0x0][0x3a0] ;  /* 0x0000e800ff3cbb82 */ /* 0x000e620000000a00 */
[----:B------:R-:W-:Y:S02]  /*1680*/  MOV R23, RZ ;  /* 0x000000ff00177202 */ /* 0x000fe40000000f00 */
[----:B------:R-:W-:Y:S01]  /*1690*/  MOV R24, RZ ;  /* 0x000000ff00187202 */ /* 0x000fe20000000f00 */
[----:B------:R-:W-:Y:S01]  /*16a0*/  IMAD R47, R115, 0x18, R2 ;  /* 0x00000018732f7824 */ /* 0x000fe200078e0202 */
[----:B------:R-:W-:Y:S01]  /*16b0*/  ISETP.GE.AND.EX P2, PT, R55, UR9, PT, P2 ;  /* 0x0000000937007c0c */ /* 0x000fe2000bf46320 */
[----:B------:R-:W2:Y:S01]  /*16c0*/  LDG.E.64 R32, desc[UR6][R32.64] ;  /* 0x0000000620207981 */ /* 0x000ea2000c1e1b00 */
[----:B------:R-:W-:Y:S01]  /*16d0*/  @!P1 IADD3 R25, PT, PT, R29, R25, RZ ;  /* 0x000000191d199210 */ /* 0x000fe20007ffe0ff */
[----:B------:R-:W1:Y:S01]  /*16e0*/  @!P4 LDC.64 R64, c[0x0][0x3f8] ;  /* 0x0000fe00ff40cb82 */ /* 0x000e620000000a00 */
[C---:B------:R-:W-:Y:S01]  /*16f0*/  @!P1 SHF.L.U32 R37, R28.reuse, 0x1, RZ ;  /* 0x000000011c259819 */ /* 0x040fe200000006ff */
[----:B------:R3:W2:Y:S01]  /*1700*/  @!P0 LDG.E R23, desc[UR6][R26.64] ;  /* 0x000000061a178981 */ /* 0x0006a2000c1e1900 */
[----:B------:R-:W-:Y:S01]  /*1710*/  @!P1 SHF.L.U64.HI R38, R28, 0x1, R25 ;  /* 0x000000011c269819 */ /* 0x000fe20000010219 */
[----:B----4-:R-:W-:-:S02]  /*1720*/  @P5 IMAD.WIDE R28, R47, 0x2, R34 ;  /* 0x000000022f1c5825 */ /* 0x010fc400078e0222 */
[----:B------:R4:W2:Y:S02]  /*1730*/  @!P0 LDG.E R24, desc[UR6][R30.64] ;  /* 0x000000061e188981 */ /* 0x0008a4000c1e1900 */
[----:B------:R-:W1:Y:S01]  /*1740*/  @!P3 LDC.64 R62, c[0x0][0x398] ;  /* 0x0000e600ff3ebb82 */ /* 0x000e620000000a00 */
[----:B0-----:R-:W-:Y:S01]  /*1750*/  @!P1 IADD3 R34, P0, PT, R37, R42, RZ ;  /* 0x0000002a25229210 */ /* 0x001fe20007f1e0ff */
[----:B------:R-:W2:Y:S01]  /*1760*/  @P5 LDG.E.U16 R48, desc[UR6][R28.64] ;  /* 0x000000061c305981 */ /* 0x000ea2000c1e1500 */
[----:B---3--:R-:W-:Y:S02]  /*1770*/  @!P3 IMAD R26, R51, R58, RZ ;  /* 0x0000003a331ab224 */ /* 0x008fe400078e02ff */
[----:B------:R-:W-:Y:S01]  /*1780*/  @!P1 IADD3.X R35, PT, PT, R38, R43, RZ, P0, !PT ;  /* 0x0000002b26239210 */ /* 0x000fe200007fe4ff */
[----:B------:R0:W3:Y:S01]  /*1790*/  @P5 LDG.E.U16 R49, desc[UR6][R28.64+0x2] ;  /* 0x000002061c315981 */ /* 0x0000e2000c1e1500 */
[----:B----4-:R-:W-:Y:S01]  /*17a0*/  @!P3 MOV R30, R116 ;  /* 0x00000074001eb202 */ /* 0x010fe20000000f00 */
[----:B------:R-:W4:Y:S01]  /*17b0*/  LDC.64 R42, c[0x0][0x3a8] ;  /* 0x0000ea00ff2a7b82 */ /* 0x000f220000000a00 */
[----:B------:R-:W-:Y:S01]  /*17c0*/  @!P3 MOV R31, R119 ;  /* 0x00000077001fb202 */ /* 0x000fe20000000f00 */
[----:B------:R-:W-:-:S02]  /*17d0*/  @!P3 IMAD R27, R39, R59, R26 ;  /* 0x0000003b271bb224 */ /* 0x000fc400078e021a */
[----:B------:R-:W-:-:S04]  /*17e0*/  @!P3 IMAD.WIDE.U32 R30, R39, R58, R30 ;  /* 0x0000003a271eb225 */ /* 0x000fc800078e001e */
[----:B------:R-:W5:Y:S01]  /*17f0*/  @!P2 LDC.64 R66, c[0x0][0x3f8] ;  /* 0x0000fe00ff42ab82 */ /* 0x000f620000000a00 */
[----:B------:R-:W-:Y:S02]  /*1800*/  @!P1 IADD3 R36, P6, PT, R37, R56, RZ ;  /* 0x0000003825249210 */ /* 0x000fe40007fde0ff */
[----:B0-----:R-:W-:Y:S02]  /*1810*/  @!P3 IADD3 R29, PT, PT, R31, R27, RZ ;  /* 0x0000001b1f1db210 */ /* 0x001fe40007ffe0ff */
[----:B------:R-:W-:Y:S02]  /*1820*/  @!P3 SHF.L.U32 R27, R30, 0x1, RZ ;  /* 0x000000011e1bb819 */ /* 0x000fe400000006ff */
[----:B------:R-:W-:Y:S01]  /*1830*/  MOV R25, RZ ;  /* 0x000000ff00197202 */ /* 0x000fe20000000f00 */
[----:B------:R-:W0:Y:S01]  /*1840*/  @!P4 LDC.64 R50, c[0x0][0x3a0] ;  /* 0x0000e800ff32cb82 */ /* 0x000e220000000a00 */
[----:B------:R-:W-:Y:S02]  /*1850*/  MOV R26, RZ ;  /* 0x000000ff001a7202 */ /* 0x000fe40000000f00 */
[----:B------:R-:W-:Y:S01]  /*1860*/  @!P1 IADD3.X R37, PT, PT, R38, R57, RZ, P6, !PT ;  /* 0x0000003926259210 */ /* 0x000fe200037fe4ff */
[----:B-1----:R-:W-:Y:S01]  /*1870*/  @!P4 IMAD R28, R53, R64, RZ ;  /* 0x00000040351cc224 */ /* 0x002fe200078e02ff */
[----:B------:R-:W-:Y:S01]  /*1880*/  @!P3 SHF.L.U64.HI R30, R30, 0x1, R29 ;  /* 0x000000011e1eb819 */ /* 0x000fe2000001021d */
[----:B------:R5:W3:Y:S01]  /*1890*/  @!P1 LDG.E R25, desc[UR6][R34.64] ;  /* 0x0000000622199981 */ /* 0x000ae2000c1e1900 */
[C---:B------:R-:W-:Y:S01]  /*18a0*/  @!P3 IADD3 R38, P0, PT, R27.reuse, R60, RZ ;  /* 0x0000003c1b26b210 */ /* 0x040fe20007f1e0ff */
[----:B------:R-:W1:Y:S02]  /*18b0*/  @!P4 LDC.64 R56, c[0x0][0x398] ;  /* 0x0000e600ff38cb82 */ /* 0x000e640000000a00 */
[----:B------:R5:W3:Y:S01]  /*18c0*/  @!P1 LDG.E R26, desc[UR6][R36.64] ;  /* 0x00000006241a9981 */ /* 0x000ae2000c1e1900 */
[----:B------:R-:W-:Y:S01]  /*18d0*/  @!P3 IADD3 R40, P1, PT, R27, R62, RZ ;  /* 0x0000003e1b28b210 */ /* 0x000fe20007f3e0ff */
[----:B------:R-:W-:Y:S01]  /*18e0*/  @!P4 IMAD R27, R41, R65, R28 ;  /* 0x00000041291bc224 */ /* 0x000fe200078e021c */
[----:B------:R-:W-:-:S02]  /*18f0*/  @!P3 IADD3.X R39, PT, PT, R30, R61, RZ, P0, !PT ;  /* 0x0000003d1e27b210 */ /* 0x000fc400007fe4ff */
[----:B------:R-:W-:Y:S01]  /*1900*/  @!P4 MOV R28, R116 ;  /* 0x00000074001cc202 */ /* 0x000fe20000000f00 */
[----:B------:R-:W1:Y:S01]  /*1910*/  @!P2 LDC.64 R58, c[0x0][0x3a0] ;  /* 0x0000e800ff3aab82 */ /* 0x000e620000000a00 */
[----:B------:R-:W-:-:S07]  /*1920*/  @!P4 MOV R29, R119 ;  /* 0x00000077001dc202 */ /* 0x000fce0000000f00 */
[----:B------:R-:W1:Y:S01]  /*1930*/  @!P2 LDC.64 R60, c[0x0][0x398] ;  /* 0x0000e600ff3cab82 */ /* 0x000e620000000a00 */
[----:B------:R-:W-:Y:S01]  /*1940*/  @!P4 IMAD.WIDE.U32 R28, R41, R64, R28 ;  /* 0x00000040291cc225 */ /* 0x000fe200078e001c */
[----:B------:R-:W-:-:S03]  /*1950*/  @!P3 IADD3.X R41, PT, PT, R30, R63, RZ, P1, !PT ;  /* 0x0000003f1e29b210 */ /* 0x000fc60000ffe4ff */
[----:B----4-:R-:W-:Y:S01]  /*1960*/  IMAD.WIDE R30, R47, 0x2, R42 ;  /* 0x000000022f1e7825 */ /* 0x010fe200078e022a */
[----:B------:R-:W-:Y:S02]  /*1970*/  @!P2 MOV R42, R116 ;  /* 0x00000074002aa202 */ /* 0x000fe40000000f00 */
[----:B------:R-:W-:Y:S01]  /*1980*/  @!P2 MOV R43, R119 ;  /* 0x00000077002ba202 */ /* 0x000fe20000000f00 */
[-C--:B-----5:R-:W-:Y:S01]  /*1990*/  @!P2 IMAD R34, R55, R66.reuse, RZ ;  /* 0x000000423722a224 */ /* 0x0a0fe200078e02ff */
[----:B------:R-:W-:Y:S01]  /*19a0*/  @!P4 IADD3 R27, PT, PT, R29, R27, RZ ;  /* 0x0000001b1d1bc210 */ /* 0x000fe20007ffe0ff */
[----:B------:R-:W4:Y:S01]  /*19b0*/  LDG.E.U16 R76, desc[UR6][R30.64] ;  /* 0x000000061e4c7981 */ /* 0x000f22000c1e1500 */
[C---:B------:R-:W-:Y:S01]  /*19c0*/  @!P4 SHF.L.U32 R47, R28.reuse, 0x1, RZ ;  /* 0x000000011c2fc819 */ /* 0x040fe200000006ff */
[C---:B------:R-:W-:Y:S02]  /*19d0*/  @!P2 IMAD R37, R45.reuse, R67, R34 ;  /* 0x000000432d25a224 */ /* 0x040fe400078e0222 */
[----:B------:R-:W-:Y:S01]  /*19e0*/  @!P2 IMAD.WIDE.U32 R42, R45, R66, R42 ;  /* 0x000000422d2aa225 */ /* 0x000fe200078e002a */
[----:B------:R-:W-:-:S02]  /*19f0*/  @!P4 SHF.L.U64.HI R52, R28, 0x1, R27 ;  /* 0x000000011c34c819 */ /* 0x000fc4000001021b */
[----:B------:R-:W-:Y:S02]  /*1a00*/  CS2R R28, SRZ ;  /* 0x00000000001c7805 */ /* 0x000fe4000001ff00 */
[----:B------:R-:W-:Y:S01]  /*1a10*/  MOV R27, RZ ;  /* 0x000000ff001b7202 */ /* 0x000fe20000000f00 */
[----:B------:R5:W4:Y:S01]  /*1a20*/  LDG.E.U16 R46, desc[UR6][R30.64+0x2] ;  /* 0x000002061e2e7981 */ /* 0x000b22000c1e1500 */
[----:B0-----:R-:W-:Y:S02]  /*1a30*/  @!P4 IADD3 R34, P0, PT, R47, R50, RZ ;  /* 0x000000322f22c210 */ /* 0x001fe40007f1e0ff */
[----:B------:R-:W-:Y:S01]  /*1a40*/  @!P2 IADD3 R37, PT, PT, R43, R37, RZ ;  /* 0x000000252b25a210 */ /* 0x000fe20007ffe0ff */
[----:B------:R-:W4:Y:S01]  /*1a50*/  @!P3 LDG.E R28, desc[UR6][R40.64] ;  /* 0x00000006281cb981 */ /* 0x000f22000c1e1900 */
[----:B------:R-:W-:Y:S02]  /*1a60*/  @!P2 SHF.L.U32 R45, R42, 0x1, RZ ;  /* 0x000000012a2da819 */ /* 0x000fe400000006ff */
[----:B------:R-:W-:Y:S01]  /*1a70*/  @!P4 IADD3.X R35, PT, PT, R52, R51, RZ, P0, !PT ;  /* 0x000000333423c210 */ /* 0x000fe200007fe4ff */
[----:B------:R-:W4:Y:S01]  /*1a80*/  @!P3 LDG.E R27, desc[UR6][R38.64] ;  /* 0x00000006261bb981 */ /* 0x000f22000c1e1900 */
[----:B------:R-:W-:-:S02]  /*1a90*/  @!P2 SHF.L.U64.HI R50, R42, 0x1, R37 ;  /* 0x000000012a32a819 */ /* 0x000fc40000010225 */
[----:B-1----:R-:W-:Y:S02]  /*1aa0*/  @!P4 IADD3 R36, P0, PT, R47, R56, RZ ;  /* 0x000000382f24c210 */ /* 0x002fe40007f1e0ff */
[----:B-----5:R-:W-:Y:S02]  /*1ab0*/  CS2R R30, SRZ ;  /* 0x00000000001e7805 */ /* 0x020fe4000001ff00 */
[C---:B------:R-:W-:Y:S01]  /*1ac0*/  @!P2 IADD3 R42, P1, PT, R45.reuse, R58, RZ ;  /* 0x0000003a2d2aa210 */ /* 0x040fe20007f3e0ff */
[----:B------:R0:W5:Y:S01]  /*1ad0*/  @!P4 LDG.E R29, desc[UR6][R34.64] ;  /* 0x00000006221dc981 */ /* 0x000162000c1e1900 */
[----:B------:R-:W-:Y:S02]  /*1ae0*/  @!P2 IADD3 R44, P3, PT, R45, R60, RZ ;  /* 0x0000003c2d2ca210 */ /* 0x000fe40007f7e0ff */
[----:B------:R-:W-:Y:S02]  /*1af0*/  @!P4 IADD3.X R37, PT, PT, R52, R57, RZ, P0, !PT ;  /* 0x000000393425c210 */ /* 0x000fe400007fe4ff */
[----:B------:R-:W-:-:S02]  /*1b00*/  @!P2 IADD3.X R43, PT, PT, R50, R59, RZ, P1, !PT ;  /* 0x0000003b322ba210 */ /* 0x000fc40000ffe4ff */
[----:B------:R-:W-:Y:S01]  /*1b10*/  @!P2 IADD3.X R45, PT, PT, R50, R61, RZ, P3, !PT ;  /* 0x0000003d322da210 */ /* 0x000fe20001ffe4ff */
[----:B------:R-:W5:Y:S04]  /*1b20*/  @!P4 LDG.E R30, desc[UR6][R36.64] ;  /* 0x00000006241ec981 */ /* 0x000f68000c1e1900 */
[----:B------:R-:W5:Y:S04]  /*1b30*/  @!P2 LDG.E R31, desc[UR6][R42.64] ;  /* 0x000000062a1fa981 */ /* 0x000f68000c1e1900 */
[----:B------:R-:W5:Y:S01]  /*1b40*/  @!P2 LDG.E R68, desc[UR6][R44.64] ;  /* 0x000000062c44a981 */ /* 0x000f62000c1e1900 */
[----:B------:R-:W-:Y:S01]  /*1b50*/  MOV R113, 0x3f800000 ;  /* 0x3f80000000717802 */ /* 0x000fe20000000f00 */
[----:B------:R-:W-:Y:S01]  /*1b60*/  UISETP.NE.AND UP0, UPT, UR4, URZ, UPT ;  /* 0x000000ff0400728c */ /* 0x000fe2000bf05270 */
[----:B------:R-:W-:-:S02]  /*1b70*/  MOV R79, RZ ;  /* 0x000000ff004f7202 */ /* 0x000fc40000000f00 */
[----:B------:R-:W-:Y:S02]  /*1b80*/  MOV R80, RZ ;  /* 0x000000ff00507202 */ /* 0x000fe40000000f00 */
        /* <DEDUP_REMOVED lines=12> */
[----:B------:R-:W-:Y:S02]  /*1c50*/  PRMT R99, R13, 0x7632, R99 ;  /* 0x000076320d637816 */ /* 0x000fe40000000063 */
[----:B--2---:R-:W-:Y:S02]  /*1c60*/  PRMT R100, R14, 0x7632, R100 ;  /* 0x000076320e647816 */ /* 0x004fe40000000064 */
[----:B------:R-:W-:Y:S02]  /*1c70*/  PRMT R97, R15, 0x7632, R97 ;  /* 0x000076320f617816 */ /* 0x000fe40000000061 */
[----:B------:R-:W-:Y:S02]  /*1c80*/  PRMT R98, R16, 0x7632, R98 ;  /* 0x0000763210627816 */ /* 0x000fe40000000062 */
[----:B------:R-:W-:-:S02]  /*1c90*/  PRMT R95, R17, 0x7632, R95 ;  /* 0x00007632115f7816 */ /* 0x000fc4000000005f */
[----:B------:R-:W-:Y:S02]  /*1ca0*/  PRMT R96, R18, 0x7632, R96 ;  /* 0x0000763212607816 */ /* 0x000fe40000000060 */
[----:B------:R-:W-:Y:S02]  /*1cb0*/  PRMT R94, R20, 0x7632, R94 ;  /* 0x00007632145e7816 */ /* 0x000fe4000000005e */
[----:B------:R-:W-:Y:S02]  /*1cc0*/  PRMT R91, R21, 0x7632, R91 ;  /* 0x00007632155b7816 */ /* 0x000fe4000000005b */
[----:B------:R-:W-:Y:S01]  /*1cd0*/  PRMT R93, R19, 0x7632, R93 ;  /* 0x00007632135d7816 */ /* 0x000fe2000000005d */
[----:B------:R-:W-:-:S05]  /*1ce0*/  FFMA.FTZ R33, -R32, R32, R33 ;  /* 0x0000002020217223 */ /* 0x000fca0000010121 */
[----:B------:R-:W-:-:S13]  /*1cf0*/  FSETP.GTU.FTZ.AND P0, PT, R33, RZ, PT ;  /* 0x000000ff2100720b */ /* 0x000fda0003f1c000 */
[----:B0-----:R-:W0:Y:S01]  /*1d00*/  @P0 LDC R34, c[0x0][0x3c0] ;  /* 0x0000f000ff220b82 */ /* 0x001e220000000800 */
[----:B------:R-:W-:Y:S02]  /*1d10*/  @P5 SHF.L.U32 R79, R48, 0x10, RZ ;  /* 0x00000010304f5819 */ /* 0x000fe400000006ff */
[----:B---3--:R-:W-:Y:S02]  /*1d20*/  @P5 SHF.L.U32 R80, R49, 0x10, RZ ;  /* 0x0000001031505819 */ /* 0x008fe400000006ff */
[----:B------:R-:W-:Y:S02]  /*1d30*/  PRMT R92, R22, 0x7632, R92 ;  /* 0x00007632165c7816 */ /* 0x000fe4000000005c */
[----:B------:R-:W-:Y:S01]  /*1d40*/  PRMT R89, R23, 0x7632, R89 ;  /* 0x0000763217597816 */ /* 0x000fe20000000059 */
[----:B0-----:R-:W-:-:S04]  /*1d50*/  @P0 FADD.FTZ R34, R33, R34 ;  /* 0x0000002221220221 */ /* 0x001fc80000010000 */
[----:B------:R0:W1:Y:S01]  /*1d60*/  @P0 MUFU.RSQ R113, R34 ;  /* 0x0000002200710308 */ /* 0x0000620000001400 */
[----:B------:R-:W-:Y:S02]  /*1d70*/  PRMT R90, R24, 0x7632, R90 ;  /* 0x00007632185a7816 */ /* 0x000fe4000000005a */
[----:B------:R-:W-:Y:S02]  /*1d80*/  PRMT R87, R25, 0x7632, R87 ;  /* 0x0000763219577816 */ /* 0x000fe40000000057 */
[----:B------:R-:W-:Y:S02]  /*1d90*/  PRMT R88, R26, 0x7632, R88 ;  /* 0x000076321a587816 */ /* 0x000fe40000000058 */
[----:B----4-:R-:W-:Y:S02]  /*1da0*/  SHF.L.U32 R76, R76, 0x10, RZ ;  /* 0x000000104c4c7819 */ /* 0x010fe400000006ff */
[----:B------:R-:W-:Y:S02]  /*1db0*/  SHF.L.U32 R33, R46, 0x10, RZ ;  /* 0x000000102e217819 */ /* 0x000fe400000006ff */
[----:B------:R-:W-:-:S02]  /*1dc0*/  PRMT R86, R28, 0x7632, R86 ;  /* 0x000076321c567816 */ /* 0x000fc40000000056 */
[----:B------:R-:W-:Y:S02]  /*1dd0*/  PRMT R85, R27, 0x7632, R85 ;  /* 0x000076321b557816 */ /* 0x000fe40000000055 */
[----:B-----5:R-:W-:Y:S02]  /*1de0*/  PRMT R83, R29, 0x7632, R83 ;  /* 0x000076321d537816 */ /* 0x020fe40000000053 */
[----:B------:R-:W-:Y:S02]  /*1df0*/  PRMT R84, R30, 0x7632, R84 ;  /* 0x000076321e547816 */ /* 0x000fe40000000054 */
[----:B------:R-:W-:Y:S02]  /*1e00*/  PRMT R81, R31, 0x7632, R81 ;  /* 0x000076321f517816 */ /* 0x000fe40000000051 */
        /* <DEDUP_REMOVED lines=9> */
[----:B------:R-:W-:Y:S01]  /*1ea0*/  FMUL.FTZ R39, R76, R35 ;  /* 0x000000234c277220 */ /* 0x000fe20000410000 */
        /* <DEDUP_REMOVED lines=46> */
[----:B------:R-:W-:Y:S01]  /*2190*/  FADD.FTZ R40, -R32, R41 ;  /* 0x0000002920287221 */ /* 0x000fe20000010100 */
        /* <DEDUP_REMOVED lines=234> */
.L_x_339:
[----:B------:R-:W-:Y:S02]  /*3040*/  SHF.L.U32 R35, R71, 0x10, RZ ;  /* 0x0000001047237819 */ /* 0x000fe400000006ff */
[----:B------:R-:W-:Y:S02]  /*3050*/  SHF.L.U32 R37, R111, 0x10, RZ ;  /* 0x000000106f257819 */ /* 0x000fe400000006ff */
[----:B------:R-:W-:Y:S01]  /*3060*/  SHF.L.U32 R39, R69, 0x10, RZ ;  /* 0x0000001045277819 */ /* 0x000fe200000006ff */
[----:B------:R-:W-:Y:S01]  /*3070*/  FADD.FTZ R34, -R32, R35 ;  /* 0x0000002320227221 */ /* 0x000fe20000010100 */
[----:B------:R-:W-:Y:S02]  /*3080*/  SHF.L.U32 R41, R109, 0x10, RZ ;  /* 0x000000106d297819 */ /* 0x000fe400000006ff */
[----:B------:R-:W-:Y:S01]  /*3090*/  SHF.L.U32 R47, R5, 0x10, RZ ;  /* 0x00000010052f7819 */ /* 0x000fe200000006ff */
[----:B------:R-:W-:Y:S01]  /*30a0*/  FMUL.FTZ R35, R34, R113 ;  /* 0x0000007122237220 */ /* 0x000fe20000410000 */
[C---:B------:R-:W-:Y:S01]  /*30b0*/  FADD.FTZ R34, -R32.reuse, R37 ;  /* 0x0000002520227221 */ /* 0x040fe20000010100 */
[C---:B------:R-:W-:Y:S01]  /*30c0*/  FADD.FTZ R38, -R32.reuse, R39 ;  /* 0x0000002720267221 */ /* 0x040fe20000010100 */
[----:B------:R-:W-:Y:S01]  /*30d0*/  FADD.FTZ R42, -R32, R41 ;  /* 0x00000029202a7221 */ /* 0x000fe20000010100 */
[----:B------:R-:W-:Y:S01]  /*30e0*/  FFMA.FTZ R44, R76, R35, R79 ;  /* 0x000000234c2c7223 */ /* 0x000fe2000001004f */
[-C--:B------:R-:W-:Y:S01]  /*30f0*/  FMUL.FTZ R34, R34, R113.reuse ;  /* 0x0000007122227220 */ /* 0x080fe20000410000 */
[-C--:B------:R-:W-:Y:S01]  /*3100*/  FMUL.FTZ R43, R38, R113.reuse ;  /* 0x00000071262b7220 */ /* 0x080fe20000410000 */
[----:B------:R-:W-:Y:S01]  /*3110*/  FADD.FTZ R40, -R32, R47 ;  /* 0x0000002f20287221 */ /* 0x000fe20000010100 */
[----:B------:R-:W-:Y:S01]  /*3120*/  FMUL.FTZ R42, R42, R113 ;  /* 0x000000712a2a7220 */ /* 0x000fe20000410000 */
[--C-:B------:R-:W-:Y:S01]  /*3130*/  FFMA.FTZ R45, R33, R34, R80.reuse ;  /* 0x00000022212d7223 */ /* 0x100fe20000010050 */
[----:B------:R-:W-:Y:S01]  /*3140*/  SHF.L.U32 R47, R107, 0x10, RZ ;  /* 0x000000106b2f7819 */ /* 0x000fe200000006ff */
[----:B------:R-:W-:Y:S01]  /*3150*/  FMUL.FTZ R36, R44, -1.4426950216293334961 ;  /* 0xbfb8aa3b2c247820 */ /* 0x000fe20000410000 */
[----:B------:R-:W-:Y:S01]  /*3160*/  FFMA.FTZ R56, R76, R43, R79 ;  /* 0x0000002b4c387223 */ /* 0x000fe2000001004f */
[----:B------:R-:W-:Y:S01]  /*3170*/  FMUL.FTZ R37, R45, -1.4426950216293334961 ;  /* 0xbfb8aa3b2d257820 */ /* 0x000fe20000410000 */
[----:B------:R-:W-:Y:S01]  /*3180*/  FMUL.FTZ R41, R40, R113 ;  /* 0x0000007128297220 */ /* 0x000fe20000410000 */
[----:B------:R-:W-:Y:S01]  /*3190*/  SHF.L.U32 R49, R7, 0x10, RZ ;  /* 0x0000001007317819 */ /* 0x000fe200000006ff */
[--C-:B------:R-:W-:Y:S01]  /*31a0*/  FFMA.FTZ R57, R33, R42, R80.reuse ;  /* 0x0000002a21397223 */ /* 0x100fe20000010050 */
[----:B------:R0:W1:Y:S01]  /*31b0*/  MUFU.EX2 R53, R37 ;  /* 0x0000002500357308 */ /* 0x0000620000000800 */
[----:B------:R-:W-:Y:S01]  /*31c0*/  FMUL.FTZ R38, R56, -1.4426950216293334961 ;  /* 0xbfb8aa3b38267820 */ /* 0x000fe20000410000 */
[----:B------:R-:W-:Y:S01]  /*31d0*/  FADD.FTZ R40, -R32, R47 ;  /* 0x0000002f20287221 */ /* 0x000fe20000010100 */
[----:B------:R-:W-:Y:S01]  /*31e0*/  FFMA.FTZ R60, R76, R41, R79 ;  /* 0x000000294c3c7223 */ /* 0x000fe2000001004f */
[----:B------:R-:W-:Y:S01]  /*31f0*/  FADD.FTZ R48, -R32, R49 ;  /* 0x0000003120307221 */ /* 0x000fe20000010100 */
[----:B------:R-:W-:Y:S01]  /*3200*/  SHF.L.U32 R47, R9, 0x10, RZ ;  /* 0x00000010092f7819 */ /* 0x000fe200000006ff */
[----:B------:R-:W-:Y:S01]  /*3210*/  FMUL.FTZ R40, R40, R113 ;  /* 0x0000007128287220 */ /* 0x000fe20000410000 */
[----:B------:R-:W-:Y:S01]  /*3220*/  FMUL.FTZ R46, R60, -1.4426950216293334961 ;  /* 0xbfb8aa3b3c2e7820 */ /* 0x000fe20000410000 */
[----:B------:R2:W-:Y:S01]  /*3230*/  MUFU.EX2 R39, R36 ;  /* 0x0000002400277308 */ /* 0x0005e20000000800 */
[----:B0-----:R-:W-:Y:S01]  /*3240*/  SHF.L.U32 R37, R105, 0x10, RZ ;  /* 0x0000001069257819 */ /* 0x001fe200000006ff */
[----:B------:R-:W-:Y:S01]  /*3250*/  FFMA.FTZ R51, R33, R40, R80 ;  /* 0x0000002821337223 */ /* 0x000fe20000010050 */
[----:B------:R-:W-:-:S02]  /*3260*/  SHF.L.U32 R77, R70, 0x10, RZ ;  /* 0x00000010464d7819 */ /* 0x000fc400000006ff */
[----:B------:R-:W-:Y:S01]  /*3270*/  SHF.L.U32 R67, R11, 0x10, RZ ;  /* 0x000000100b437819 */ /* 0x000fe200000006ff */
[----:B------:R-:W-:Y:S01]  /*3280*/  FMUL.FTZ R49, R51, -1.4426950216293334961 ;  /* 0xbfb8aa3b33317820 */ /* 0x000fe20000410000 */
[----:B------:R-:W-:Y:S01]  /*3290*/  FADD.FTZ R50, -R32, R37 ;  /* 0x0000002520327221 */ /* 0x000fe20000010100 */
[----:B------:R0:W3:Y:S01]  /*32a0*/  MUFU.EX2 R54, R38 ;  /* 0x0000002600367308 */ /* 0x0000e20000000800 */
[----:B--2---:R-:W-:Y:S01]  /*32b0*/  FMUL.FTZ R36, R57, -1.4426950216293334961 ;  /* 0xbfb8aa3b39247820 */ /* 0x004fe20000410000 */
[----:B-1----:R-:W-:Y:S01]  /*32c0*/  FADD.FTZ R53, R53, 1 ;  /* 0x3f80000035357421 */ /* 0x002fe20000010000 */
[-C--:B------:R-:W-:Y:S01]  /*32d0*/  FMUL.FTZ R37, R50, R113.reuse ;  /* 0x0000007132257220 */ /* 0x080fe20000410000 */
[----:B------:R-:W-:Y:S02]  /*32e0*/  SHF.L.U32 R123, R100, 0x10, RZ ;  /* 0x00000010647b7819 */ /* 0x000fe400000006ff */
[----:B------:R-:W-:Y:S02]  /*32f0*/  SHF.L.U32 R125, R95, 0x10, RZ ;  /* 0x000000105f7d7819 */ /* 0x000fe400000006ff */
[----:B------:R1:W2:Y:S01]  /*3300*/  MUFU.EX2 R55, R36 ;  /* 0x0000002400377308 */ /* 0x0002a20000000800 */
[----:B0-----:R-:W-:-:S04]  /*3310*/  FMUL.FTZ R38, R48, R113 ;  /* 0x0000007130267220 */ /* 0x001fc80000410000 */
[----:B------:R-:W-:-:S03]  /*3320*/  FFMA.FTZ R48, R76, R38, R79 ;  /* 0x000000264c307223 */ /* 0x000fc6000001004f */
[----:B------:R0:W4:Y:S01]  /*3330*/  MUFU.EX2 R61, R46 ;  /* 0x0000002e003d7308 */ /* 0x0001220000000800 */
[----:B------:R-:W-:Y:S01]  /*3340*/  FMUL.FTZ R58, R48, -1.4426950216293334961 ;  /* 0xbfb8aa3b303a7820 */ /* 0x000fe20000410000 */
[----:B-1----:R-:W-:Y:S01]  /*3350*/  FADD.FTZ R36, -R32, R47 ;  /* 0x0000002f20247221 */ /* 0x002fe20000010100 */
[----:B---3--:R-:W-:Y:S01]  /*3360*/  FADD.FTZ R54, R54, 1 ;  /* 0x3f80000036367421 */ /* 0x008fe20000010000 */
[----:B------:R-:W-:Y:S02]  /*3370*/  FFMA.FTZ R47, R33, R37, R80 ;  /* 0x00000025212f7223 */ /* 0x000fe40000010050 */
[----:B------:R-:W-:Y:S02]  /*3380*/  FMUL.FTZ R36, R36, R113 ;  /* 0x0000007124247220 */ /* 0x000fe40000410000 */
[----:B------:R1:W3:Y:S01]  /*3390*/  MUFU.EX2 R62, R49 ;  /* 0x00000031003e7308 */ /* 0x0002e20000000800 */
[----:B--2---:R-:W-:Y:S01]  /*33a0*/  FADD.FTZ R59, R55, 1 ;  /* 0x3f800000373b7421 */ /* 0x004fe20000010000 */
[----:B------:R-:W-:Y:S01]  /*33b0*/  FMUL.FTZ R64, R47, -1.4426950216293334961 ;  /* 0xbfb8aa3b2f407820 */ /* 0x000fe20000410000 */
[----:B0-----:R-:W-:-:S04]  /*33c0*/  FFMA.FTZ R46, R76, R36, R79 ;  /* 0x000000244c2e7223 */ /* 0x001fc8000001004f */
[----:B------:R-:W-:Y:S01]  /*33d0*/  FMUL.FTZ R50, R46, -1.4426950216293334961 ;  /* 0xbfb8aa3b2e327820 */ /* 0x000fe20000410000 */
[----:B------:R-:W0:Y:S01]  /*33e0*/  MUFU.EX2 R63, R58 ;  /* 0x0000003a003f7308 */ /* 0x000e220000000800 */
[----:B-1----:R-:W-:Y:S01]  /*33f0*/  FADD.FTZ R49, R39, 1 ;  /* 0x3f80000027317421 */ /* 0x002fe20000010000 */
[----:B----4-:R-:W-:Y:S01]  /*3400*/  FADD.FTZ R61, R61, 1 ;  /* 0x3f8000003d3d7421 */ /* 0x010fe20000010000 */
[----:B------:R-:W-:-:S05]  /*3410*/  SHF.L.U32 R39, R103, 0x10, RZ ;  /* 0x0000001067277819 */ /* 0x000fca00000006ff */
[----:B------:R-:W1:Y:S01]  /*3420*/  MUFU.RCP R53, R53 ;  /* 0x0000003500357308 */ /* 0x000e620000001000 */
[----:B---3--:R-:W-:-:S07]  /*3430*/  FADD.FTZ R62, R62, 1 ;  /* 0x3f8000003e3e7421 */ /* 0x008fce0000010000 */
[----:B------:R-:W2:Y:S01]  /*3440*/  MUFU.RCP R52, R49 ;  /* 0x0000003100347308 */ /* 0x000ea20000001000 */
[----:B0-----:R-:W-:-:S07]  /*3450*/  FADD.FTZ R63, R63, 1 ;  /* 0x3f8000003f3f7421 */ /* 0x001fce0000010000 */
[----:B------:R1:W0:Y:S08]  /*3460*/  MUFU.RCP R58, R54 ;  /* 0x00000036003a7308 */ /* 0x0002300000001000 */
[----:B------:R-:W3:Y:S01]  /*3470*/  MUFU.RCP R59, R59 ;  /* 0x0000003b003b7308 */ /* 0x000ee20000001000 */
[----:B-1----:R-:W-:Y:S01]  /*3480*/  FADD.FTZ R54, -R53, 1 ;  /* 0x3f80000035367421 */ /* 0x002fe20000010100 */
[----:B--2---:R-:W-:Y:S01]  /*3490*/  FADD.FTZ R55, -R52, 1 ;  /* 0x3f80000034377421 */ /* 0x004fe20000010100 */
[----:B------:R-:W-:-:S02]  /*34a0*/  FMUL.FTZ R77, R77, R52 ;  /* 0x000000344d4d7220 */ /* 0x000fc40000410000 */
[----:B------:R-:W-:Y:S01]  /*34b0*/  FFMA.FTZ R54, R45, R54, 1 ;  /* 0x3f8000002d367423 */ /* 0x000fe20000010036 */
[----:B------:R-:W-:Y:S01]  /*34c0*/  SHF.L.U32 R45, R4, 0x10, RZ ;  /* 0x00000010042d7819 */ /* 0x000fe200000006ff */
[----:B------:R-:W-:Y:S01]  /*34d0*/  FFMA.FTZ R52, R44, R55, 1 ;  /* 0x3f8000002c347423 */ /* 0x000fe20000010037 */
[----:B------:R-:W1:Y:S03]  /*34e0*/  MUFU.RCP R61, R61 ;  /* 0x0000003d003d7308 */ /* 0x000e660000001000 */
[----:B0-----:R-:W-:Y:S01]  /*34f0*/  FMUL.FTZ R78, R45, R58 ;  /* 0x0000003a2d4e7220 */ /* 0x001fe20000410000 */
[----:B------:R-:W-:-:S04]  /*3500*/  FMUL.FTZ R77, R77, R52 ;  /* 0x000000344d4d7220 */ /* 0x000fc80000410000 */
[----:B------:R0:W-:Y:S01]  /*3510*/  MUFU.EX2 R66, R64 ;  /* 0x0000004000427308 */ /* 0x0001e20000000800 */
[----:B---3--:R-:W-:-:S07]  /*3520*/  FADD.FTZ R44, -R59, 1 ;  /* 0x3f8000003b2c7421 */ /* 0x008fce0000010100 */
[----:B------:R-:W2:Y:S01]  /*3530*/  MUFU.RCP R62, R62 ;  /* 0x0000003e003e7308 */ /* 0x000ea20000001000 */
[----:B0-----:R-:W-:Y:S01]  /*3540*/  FADD.FTZ R64, -R32, R39 ;  /* 0x0000002720407221 */ /* 0x001fe20000010100 */
[----:B-1----:R-:W-:-:S03]  /*3550*/  FADD.FTZ R45, -R61, 1 ;  /* 0x3f8000003d2d7421 */ /* 0x002fc60000010100 */
[----:B------:R-:W-:Y:S01]  /*3560*/  FMUL.FTZ R39, R64, R113 ;  /* 0x0000007140277220 */ /* 0x000fe20000410000 */
[----:B------:R-:W-:Y:S02]  /*3570*/  SHF.L.U32 R64, R112, 0x10, RZ ;  /* 0x0000001070407819 */ /* 0x000fe400000006ff */
[----:B------:R-:W0:Y:S01]  /*3580*/  MUFU.RCP R63, R63 ;  /* 0x0000003f003f7308 */ /* 0x000e220000001000 */
[--C-:B------:R-:W-:Y:S02]  /*3590*/  FFMA.FTZ R49, R33, R39, R80.reuse ;  /* 0x0000002721317223 */ /* 0x100fe40000010050 */
[----:B------:R-:W-:Y:S01]  /*35a0*/  FMUL.FTZ R65, R64, R53 ;  /* 0x0000003540417220 */ /* 0x000fe20000410000 */
[----:B------:R-:W-:Y:S01]  /*35b0*/  FADD.FTZ R53, -R58, 1 ;  /* 0x3f8000003a357421 */ /* 0x000fe20000010100 */
[----:B------:R-:W-:Y:S01]  /*35c0*/  SHF.L.U32 R58, R110, 0x10, RZ ;  /* 0x000000106e3a7819 */ /* 0x000fe200000006ff */
[----:B------:R-:W-:Y:S01]  /*35d0*/  FMUL.FTZ R55, R49, -1.4426950216293334961 ;  /* 0xbfb8aa3b31377820 */ /* 0x000fe20000410000 */
[----:B------:R-:W-:Y:S01]  /*35e0*/  SHF.L.U32 R64, R6, 0x10, RZ ;  /* 0x0000001006407819 */ /* 0x000fe200000006ff */
[----:B------:R-:W-:Y:S01]  /*35f0*/  MUFU.EX2 R50, R50 ;  /* 0x0000003200327308 */ /* 0x000fe20000000800 */
[----:B------:R-:W-:Y:S01]  /*3600*/  FFMA.FTZ R53, R56, R53, 1 ;  /* 0x3f80000038357423 */ /* 0x000fe20000010035 */
[----:B------:R-:W-:Y:S01]  /*3610*/  FFMA.FTZ R56, R57, R44, 1 ;  /* 0x3f80000039387423 */ /* 0x000fe2000001002c */
[----:B------:R-:W-:Y:S01]  /*3620*/  FADD.FTZ R44, -R32, R67 ;  /* 0x00000043202c7221 */ /* 0x000fe20000010100 */
[----:B------:R-:W-:Y:S01]  /*3630*/  FMUL.FTZ R67, R58, R59 ;  /* 0x0000003b3a437220 */ /* 0x000fe20000410000 */
[----:B------:R-:W-:Y:S01]  /*3640*/  FMUL.FTZ R64, R64, R61 ;  /* 0x0000003d40407220 */ /* 0x000fe20000410000 */
[----:B------:R-:W-:Y:S01]  /*3650*/  SHF.L.U32 R59, R108, 0x10, RZ ;  /* 0x000000106c3b7819 */ /* 0x000fe200000006ff */
[----:B------:R-:W-:Y:S01]  /*3660*/  FMUL.FTZ R78, R78, R53 ;  /* 0x000000354e4e7220 */ /* 0x000fe20000410000 */
[----:B------:R1:W3:Y:S01]  /*3670*/  MUFU.EX2 R114, R55 ;  /* 0x0000003700727308 */ /* 0x0002e20000000800 */
[----:B------:R-:W-:Y:S01]  /*3680*/  FMUL.FTZ R67, R67, R56 ;  /* 0x0000003843437220 */ /* 0x000fe20000410000 */
[----:B--2---:R-:W-:Y:S01]  /*3690*/  FADD.FTZ R56, -R62, 1 ;  /* 0x3f8000003e387421 */ /* 0x004fe20000010100 */
[----:B------:R-:W-:Y:S01]  /*36a0*/  FADD.FTZ R53, R66, 1 ;  /* 0x3f80000042357421 */ /* 0x000fe20000010000 */
[----:B------:R-:W-:Y:S01]  /*36b0*/  FMUL.FTZ R66, R59, R62 ;  /* 0x0000003e3b427220 */ /* 0x000fe20000410000 */
[----:B------:R-:W-:Y:S01]  /*36c0*/  SHF.L.U32 R59, R13, 0x10, RZ ;  /* 0x000000100d3b7819 */ /* 0x000fe200000006ff */
[----:B------:R-:W-:Y:S01]  /*36d0*/  FFMA.FTZ R51, R51, R56, 1 ;  /* 0x3f80000033337423 */ /* 0x000fe20000010038 */
[----:B------:R-:W-:Y:S01]  /*36e0*/  FMUL.FTZ R44, R44, R113 ;  /* 0x000000712c2c7220 */ /* 0x000fe20000410000 */
[----:B------:R-:W-:Y:S01]  /*36f0*/  FMUL.FTZ R65, R65, R54 ;  /* 0x0000003641417220 */ /* 0x000fe20000410000 */
[----:B-1----:R-:W-:Y:S01]  /*3700*/  FFMA.FTZ R55, R60, R45, 1 ;  /* 0x3f8000003c377423 */ /* 0x002fe2000001002d */
[----:B------:R-:W-:Y:S01]  /*3710*/  SHF.L.U32 R45, R101, 0x10, RZ ;  /* 0x00000010652d7819 */ /* 0x000fe200000006ff */
[----:B------:R-:W1:Y:S01]  /*3720*/  MUFU.RCP R53, R53 ;  /* 0x0000003500357308 */ /* 0x000e620000001000 */
[----:B------:R-:W-:Y:S01]  /*3730*/  FFMA.FTZ R52, R76, R44, R79 ;  /* 0x0000002c4c347223 */ /* 0x000fe2000001004f */
[----:B------:R-:W-:Y:S01]  /*3740*/  FMUL.FTZ R64, R64, R55 ;  /* 0x0000003740407220 */ /* 0x000fe20000410000 */
[----:B0-----:R-:W-:Y:S01]  /*3750*/  FADD.FTZ R55, -R63, 1 ;  /* 0x3f8000003f377421 */ /* 0x001fe20000010100 */
[----:B------:R-:W-:Y:S01]  /*3760*/  FADD.FTZ R54, -R32, R45 ;  /* 0x0000002d20367221 */ /* 0x000fe20000010100 */
[----:B------:R-:W-:Y:S01]  /*3770*/  FMUL.FTZ R57, R52, -1.4426950216293334961 ;  /* 0xbfb8aa3b34397820 */ /* 0x000fe20000410000 */
[----:B---3--:R-:W-:Y:S01]  /*3780*/  FADD.FTZ R114, R114, 1 ;  /* 0x3f80000072727421 */ /* 0x008fe20000010000 */
[----:B------:R-:W-:Y:S01]  /*3790*/  FFMA.FTZ R56, R48, R55, 1 ;  /* 0x3f80000030387423 */ /* 0x000fe20000010037 */
[----:B------:R-:W-:Y:S01]  /*37a0*/  SHF.L.U32 R48, R8, 0x10, RZ ;  /* 0x0000001008307819 */ /* 0x000fe200000006ff */
[----:B------:R-:W-:Y:S01]  /*37b0*/  FADD.FTZ R55, R50, 1 ;  /* 0x3f80000032377421 */ /* 0x000fe20000010000 */
[----:B------:R-:W-:Y:S01]  /*37c0*/  FADD.FTZ R50, -R32, R59 ;  /* 0x0000003b20327221 */ /* 0x000fe20000010100 */
[----:B------:R-:W-:Y:S01]  /*37d0*/  FMUL.FTZ R45, R54, R113 ;  /* 0x00000071362d7220 */ /* 0x000fe20000410000 */
[----:B------:R-:W-:Y:S01]  /*37e0*/  MUFU.RCP R114, R114 ;  /* 0x0000007200727308 */ /* 0x000fe20000001000 */
[----:B------:R-:W-:Y:S01]  /*37f0*/  FMUL.FTZ R59, R48, R63 ;  /* 0x0000003f303b7220 */ /* 0x000fe20000410000 */
[----:B------:R-:W-:Y:S01]  /*3800*/  FMUL.FTZ R48, R50, R113 ;  /* 0x0000007132307220 */ /* 0x000fe20000410000 */
[----:B------:R-:W-:Y:S01]  /*3810*/  FFMA.FTZ R54, R33, R45, R80 ;  /* 0x0000002d21367223 */ /* 0x000fe20000010050 */
[----:B------:R-:W-:Y:S01]  /*3820*/  FMUL.FTZ R66, R66, R51 ;  /* 0x0000003342427220 */ /* 0x000fe20000410000 */
[----:B------:R-:W-:Y:S01]  /*3830*/  FMUL.FTZ R59, R59, R56 ;  /* 0x000000383b3b7220 */ /* 0x000fe20000410000 */
[----:B------:R-:W-:Y:S01]  /*3840*/  FFMA.FTZ R56, R76, R48, R79 ;  /* 0x000000304c387223 */ /* 0x000fe2000001004f */
[----:B------:R-:W-:Y:S01]  /*3850*/  FMUL.FTZ R58, R54, -1.4426950216293334961 ;  /* 0xbfb8aa3b363a7820 */ /* 0x000fe20000410000 */
[----:B------:R-:W0:Y:S01]  /*3860*/  MUFU.RCP R55, R55 ;  /* 0x0000003700377308 */ /* 0x000e220000001000 */
[----:B-1----:R-:W-:Y:S01]  /*3870*/  FADD.FTZ R50, -R53, 1 ;  /* 0x3f80000035327421 */ /* 0x002fe20000010100 */
[----:B------:R-:W-:Y:S01]  /*3880*/  FMUL.FTZ R60, R56, -1.4426950216293334961 ;  /* 0xbfb8aa3b383c7820 */ /* 0x000fe20000410000 */
[----:B------:R-:W-:-:S02]  /*3890*/  SHF.L.U32 R62, R106, 0x10, RZ ;  /* 0x000000106a3e7819 */ /* 0x000fc400000006ff */
[----:B------:R-:W-:Y:S01]  /*38a0*/  FFMA.FTZ R47, R47, R50, 1 ;  /* 0x3f8000002f2f7423 */ /* 0x000fe20000010032 */
[----:B------:R-:W-:Y:S02]  /*38b0*/  SHF.L.U32 R50, R10, 0x10, RZ ;  /* 0x000000100a327819 */ /* 0x000fe400000006ff */
[----:B------:R-:W1:Y:S01]  /*38c0*/  MUFU.EX2 R57, R57 ;  /* 0x0000003900397308 */ /* 0x000e620000000800 */
[----:B------:R-:W-:-:S04]  /*38d0*/  FMUL.FTZ R62, R62, R53 ;  /* 0x000000353e3e7220 */ /* 0x000fc80000410000 */
[----:B------:R-:W-:Y:S01]  /*38e0*/  FMUL.FTZ R62, R62, R47 ;  /* 0x0000002f3e3e7220 */ /* 0x000fe20000410000 */
[----:B------:R-:W-:Y:S02]  /*38f0*/  SHF.L.U32 R47, R104, 0x10, RZ ;  /* 0x00000010682f7819 */ /* 0x000fe400000006ff */
[----:B------:R-:W2:Y:S01]  /*3900*/  MUFU.EX2 R60, R60 ;  /* 0x0000003c003c7308 */ /* 0x000ea20000000800 */
[----:B0-----:R-:W-:Y:S01]  /*3910*/  FADD.FTZ R51, -R55, 1 ;  /* 0x3f80000037337421 */ /* 0x001fe20000010100 */
[----:B------:R-:W-:Y:S01]  /*3920*/  FMUL.FTZ R63, R50, R55 ;  /* 0x00000037323f7220 */ /* 0x000fe20000410000 */
[----:B------:R-:W-:Y:S01]  /*3930*/  FADD.FTZ R50, -R114, 1 ;  /* 0x3f80000072327421 */ /* 0x000fe20000010100 */
[----:B------:R-:W-:Y:S01]  /*3940*/  SHF.L.U32 R55, R102, 0x10, RZ ;  /* 0x0000001066377819 */ /* 0x000fe200000006ff */
[----:B------:R-:W-:Y:S01]  /*3950*/  FFMA.FTZ R46, R46, R51, 1 ;  /* 0x3f8000002e2e7423 */ /* 0x000fe20000010033 */
[----:B------:R-:W-:Y:S01]  /*3960*/  SHF.L.U32 R51, R99, 0x10, RZ ;  /* 0x0000001063337819 */ /* 0x000fe200000006ff */
[----:B------:R-:W-:Y:S01]  /*3970*/  FFMA.FTZ R49, R49, R50, 1 ;  /* 0x3f80000031317423 */ /* 0x000fe20000010032 */
[----:B------:R-:W0:Y:S01]  /*3980*/  MUFU.EX2 R58, R58 ;  /* 0x0000003a003a7308 */ /* 0x000e220000000800 */
[----:B-1----:R-:W-:Y:S01]  /*3990*/  FADD.FTZ R57, R57, 1 ;  /* 0x3f80000039397421 */ /* 0x002fe20000010000 */
[----:B------:R-:W-:Y:S01]  /*39a0*/  FMUL.FTZ R63, R63, R46 ;  /* 0x0000002e3f3f7220 */ /* 0x000fe20000410000 */
[----:B------:R-:W-:-:S04]  /*39b0*/  FADD.FTZ R120, -R32, R51 ;  /* 0x0000003320787221 */ /* 0x000fc80000010100 */
[----:B------:R-:W-:Y:S01]  /*39c0*/  FMUL.FTZ R53, R120, R113 ;  /* 0x0000007178357220 */ /* 0x000fe20000410000 */
[----:B------:R-:W1:Y:S01]  /*39d0*/  MUFU.RCP R57, R57 ;  /* 0x0000003900397308 */ /* 0x000e620000001000 */
[----:B--2---:R-:W-:Y:S01]  /*39e0*/  FADD.FTZ R50, R60, 1 ;  /* 0x3f8000003c327421 */ /* 0x004fe20000010000 */
[----:B------:R-:W-:Y:S01]  /*39f0*/  FMUL.FTZ R60, R47, R114 ;  /* 0x000000722f3c7220 */ /* 0x000fe20000410000 */
[----:B------:R-:W-:Y:S01]  /*3a00*/  FFMA.FTZ R46, R33, R53, R80 ;  /* 0x00000035212e7223 */ /* 0x000fe20000010050 */
[----:B------:R-:W-:Y:S02]  /*3a10*/  SHF.L.U32 R114, R12, 0x10, RZ ;  /* 0x000000100c727819 */ /* 0x000fe400000006ff */
[----:B------:R-:W-:Y:S01]  /*3a20*/  FMUL.FTZ R60, R60, R49 ;  /* 0x000000313c3c7220 */ /* 0x000fe20000410000 */
[----:B------:R-:W-:Y:S01]  /*3a30*/  FMUL.FTZ R49, R46, -1.4426950216293334961 ;  /* 0xbfb8aa3b2e317820 */ /* 0x000fe20000410000 */
[----:B------:R-:W2:Y:S01]  /*3a40*/  MUFU.RCP R50, R50 ;  /* 0x0000003200327308 */ /* 0x000ea20000001000 */
[----:B0-----:R-:W-:-:S07]  /*3a50*/  FADD.FTZ R58, R58, 1 ;  /* 0x3f8000003a3a7421 */ /* 0x001fce0000010000 */
[----:B------:R-:W0:Y:S01]  /*3a60*/  MUFU.RCP R58, R58 ;  /* 0x0000003a003a7308 */ /* 0x000e220000001000 */
[----:B-1----:R-:W-:Y:S01]  /*3a70*/  FADD.FTZ R47, -R57, 1 ;  /* 0x3f800000392f7421 */ /* 0x002fe20000010100 */
[----:B------:R-:W-:Y:S01]  /*3a80*/  FMUL.FTZ R61, R114, R57 ;  /* 0x00000039723d7220 */ /* 0x000fe20000410000 */
[----:B------:R-:W-:Y:S02]  /*3a90*/  SHF.L.U32 R57, R14, 0x10, RZ ;  /* 0x000000100e397819 */ /* 0x000fe400000006ff */
[----:B------:R-:W-:-:S03]  /*3aa0*/  FFMA.FTZ R52, R52, R47, 1 ;  /* 0x3f80000034347423 */ /* 0x000fc6000001002f */
[----:B------:R-:W1:Y:S01]  /*3ab0*/  MUFU.EX2 R49, R49 ;  /* 0x0000003100317308 */ /* 0x000e620000000800 */
[----:B--2---:R-:W-:Y:S01]  /*3ac0*/  FADD.FTZ R51, -R50, 1 ;  /* 0x3f80000032337421 */ /* 0x004fe20000010100 */
[----:B------:R-:W-:Y:S01]  /*3ad0*/  FMUL.FTZ R57, R57, R50 ;  /* 0x0000003239397220 */ /* 0x000fe20000410000 */
[----:B------:R-:W-:Y:S01]  /*3ae0*/  FMUL.FTZ R61, R61, R52 ;  /* 0x000000343d3d7220 */ /* 0x000fe20000410000 */
[----:B------:R-:W-:Y:S01]  /*3af0*/  SHF.L.U32 R52, R98, 0x10, RZ ;  /* 0x0000001062347819 */ /* 0x000fe200000006ff */
[----:B------:R-:W-:Y:S01]  /*3b00*/  FFMA.FTZ R56, R56, R51, 1 ;  /* 0x3f80000038387423 */ /* 0x000fe20000010033 */
[----:B------:R-:W-:Y:S01]  /*3b10*/  SHF.L.U32 R51, R15, 0x10, RZ ;  /* 0x000000100f337819 */ /* 0x000fe200000006ff */
[----:B0-----:R-:W-:Y:S01]  /*3b20*/  FADD.FTZ R47, -R58, 1 ;  /* 0x3f8000003a2f7421 */ /* 0x001fe20000010100 */
[----:B------:R-:W-:Y:S01]  /*3b30*/  FMUL.FTZ R58, R55, R58 ;  /* 0x0000003a373a7220 */ /* 0x000fe20000410000 */
[----:B------:R-:W-:Y:S02]  /*3b40*/  FMUL.FTZ R57, R57, R56 ;  /* 0x0000003839397220 */ /* 0x000fe40000410000 */
[----:B------:R-:W-:Y:S01]  /*3b50*/  FFMA.FTZ R47, R54, R47, 1 ;  /* 0x3f800000362f7423 */ /* 0x000fe2000001002f */
[----:B------:R-:W-:Y:S01]  /*3b60*/  FADD.FTZ R54, -R32, R51 ;  /* 0x0000003320367221 */ /* 0x000fe20000010100 */
[----:B-1----:R-:W-:Y:S01]  /*3b70*/  FADD.FTZ R50, R49, 1 ;  /* 0x3f80000031327421 */ /* 0x002fe20000010000 */
[----:B------:R-:W-:-:S02]  /*3b80*/  SHF.L.U32 R49, R97, 0x10, RZ ;  /* 0x0000001061317819 */ /* 0x000fc400000006ff */
[----:B------:R-:W-:Y:S01]  /*3b90*/  FMUL.FTZ R51, R54, R113 ;  /* 0x0000007136337220 */ /* 0x000fe20000410000 */
[----:B------:R-:W-:Y:S01]  /*3ba0*/  FMUL.FTZ R58, R58, R47 ;  /* 0x0000002f3a3a7220 */ /* 0x000fe20000410000 */
[----:B------:R-:W-:Y:S01]  /*3bb0*/  SHF.L.U32 R47, R17, 0x10, RZ ;  /* 0x00000010112f7819 */ /* 0x000fe200000006ff */
[----:B------:R-:W-:Y:S01]  /*3bc0*/  FADD.FTZ R114, -R32, R49 ;  /* 0x0000003120727221 */ /* 0x000fe20000010100 */
[----:B------:R-:W-:Y:S01]  /*3bd0*/  FFMA.FTZ R54, R76, R51, R79 ;  /* 0x000000334c367223 */ /* 0x000fe2000001004f */
[----:B------:R-:W0:Y:S02]  /*3be0*/  MUFU.RCP R50, R50 ;  /* 0x0000003200327308 */ /* 0x000e240000001000 */
[----:B------:R-:W-:Y:S01]  /*3bf0*/  FMUL.FTZ R49, R114, R113 ;  /* 0x0000007172317220 */ /* 0x000fe20000410000 */
[----:B------:R-:W-:-:S03]  /*3c00*/  FMUL.FTZ R120, R54, -1.4426950216293334961 ;  /* 0xbfb8aa3b36787820 */ /* 0x000fc60000410000 */
[----:B------:R-:W-:-:S03]  /*3c10*/  FFMA.FTZ R114, R33, R49, R80 ;  /* 0x0000003121727223 */ /* 0x000fc60000010050 */
[----:B------:R-:W1:Y:S01]  /*3c20*/  MUFU.EX2 R120, R120 ;  /* 0x0000007800787308 */ /* 0x000e620000000800 */
[----:B------:R-:W-:-:S07]  /*3c30*/  FMUL.FTZ R121, R114, -1.4426950216293334961 ;  /* 0xbfb8aa3b72797820 */ /* 0x000fce0000410000 */
[----:B------:R-:W2:Y:S01]  /*3c40*/  MUFU.EX2 R121, R121 ;  /* 0x0000007900797308 */ /* 0x000ea20000000800 */
[----:B0-----:R-:W-:Y:S01]  /*3c50*/  FADD.FTZ R55, -R50, 1 ;  /* 0x3f80000032377421 */ /* 0x001fe20000010100 */
[----:B------:R-:W-:Y:S01]  /*3c60*/  FMUL.FTZ R50, R123, R50 ;  /* 0x000000327b327220 */ /* 0x000fe20000410000 */
[----:B------:R-:W-:Y:S02]  /*3c70*/  SHF.L.U32 R123, R16, 0x10, RZ ;  /* 0x00000010107b7819 */ /* 0x000fe400000006ff */
[----:B------:R-:W-:Y:S01]  /*3c80*/  FFMA.FTZ R55, R46, R55, 1 ;  /* 0x3f8000002e377423 */ /* 0x000fe20000010037 */
[----:B------:R-:W-:Y:S01]  /*3c90*/  FADD.FTZ R46, -R32, R47 ;  /* 0x0000002f202e7221 */ /* 0x000fe20000010100 */
[----:B-1----:R-:W-:-:S03]  /*3ca0*/  FADD.FTZ R120, R120, 1 ;  /* 0x3f80000078787421 */ /* 0x002fc60000010000 */
[----:B------:R-:W-:Y:S01]  /*3cb0*/  FMUL.FTZ R47, R46, R113 ;  /* 0x000000712e2f7220 */ /* 0x000fe20000410000 */
[----:B------:R-:W-:-:S03]  /*3cc0*/  FMUL.FTZ R56, R50, R55 ;  /* 0x0000003732387220 */ /* 0x000fc60000410000 */
[----:B------:R-:W-:Y:S01]  /*3cd0*/  FFMA.FTZ R50, R76, R47, R79 ;  /* 0x0000002f4c327223 */ /* 0x000fe2000001004f */
[----:B------:R-:W0:Y:S01]  /*3ce0*/  MUFU.RCP R120, R120 ;  /* 0x0000007800787308 */ /* 0x000e220000001000 */
[----:B--2---:R-:W-:Y:S02]  /*3cf0*/  FADD.FTZ R121, R121, 1 ;  /* 0x3f80000079797421 */ /* 0x004fe40000010000 */
[----:B------:R-:W-:-:S05]  /*3d00*/  FMUL.FTZ R46, R50, -1.4426950216293334961 ;  /* 0xbfb8aa3b322e7820 */ /* 0x000fca0000410000 */
[----:B------:R-:W1:Y:S08]  /*3d10*/  MUFU.RCP R121, R121 ;  /* 0x0000007900797308 */ /* 0x000e700000001000 */
[----:B------:R-:W2:Y:S01]  /*3d20*/  MUFU.EX2 R46, R46 ;  /* 0x0000002e002e7308 */ /* 0x000ea20000000800 */
[----:B0-----:R-:W-:-:S04]  /*3d30*/  FADD.FTZ R55, -R120, 1 ;  /* 0x3f80000078377421 */ /* 0x001fc80000010100 */
[----:B------:R-:W-:Y:S01]  /*3d40*/  FFMA.FTZ R54, R54, R55, 1 ;  /* 0x3f80000036367423 */ /* 0x000fe20000010037 */
[----:B------:R-:W-:Y:S01]  /*3d50*/  FMUL.FTZ R55, R123, R120 ;  /* 0x000000787b377220 */ /* 0x000fe20000410000 */
[----:B-1----:R-:W-:Y:S01]  /*3d60*/  FADD.FTZ R123, -R121, 1 ;  /* 0x3f800000797b7421 */ /* 0x002fe20000010100 */
[----:B------:R-:W-:Y:S02]  /*3d70*/  FMUL.FTZ R52, R52, R121 ;  /* 0x0000007934347220 */ /* 0x000fe40000410000 */
[----:B------:R-:W-:Y:S01]  /*3d80*/  FMUL.FTZ R55, R55, R54 ;  /* 0x0000003637377220 */ /* 0x000fe20000410000 */
[----:B------:R-:W-:Y:S01]  /*3d90*/  FMUL.FTZ R54, R76, R77 ;  /* 0x0000004d4c367220 */ /* 0x000fe20000410000 */
[----:B------:R-:W-:Y:S01]  /*3da0*/  FFMA.FTZ R123, R114, R123, 1 ;  /* 0x3f800000727b7423 */ /* 0x000fe2000001007b */
[----:B------:R-:W-:Y:S01]  /*3db0*/  FADD.FTZ R114, -R32, R125 ;  /* 0x0000007d20727221 */ /* 0x000fe20000010100 */
[----:B------:R-:W-:Y:S01]  /*3dc0*/  SHF.L.U32 R125, R18, 0x10, RZ ;  /* 0x00000010127d7819 */ /* 0x000fe200000006ff */
[----:B--2---:R-:W-:-:S02]  /*3dd0*/  FADD.FTZ R120, R46, 1 ;  /* 0x3f8000002e787421 */ /* 0x004fc40000010000 */
[----:B------:R-:W-:Y:S01]  /*3de0*/  FMUL.FTZ R46, R114, R113 ;  /* 0x00000071722e7220 */ /* 0x000fe20000410000 */
[----:B------:R-:W-:-:S03]  /*3df0*/  FMUL.FTZ R52, R52, R123 ;  /* 0x0000007b34347220 */ /* 0x000fc60000410000 */
[----:B------:R-:W-:Y:S01]  /*3e00*/  FFMA.FTZ R114, R33, R46, R80 ;  /* 0x0000002e21727223 */ /* 0x000fe20000010050 */
[----:B------:R-:W0:Y:S03]  /*3e10*/  MUFU.RCP R120, R120 ;  /* 0x0000007800787308 */ /* 0x000e260000001000 */
[----:B------:R-:W-:-:S06]  /*3e20*/  FMUL.FTZ R121, R114, -1.4426950216293334961 ;  /* 0xbfb8aa3b72797820 */ /* 0x000fcc0000410000 */
[----:B------:R-:W1:Y:S01]  /*3e30*/  MUFU.EX2 R121, R121 ;  /* 0x0000007900797308 */ /* 0x000e620000000800 */
[----:B0-----:R-:W-:-:S04]  /*3e40*/  FADD.FTZ R123, -R120, 1 ;  /* 0x3f800000787b7421 */ /* 0x001fc80000010100 */
[----:B------:R-:W-:Y:S01]  /*3e50*/  FFMA.FTZ R123, R50, R123, 1 ;  /* 0x3f800000327b7423 */ /* 0x000fe2000001007b */
[----:B------:R-:W-:Y:S01]  /*3e60*/  FMUL.FTZ R50, R125, R120 ;  /* 0x000000787d327220 */ /* 0x000fe20000410000 */
[----:B-1----:R-:W-:-:S03]  /*3e70*/  FADD.FTZ R122, R121, 1 ;  /* 0x3f800000797a7421 */ /* 0x002fc60000010000 */
[----:B------:R-:W-:Y:S01]  /*3e80*/  FMUL.FTZ R50, R50, R123 ;  /* 0x0000007b32327220 */ /* 0x000fe20000410000 */
[----:B------:R-:W-:Y:S01]  /*3e90*/  FFMA.FTZ R123, R35, R54, RZ ;  /* 0x00000036237b7223 */ /* 0x000fe200000100ff */
[----:B------:R-:W-:Y:S01]  /*3ea0*/  FMUL.FTZ R121, R33, R65 ;  /* 0x0000004121797220 */ /* 0x000fe20000410000 */
[----:B------:R-:W-:Y:S01]  /*3eb0*/  FADD.FTZ R54, RZ, R54 ;  /* 0x00000036ff367221 */ /* 0x000fe20000010000 */
[----:B------:R-:W0:Y:S02]  /*3ec0*/  MUFU.RCP R122, R122 ;  /* 0x0000007a007a7308 */ /* 0x000e240000001000 */
[----:B------:R-:W-:Y:S01]  /*3ed0*/  FFMA.FTZ R120, R34, R121, R123 ;  /* 0x0000007922787223 */ /* 0x000fe2000001007b */
[----:B------:R-:W-:Y:S01]  /*3ee0*/  SHF.L.U32 R123, R96, 0x10, RZ ;  /* 0x00000010607b7819 */ /* 0x000fe200000006ff */
[----:B------:R-:W-:-:S04]  /*3ef0*/  FADD.FTZ R121, R121, R54 ;  /* 0x0000003679797221 */ /* 0x000fc80000010000 */
[----:B0-----:R-:W-:Y:S01]  /*3f00*/  FMUL.FTZ R54, R123, R122 ;  /* 0x0000007a7b367220 */ /* 0x001fe20000410000 */
[----:B------:R-:W-:-:S04]  /*3f10*/  FADD.FTZ R123, -R122, 1 ;  /* 0x3f8000007a7b7421 */ /* 0x000fc80000010100 */
[----:B------:R-:W-:Y:S01]  /*3f20*/  FFMA.FTZ R123, R114, R123, 1 ;  /* 0x3f800000727b7423 */ /* 0x000fe2000001007b */
[----:B------:R-:W-:Y:S01]  /*3f30*/  FFMA.FTZ R114, R35, R77, RZ ;  /* 0x0000004d23727223 */ /* 0x000fe200000100ff */
[----:B------:R-:W-:Y:S01]  /*3f40*/  SHF.L.U32 R35, R19, 0x10, RZ ;  /* 0x0000001013237819 */ /* 0x000fe200000006ff */
[----:B------:R-:W-:Y:S01]  /*3f50*/  FADD.FTZ R77, RZ, R77 ;  /* 0x0000004dff4d7221 */ /* 0x000fe20000010000 */
[----:B------:R-:W-:Y:S01]  /*3f60*/  FMUL.FTZ R54, R54, R123 ;  /* 0x0000007b36367220 */ /* 0x000fe20000410000 */
[-C--:B------:R-:W-:Y:S02]  /*3f70*/  FFMA.FTZ R114, R43, R78.reuse, R114 ;  /* 0x0000004e2b727223 */ /* 0x080fe40000010072 */
[----:B------:R-:W-:Y:S01]  /*3f80*/  FADD.FTZ R122, -R32, R35 ;  /* 0x00000023207a7221 */ /* 0x000fe20000010100 */
[----:B------:R-:W-:Y:S01]  /*3f90*/  FADD.FTZ R123, R77, R78 ;  /* 0x0000004e4d7b7221 */ /* 0x000fe20000010000 */
[----:B------:R-:W-:Y:S02]  /*3fa0*/  FMUL.FTZ R77, R76, R78 ;  /* 0x0000004e4c4d7220 */ /* 0x000fe40000410000 */
[----:B------:R-:W-:-:S02]  /*3fb0*/  FMUL.FTZ R35, R122, R113 ;  /* 0x000000717a237220 */ /* 0x000fc40000410000 */
[----:B------:R-:W-:Y:S01]  /*3fc0*/  FFMA.FTZ R120, R43, R77, R120 ;  /* 0x0000004d2b787223 */ /* 0x000fe20000010078 */
[----:B------:R-:W-:Y:S01]  /*3fd0*/  FADD.FTZ R78, R121, R77 ;  /* 0x0000004d794e7221 */ /* 0x000fe20000010000 */
[----:B------:R-:W-:Y:S01]  /*3fe0*/  FFMA.FTZ R43, R76, R35, R79 ;  /* 0x000000234c2b7223 */ /* 0x000fe2000001004f */
[----:B------:R-:W-:Y:S02]  /*3ff0*/  SHF.L.U32 R77, R20, 0x10, RZ ;  /* 0x00000010144d7819 */ /* 0x000fe400000006ff */
[----:B------:R-:W-:Y:S01]  /*4000*/  SHF.L.U32 R121, R93, 0x10, RZ ;  /* 0x000000105d797819 */ /* 0x000fe200000006ff */
[----:B------:R-:W-:-:S06]  /*4010*/  FMUL.FTZ R122, R43, -1.4426950216293334961 ;  /* 0xbfb8aa3b2b7a7820 */ /* 0x000fcc0000410000 */
[----:B------:R-:W0:Y:S02]  /*4020*/  MUFU.EX2 R122, R122 ;  /* 0x0000007a007a7308 */ /* 0x000e240000000800 */
[----:B0-----:R-:W-:Y:S01]  /*4030*/  FADD.FTZ R124, R122, 1 ;  /* 0x3f8000007a7c7421 */ /* 0x001fe20000010000 */
[----:B------:R-:W-:-:S05]  /*4040*/  FADD.FTZ R122, -R32, R121 ;  /* 0x00000079207a7221 */ /* 0x000fca0000010100 */
[----:B------:R-:W0:Y:S02]  /*4050*/  MUFU.RCP R124, R124 ;  /* 0x0000007c007c7308 */ /* 0x000e240000001000 */
[----:B0-----:R-:W-:Y:S01]  /*4060*/  FADD.FTZ R126, -R124, 1 ;  /* 0x3f8000007c7e7421 */ /* 0x001fe20000010100 */
[----:B------:R-:W-:-:S03]  /*4070*/  FMUL.FTZ R77, R77, R124 ;  /* 0x0000007c4d4d7220 */ /* 0x000fc60000410000 */
[----:B------:R-:W-:-:S04]  /*4080*/  FFMA.FTZ R126, R43, R126, 1 ;  /* 0x3f8000002b7e7423 */ /* 0x000fc8000001007e */
[----:B------:R-:W-:Y:S01]  /*4090*/  FMUL.FTZ R43, R77, R126 ;  /* 0x0000007e4d2b7220 */ /* 0x000fe20000410000 */
[----:B------:R-:W-:Y:S01]  /*40a0*/  FFMA.FTZ R77, R34, R65, RZ ;  /* 0x00000041224d7223 */ /* 0x000fe200000100ff */
[----:B------:R-:W-:-:S03]  /*40b0*/  FADD.FTZ R34, RZ, R65 ;  /* 0x00000041ff227221 */ /* 0x000fc60000010000 */
[-C--:B------:R-:W-:Y:S01]  /*40c0*/  FFMA.FTZ R77, R42, R67.reuse, R77 ;  /* 0x000000432a4d7223 */ /* 0x080fe2000001004d */
[----:B------:R-:W-:Y:S01]  /*40d0*/  FADD.FTZ R65, R34, R67 ;  /* 0x0000004322417221 */ /* 0x000fe20000010000 */
[----:B------:R-:W-:Y:S01]  /*40e0*/  FMUL.FTZ R67, R33, R67 ;  /* 0x0000004321437220 */ /* 0x000fe20000410000 */
[----:B------:R-:W-:Y:S01]  /*40f0*/  FMUL.FTZ R34, R122, R113 ;  /* 0x000000717a227220 */ /* 0x000fe20000410000 */
[----:B------:R-:W-:Y:S02]  /*4100*/  FADD.FTZ R122, R123, R64 ;  /* 0x000000407b7a7221 */ /* 0x000fe40000010000 */
[----:B------:R-:W-:Y:S01]  /*4110*/  FFMA.FTZ R120, R42, R67, R120 ;  /* 0x000000432a787223 */ /* 0x000fe20000010078 */
[----:B------:R-:W-:Y:S01]  /*4120*/  FFMA.FTZ R42, R33, R34, R80 ;  /* 0x00000022212a7223 */ /* 0x000fe20000010050 */
[----:B------:R-:W-:Y:S01]  /*4130*/  FADD.FTZ R78, R67, R78 ;  /* 0x0000004e434e7221 */ /* 0x000fe20000010000 */
[----:B------:R-:W-:Y:S01]  /*4140*/  SHF.L.U32 R67, R94, 0x10, RZ ;  /* 0x000000105e437819 */ /* 0x000fe200000006ff */
[----:B------:R-:W-:Y:S01]  /*4150*/  FADD.FTZ R122, R122, R59 ;  /* 0x0000003b7a7a7221 */ /* 0x000fe20000010000 */
[----:B------:R-:W-:-:S03]  /*4160*/  FMUL.FTZ R121, R42, -1.4426950216293334961 ;  /* 0xbfb8aa3b2a797820 */ /* 0x000fc60000410000 */
[----:B------:R-:W-:-:S03]  /*4170*/  FADD.FTZ R122, R122, R63 ;  /* 0x0000003f7a7a7221 */ /* 0x000fc60000010000 */
[----:B------:R-:W0:Y:S01]  /*4180*/  MUFU.EX2 R121, R121 ;  /* 0x0000007900797308 */ /* 0x000e220000000800 */
[----:B------:R-:W-:-:S04]  /*4190*/  FADD.FTZ R122, R122, R61 ;  /* 0x0000003d7a7a7221 */ /* 0x000fc80000010000 */
[----:B------:R-:W-:Y:S01]  /*41a0*/  FADD.FTZ R122, R122, R57 ;  /* 0x000000397a7a7221 */ /* 0x000fe20000010000 */
[----:B0-----:R-:W-:Y:S01]  /*41b0*/  FADD.FTZ R124, R121, 1 ;  /* 0x3f800000797c7421 */ /* 0x001fe20000010000 */
[----:B------:R-:W-:-:S04]  /*41c0*/  FFMA.FTZ R121, R41, R64, R114 ;  /* 0x0000004029797223 */ /* 0x000fc80000010072 */
[----:B------:R-:W-:Y:S01]  /*41d0*/  FFMA.FTZ R121, R38, R59, R121 ;  /* 0x0000003b26797223 */ /* 0x000fe20000010079 */
[----:B------:R-:W0:Y:S03]  /*41e0*/  MUFU.RCP R124, R124 ;  /* 0x0000007c007c7308 */ /* 0x000e260000001000 */
[----:B------:R-:W-:-:S04]  /*41f0*/  FFMA.FTZ R121, R36, R63, R121 ;  /* 0x0000003f24797223 */ /* 0x000fc80000010079 */
[----:B------:R-:W-:Y:S01]  /*4200*/  FFMA.FTZ R121, R44, R61, R121 ;  /* 0x0000003d2c797223 */ /* 0x000fe20000010079 */
        /* <DEDUP_REMOVED lines=20> */
[----:B------:R-:W-:Y:S01]  /*4350*/  SHF.L.U32 R67, R91, 0x10, RZ ;  /* 0x000000105b437819 */ /* 0x000fe200000006ff */
[-C--:B------:R-:W-:Y:S01]  /*4360*/  FFMA.FTZ R78, R40, R66.reuse, R77 ;  /* 0x00000042284e7223 */ /* 0x080fe2000001004d */
[----:B------:R-:W-:-:S03]  /*4370*/  FMUL.FTZ R77, R33, R66 ;  /* 0x00000042214d7220 */ /* 0x000fc60000410000 */
[----:B------:R-:W-:Y:S01]  /*4380*/  FADD.FTZ R126, -R32, R67 ;  /* 0x00000043207e7221 */ /* 0x000fe20000010100 */
[----:B------:R-:W-:Y:S01]  /*4390*/  FADD.FTZ R67, R65, R66 ;  /* 0x0000004241437221 */ /* 0x000fe20000010000 */
[----:B------:R-:W-:Y:S01]  /*43a0*/  FFMA.FTZ R123, R40, R77, R120 ;  /* 0x0000004d287b7223 */ /* 0x000fe20000010078 */
[----:B------:R-:W-:Y:S01]  /*43b0*/  FADD.FTZ R114, R77, R114 ;  /* 0x000000724d727221 */ /* 0x000fe20000010000 */
[----:B------:R-:W-:Y:S01]  /*43c0*/  FMUL.FTZ R65, R126, R113 ;  /* 0x000000717e417220 */ /* 0x000fe20000410000 */
[----:B------:R-:W-:Y:S01]  /*43d0*/  SHF.L.U32 R77, R92, 0x10, RZ ;  /* 0x000000105c4d7819 */ /* 0x000fe200000006ff */
[----:B------:R-:W-:Y:S01]  /*43e0*/  FADD.FTZ R67, R67, R62 ;  /* 0x0000003e43437221 */ /* 0x000fe20000010000 */
[----:B------:R-:W-:Y:S01]  /*43f0*/  FFMA.FTZ R78, R37, R62, R78 ;  /* 0x0000003e254e7223 */ /* 0x000fe2000001004e */
[----:B------:R-:W-:Y:S02]  /*4400*/  FFMA.FTZ R40, R33, R65, R80 ;  /* 0x0000004121287223 */ /* 0x000fe40000010050 */
[----:B------:R-:W-:Y:S01]  /*4410*/  FADD.FTZ R67, R67, R60 ;  /* 0x0000003c43437221 */ /* 0x000fe20000010000 */
[----:B------:R-:W-:Y:S01]  /*4420*/  FFMA.FTZ R78, R39, R60, R78 ;  /* 0x0000003c274e7223 */ /* 0x000fe2000001004e */
[----:B------:R-:W-:-:S02]  /*4430*/  FMUL.FTZ R66, R40, -1.4426950216293334961 ;  /* 0xbfb8aa3b28427820 */ /* 0x000fc40000410000 */
[----:B------:R-:W-:Y:S01]  /*4440*/  FADD.FTZ R67, R67, R58 ;  /* 0x0000003a43437221 */ /* 0x000fe20000010000 */
[----:B------:R-:W-:-:S03]  /*4450*/  FFMA.FTZ R78, R45, R58, R78 ;  /* 0x0000003a2d4e7223 */ /* 0x000fc6000001004e */
[----:B------:R-:W0:Y:S01]  /*4460*/  MUFU.EX2 R66, R66 ;  /* 0x0000004200427308 */ /* 0x000e220000000800 */
[----:B------:R-:W-:Y:S01]  /*4470*/  FADD.FTZ R67, R67, R56 ;  /* 0x0000003843437221 */ /* 0x000fe20000010000 */
[----:B------:R-:W-:-:S03]  /*4480*/  FFMA.FTZ R78, R53, R56, R78 ;  /* 0x00000038354e7223 */ /* 0x000fc6000001004e */
[----:B------:R-:W-:-:S04]  /*4490*/  FADD.FTZ R67, R67, R52 ;  /* 0x0000003443437221 */ /* 0x000fc80000010000 */
[----:B------:R-:W-:-:S04]  /*44a0*/  FADD.FTZ R67, R67, R54 ;  /* 0x0000003643437221 */ /* 0x000fc80000010000 */
[----:B------:R-:W-:Y:S01]  /*44b0*/  FADD.FTZ R67, R67, R42 ;  /* 0x0000002a43437221 */ /* 0x000fe20000010000 */
[----:B0-----:R-:W-:Y:S01]  /*44c0*/  FADD.FTZ R120, R66, 1 ;  /* 0x3f80000042787421 */ /* 0x001fe20000010000 */
[----:B------:R-:W-:-:S04]  /*44d0*/  FMUL.FTZ R66, R76, R59 ;  /* 0x0000003b4c427220 */ /* 0x000fc80000410000 */
[----:B------:R-:W-:Y:S01]  /*44e0*/  FFMA.FTZ R123, R38, R66, R123 ;  /* 0x00000042267b7223 */ /* 0x000fe2000001007b */
[----:B------:R-:W0:Y:S02]  /*44f0*/  MUFU.RCP R120, R120 ;  /* 0x0000007800787308 */ /* 0x000e240000001000 */
[----:B0-----:R-:W-:Y:S01]  /*4500*/  FADD.FTZ R125, -R120, 1 ;  /* 0x3f800000787d7421 */ /* 0x001fe20000010100 */
[----:B------:R-:W-:-:S03]  /*4510*/  FMUL.FTZ R77, R77, R120 ;  /* 0x000000784d4d7220 */ /* 0x000fc60000410000 */
[----:B------:R-:W-:Y:S01]  /*4520*/  FFMA.FTZ R40, R40, R125, 1 ;  /* 0x3f80000028287423 */ /* 0x000fe2000001007d */
[----:B------:R-:W-:-:S03]  /*4530*/  SHF.L.U32 R125, R24, 0x10, RZ ;  /* 0x00000010187d7819 */ /* 0x000fc600000006ff */
[----:B------:R-:W-:Y:S01]  /*4540*/  FMUL.FTZ R40, R77, R40 ;  /* 0x000000284d287220 */ /* 0x000fe20000410000 */
[----:B------:R-:W-:-:S05]  /*4550*/  SHF.L.U32 R77, R23, 0x10, RZ ;  /* 0x00000010174d7819 */ /* 0x000fca00000006ff */
        /* <DEDUP_REMOVED lines=13> */
[----:B------:R-:W-:-:S04]  /*4630*/  FMUL.FTZ R66, R33, R62 ;  /* 0x0000003e21427220 */ /* 0x000fc80000410000 */
[----:B------:R-:W-:Y:S01]  /*4640*/  FADD.FTZ R114, -R32, R125 ;  /* 0x0000007d20727221 */ /* 0x000fe20000010100 */
[----:B------:R-:W-:Y:S01]  /*4650*/  FFMA.FTZ R123, R37, R66, R123 ;  /* 0x00000042257b7223 */ /* 0x000fe2000001007b */
[----:B------:R-:W-:Y:S01]  /*4660*/  SHF.L.U32 R125, R90, 0x10, RZ ;  /* 0x000000105a7d7819 */ /* 0x000fe200000006ff */
[----:B------:R-:W-:Y:S01]  /*4670*/  FADD.FTZ R77, R66, R77 ;  /* 0x0000004d424d7221 */ /* 0x000fe20000010000 */
[----:B------:R-:W-:-:S04]  /*4680*/  FMUL.FTZ R62, R114, R113 ;  /* 0x00000071723e7220 */ /* 0x000fc80000410000 */
[----:B------:R-:W-:-:S04]  /*4690*/  FFMA.FTZ R37, R33, R62, R80 ;  /* 0x0000003e21257223 */ /* 0x000fc80000010050 */
[----:B------:R-:W-:-:S06]  /*46a0*/  FMUL.FTZ R114, R37, -1.4426950216293334961 ;  /* 0xbfb8aa3b25727820 */ /* 0x000fcc0000410000 */
[----:B------:R-:W0:Y:S02]  /*46b0*/  MUFU.EX2 R114, R114 ;  /* 0x0000007200727308 */ /* 0x000e240000000800 */
[----:B0-----:R-:W-:-:S06]  /*46c0*/  FADD.FTZ R120, R114, 1 ;  /* 0x3f80000072787421 */ /* 0x001fcc0000010000 */
[----:B------:R-:W0:Y:S02]  /*46d0*/  MUFU.RCP R120, R120 ;  /* 0x0000007800787308 */ /* 0x000e240000001000 */
[----:B0-----:R-:W-:Y:S01]  /*46e0*/  FMUL.FTZ R66, R125, R120 ;  /* 0x000000787d427220 */ /* 0x001fe20000410000 */
[----:B------:R-:W-:Y:S01]  /*46f0*/  FADD.FTZ R124, -R120, 1 ;  /* 0x3f800000787c7421 */ /* 0x000fe20000010100 */
[----:B------:R-:W-:-:S03]  /*4700*/  SHF.L.U32 R125, R25, 0x10, RZ ;  /* 0x00000010197d7819 */ /* 0x000fc600000006ff */
[----:B------:R-:W-:Y:S02]  /*4710*/  FFMA.FTZ R37, R37, R124, 1 ;  /* 0x3f80000025257423 */ /* 0x000fe4000001007c */
[----:B------:R-:W-:Y:S01]  /*4720*/  FADD.FTZ R124, -R32, R125 ;  /* 0x0000007d207c7221 */ /* 0x000fe20000010100 */
[----:B------:R-:W-:Y:S01]  /*4730*/  SHF.L.U32 R125, R26, 0x10, RZ ;  /* 0x000000101a7d7819 */ /* 0x000fe200000006ff */
[----:B------:R-:W-:Y:S01]  /*4740*/  FMUL.FTZ R37, R66, R37 ;  /* 0x0000002542257220 */ /* 0x000fe20000410000 */
[----:B------:R-:W-:Y:S01]  /*4750*/  FMUL.FTZ R66, R76, R63 ;  /* 0x0000003f4c427220 */ /* 0x000fe20000410000 */
[----:B------:R-:W-:-:S03]  /*4760*/  FMUL.FTZ R63, R124, R113 ;  /* 0x000000717c3f7220 */ /* 0x000fc60000410000 */
[----:B------:R-:W-:Y:S01]  /*4770*/  FFMA.FTZ R123, R36, R66, R123 ;  /* 0x00000042247b7223 */ /* 0x000fe2000001007b */
[----:B------:R-:W-:Y:S01]  /*4780*/  FFMA.FTZ R36, R76, R63, R79 ;  /* 0x0000003f4c247223 */ /* 0x000fe2000001004f */
[----:B------:R-:W-:-:S03]  /*4790*/  FADD.FTZ R77, R77, R66 ;  /* 0x000000424d4d7221 */ /* 0x000fc60000010000 */
        /* <DEDUP_REMOVED lines=50> */
[----:B0-----:R-:W-:Y:S01]  /*4ac0*/  FADD.FTZ R120, R114, 1 ;  /* 0x3f80000072787421 */ /* 0x001fe20000010000 */
[----:B------:R-:W-:-:S04]  /*4ad0*/  FMUL.FTZ R114, R76, R57 ;  /* 0x000000394c727220 */ /* 0x000fc80000410000 */
[----:B------:R-:W-:Y:S01]  /*4ae0*/  FFMA.FTZ R123, R48, R114, R123 ;  /* 0x00000072307b7223 */ /* 0x000fe2000001007b */
[----:B------:R-:W0:Y:S01]  /*4af0*/  MUFU.RCP R120, R120 ;  /* 0x0000007800787308 */ /* 0x000e220000001000 */
[----:B------:R-:W-:Y:S01]  /*4b00*/  FADD.FTZ R77, R77, R114 ;  /* 0x000000724d4d7221 */ /* 0x000fe20000010000 */
[----:B------:R-:W-:Y:S01]  /*4b10*/  SHF.L.U32 R114, R30, 0x10, RZ ;  /* 0x000000101e727819 */ /* 0x000fe200000006ff */
[----:B0-----:R-:W-:Y:S01]  /*4b20*/  FMUL.FTZ R66, R125, R120 ;  /* 0x000000787d427220 */ /* 0x001fe20000410000 */
[----:B------:R-:W-:Y:S01]  /*4b30*/  FADD.FTZ R124, -R120, 1 ;  /* 0x3f800000787c7421 */ /* 0x000fe20000010100 */
[----:B------:R-:W-:-:S03]  /*4b40*/  SHF.L.U32 R125, R29, 0x10, RZ ;  /* 0x000000101d7d7819 */ /* 0x000fc600000006ff */
[----:B------:R-:W-:Y:S02]  /*4b50*/  FFMA.FTZ R45, R45, R124, 1 ;  /* 0x3f8000002d2d7423 */ /* 0x000fe4000001007c */
[----:B------:R-:W-:Y:S02]  /*4b60*/  FADD.FTZ R124, -R32, R125 ;  /* 0x0000007d207c7221 */ /* 0x000fe40000010100 */
[----:B------:R-:W-:Y:S01]  /*4b70*/  FMUL.FTZ R45, R66, R45 ;  /* 0x0000002d422d7220 */ /* 0x000fe20000410000 */
[----:B------:R-:W-:Y:S01]  /*4b80*/  FFMA.FTZ R66, R48, R57, R121 ;  /* 0x0000003930427223 */ /* 0x000fe20000010079 */
        /* <DEDUP_REMOVED lines=11> */
[----:B------:R-:W-:-:S04]  /*4c40*/  FMUL.FTZ R114, R33, R56 ;  /* 0x0000003821727220 */ /* 0x000fc80000410000 */
[----:B------:R-:W-:Y:S01]  /*4c50*/  FADD.FTZ R124, -R32, R125 ;  /* 0x0000007d207c7221 */ /* 0x000fe20000010100 */
[----:B------:R-:W-:Y:S01]  /*4c60*/  FFMA.FTZ R120, R53, R114, R123 ;  /* 0x0000007235787223 */ /* 0x000fe2000001007b */
[----:B------:R-:W-:Y:S01]  /*4c70*/  FADD.FTZ R77, R114, R77 ;  /* 0x0000004d724d7221 */ /* 0x000fe20000010000 */
[----:B------:R-:W-:Y:S01]  /*4c80*/  SHF.L.U32 R114, R84, 0x10, RZ ;  /* 0x0000001054727819 */ /* 0x000fe200000006ff */
[----:B------:R-:W-:Y:S01]  /*4c90*/  FMUL.FTZ R56, R124, R113 ;  /* 0x000000717c387220 */ /* 0x000fe20000410000 */
[----:B------:R-:W-:-:S03]  /*4ca0*/  SHF.L.U32 R125, R31, 0x10, RZ ;  /* 0x000000101f7d7819 */ /* 0x000fc600000006ff */
[----:B------:R-:W-:-:S04]  /*4cb0*/  FFMA.FTZ R53, R33, R56, R80 ;  /* 0x0000003821357223 */ /* 0x000fc80000010050 */
[----:B------:R-:W-:-:S06]  /*4cc0*/  FMUL.FTZ R121, R53, -1.4426950216293334961 ;  /* 0xbfb8aa3b35797820 */ /* 0x000fcc0000410000 */
[----:B------:R-:W0:Y:S02]  /*4cd0*/  MUFU.EX2 R121, R121 ;  /* 0x0000007900797308 */ /* 0x000e240000000800 */
[----:B0-----:R-:W-:Y:S01]  /*4ce0*/  FADD.FTZ R123, R121, 1 ;  /* 0x3f800000797b7421 */ /* 0x001fe20000010000 */
[----:B------:R-:W-:-:S05]  /*4cf0*/  FADD.FTZ R121, R122, R55 ;  /* 0x000000377a797221 */ /* 0x000fca0000010000 */
[----:B------:R-:W0:Y:S02]  /*4d00*/  MUFU.RCP R123, R123 ;  /* 0x0000007b007b7308 */ /* 0x000e240000001000 */
[----:B0-----:R-:W-:Y:S01]  /*4d10*/  FADD.FTZ R124, -R123, 1 ;  /* 0x3f8000007b7c7421 */ /* 0x001fe20000010100 */
[----:B------:R-:W-:Y:S01]  /*4d20*/  FMUL.FTZ R114, R114, R123 ;  /* 0x0000007b72727220 */ /* 0x000fe20000410000 */
[----:B------:R-:W-:Y:S02]  /*4d30*/  FMUL.FTZ R123, R76, R55 ;  /* 0x000000374c7b7220 */ /* 0x000fe40000410000 */
[----:B------:R-:W-:Y:S01]  /*4d40*/  FFMA.FTZ R53, R53, R124, 1 ;  /* 0x3f80000035357423 */ /* 0x000fe2000001007c */
[----:B------:R-:W-:Y:S01]  /*4d50*/  FADD.FTZ R124, -R32, R125 ;  /* 0x0000007d207c7221 */ /* 0x000fe20000010100 */
[----:B------:R-:W-:Y:S01]  /*4d60*/  FFMA.FTZ R125, R51, R123, R120 ;  /* 0x0000007b337d7223 */ /* 0x000fe20000010078 */
[----:B------:R-:W-:Y:S01]  /*4d70*/  FADD.FTZ R123, R77, R123 ;  /* 0x0000007b4d7b7221 */ /* 0x000fe20000010000 */
[----:B------:R-:W-:Y:S01]  /*4d80*/  FMUL.FTZ R53, R114, R53 ;  /* 0x0000003572357220 */ /* 0x000fe20000410000 */
[----:B------:R-:W-:Y:S01]  /*4d90*/  FFMA.FTZ R114, R51, R55, R66 ;  /* 0x0000003733727223 */ /* 0x000fe20000010042 */
[----:B------:R-:W-:Y:S01]  /*4da0*/  FMUL.FTZ R55, R124, R113 ;  /* 0x000000717c377220 */ /* 0x000fe20000410000 */
[----:B------:R-:W-:-:S02]  /*4db0*/  SHF.L.U32 R77, R68, 0x10, RZ ;  /* 0x00000010444d7819 */ /* 0x000fc400000006ff */
[----:B------:R-:W-:Y:S01]  /*4dc0*/  FFMA.FTZ R114, R47, R50, R114 ;  /* 0x000000322f727223 */ /* 0x000fe20000010072 */
[----:B------:R-:W-:-:S04]  /*4dd0*/  FFMA.FTZ R51, R76, R55, R79 ;  /* 0x000000374c337223 */ /* 0x000fc8000001004f */
[----:B------:R-:W-:-:S06]  /*4de0*/  FMUL.FTZ R120, R51, -1.4426950216293334961 ;  /* 0xbfb8aa3b33787820 */ /* 0x000fcc0000410000 */
[----:B------:R-:W0:Y:S02]  /*4df0*/  MUFU.EX2 R120, R120 ;  /* 0x0000007800787308 */ /* 0x000e240000000800 */
[----:B0-----:R-:W-:-:S06]  /*4e00*/  FADD.FTZ R122, R120, 1 ;  /* 0x3f800000787a7421 */ /* 0x001fcc0000010000 */
[----:B------:R-:W0:Y:S02]  /*4e10*/  MUFU.RCP R122, R122 ;  /* 0x0000007a007a7308 */ /* 0x000e240000001000 */
[----:B0-----:R-:W-:Y:S01]  /*4e20*/  FADD.FTZ R124, -R122, 1 ;  /* 0x3f8000007a7c7421 */ /* 0x001fe20000010100 */
[----:B------:R-:W-:Y:S01]  /*4e30*/  FMUL.FTZ R66, R77, R122 ;  /* 0x0000007a4d427220 */ /* 0x000fe20000410000 */
[-C--:B------:R-:W-:Y:S01]  /*4e40*/  FFMA.FTZ R77, R49, R52.reuse, R78 ;  /* 0x00000034314d7223 */ /* 0x080fe2000001004e */
[----:B------:R-:W-:Y:S01]  /*4e50*/  FMUL.FTZ R52, R33, R52 ;  /* 0x0000003421347220 */ /* 0x000fe20000410000 */
[----:B------:R-:W-:Y:S02]  /*4e60*/  FFMA.FTZ R51, R51, R124, 1 ;  /* 0x3f80000033337423 */ /* 0x000fe4000001007c */
[----:B------:R-:W-:Y:S01]  /*4e70*/  FFMA.FTZ R77, R46, R54, R77 ;  /* 0x000000362e4d7223 */ /* 0x000fe2000001004d */
[----:B------:R-:W-:Y:S01]  /*4e80*/  FFMA.FTZ R78, R49, R52, R125 ;  /* 0x00000034314e7223 */ /* 0x000fe2000001007d */
[----:B------:R-:W-:Y:S01]  /*4e90*/  FMUL.FTZ R66, R66, R51 ;  /* 0x0000003342427220 */ /* 0x000fe20000410000 */
[----:B------:R-:W-:Y:S01]  /*4ea0*/  SHF.L.U32 R51, R81, 0x10, RZ ;  /* 0x0000001051337819 */ /* 0x000fe200000006ff */
[----:B------:R-:W-:Y:S01]  /*4eb0*/  FADD.FTZ R123, R52, R123 ;  /* 0x0000007b347b7221 */ /* 0x000fe20000010000 */
[----:B------:R-:W-:-:S03]  /*4ec0*/  SHF.L.U32 R125, R82, 0x10, RZ ;  /* 0x00000010527d7819 */ /* 0x000fc600000006ff */
        /* <DEDUP_REMOVED lines=10> */
[----:B------:R-:W-:Y:S01]  /*4f70*/  FMUL.FTZ R49, R76, R50 ;  /* 0x000000324c317220 */ /* 0x000fe20000410000 */
[----:B------:R-:W-:Y:S02]  /*4f80*/  FADD.FTZ R52, R121, R50 ;  /* 0x0000003279347221 */ /* 0x000fe40000010000 */
[----:B------:R-:W-:Y:S01]  /*4f90*/  FMUL.FTZ R50, R124, R125 ;  /* 0x0000007d7c327220 */ /* 0x000fe20000410000 */
[----:B------:R-:W-:Y:S01]  /*4fa0*/  FFMA.FTZ R78, R47, R49, R78 ;  /* 0x000000312f4e7223 */ /* 0x000fe2000001004e */
[----:B------:R-:W-:Y:S01]  /*4fb0*/  FMUL.FTZ R47, R33, R54 ;  /* 0x00000036212f7220 */ /* 0x000fe20000410000 */
[----:B------:R-:W-:Y:S01]  /*4fc0*/  FADD.FTZ R54, R123, R49 ;  /* 0x000000317b367221 */ /* 0x000fe20000010000 */
[----:B------:R-:W-:Y:S01]  /*4fd0*/  FADD.FTZ R52, R52, R43 ;  /* 0x0000002b34347221 */ /* 0x000fe20000010000 */
[----:B------:R-:W-:Y:S01]  /*4fe0*/  FFMA.FTZ R49, R35, R43, R114 ;  /* 0x0000002b23317223 */ /* 0x000fe20000010072 */
[----:B------:R-:W-:Y:S01]  /*4ff0*/  FFMA.FTZ R78, R46, R47, R78 ;  /* 0x0000002f2e4e7223 */ /* 0x000fe2000001004e */
[----:B------:R-:W-:Y:S01]  /*5000*/  FMUL.FTZ R43, R76, R43 ;  /* 0x0000002b4c2b7220 */ /* 0x000fe20000410000 */
[----:B------:R-:W-:Y:S01]  /*5010*/  FADD.FTZ R54, R47, R54 ;  /* 0x000000362f367221 */ /* 0x000fe20000010000 */
[----:B------:R-:W-:-:S02]  /*5020*/  FFMA.FTZ R46, R34, R42, R77 ;  /* 0x0000002a222e7223 */ /* 0x000fc4000001004d */
[----:B------:R-:W-:Y:S01]  /*5030*/  FFMA.FTZ R78, R35, R43, R78 ;  /* 0x0000002b234e7223 */ /* 0x000fe2000001004e */
[----:B------:R-:W-:Y:S01]  /*5040*/  FMUL.FTZ R35, R33, R42 ;  /* 0x0000002a21237220 */ /* 0x000fe20000410000 */
[----:B------:R-:W-:Y:S01]  /*5050*/  FADD.FTZ R54, R54, R43 ;  /* 0x0000002b36367221 */ /* 0x000fe20000010000 */
[----:B------:R-:W-:Y:S02]  /*5060*/  FMUL.FTZ R42, R76, R41 ;  /* 0x000000294c2a7220 */ /* 0x000fe40000410000 */
[----:B------:R-:W-:Y:S01]  /*5070*/  FFMA.FTZ R43, R34, R35, R78 ;  /* 0x00000023222b7223 */ /* 0x000fe2000001004e */
[----:B------:R-:W-:Y:S01]  /*5080*/  FADD.FTZ R54, R35, R54 ;  /* 0x0000003623367221 */ /* 0x000fe20000010000 */
[----:B------:R-:W-:Y:S01]  /*5090*/  FFMA.FTZ R34, R64, R41, R49 ;  /* 0x0000002940227223 */ /* 0x000fe20000010031 */
[----:B------:R-:W-:Y:S01]  /*50a0*/  FADD.FTZ R41, R52, R41 ;  /* 0x0000002934297221 */ /* 0x000fe20000010000 */
[----:B------:R-:W-:Y:S01]  /*50b0*/  FFMA.FTZ R43, R64, R42, R43 ;  /* 0x0000002a402b7223 */ /* 0x000fe2000001002b */
[----:B------:R-:W-:Y:S01]  /*50c0*/  FMUL.FTZ R64, R33, R40 ;  /* 0x0000002821407220 */ /* 0x000fe20000410000 */
[----:B------:R-:W-:Y:S01]  /*50d0*/  FADD.FTZ R47, R54, R42 ;  /* 0x0000002a362f7221 */ /* 0x000fe20000010000 */
[----:B------:R-:W-:Y:S01]  /*50e0*/  FFMA.FTZ R34, R59, R38, R34 ;  /* 0x000000263b227223 */ /* 0x000fe20000010022 */
[----:B------:R-:W-:Y:S01]  /*50f0*/  FMUL.FTZ R49, R33, R37 ;  /* 0x0000002521317220 */ /* 0x000fe20000410000 */
[----:B------:R-:W-:Y:S01]  /*5100*/  FFMA.FTZ R42, R65, R64, R43 ;  /* 0x00000040412a7223 */ /* 0x000fe2000001002b */
[----:B------:R-:W-:Y:S01]  /*5110*/  FMUL.FTZ R43, R76, R38 ;  /* 0x000000264c2b7220 */ /* 0x000fe20000410000 */
[----:B------:R-:W-:Y:S01]  /*5120*/  FADD.FTZ R47, R64, R47 ;  /* 0x0000002f402f7221 */ /* 0x000fe20000010000 */
[----:B------:R-:W-:Y:S01]  /*5130*/  FADD.FTZ R41, R41, R38 ;  /* 0x0000002629297221 */ /* 0x000fe20000010000 */
[----:B------:R-:W-:Y:S01]  /*5140*/  FFMA.FTZ R35, R65, R40, R46 ;  /* 0x0000002841237223 */ /* 0x000fe2000001002e */
        /* <DEDUP_REMOVED lines=9> */
[-C--:B------:R-:W-:Y:S01]  /*51e0*/  FMUL.FTZ R37, R33, R39.reuse ;  /* 0x0000002721257220 */ /* 0x080fe20000410000 */
[----:B------:R-:W-:Y:S01]  /*51f0*/  FADD.FTZ R38, R38, R43 ;  /* 0x0000002b26267221 */ /* 0x000fe20000010000 */
[----:B------:R-:W-:Y:S01]  /*5200*/  FMUL.FTZ R43, R76, R44 ;  /* 0x0000002c4c2b7220 */ /* 0x000fe20000410000 */
[C---:B------:R-:W-:Y:S01]  /*5210*/  FFMA.FTZ R35, R60.reuse, R39, R35 ;  /* 0x000000273c237223 */ /* 0x040fe20000010023 */
[----:B------:R-:W-:Y:S01]  /*5220*/  FFMA.FTZ R42, R60, R37, R42 ;  /* 0x000000253c2a7223 */ /* 0x000fe2000001002a */
[----:B------:R-:W-:Y:S01]  /*5230*/  FADD.FTZ R38, R37, R38 ;  /* 0x0000002625267221 */ /* 0x000fe20000010000 */
[----:B------:R-:W-:Y:S01]  /*5240*/  FADD.FTZ R40, R40, R39 ;  /* 0x0000002728287221 */ /* 0x000fe20000010000 */
[----:B------:R-:W-:Y:S01]  /*5250*/  FMUL.FTZ R39, R33, R45 ;  /* 0x0000002d21277220 */ /* 0x000fe20000410000 */
[----:B------:R-:W-:Y:S01]  /*5260*/  FFMA.FTZ R42, R61, R43, R42 ;  /* 0x0000002b3d2a7223 */ /* 0x000fe2000001002a */
[----:B------:R-:W-:Y:S01]  /*5270*/  FADD.FTZ R38, R38, R43 ;  /* 0x0000002b26267221 */ /* 0x000fe20000010000 */
[----:B------:R-:W-:Y:S01]  /*5280*/  FFMA.FTZ R34, R63, R36, R34 ;  /* 0x000000243f227223 */ /* 0x000fe20000010022 */
[----:B------:R-:W-:Y:S01]  /*5290*/  FMUL.FTZ R43, R76, R48 ;  /* 0x000000304c2b7220 */ /* 0x000fe20000410000 */
[C---:B------:R-:W-:Y:S01]  /*52a0*/  FFMA.FTZ R42, R58.reuse, R39, R42 ;  /* 0x000000273a2a7223 */ /* 0x040fe2000001002a */
[----:B------:R-:W-:Y:S01]  /*52b0*/  FADD.FTZ R38, R39, R38 ;  /* 0x0000002627267221 */ /* 0x000fe20000010000 */
[----:B------:R-:W-:Y:S01]  /*52c0*/  FFMA.FTZ R37, R61, R44, R34 ;  /* 0x0000002c3d257223 */ /* 0x000fe20000010022 */
[----:B------:R-:W-:Y:S01]  /*52d0*/  FFMA.FTZ R35, R58, R45, R35 ;  /* 0x0000002d3a237223 */ /* 0x000fe20000010023 */
[----:B------:R-:W-:Y:S01]  /*52e0*/  FADD.FTZ R40, R40, R45 ;  /* 0x0000002d28287221 */ /* 0x000fe20000010000 */
[----:B------:R-:W-:Y:S01]  /*52f0*/  FMUL.FTZ R39, R33, R53 ;  /* 0x0000003521277220 */ /* 0x000fe20000410000 */
[----:B------:R-:W-:Y:S01]  /*5300*/  FFMA.FTZ R45, R57, R43, R42 ;  /* 0x0000002b392d7223 */ /* 0x000fe2000001002a */
[----:B------:R-:W-:Y:S01]  /*5310*/  FADD.FTZ R41, R41, R36 ;  /* 0x0000002429297221 */ /* 0x000fe20000010000 */
[----:B------:R-:W-:Y:S01]  /*5320*/  FADD.FTZ R38, R38, R43 ;  /* 0x0000002b26267221 */ /* 0x000fe20000010000 */
[----:B------:R-:W-:Y:S01]  /*5330*/  FFMA.FTZ R64, R57, R48, R37 ;  /* 0x0000003039407223 */ /* 0x000fe20000010025 */
[----:B------:R-:W-:Y:S01]  /*5340*/  FMUL.FTZ R37, R76, R66 ;  /* 0x000000424c257220 */ /* 0x000fe20000410000 */
[C---:B------:R-:W-:Y:S01]  /*5350*/  FFMA.FTZ R34, R56.reuse, R39, R45 ;  /* 0x0000002738227223 */ /* 0x040fe2000001002d */
[----:B------:R-:W-:Y:S01]  /*5360*/  FADD.FTZ R41, R41, R44 ;  /* 0x0000002c29297221 */ /* 0x000fe20000010000 */
[----:B------:R-:W-:Y:S01]  /*5370*/  FADD.FTZ R38, R39, R38 ;  /* 0x0000002627267221 */ /* 0x000fe20000010000 */
[----:B------:R-:W-:Y:S01]  /*5380*/  FFMA.FTZ R56, R56, R53, R35 ;  /* 0x0000003538387223 */ /* 0x000fe20000010023 */
[----:B------:R-:W-:Y:S01]  /*5390*/  FFMA.FTZ R34, R55, R37, R34 ;  /* 0x0000002537227223 */ /* 0x000fe20000010022 */
[----:B------:R-:W-:Y:S01]  /*53a0*/  FADD.FTZ R41, R41, R48 ;  /* 0x0000003029297221 */ /* 0x000fe20000010000 */
[----:B------:R-:W-:Y:S01]  /*53b0*/  FMUL.FTZ R36, R33, R50 ;  /* 0x0000003221247220 */ /* 0x000fe20000410000 */
[----:B------:R-:W-:Y:S01]  /*53c0*/  FADD.FTZ R37, R38, R37 ;  /* 0x0000002526257221 */ /* 0x000fe20000010000 */
[----:B------:R-:W-:Y:S01]  /*53d0*/  FADD.FTZ R53, R40, R53 ;  /* 0x0000003528357221 */ /* 0x000fe20000010000 */
[----:B------:R-:W-:Y:S01]  /*53e0*/  FFMA.FTZ R64, R55, R66, R64 ;  /* 0x0000004237407223 */ /* 0x000fe20000010040 */
[----:B------:R-:W-:Y:S01]  /*53f0*/  FFMA.FTZ R35, R51, R36, R34 ;  /* 0x0000002433237223 */ /* 0x000fe20000010022 */
[----:B------:R-:W-:Y:S01]  /*5400*/  FADD.FTZ R38, R36, R37 ;  /* 0x0000002524267221 */ /* 0x000fe20000010000 */
[----:B------:R-:W-:Y:S01]  /*5410*/  FADD.FTZ R66, R41, R66 ;  /* 0x0000004229427221 */ /* 0x000fe20000010000 */
[----:B------:R-:W-:Y:S01]  /*5420*/  FFMA.FTZ R65, R51, R50, R56 ;  /* 0x0000003233417223 */ /* 0x000fe20000010038 */
[----:B------:R-:W-:-:S07]  /*5430*/  FADD.FTZ R67, R53, R50 ;  /* 0x0000003235437221 */ /* 0x000fce0000010000 */
.L_x_340:
[----:B------:R-:W-:Y:S01]  /*5440*/  MOV R37, R35 ;  /* 0x0000002300257202 */ /* 0x000fe20000000f00 */
[----:B------:R-:W0:Y:S01]  /*5450*/  S2R R58, SR_TID.X ;  /* 0x00000000003a7919 */ /* 0x000e220000002100 */
[C---:B------:R-:W-:Y:S01]  /*5460*/  ISETP.GT.AND P0, PT, R0.reuse, 0x1e, PT ;  /* 0x0000001e0000780c */ /* 0x040fe20003f04270 */
[----:B------:R-:W1:Y:S01]  /*5470*/  S2UR UR8, SR_CgaCtaId ;  /* 0x00000000000879c3 */ /* 0x000e620000008800 */
[----:B------:R-:W-:Y:S01]  /*5480*/  UMOV UR5, 0x400 ;  /* 0x0000040000057882 */ /* 0x000fe20000000000 */
[----:B------:R-:W2:Y:S01]  /*5490*/  SHFL.DOWN PT, R34, R37, 0x1, 0x1f ;  /* 0x08201f0025227f89 */ /* 0x000ea200000e0000 */
[----:B------:R-:W-:Y:S01]  /*54a0*/  UIADD3 UR4, UPT, UPT, UR5, 0x80, URZ ;  /* 0x0000008005047890 */ /* 0x000fe2000fffe0ff */
[C---:B------:R-:W-:Y:S01]  /*54b0*/  ISETP.GT.AND P3, PT, R0.reuse, 0xf, PT ;  /* 0x0000000f0000780c */ /* 0x040fe20003f64270 */
[----:B------:R-:W-:Y:S01]  /*54c0*/  BSSY.RECONVERGENT B0, `(.L_x_341) ;  /* 0x0000028000007945 */ /* 0x000fe20003800200 */
[----:B------:R-:W3:Y:S01]  /*54d0*/  SHFL.DOWN PT, R35, R38, 0x1, 0x1f ;  /* 0x08201f0026237f89 */ /* 0x000ee200000e0000 */
[----:B------:R-:W-:Y:S01]  /*54e0*/  ISETP.GT.AND P2, PT, R0, 0x17, PT ;  /* 0x000000170000780c */ /* 0x000fe20003f44270 */
[----:B------:R-:W4:Y:S08]  /*54f0*/  LDC R78, c[0x0][0x374] ;  /* 0x0000dd00ff4e7b82 */ /* 0x000f300000000800 */
[----:B------:R-:W5:Y:S01]  /*5500*/  LDC R77, c[0x0][0x370] ;  /* 0x0000dc00ff4d7b82 */ /* 0x000f620000000800 */
[----:B-1----:R-:W-:Y:S01]  /*5510*/  ULEA UR4, UR8, UR4, 0x18 ;  /* 0x0000000408047291 */ /* 0x002fe2000f8ec0ff */
[----:B--2---:R-:W-:Y:S01]  /*5520*/  @!P0 FADD.FTZ R37, R34, R37 ;  /* 0x0000002522258221 */ /* 0x004fe20000010000 */
[----:B---3--:R-:W-:-:S04]  /*5530*/  @!P0 FADD.FTZ R38, R35, R38 ;  /* 0x0000002623268221 */ /* 0x008fc80000010000 */
[----:B------:R-:W1:Y:S01]  /*5540*/  SHFL.DOWN PT, R34, R37, 0x2, 0x1f ;  /* 0x08401f0025227f89 */ /* 0x000e6200000e0000 */
[----:B------:R-:W-:Y:S02]  /*5550*/  ISETP.GT.AND P0, PT, R0, 0x1d, PT ;  /* 0x0000001d0000780c */ /* 0x000fe40003f04270 */
[C---:B0-----:R-:W-:Y:S01]  /*5560*/  LEA R114, R58.reuse, UR4, 0x4 ;  /* 0x000000043a727c11 */ /* 0x041fe2000f8e20ff */
        /* <DEDUP_REMOVED lines=12> */
[----:B-----5:R-:W-:-:S03]  /*5630*/  ISETP.GE.U32.AND P0, PT, R77, 0x2, PT ;  /* 0x000000024d00780c */ /* 0x020fc60003f06070 */
[----:B------:R-:W1:Y:S01]  /*5640*/  SHFL.DOWN PT, R35, R38, 0x8, 0x1f ;  /* 0x09001f0026237f89 */ /* 0x000e6200000e0000 */
[----:B0-----:R-:W-:Y:S01]  /*5650*/  FADD.FTZ R40, R37, R34 ;  /* 0x0000002225287221 */ /* 0x001fe20000010000 */
[----:B-1----:R-:W-:-:S04]  /*5660*/  FADD.FTZ R39, R38, R35 ;  /* 0x0000002326277221 */ /* 0x002fc80000010000 */
[----:B------:R-:W-:Y:S02]  /*5670*/  FSEL R34, R37, R40, P2 ;  /* 0x0000002825227208 */ /* 0x000fe40001000000 */
[----:B------:R-:W-:-:S03]  /*5680*/  FSEL R35, R38, R39, P2 ;  /* 0x0000002726237208 */ /* 0x000fc60001000000 */
[----:B------:R0:W1:Y:S04]  /*5690*/  SHFL.DOWN PT, R37, R34, 0x10, 0x1f ;  /* 0x0a001f0022257f89 */ /* 0x00006800000e0000 */
[----:B------:R0:W2:Y:S01]  /*56a0*/  SHFL.DOWN PT, R38, R35, 0x10, 0x1f ;  /* 0x0a001f0023267f89 */ /* 0x0000a200000e0000 */
[----:B----4-:R-:W-:Y:S05]  /*56b0*/  @P3 BRA `(.L_x_342) ;  /* 0x0000000000203947 */ /* 0x010fea0003800000 */
        /* <DEDUP_REMOVED lines=8> */
.L_x_342:
[----:B------:R-:W-:Y:S05]  /*5740*/  BSYNC.RECONVERGENT B0 ;  /* 0x0000000000007941 */ /* 0x000fea0003800200 */
.L_x_341:
[----:B------:R-:W-:Y:S06]  /*5750*/  BAR.SYNC.DEFER_BLOCKING 0x0 ;  /* 0x0000000000007b1d */ /* 0x000fec0000010000 */
[----:B------:R-:W-:Y:S04]  /*5760*/  BSSY.RECONVERGENT B0, `(.L_x_343) ;  /* 0x000001f000007945 */ /* 0x000fe80003800200 */
[----:B------:R-:W-:Y:S05]  /*5770*/  @P1 BRA `(.L_x_344) ;  /* 0x0000000000741947 */ /* 0x000fea0003800000 */
[----:B------:R-:W-:-:S09]  /*5780*/  ULEA UR4, UR8, UR5, 0x18 ;  /* 0x0000000508047291 */ /* 0x000fd2000f8ec0ff */
[----:B------:R-:W4:Y:S04]  /*5790*/  LDS.64 R56, [UR4+0x18] ;  /* 0x00001804ff387984 */ /* 0x000f280008000a00 */
[----:B-123--:R-:W1:Y:S04]  /*57a0*/  LDS.128 R36, [UR4+0x20] ;  /* 0x00002004ff247984 */ /* 0x00ee680008000c00 */
[----:B------:R-:W2:Y:S04]  /*57b0*/  LDS.128 R40, [UR4+0x30] ;  /* 0x00003004ff287984 */ /* 0x000ea80008000c00 */
[----:B------:R-:W3:Y:S04]  /*57c0*/  LDS.128 R44, [UR4+0x40] ;  /* 0x00004004ff2c7984 */ /* 0x000ee80008000c00 */
[----:B------:R-:W5:Y:S04]  /*57d0*/  LDS.128 R48, [UR4+0x50] ;  /* 0x00005004ff307984 */ /* 0x000f680008000c00 */
[----:B------:R-:W5:Y:S01]  /*57e0*/  LDS.128 R52, [UR4+0x60] ;  /* 0x00006004ff347984 */ /* 0x000f620008000c00 */
[----:B----4-:R-:W-:Y:S01]  /*57f0*/  FADD.FTZ R59, R34, R56 ;  /* 0x00000038223b7221 */ /* 0x010fe20000010000 */
[----:B0-----:R-:W-:-:S03]  /*5800*/  FADD.FTZ R34, R35, R57 ;  /* 0x0000003923227221 */ /* 0x001fc60000010000 */
        /* <DEDUP_REMOVED lines=16> */
[----:B------:R-:W-:Y:S01]  /*5910*/  FADD.FTZ R59, R59, R52 ;  /* 0x000000343b3b7221 */ /* 0x000fe20000010000 */
[----:B------:R-:W-:-:S03]  /*5920*/  FADD.FTZ R36, R34, R53 ;  /* 0x0000003522247221 */ /* 0x000fc60000010000 */
[----:B------:R-:W-:Y:S01]  /*5930*/  FADD.FTZ R34, R59, R54 ;  /* 0x000000363b227221 */ /* 0x000fe20000010000 */
[----:B------:R-:W-:-:S07]  /*5940*/  FADD.FTZ R35, R36, R55 ;  /* 0x0000003724237221 */ /* 0x000fce0000010000 */
.L_x_344:
[----:B------:R-:W-:Y:S05]  /*5950*/  BSYNC.RECONVERGENT B0 ;  /* 0x0000000000007941 */ /* 0x000fea0003800200 */
.L_x_343:
[----:B------:R-:W-:Y:S01]  /*5960*/  BAR.SYNC.DEFER_BLOCKING 0x0 ;  /* 0x0000000000007b1d */ /* 0x000fe20000010000 */
[----:B------:R-:W-:-:S05]  /*5970*/  IMAD R115, R115, 0xc, R58 ;  /* 0x0000000c73737824 */ /* 0x000fca00078e023a */
[----:B------:R-:W-:Y:S04]  /*5980*/  BSSY.RECONVERGENT B0, `(.L_x_345) ;  /* 0x000009d000007945 */ /* 0x000fe80003800200 */
[----:B------:R-:W-:Y:S05]  /*5990*/  @P4 BRA `(.L_x_346) ;  /* 0x00000008006c4947 */ /* 0x000fea0003800000 */
[----:B-123--:R-:W1:Y:S04]  /*59a0*/  LDS.128 R36, [R114+0xc0] ;  /* 0x0000c00072247984 */ /* 0x00ee680000000c00 */
[----:B------:R-:W2:Y:S04]  /*59b0*/  LDS.128 R52, [R114+0x180] ;  /* 0x0001800072347984 */ /* 0x000ea80000000c00 */
[----:B------:R-:W3:Y:S04]  /*59c0*/  LDS.128 R56, [R114+0x240] ;  /* 0x0002400072387984 */ /* 0x000ee80000000c00 */
[----:B------:R-:W4:Y:S04]  /*59d0*/  LDS.128 R60, [R114+0x300] ;  /* 0x00030000723c7984 */ /* 0x000f280000000c00 */
[----:B------:R-:W5:Y:S04]  /*59e0*/  LDS.128 R48, [R114+0x3c0] ;  /* 0x0003c00072307984 */ /* 0x000f680000000c00 */
[----:B------:R-:W0:Y:S04]  /*59f0*/  LDS.128 R44, [R114+0x480] ;  /* 0x00048000722c7984 */ /* 0x000e280000000c00 */
[----:B------:R-:W0:Y:S01]  /*5a00*/  LDS.128 R40, [R114+0x540] ;  /* 0x0005400072287984 */ /* 0x000e220000000c00 */
        /* <DEDUP_REMOVED lines=12> */
[----:B------:R-:W2:Y:S01]  /*5ad0*/  LDS.128 R52, [R114+0x6c0] ;  /* 0x0006c00072347984 */ /* 0x000ea20000000c00 */
[----:B------:R-:W-:Y:S01]  /*5ae0*/  FADD.FTZ R64, R64, R59 ;  /* 0x0000003b40407221 */ /* 0x000fe20000010000 */
[----:B----4-:R-:W-:Y:S01]  /*5af0*/  FADD.FTZ R121, R121, R60 ;  /* 0x0000003c79797221 */ /* 0x010fe20000010000 */
[----:B------:R-:W-:Y:S01]  /*5b00*/  FADD.FTZ R66, R66, R61 ;  /* 0x0000003d42427221 */ /* 0x000fe20000010000 */
[----:B------:R-:W3:Y:S01]  /*5b10*/  LDS.128 R56, [R114+0x780] ;  /* 0x0007800072387984 */ /* 0x000ee20000000c00 */
[----:B------:R-:W-:Y:S01]  /*5b20*/  FADD.FTZ R65, R65, R62 ;  /* 0x0000003e41417221 */ /* 0x000fe20000010000 */
[----:B------:R-:W-:Y:S01]  /*5b30*/  FADD.FTZ R64, R64, R63 ;  /* 0x0000003f40407221 */ /* 0x000fe20000010000 */
[----:B-----5:R-:W-:Y:S01]  /*5b40*/  FADD.FTZ R121, R121, R48 ;  /* 0x0000003079797221 */ /* 0x020fe20000010000 */
[----:B------:R-:W4:Y:S01]  /*5b50*/  LDS.128 R60, [R114+0x840] ;  /* 0x00084000723c7984 */ /* 0x000f220000000c00 */
[----:B------:R-:W-:Y:S01]  /*5b60*/  FADD.FTZ R66, R66, R49 ;  /* 0x0000003142427221 */ /* 0x000fe20000010000 */
        /* <DEDUP_REMOVED lines=11> */
[----:B------:R-:W-:-:S02]  /*5c20*/  FADD.FTZ R64, R64, R43 ;  /* 0x0000002b40407221 */ /* 0x000fc40000010000 */
[----:B------:R-:W-:Y:S01]  /*5c30*/  LDS.128 R40, [R114+0xb40] ;  /* 0x000b400072287984 */ /* 0x000fe20000000c00 */
        /* <DEDUP_REMOVED lines=28> */
[----:B------:R-:W-:Y:S04]  /*5e00*/  LDS.128 R48, [R114+0x1080] ;  /* 0x0010800072307984 */ /* 0x000fe80000000c00 */
[----:B------:R-:W4:Y:S01]  /*5e10*/  LDS.128 R64, [R114+0xe40] ;  /* 0x000e400072407984 */ /* 0x000f220000000c00 */
[----:B-1----:R-:W-:Y:S01]  /*5e20*/  FADD.FTZ R121, R121, R36 ;  /* 0x0000002479797221 */ /* 0x002fe20000010000 */
[----:B------:R-:W-:Y:S01]  /*5e30*/  FADD.FTZ R44, R44, R37 ;  /* 0x000000252c2c7221 */ /* 0x000fe20000010000 */
[----:B------:R-:W-:Y:S01]  /*5e40*/  FADD.FTZ R45, R45, R38 ;  /* 0x000000262d2d7221 */ /* 0x000fe20000010000 */
[----:B------:R-:W-:Y:S01]  /*5e50*/  FADD.FTZ R46, R46, R39 ;  /* 0x000000272e2e7221 */ /* 0x000fe20000010000 */
[----:B------:R-:W-:Y:S01]  /*5e60*/  FADD.FTZ R121, R121, R40 ;  /* 0x0000002879797221 */ /* 0x000fe20000010000 */
[----:B------:R-:W1:Y:S01]  /*5e70*/  LDS.128 R36, [R114+0xf00] ;  /* 0x000f000072247984 */ /* 0x000e620000000c00 */
[----:B------:R-:W-:Y:S01]  /*5e80*/  FADD.FTZ R44, R44, R41 ;  /* 0x000000292c2c7221 */ /* 0x000fe20000010000 */
[----:B------:R-:W-:Y:S01]  /*5e90*/  FADD.FTZ R45, R45, R42 ;  /* 0x0000002a2d2d7221 */ /* 0x000fe20000010000 */
[----:B------:R-:W-:Y:S01]  /*5ea0*/  FADD.FTZ R120, R46, R43 ;  /* 0x0000002b2e787221 */ /* 0x000fe20000010000 */
[----:B--2---:R-:W-:Y:S01]  /*5eb0*/  FADD.FTZ R121, R121, R52 ;  /* 0x0000003479797221 */ /* 0x004fe20000010000 */
[----:B------:R-:W2:Y:S01]  /*5ec0*/  LDS.128 R40, [R114+0xfc0] ;  /* 0x000fc00072287984 */ /* 0x000ea20000000c00 */
        /* <DEDUP_REMOVED lines=72> */
.L_x_346:
[----:B------:R-:W-:Y:S05]  /*6350*/  BSYNC.RECONVERGENT B0 ;  /* 0x0000000000007941 */ /* 0x000fea0003800200 */
.L_x_345:
        /* <DEDUP_REMOVED lines=28> */
.L_x_348:
[----:B------:R-:W-:Y:S05]  /*6520*/  BSYNC.RECONVERGENT B0 ;  /* 0x0000000000007941 */ /* 0x000fea0003800200 */
.L_x_347:
[----:B------:R-:W-:Y:S05]  /*6530*/  @!P0 BRA `(.L_x_349) ;  /* 0x0000000800988947 */ /* 0x000fea0003800000 */
[----:B------:R-:W5:Y:S01]  /*6540*/  LDC.64 R48, c[0x0][0x3d0] ;  /* 0x0000f400ff307b82 */ /* 0x000f620000000a00 */
[----:B------:R-:W0:Y:S01]  /*6550*/  S2R R53, SR_CTAID.Y ;  /* 0x0000000000357919 */ /* 0x000e220000002600 */
[----:B-1--4-:R-:W-:Y:S02]  /*6560*/  LOP3.LUT R37, R72, 0x1, RZ, 0xc0, !PT ;  /* 0x0000000148257812 */ /* 0x012fe400078ec0ff */
[----:B------:R-:W-:-:S03]  /*6570*/  ISETP.GE.U32.AND P2, PT, R77, 0x8, PT ;  /* 0x000000084d00780c */ /* 0x000fc60003f46070 */
[----:B--2---:R-:W-:-:S04]  /*6580*/  IMAD R38, R37, R78, RZ ;  /* 0x0000004e25267224 */ /* 0x004fc800078e02ff */
[----:B---3--:R-:W-:-:S05]  /*6590*/  IMAD R36, R38, R77, RZ ;  /* 0x0000004d26247224 */ /* 0x008fca00078e02ff */
[----:B------:R-:W-:-:S05]  /*65a0*/  SHF.L.U32 R37, R36, 0x1, RZ ;  /* 0x0000000124257819 */ /* 0x000fca00000006ff */
[----:B-----5:R-:W-:Y:S01]  /*65b0*/  IMAD.WIDE R48, R37, 0x4, R48 ;  /* 0x0000000425307825 */ /* 0x020fe200078e0230 */
[----:B0-----:R-:W-:Y:S06]  /*65c0*/  @P1 BRA `(.L_x_350) ;  /* 0x0000000000501947 */ /* 0x001fec0003800000 */
[----:B------:R-:W0:Y:S01]  /*65d0*/  LDC.64 R36, c[0x0][0x3c8] ;  /* 0x0000f200ff247b82 */ /* 0x000e220000000a00 */
[----:B------:R-:W-:Y:S01]  /*65e0*/  LOP3.LUT P0, R40, R72, 0x2, RZ, 0xc0, !PT ;  /* 0x0000000248287812 */ /* 0x000fe2000780c0ff */
[----:B------:R-:W-:Y:S01]  /*65f0*/  IMAD R41, R3, R78, R53 ;  /* 0x0000004e03297224 */ /* 0x000fe200078e0235 */
[----:B------:R-:W-:Y:S02]  /*6600*/  IADD3 R39, PT, PT, R38, R53, RZ ;  /* 0x0000003526277210 */ /* 0x000fe40007ffe0ff */
[----:B------:R-:W-:-:S04]  /*6610*/  SEL R43, R77, RZ, !P0 ;  /* 0x000000ff4d2b7207 */ /* 0x000fc80004000000 */
[----:B------:R-:W-:Y:S01]  /*6620*/  ISETP.NE.AND P0, PT, R43, -0x1, PT ;  /* 0xffffffff2b00780c */ /* 0x000fe20003f05270 */
[----:B0-----:R-:W-:-:S04]  /*6630*/  IMAD.WIDE.U32 R36, R39, 0x4, R36 ;  /* 0x0000000427247825 */ /* 0x001fc800078e0024 */
        /* <DEDUP_REMOVED lines=8> */
.L_x_351:
[----:B0-----:R-:W2:Y:S04]  /*66c0*/  LDG.E.STRONG.GPU R38, desc[UR6][R36.64] ;  /* 0x0000000624267981 */ /* 0x001ea8000c1ef900 */
[----:B--2---:R-:W-:Y:S01]  /*66d0*/  CCTL.IVALL ;  /* 0x00000000ff00798f */ /* 0x004fe20002000000 */
[----:B------:R-:W-:Y:S05]  /*66e0*/  YIELD ;  /* 0x0000000000007946 */ /* 0x000fea0003800000 */
[----:B------:R-:W-:-:S13]  /*66f0*/  ISETP.NE.AND P0, PT, R38, R43, PT ;  /* 0x0000002b2600720c */ /* 0x000fda0003f05270 */
[----:B------:R-:W-:Y:S05]  /*6700*/  @P0 BRA `(.L_x_351) ;  /* 0xfffffffc00ec0947 */ /* 0x000fea000383ffff */
.L_x_350:
        /* <DEDUP_REMOVED lines=11> */
[----:B------:R-:W-:Y:S01]  /*67c0*/  IADD3 R54, PT, PT, -R3, RZ, RZ ;  /* 0x000000ff03367210 */ /* 0x000fe20007ffe1ff */
[----:B------:R-:W-:Y:S01]  /*67d0*/  UMOV UR4, URZ ;  /* 0x000000ff00047c82 */ /* 0x000fe20008000000 */
[----:B------:R-:W-:Y:S02]  /*67e0*/  MOV R115, R53 ;  /* 0x0000003500737202 */ /* 0x000fe40000000f00 */
[----:B------:R-:W-:-:S07]  /*67f0*/  LOP3.LUT R52, R77, 0x7ffffff8, RZ, 0xc0, !PT ;  /* 0x7ffffff84d347812 */ /* 0x000fce00078ec0ff */
.L_x_353:
[----:B------:R-:W-:Y:S01]  /*6800*/  ISETP.EQ.OR P5, PT, R54, RZ, P1 ;  /* 0x000000ff3600720c */ /* 0x000fe20000fa2670 */
[----:B------:R-:W-:-:S06]  /*6810*/  UIADD3 UR5, UPT, UPT, UR4, 0x1, URZ ;  /* 0x0000000104057890 */ /* 0x000fcc000fffe0ff */
[----:B------:R-:W-:-:S06]  /*6820*/  ISETP.EQ.OR P0, PT, R3, UR5, P1 ;  /* 0x0000000503007c0c */ /* 0x000fcc0008f02670 */
[----:B0-----:R-:W-:-:S06]  /*6830*/  @!P5 IMAD.WIDE.U32 R36, R115, 0x8, R48 ;  /* 0x000000087324d825 */ /* 0x001fcc00078e0030 */
[----:B------:R-:W2:Y:S01]  /*6840*/  @!P5 LDG.E.64 R36, desc[UR6][R36.64] ;  /* 0x000000062424d981 */ /* 0x000ea2000c1e1b00 */
[----:B------:R-:W-:-:S06]  /*6850*/  @!P0 IMAD.WIDE.U32 R38, R67, 0x8, R48 ;  /* 0x0000000843268825 */ /* 0x000fcc00078e0030 */
[----:B------:R-:W3:Y:S01]  /*6860*/  @!P0 LDG.E.64 R38, desc[UR6][R38.64] ;  /* 0x0000000626268981 */ /* 0x000ee2000c1e1b00 */
        /* <DEDUP_REMOVED lines=11> */
[----:B------:R-:W-:-:S04]  /*6920*/  @!P4 IMAD.WIDE.U32 R40, R65, 0x8, R48 ;  /* 0x000000084128c825 */ /* 0x000fc800078e0030 */
[----:B------:R-:W-:Y:S02]  /*6930*/  @!P6 IMAD.WIDE.U32 R42, R61, 0x8, R48 ;  /* 0x000000083d2ae825 */ /* 0x000fe400078e0030 */
[----:B------:R-:W4:Y:S04]  /*6940*/  @!P4 LDG.E.64 R40, desc[UR6][R40.64] ;  /* 0x000000062828c981 */ /* 0x000f28000c1e1b00 */
[----:B------:R-:W5:Y:S01]  /*6950*/  @!P6 LDG.E.64 R42, desc[UR6][R42.64] ;  /* 0x000000062a2ae981 */ /* 0x000f62000c1e1b00 */
[----:B--2---:R-:W-:Y:S01]  /*6960*/  @!P5 FADD.FTZ R34, R34, R36 ;  /* 0x000000242222d221 */ /* 0x004fe20000010000 */
[----:B------:R-:W-:Y:S01]  /*6970*/  @!P5 FADD.FTZ R35, R35, R37 ;  /* 0x000000252323d221 */ /* 0x000fe20000010000 */
[----:B------:R-:W-:Y:S01]  /*6980*/  @!P2 IMAD.WIDE.U32 R36, R59, 0x8, R48 ;  /* 0x000000083b24a825 */ /* 0x000fe200078e0030 */
[----:B------:R-:W-:-:S03]  /*6990*/  ISETP.EQ.OR P5, PT, R3, UR5, P1 ;  /* 0x0000000503007c0c */ /* 0x000fc60008fa2670 */
[----:B---3--:R-:W-:Y:S02]  /*69a0*/  @!P0 FADD.FTZ R34, R34, R38 ;  /* 0x0000002622228221 */ /* 0x008fe40000010000 */
        /* <DEDUP_REMOVED lines=33> */
.L_x_352:
        /* <DEDUP_REMOVED lines=17> */
[----:B------:R-:W-:Y:S01]  /*6cd0*/  @!P2 IMAD.WIDE.U32 R38, R39, 0x8, R48 ;  /* 0x000000082726a825 */ /* 0x000fe200078e0030 */
[----:B------:R-:W2:Y:S03]  /*6ce0*/  @!P0 LDG.E.64 R36, desc[UR6][R36.64] ;  /* 0x0000000624248981 */ /* 0x000ea6000c1e1b00 */
[----:B------:R-:W-:Y:S02]  /*6cf0*/  @!P4 IMAD R43, R40, R78, R53 ;  /* 0x0000004e282bc224 */ /* 0x000fe400078e0235 */
[--C-:B------:R-:W-:Y:S01]  /*6d00*/  @!P3 IMAD.WIDE.U32 R40, R41, 0x8, R48.reuse ;  /* 0x000000082928b825 */ /* 0x100fe200078e0030 */
        /* <DEDUP_REMOVED lines=13> */
.L_x_354:
        /* <DEDUP_REMOVED lines=9> */
[----:B------:R-:W-:-:S04]  /*6e70*/  @!P2 IMAD.WIDE.U32 R36, R37, 0x8, R48 ;  /* 0x000000082524a825 */ /* 0x000fc800078e0030 */
        /* <DEDUP_REMOVED lines=8> */
.L_x_355:
[----:B------:R-:W-:Y:S01]  /*6f00*/  ISETP.EQ.OR P0, PT, R44, R3, P1 ;  /* 0x000000032c00720c */ /* 0x000fe20000f02670 */
[----:B------:R-:W-:Y:S03]  /*6f10*/  BSSY.RECONVERGENT B0, `(.L_x_349) ;  /* 0x0000008000007945 */ /* 0x000fe60003800200 */
[----:B------:R-:W-:-:S13]  /*6f20*/  ISETP.NE.U32.OR P0, PT, R77, 0x1, P0 ;  /* 0x000000014d00780c */ /* 0x000fda0000705470 */
[----:B------:R-:W-:Y:S05]  /*6f30*/  @P0 BRA `(.L_x_356) ;  /* 0x0000000000140947 */ /* 0x000fea0003800000 */
[----:B------:R-:W-:-:S04]  /*6f40*/  IMAD R53, R78, R44, R53 ;  /* 0x0000002c4e357224 */ /* 0x000fc800078e0235 */
[----:B------:R-:W-:-:S06]  /*6f50*/  IMAD.WIDE.U32 R48, R53, 0x8, R48 ;  /* 0x0000000835307825 */ /* 0x000fcc00078e0030 */
[----:B------:R-:W2:Y:S02]  /*6f60*/  LDG.E.64 R48, desc[UR6][R48.64] ;  /* 0x0000000630307981 */ /* 0x000ea4000c1e1b00 */
[----:B--2---:R-:W-:Y:S01]  /*6f70*/  FADD.FTZ R34, R34, R48 ;  /* 0x0000003022227221 */ /* 0x004fe20000010000 */
[----:B------:R-:W-:-:S07]  /*6f80*/  FADD.FTZ R35, R35, R49 ;  /* 0x0000003123237221 */ /* 0x000fce0000010000 */
.L_x_356:
[----:B------:R-:W-:Y:S05]  /*6f90*/  BSYNC.RECONVERGENT B0 ;  /* 0x0000000000007941 */ /* 0x000fea0003800200 */
.L_x_349:
[----:B------:R-:W5:Y:S01]  /*6fa0*/  S2UR UR5, SR_CgaCtaId ;  /* 0x00000000000579c3 */ /* 0x000f620000008800 */
[----:B------:R-:W-:Y:S01]  /*6fb0*/  UMOV UR4, 0x400 ;  /* 0x0000040000047882 */ /* 0x000fe20000000000 */
[----:B------:R-:W-:Y:S02]  /*6fc0*/  SHF.L.U32 R71, R71, 0x10, RZ ;  /* 0x0000001047477819 */ /* 0x000fe400000006ff */
[----:B------:R-:W-:Y:S02]  /*6fd0*/  SHF.L.U32 R111, R111, 0x10, RZ ;  /* 0x000000106f6f7819 */ /* 0x000fe400000006ff */
[----:B------:R-:W-:Y:S01]  /*6fe0*/  SHF.L.U32 R112, R112, 0x10, RZ ;  /* 0x0000001070707819 */ /* 0x000fe200000006ff */
[----:B--2-4-:R-:W-:-:S04]  /*6ff0*/  FADD.FTZ R38, -R32, R71 ;  /* 0x0000004720267221 */ /* 0x014fc80000010100 */
[----:B------:R-:W-:Y:S01]  /*7000*/  FMUL.FTZ R44, R38, R113 ;  /* 0x00000071262c7220 */ /* 0x000fe20000410000 */
[----:B-----5:R-:W-:Y:S01]  /*7010*/  ULEA UR4, UR5, UR4, 0x18 ;  /* 0x0000000405047291 */ /* 0x020fe2000f8ec0ff */
[----:B------:R-:W2:Y:S08]  /*7020*/  LDCU.U8 UR5, c[0x0][0x414] ;  /* 0x00008280ff0577ac */ /* 0x000eb00008000000 */
[----:B------:R0:W-:Y:S01]  /*7030*/  @!P1 STS.64 [UR4+0x78], R34 ;  /* 0x00007822ff009988 */ /* 0x0001e20008000a04 */
[----:B------:R-:W-:Y:S01]  /*7040*/  BAR.SYNC.DEFER_BLOCKING 0x0 ;  /* 0x0000000000007b1d */ /* 0x000fe20000010000 */
[----:B0--3--:R-:W-:Y:S01]  /*7050*/  FADD.FTZ R34, -R32, R111 ;  /* 0x0000006f20227221 */ /* 0x009fe20000010100 */
[----:B--2---:R-:W-:Y:S01]  /*7060*/  UISETP.NE.AND UP0, UPT, UR5, URZ, UPT ;  /* 0x000000ff0500728c */ /* 0x004fe2000bf05270 */
[----:B------:R-:W-:-:S02]  /*7070*/  SHF.L.U32 R35, R70, 0x10, RZ ;  /* 0x0000001046237819 */ /* 0x000fc400000006ff */
[----:B------:R-:W-:Y:S01]  /*7080*/  FMUL.FTZ R46, R34, R113 ;  /* 0x00000071222e7220 */ /* 0x000fe20000410000 */
[----:B-1----:R-:W0:Y:S01]  /*7090*/  LDS.64 R36, [UR4+0x78] ;  /* 0x00007804ff247984 */ /* 0x002e220008000a00 */
[----:B------:R-:W0:Y:S02]  /*70a0*/  LDCU UR4, c[0x0][0x42c] ;  /* 0x00008580ff0477ac */ /* 0x000e240008000800 */
[----:B0-----:R-:W-:Y:S01]  /*70b0*/  FMUL.FTZ R36, R36, UR4 ;  /* 0x0000000424247c20 */ /* 0x001fe20008410000 */
        /* <DEDUP_REMOVED lines=20> */
.L_x_357:
[----:B------:R-:W0:Y:S01]  /*7200*/  LDCU UR4, c[0x0][0x41c] ;  /* 0x00008380ff0477ac */ /* 0x000e220008000800 */
[----:B------:R-:W-:Y:S01]  /*7210*/  SHF.L.U32 R69, R69, 0x10, RZ ;  /* 0x0000001045457819 */ /* 0x000fe200000006ff */
[C-C-:B------:R-:W-:Y:S01]  /*7220*/  FFMA.FTZ R39, R36.reuse, R44, R37.reuse ;  /* 0x0000002c24277223 */ /* 0x140fe20000010025 */
[----:B------:R-:W-:Y:S01]  /*7230*/  FFMA.FTZ R34, R36, R46, R37 ;  /* 0x0000002e24227223 */ /* 0x000fe20000010025 */
[----:B------:R-:W1:Y:S01]  /*7240*/  LDCU.64 UR8, c[0x0][0x400] ;  /* 0x00008000ff0877ac */ /* 0x000e620008000a00 */
[----:B------:R-:W-:Y:S01]  /*7250*/  BSSY.RECONVERGENT B0, `(.L_x_358) ;  /* 0x000001c000007945 */ /* 0x000fe20003800200 */
[----:B------:R-:W-:Y:S01]  /*7260*/  FFMA.FTZ R38, R76, R35, -R39 ;  /* 0x000000234c267223 */ /* 0x000fe20000010827 */
[----:B------:R-:W-:Y:S01]  /*7270*/  SHF.L.U32 R109, R109, 0x10, RZ ;  /* 0x000000106d6d7819 */ /* 0x000fe200000006ff */
[----:B------:R-:W-:Y:S01]  /*7280*/  FADD.FTZ R44, -R32, R69 ;  /* 0x00000045202c7221 */ /* 0x000fe20000010100 */
[----:B------:R-:W-:Y:S01]  /*7290*/  FFMA.FTZ R40, R33, R112, -R34 ;  /* 0x0000007021287223 */ /* 0x000fe20000010822 */
[----:B0-----:R-:W-:-:S05]  /*72a0*/  IMAD R3, R3, UR4, R74 ;  /* 0x0000000403037c24 */ /* 0x001fca000f8e024a */
[C---:B-1----:R-:W-:Y:S02]  /*72b0*/  ISETP.GE.U32.AND P0, PT, R3.reuse, UR8, PT ;  /* 0x0000000803007c0c */ /* 0x042fe4000bf06070 */
[----:B------:R-:W-:Y:S02]  /*72c0*/  SHF.R.S32.HI R41, RZ, 0x1f, R3 ;  /* 0x0000001fff297819 */ /* 0x000fe40000011403 */
[----:B------:R-:W-:Y:S02]  /*72d0*/  IADD3 R51, PT, PT, R3, 0x20, RZ ;  /* 0x0000002003337810 */ /* 0x000fe40007ffe0ff */
[----:B------:R-:W-:Y:S02]  /*72e0*/  ISETP.GE.AND.EX P0, PT, R41, UR9, PT, P0 ;  /* 0x0000000929007c0c */ /* 0x000fe4000bf06300 */
[----:B------:R-:W-:Y:S02]  /*72f0*/  ISETP.GE.U32.AND P1, PT, R51, UR8, PT ;  /* 0x0000000833007c0c */ /* 0x000fe4000bf26070 */
[----:B------:R-:W-:-:S04]  /*7300*/  SHF.R.S32.HI R48, RZ, 0x1f, R51 ;  /* 0x0000001fff307819 */ /* 0x000fc80000011433 */
[----:B------:R-:W-:-:S05]  /*7310*/  ISETP.GE.AND.EX P1, PT, R48, UR9, PT, P1 ;  /* 0x0000000930007c0c */ /* 0x000fca000bf26310 */
[----:B------:R-:W-:Y:S08]  /*7320*/  @P0 BRA `(.L_x_359) ;  /* 0x0000000000380947 */ /* 0x000ff00003800000 */
[----:B------:R-:W0:Y:S01]  /*7330*/  LDCU.64 UR10, c[0x0][0x3f8] ;  /* 0x00007f00ff0a77ac */ /* 0x000e220008000a00 */
[----:B------:R-:W-:Y:S01]  /*7340*/  MOV R34, R116 ;  /* 0x0000007400227202 */ /* 0x000fe20000000f00 */
[----:B------:R-:W-:Y:S01]  /*7350*/  FMUL.FTZ R40, R40, R113 ;  /* 0x0000007128287220 */ /* 0x000fe20000410000 */
[----:B------:R-:W-:Y:S01]  /*7360*/  MOV R35, R119 ;  /* 0x0000007700237202 */ /* 0x000fe20000000f00 */
[----:B------:R-:W1:Y:S01]  /*7370*/  LDCU.64 UR4, c[0x0][0x380] ;  /* 0x00007000ff0477ac */ /* 0x000e620008000a00 */
[----:B0-----:R-:W-:Y:S02]  /*7380*/  IMAD R42, R41, UR10, RZ ;  /* 0x0000000a292a7c24 */ /* 0x001fe4000f8e02ff */
[----:B------:R-:W-:Y:S01]  /*7390*/  FMUL.FTZ R41, R38, R113 ;  /* 0x0000007126297220 */ /* 0x000fe20000410000 */
[----:B------:R-:W-:-:S04]  /*73a0*/  IMAD.WIDE.U32 R34, R3, UR10, R34 ;  /* 0x0000000a03227c25 */ /* 0x000fc8000f8e0022 */
[----:B------:R-:W-:Y:S01]  /*73b0*/  IMAD R39, R3, UR11, R42 ;  /* 0x0000000b03277c24 */ /* 0x000fe2000f8e022a */
[----:B-1----:R-:W-:-:S04]  /*73c0*/  LEA R38, P0, R34, UR4, 0x1 ;  /* 0x0000000422267c11 */ /* 0x002fc8000f8008ff */
[----:B------:R-:W-:Y:S02]  /*73d0*/  IADD3 R39, PT, PT, R35, R39, RZ ;  /* 0x0000002723277210 */ /* 0x000fe40007ffe0ff */
[----:B------:R-:W-:Y:S02]  /*73e0*/  F2FP.BF16.F32.PACK_AB R35, R40, R41 ;  /* 0x000000292823723e */ /* 0x000fe400000010ff */
[----:B------:R-:W-:-:S05]  /*73f0*/  LEA.HI.X R39, R34, UR5, R39, 0x1, P0 ;  /* 0x0000000522277c11 */ /* 0x000fca00080f0c27 */
[----:B------:R0:W-:Y:S02]  /*7400*/  STG.E desc[UR6][R38.64], R35 ;  /* 0x0000002326007986 */ /* 0x0001e4000c101906 */
.L_x_359:
[----:B------:R-:W-:Y:S05]  /*7410*/  BSYNC.RECONVERGENT B0 ;  /* 0x0000000000007941 */ /* 0x000fea0003800200 */
.L_x_358:
[-C--:B------:R-:W-:Y:S01]  /*7420*/  FMUL.FTZ R44, R44, R113.reuse ;  /* 0x000000712c2c7220 */ /* 0x080fe20000410000 */
[----:B------:R-:W-:Y:S01]  /*7430*/  FADD.FTZ R34, -R32, R109 ;  /* 0x0000006d20227221 */ /* 0x000fe20000010100 */
[----:B0-----:R-:W-:Y:S02]  /*7440*/  SHF.L.U32 R35, R4, 0x10, RZ ;  /* 0x0000001004237819 */ /* 0x001fe400000006ff */
        /* <DEDUP_REMOVED lines=22> */
.L_x_360:
[----:B------:R-:W-:Y:S01]  /*75b0*/  FFMA.FTZ R4, R36, R46, R37 ;  /* 0x0000002e24047223 */ /* 0x000fe20000010025 */
[----:B------:R-:W-:Y:S01]  /*75c0*/  BSSY.RECONVERGENT B0, `(.L_x_361) ;  /* 0x0000014000007945 */ /* 0x000fe20003800200 */
[----:B------:R-:W-:Y:S01]  /*75d0*/  FFMA.FTZ R34, R76, R35, -R49 ;  /* 0x000000234c227223 */ /* 0x000fe20000010831 */
[----:B------:R-:W-:Y:S01]  /*75e0*/  SHF.L.U32 R41, R5, 0x10, RZ ;  /* 0x0000001005297819 */ /* 0x000fe200000006ff */
[----:B------:R-:W-:Y:S01]  /*75f0*/  FFMA.FTZ R38, R33, R110, -R4 ;  /* 0x0000006e21267223 */ /* 0x000fe20000010804 */
[----:B------:R-:W-:Y:S01]  /*7600*/  SHF.L.U32 R107, R107, 0x10, RZ ;  /* 0x000000106b6b7819 */ /* 0x000fe200000006ff */
[----:B------:R-:W-:Y:S06]  /*7610*/  @P1 BRA `(.L_x_362) ;  /* 0x0000000000381947 */ /* 0x000fec0003800000 */
[----:B------:R-:W0:Y:S01]  /*7620*/  LDCU.64 UR4, c[0x0][0x3f8] ;  /* 0x00007f00ff0477ac */ /* 0x000e220008000a00 */
[----:B------:R-:W-:Y:S01]  /*7630*/  MOV R4, R116 ;  /* 0x0000007400047202 */ /* 0x000fe20000000f00 */
[----:B------:R-:W-:Y:S01]  /*7640*/  FMUL.FTZ R39, R34, R113 ;  /* 0x0000007122277220 */ /* 0x000fe20000410000 */
        /* <DEDUP_REMOVED lines=11> */
.L_x_362:
[----:B------:R-:W-:Y:S05]  /*7700*/  BSYNC.RECONVERGENT B0 ;  /* 0x0000000000007941 */ /* 0x000fea0003800200 */
.L_x_361:
        /* <DEDUP_REMOVED lines=18> */
[C---:B------:R-:W-:Y:S01]  /*7830*/  IADD3 R45, PT, PT, R3.reuse, 0x40, RZ ;  /* 0x00000040032d7810 */ /* 0x040fe20007ffe0ff */
[C---:B------:R-:W-:Y:S01]  /*7840*/  FADD.FTZ R58, -R32.reuse, R19 ;  /* 0x00000013203a7221 */ /* 0x040fe20000010100 */
[C---:B------:R-:W-:Y:S01]  /*7850*/  IADD3 R49, PT, PT, R3.reuse, 0x60, RZ ;  /* 0x0000006003317810 */ /* 0x040fe20007ffe0ff */
[----:B------:R-:W-:Y:S01]  /*7860*/  FADD.FTZ R50, -R32, R23 ;  /* 0x0000001720327221 */ /* 0x000fe20000010100 */
[C---:B------:R-:W-:Y:S01]  /*7870*/  IADD3 R21, PT, PT, R3.reuse, 0x80, RZ ;  /* 0x0000008003157810 */ /* 0x040fe20007ffe0ff */
[-C--:B------:R-:W-:Y:S01]  /*7880*/  FMUL.FTZ R120, R120, R113.reuse ;  /* 0x0000007178787220 */ /* 0x080fe20000410000 */
[C---:B------:R-:W-:Y:S01]  /*7890*/  IADD3 R17, PT, PT, R3.reuse, 0xa0, RZ ;  /* 0x000000a003117810 */ /* 0x040fe20007ffe0ff */
[----:B------:R-:W-:Y:S01]  /*78a0*/  FMUL.FTZ R126, R126, R113 ;  /* 0x000000717e7e7220 */ /* 0x000fe20000410000 */
[C---:B------:R-:W-:Y:S01]  /*78b0*/  IADD3 R13, PT, PT, R3.reuse, 0xc0, RZ ;  /* 0x000000c0030d7810 */ /* 0x040fe20007ffe0ff */
[C-C-:B------:R-:W-:Y:S01]  /*78c0*/  FFMA.FTZ R43, R36.reuse, R120, R37.reuse ;  /* 0x00000078242b7223 */ /* 0x140fe20000010025 */
[C---:B------:R-:W-:Y:S01]  /*78d0*/  IADD3 R9, PT, PT, R3.reuse, 0xe0, RZ ;  /* 0x000000e003097810 */ /* 0x040fe20007ffe0ff */
[----:B------:R-:W-:Y:S01]  /*78e0*/  FFMA.FTZ R128, R36, R126, R37 ;  /* 0x0000007e24807223 */ /* 0x000fe20000010025 */
[----:B0-----:R-:W-:-:S02]  /*78f0*/  IADD3 R5, PT, PT, R3, 0x100, RZ ;  /* 0x0000010003057810 */ /* 0x001fc40007ffe0ff */
        /* <DEDUP_REMOVED lines=39> */
[----:B------:R-:W-:Y:S02]  /*7b70*/  ISETP.GE.U32.AND P4, PT, R9, UR8, PT ;  /* 0x0000000809007c0c */ /* 0x000fe4000bf86070 */
[----:B------:R-:W-:Y:S02]  /*7b80*/  ISETP.GE.U32.AND P5, PT, R5, UR8, PT ;  /* 0x0000000805007c0c */ /* 0x000fe4000bfa6070 */
[----:B------:R-:W-:Y:S02]  /*7b90*/  SHF.R.S32.HI R47, RZ, 0x1f, R45 ;  /* 0x0000001fff2f7819 */ /* 0x000fe4000001142d */
[----:B------:R-:W-:-:S02]  /*7ba0*/  SHF.R.S32.HI R51, RZ, 0x1f, R49 ;  /* 0x0000001fff337819 */ /* 0x000fc40000011431 */
[----:B------:R-:W-:Y:S02]  /*7bb0*/  SHF.R.S32.HI R23, RZ, 0x1f, R21 ;  /* 0x0000001fff177819 */ /* 0x000fe40000011415 */
[----:B------:R-:W-:Y:S02]  /*7bc0*/  SHF.R.S32.HI R19, RZ, 0x1f, R17 ;  /* 0x0000001fff137819 */ /* 0x000fe40000011411 */
[----:B------:R-:W-:Y:S02]  /*7bd0*/  SHF.R.S32.HI R15, RZ, 0x1f, R13 ;  /* 0x0000001fff0f7819 */ /* 0x000fe4000001140d */
[----:B------:R-:W-:Y:S02]  /*7be0*/  SHF.R.S32.HI R11, RZ, 0x1f, R9 ;  /* 0x0000001fff0b7819 */ /* 0x000fe40000011409 */
[----:B------:R-:W-:Y:S02]  /*7bf0*/  SHF.R.S32.HI R7, RZ, 0x1f, R5 ;  /* 0x0000001fff077819 */ /* 0x000fe40000011405 */
[----:B------:R-:W-:-:S02]  /*7c00*/  ISETP.GE.AND.EX P2, PT, R47, UR9, PT, P2 ;  /* 0x000000092f007c0c */ /* 0x000fc4000bf46320 */
[----:B------:R-:W-:Y:S02]  /*7c10*/  ISETP.GE.AND.EX P1, PT, R51, UR9, PT, P1 ;  /* 0x0000000933007c0c */ /* 0x000fe4000bf26310 */
[----:B------:R-:W-:Y:S02]  /*7c20*/  ISETP.GE.AND.EX P0, PT, R23, UR9, PT, P0 ;  /* 0x0000000917007c0c */ /* 0x000fe4000bf06300 */
[----:B------:R-:W-:Y:S02]  /*7c30*/  ISETP.GE.AND.EX P6, PT, R19, UR9, PT, P6 ;  /* 0x0000000913007c0c */ /* 0x000fe4000bfc6360 */
[----:B------:R-:W-:Y:S02]  /*7c40*/  ISETP.GE.AND.EX P3, PT, R15, UR9, PT, P3 ;  /* 0x000000090f007c0c */ /* 0x000fe4000bf66330 */
[----:B------:R-:W-:Y:S02]  /*7c50*/  ISETP.GE.AND.EX P4, PT, R11, UR9, PT, P4 ;  /* 0x000000090b007c0c */ /* 0x000fe4000bf86340 */
[----:B------:R-:W-:-:S02]  /*7c60*/  ISETP.GE.AND.EX P5, PT, R7, UR9, PT, P5 ;  /* 0x0000000907007c0c */ /* 0x000fc4000bfa6350 */
[----:B------:R-:W-:Y:S02]  /*7c70*/  SHF.L.U32 R25, R6, 0x10, RZ ;  /* 0x0000001006197819 */ /* 0x000fe400000006ff */
        /* <DEDUP_REMOVED lines=20> */
.L_x_363:
        /* <DEDUP_REMOVED lines=19> */
.L_x_365:
[----:B------:R-:W-:Y:S05]  /*7ef0*/  BSYNC.RECONVERGENT B0 ;  /* 0x0000000000007941 */ /* 0x000fea0003800200 */
.L_x_364:
[----:B0-----:R-:W-:Y:S01]  /*7f00*/  SHF.L.U32 R25, R8, 0x10, RZ ;  /* 0x0000001008197819 */ /* 0x001fe200000006ff */
[----:B------:R-:W-:Y:S01]  /*7f10*/  FFMA.FTZ R43, R36, R130, R37 ;  /* 0x00000082242b7223 */ /* 0x000fe20000010025 */
        /* <DEDUP_REMOVED lines=21> */
.L_x_366:
        /* <DEDUP_REMOVED lines=21> */
.L_x_368:
[----:B------:R-:W-:Y:S05]  /*81c0*/  BSYNC.RECONVERGENT B0 ;  /* 0x0000000000007941 */ /* 0x000fea0003800200 */
.L_x_367:
[----:B0-----:R-:W-:Y:S01]  /*81d0*/  SHF.L.U32 R25, R10, 0x10, RZ ;  /* 0x000000100a197819 */ /* 0x001fe200000006ff */
[C-C-:B------:R-:W-:Y:S01]  /*81e0*/  FFMA.FTZ R41, R36.reuse, R124, R37.reuse ;  /* 0x0000007c24297223 */ /* 0x140fe20000010025 */
[----:B------:R-:W-:Y:S01]  /*81f0*/  FFMA.FTZ R108, R36, R122, R37 ;  /* 0x0000007a246c7223 */ /* 0x000fe20000010025 */
[----:B------:R-:W-:Y:S01]  /*8200*/  SHF.L.U32 R104, R104, 0x10, RZ ;  /* 0x0000001068687819 */ /* 0x000fe200000006ff */
        /* <DEDUP_REMOVED lines=19> */
.L_x_369:
[----:B------:R-:W-:Y:S01]  /*8340*/  BSSY.RECONVERGENT B0, `(.L_x_370) ;  /* 0x0000013000007945 */ /* 0x000fe20003800200 */
[----:B------:R-:W-:Y:S01]  /*8350*/  FFMA.FTZ R6, R76, R25, -R41 ;  /* 0x000000194c067223 */ /* 0x000fe20000010829 */
[----:B------:R-:W-:Y:S01]  /*8360*/  FMUL.FTZ R114, R114, R113 ;  /* 0x0000007172727220 */ /* 0x000fe20000410000 */
        /* <DEDUP_REMOVED lines=9> */
[-C--:B------:R-:W-:Y:S01]  /*8400*/  FMUL.FTZ R21, R6, R113.reuse ;  /* 0x0000007106157220 */ /* 0x080fe20000410000 */
[----:B------:R-:W-:Y:S01]  /*8410*/  FMUL.FTZ R6, R108, R113 ;  /* 0x000000716c067220 */ /* 0x000fe20000410000 */
[----:B-1----:R-:W-:Y:S02]  /*8420*/  LEA R104, P0, R106, UR10, 0x1 ;  /* 0x0000000a6a687c11 */ /* 0x002fe4000f8008ff */
[----:B------:R-:W-:Y:S02]  /*8430*/  IADD3 R23, PT, PT, R107, R23, RZ ;  /* 0x000000176b177210 */ /* 0x000fe40007ffe0ff */
[----:B------:R-:W-:Y:S02]  /*8440*/  F2FP.BF16.F32.PACK_AB R21, R6, R21 ;  /* 0x000000150615723e */ /* 0x000fe400000010ff */
[----:B------:R-:W-:-:S05]  /*8450*/  LEA.HI.X R105, R106, UR11, R23, 0x1, P0 ;  /* 0x0000000b6a697c11 */ /* 0x000fca00080f0c17 */
[----:B------:R0:W-:Y:S02]  /*8460*/  STG.E desc[UR6][R104.64], R21 ;  /* 0x0000001568007986 */ /* 0x0001e4000c101906 */
.L_x_371:
[----:B------:R-:W-:Y:S05]  /*8470*/  BSYNC.RECONVERGENT B0 ;  /* 0x0000000000007941 */ /* 0x000fea0003800200 */
.L_x_370:
        /* <DEDUP_REMOVED lines=23> */
.L_x_372:
        /* <DEDUP_REMOVED lines=21> */
.L_x_374:
[----:B------:R-:W-:Y:S05]  /*8740*/  BSYNC.RECONVERGENT B0 ;  /* 0x0000000000007941 */ /* 0x000fea0003800200 */
.L_x_373:
        /* <DEDUP_REMOVED lines=23> */
.L_x_375:
[----:B------:R-:W-:Y:S01]  /*88c0*/  BSSY.RECONVERGENT B0, `(.L_x_376) ;  /* 0x0000013000007945 */ /* 0x000fe20003800200 */
[----:B------:R-:W-:Y:S01]  /*88d0*/  FFMA.FTZ R6, R76, R17, -R25 ;  /* 0x000000114c067223 */ /* 0x000fe20000010819 */
[----:B------:R-:W-:Y:S01]  /*88e0*/  FMUL.FTZ R66, R66, R113 ;  /* 0x0000007142427220 */ /* 0x000fe20000410000 */
[----:B------:R-:W-:Y:S01]  /*88f0*/  FFMA.FTZ R70, R33, R100, -R70 ;  /* 0x0000006421467223 */ /* 0x000fe20000010846 */
[----:B------:R-:W-:Y:S06]  /*8900*/  @P3 BRA `(.L_x_377) ;  /* 0x0000000000383947 */ /* 0x000fec0003800000 */
[----:B------:R-:W0:Y:S01]  /*8910*/  LDCU.64 UR4, c[0x0][0x3f8] ;  /* 0x00007f00ff0477ac */ /* 0x000e220008000a00 */
[----:B------:R-:W-:Y:S01]  /*8920*/  MOV R14, R116 ;  /* 0x00000074000e7202 */ /* 0x000fe20000000f00 */
[-C--:B------:R-:W-:Y:S01]  /*8930*/  FMUL.FTZ R17, R6, R113.reuse ;  /* 0x0000007106117220 */ /* 0x080fe20000410000 */
[----:B------:R-:W-:Y:S01]  /*8940*/  FMUL.FTZ R6, R70, R113 ;  /* 0x0000007146067220 */ /* 0x000fe20000410000 */
[----:B------:R-:W1:Y:S01]  /*8950*/  LDCU.64 UR10, c[0x0][0x380] ;  /* 0x00007000ff0a77ac */ /* 0x000e620008000a00 */
[----:B0-----:R-:W-:Y:S01]  /*8960*/  IMAD R8, R15, UR4, RZ ;  /* 0x000000040f087c24 */ /* 0x001fe2000f8e02ff */
[----:B------:R-:W-:-:S03]  /*8970*/  MOV R15, R119 ;  /* 0x00000077000f7202 */ /* 0x000fc60000000f00 */
[----:B------:R-:W-:-:S04]  /*8980*/  IMAD.WIDE.U32 R14, R13, UR4, R14 ;  /* 0x000000040d0e7c25 */ /* 0x000fc8000f8e000e */
[----:B------:R-:W-:Y:S01]  /*8990*/  IMAD R13, R13, UR5, R8 ;  /* 0x000000050d0d7c24 */ /* 0x000fe2000f8e0208 */
[----:B-1----:R-:W-:-:S04]  /*89a0*/  LEA R12, P0, R14, UR10, 0x1 ;  /* 0x0000000a0e0c7c11 */ /* 0x002fc8000f8008ff */
[----:B------:R-:W-:Y:S02]  /*89b0*/  IADD3 R13, PT, PT, R15, R13, RZ ;  /* 0x0000000d0f0d7210 */ /* 0x000fe40007ffe0ff */
[----:B------:R-:W-:Y:S02]  /*89c0*/  F2FP.BF16.F32.PACK_AB R15, R6, R17 ;  /* 0x00000011060f723e */ /* 0x000fe400000010ff */
[----:B------:R-:W-:-:S05]  /*89d0*/  LEA.HI.X R13, R14, UR11, R13, 0x1, P0 ;  /* 0x0000000b0e0d7c11 */ /* 0x000fca00080f0c0d */
[----:B------:R0:W-:Y:S02]  /*89e0*/  STG.E desc[UR6][R12.64], R15 ;  /* 0x0000000f0c007986 */ /* 0x0001e4000c101906 */
.L_x_377:
[----:B------:R-:W-:Y:S05]  /*89f0*/  BSYNC.RECONVERGENT B0 ;  /* 0x0000000000007941 */ /* 0x000fea0003800200 */
.L_x_376:
        /* <DEDUP_REMOVED lines=23> */
.L_x_378:
        /* <DEDUP_REMOVED lines=21> */
.L_x_380:
[----:B------:R-:W-:Y:S05]  /*8cc0*/  BSYNC.RECONVERGENT B0 ;  /* 0x0000000000007941 */ /* 0x000fea0003800200 */
.L_x_379:
        /* <DEDUP_REMOVED lines=23> */
.L_x_381:
[----:B------:R-:W-:Y:S01]  /*8e40*/  BSSY.RECONVERGENT B0, `(.L_x_382) ;  /* 0x0000012000007945 */ /* 0x000fe20003800200 */
[----:B------:R-:W-:Y:S01]  /*8e50*/  FFMA.FTZ R10, R76, R9, -R21 ;  /* 0x000000094c0a7223 */ /* 0x000fe20000010815 */
[----:B------:R-:W-:Y:S02]  /*8e60*/  FFMA.FTZ R16, R33, R96, -R16 ;  /* 0x0000006021107223 */ /* 0x000fe40000010810 */
[----:B------:R-:W-:Y:S05]  /*8e70*/  @P5 BRA `(.L_x_383) ;  /* 0x0000000000385947 */ /* 0x000fea0003800000 */
[----:B------:R-:W0:Y:S01]  /*8e80*/  LDCU.64 UR4, c[0x0][0x3f8] ;  /* 0x00007f00ff0477ac */ /* 0x000e220008000a00 */
[----:B------:R-:W-:Y:S01]  /*8e90*/  MOV R6, R116 ;  /* 0x0000007400067202 */ /* 0x000fe20000000f00 */
[----:B------:R-:W-:Y:S01]  /*8ea0*/  FMUL.FTZ R10, R10, R113 ;  /* 0x000000710a0a7220 */ /* 0x000fe20000410000 */
[----:B------:R-:W1:Y:S01]  /*8eb0*/  LDCU.64 UR10, c[0x0][0x380] ;  /* 0x00007000ff0a77ac */ /* 0x000e620008000a00 */
[----:B0-----:R-:W-:Y:S01]  /*8ec0*/  IMAD R12, R7, UR4, RZ ;  /* 0x00000004070c7c24 */ /* 0x001fe2000f8e02ff */
[----:B------:R-:W-:-:S03]  /*8ed0*/  MOV R7, R119 ;  /* 0x0000007700077202 */ /* 0x000fc60000000f00 */
        /* <DEDUP_REMOVED lines=8> */
.L_x_383:
[----:B------:R-:W-:Y:S05]  /*8f60*/  BSYNC.RECONVERGENT B0 ;  /* 0x0000000000007941 */ /* 0x000fea0003800200 */
.L_x_382:
[C---:B------:R-:W-:Y:S01]  /*8f70*/  IADD3 R43, PT, PT, R3.reuse, 0x120, RZ ;  /* 0x00000120032b7810 */ /* 0x040fe20007ffe0ff */
[-C--:B------:R-:W-:Y:S01]  /*8f80*/  FMUL.FTZ R58, R58, R113.reuse ;  /* 0x000000713a3a7220 */ /* 0x080fe20000410000 */
        /* <DEDUP_REMOVED lines=8> */
[C---:B0-----:R-:W-:Y:S01]  /*9010*/  IADD3 R6, PT, PT, R3.reuse, 0x1c0, RZ ;  /* 0x000001c003067810 */ /* 0x041fe20007ffe0ff */
[-C--:B------:R-:W-:Y:S01]  /*9020*/  FMUL.FTZ R66, R48, R113.reuse ;  /* 0x0000007130427220 */ /* 0x080fe20000410000 */
[-C--:B------:R-:W-:Y:S01]  /*9030*/  FMUL.FTZ R46, R46, R113.reuse ;  /* 0x000000712e2e7220 */ /* 0x080fe20000410000 */
[-C--:B------:R-:W-:Y:S01]  /*9040*/  FMUL.FTZ R44, R44, R113.reuse ;  /* 0x000000712c2c7220 */ /* 0x080fe20000410000 */
[-C--:B------:R-:W-:Y:S01]  /*9050*/  FMUL.FTZ R42, R42, R113.reuse ;  /* 0x000000712a2a7220 */ /* 0x080fe20000410000 */
[-C--:B------:R-:W-:Y:S01]  /*9060*/  FMUL.FTZ R40, R40, R113.reuse ;  /* 0x0000007128287220 */ /* 0x080fe20000410000 */
[-C--:B------:R-:W-:Y:S01]  /*9070*/  FMUL.FTZ R38, R38, R113.reuse ;  /* 0x0000007126267220 */ /* 0x080fe20000410000 */
[-C--:B------:R-:W-:Y:S01]  /*9080*/  FMUL.FTZ R34, R34, R113.reuse ;  /* 0x0000007122227220 */ /* 0x080fe20000410000 */
[-C--:B------:R-:W-:Y:S01]  /*9090*/  FMUL.FTZ R4, R4, R113.reuse ;  /* 0x0000007104047220 */ /* 0x080fe20000410000 */
[----:B------:R-:W-:Y:S01]  /*90a0*/  FMUL.FTZ R32, R32, R113 ;  /* 0x0000007120207220 */ /* 0x000fe20000410000 */
[----:B------:R-:W-:Y:S01]  /*90b0*/  IADD3 R3, PT, PT, R3, 0x1e0, RZ ;  /* 0x000001e003037810 */ /* 0x000fe20007ffe0ff */
[C-C-:B------:R-:W-:Y:S01]  /*90c0*/  FFMA.FTZ R35, R36.reuse, R58, R37.reuse ;  /* 0x0000003a24237223 */ /* 0x140fe20000010025 */
[----:B------:R-:W-:Y:S01]  /*90d0*/  ISETP.GE.U32.AND P2, PT, R43, UR8, PT ;  /* 0x000000082b007c0c */ /* 0x000fe2000bf46070 */
[C-C-:B------:R-:W-:Y:S01]  /*90e0*/  FFMA.FTZ R50, R36.reuse, R56, R37.reuse ;  /* 0x0000003824327223 */ /* 0x140fe20000010025 */
[----:B------:R-:W-:Y:S01]  /*90f0*/  ISETP.GE.U32.AND P1, PT, R47, UR8, PT ;  /* 0x000000082f007c0c */ /* 0x000fe2000bf26070 */
[C-C-:B------:R-:W-:Y:S01]  /*9100*/  FFMA.FTZ R39, R36.reuse, R60, R37.reuse ;  /* 0x0000003c24277223 */ /* 0x140fe20000010025 */
[----:B------:R-:W-:Y:S01]  /*9110*/  ISETP.GE.U32.AND P0, PT, R51, UR8, PT ;  /* 0x0000000833007c0c */ /* 0x000fe2000bf06070 */
[C-C-:B------:R-:W-:Y:S01]  /*9120*/  FFMA.FTZ R52, R36.reuse, R62, R37.reuse ;  /* 0x0000003e24347223 */ /* 0x140fe20000010025 */
[----:B------:R-:W-:Y:S01]  /*9130*/  ISETP.GE.U32.AND P6, PT, R13, UR8, PT ;  /* 0x000000080d007c0c */ /* 0x000fe2000bfc6070 */
[--C-:B------:R-:W-:Y:S01]  /*9140*/  FFMA.FTZ R41, R36, R64, R37.reuse ;  /* 0x0000004024297223 */ /* 0x100fe20000010025 */
[----:B------:R-:W-:Y:S01]  /*9150*/  ISETP.GE.U32.AND P4, PT, R10, UR8, PT ;  /* 0x000000080a007c0c */ /* 0x000fe2000bf86070 */
[--C-:B------:R-:W-:Y:S01]  /*9160*/  FFMA.FTZ R54, R36, R66, R37.reuse ;  /* 0x0000004224367223 */ /* 0x100fe20000010025 */
[----:B------:R-:W-:Y:S01]  /*9170*/  ISETP.GE.U32.AND P5, PT, R6, UR8, PT ;  /* 0x0000000806007c0c */ /* 0x000fe2000bfa6070 */
[C---:B------:R-:W-:Y:S01]  /*9180*/  FFMA.FTZ R15, R36.reuse, R46, R37 ;  /* 0x0000002e240f7223 */ /* 0x040fe20000010025 */
        /* <DEDUP_REMOVED lines=8> */
[----:B------:R-:W-:Y:S01]  /*9210*/  SHF.R.S32.HI R12, RZ, 0x1f, R10 ;  /* 0x0000001fff0c7819 */ /* 0x000fe2000001140a */
[C-C-:B------:R-:W-:Y:S01]  /*9220*/  FFMA.FTZ R8, R36.reuse, R34, R37.reuse ;  /* 0x0000002224087223 */ /* 0x140fe20000010025 */
        /* <DEDUP_REMOVED lines=31> */
.L_x_384:
        /* <DEDUP_REMOVED lines=18> */
.L_x_386:
[----:B------:R-:W-:Y:S05]  /*9540*/  BSYNC.RECONVERGENT B0 ;  /* 0x0000000000007941 */ /* 0x000fea0003800200 */
.L_x_385:
[----:B0-----:R-:W-:Y:S02]  /*9550*/  SHF.L.U32 R19, R22, 0x10, RZ ;  /* 0x0000001016137819 */ /* 0x001fe400000006ff */
        /* <DEDUP_REMOVED lines=20> */
.L_x_387:
        /* <DEDUP_REMOVED lines=18> */
.L_x_389:
[----:B------:R-:W-:Y:S05]  /*97c0*/  BSYNC.RECONVERGENT B0 ;  /* 0x0000000000007941 */ /* 0x000fea0003800200 */
.L_x_388:
        /* <DEDUP_REMOVED lines=21> */
.L_x_390:
        /* <DEDUP_REMOVED lines=18> */
.L_x_392:
[----:B------:R-:W-:Y:S05]  /*9a40*/  BSYNC.RECONVERGENT B0 ;  /* 0x0000000000007941 */ /* 0x000fea0003800200 */
.L_x_391:
[----:B------:R-:W-:Y:S02]  /*9a50*/  SHF.L.U32 R26, R26, 0x10, RZ ;  /* 0x000000101a1a7819 */ /* 0x000fe400000006ff */
[----:B------:R-:W-:Y:S01]  /*9a60*/  SHF.L.U32 R88, R88, 0x10, RZ ;  /* 0x0000001058587819 */ /* 0x000fe200000006ff */
[----:B------:R-:W-:Y:S06]  /*9a70*/  BRA.U !UP0, `(.L_x_393) ;  /* 0x0000000108487547 */ /* 0x000fec000b800000 */
        /* <DEDUP_REMOVED lines=18> */
.L_x_393:
[----:B------:R-:W-:Y:S01]  /*9ba0*/  BSSY.RECONVERGENT B0, `(.L_x_394) ;  /* 0x0000012000007945 */ /* 0x000fe20003800200 */
[----:B------:R-:W-:Y:S01]  /*9bb0*/  FFMA.FTZ R26, R76, R26, -R15 ;  /* 0x0000001a4c1a7223 */ /* 0x000fe2000001080f */
[----:B------:R-:W-:Y:S02]  /*9bc0*/  FFMA.FTZ R88, R33, R88, -R16 ;  /* 0x0000005821587223 */ /* 0x000fe40000010810 */
[----:B------:R-:W-:Y:S05]  /*9bd0*/  @P6 BRA `(.L_x_395) ;  /* 0x0000000000386947 */ /* 0x000fea0003800000 */
[----:B------:R-:W1:Y:S01]  /*9be0*/  LDCU.64 UR4, c[0x0][0x3f8] ;  /* 0x00007f00ff0477ac */ /* 0x000e620008000a00 */
[----:B------:R-:W-:Y:S01]  /*9bf0*/  MOV R16, R116 ;  /* 0x0000007400107202 */ /* 0x000fe20000000f00 */
[----:B------:R-:W-:Y:S01]  /*9c00*/  FMUL.FTZ R26, R26, R113 ;  /* 0x000000711a1a7220 */ /* 0x000fe20000410000 */
[----:B------:R-:W2:Y:S01]  /*9c10*/  LDCU.64 UR10, c[0x0][0x380] ;  /* 0x00007000ff0a77ac */ /* 0x000ea20008000a00 */
[----:B-1----:R-:W-:Y:S01]  /*9c20*/  IMAD R20, R17, UR4, RZ ;  /* 0x0000000411147c24 */ /* 0x002fe2000f8e02ff */
[----:B------:R-:W-:-:S03]  /*9c30*/  MOV R17, R119 ;  /* 0x0000007700117202 */ /* 0x000fc60000000f00 */
[C---:B------:R-:W-:Y:S02]  /*9c40*/  IMAD R15, R13.reuse, UR5, R20 ;  /* 0x000000050d0f7c24 */ /* 0x040fe4000f8e0214 */
[----:B0-----:R-:W-:-:S04]  /*9c50*/  IMAD.WIDE.U32 R18, R13, UR4, R16 ;  /* 0x000000040d127c25 */ /* 0x001fc8000f8e0010 */
[----:B------:R-:W-:Y:S01]  /*9c60*/  FMUL.FTZ R13, R88, R113 ;  /* 0x00000071580d7220 */ /* 0x000fe20000410000 */
[C---:B--2---:R-:W-:Y:S02]  /*9c70*/  LEA R16, P0, R18.reuse, UR10, 0x1 ;  /* 0x0000000a12107c11 */ /* 0x044fe4000f8008ff */
[----:B------:R-:W-:Y:S02]  /*9c80*/  IADD3 R15, PT, PT, R19, R15, RZ ;  /* 0x0000000f130f7210 */ /* 0x000fe40007ffe0ff */
[----:B------:R-:W-:Y:S02]  /*9c90*/  F2FP.BF16.F32.PACK_AB R13, R13, R26 ;  /* 0x0000001a0d0d723e */ /* 0x000fe400000010ff */
[----:B------:R-:W-:-:S05]  /*9ca0*/  LEA.HI.X R17, R18, UR11, R15, 0x1, P0 ;  /* 0x0000000b12117c11 */ /* 0x000fca00080f0c0f */
[----:B------:R1:W-:Y:S02]  /*9cb0*/  STG.E desc[UR6][R16.64], R13 ;  /* 0x0000000d10007986 */ /* 0x0003e4000c101906 */
.L_x_395:
[----:B------:R-:W-:Y:S05]  /*9cc0*/  BSYNC.RECONVERGENT B0 ;  /* 0x0000000000007941 */ /* 0x000fea0003800200 */
.L_x_394:
[----:B------:R-:W-:Y:S02]  /*9cd0*/  SHF.L.U32 R28, R28, 0x10, RZ ;  /* 0x000000101c1c7819 */ /* 0x000fe400000006ff */
[----:B------:R-:W-:Y:S01]  /*9ce0*/  SHF.L.U32 R86, R86, 0x10, RZ ;  /* 0x0000001056567819 */ /* 0x000fe200000006ff */
[----:B------:R-:W-:Y:S06]  /*9cf0*/  BRA.U !UP0, `(.L_x_396) ;  /* 0x0000000108487547 */ /* 0x000fec000b800000 */
[----:B------:R-:W-:Y:S01]  /*9d00*/  FFMA.FTZ R42, R76, R42, R79 ;  /* 0x0000002a4c2a7223 */ /* 0x000fe2000001004f */
[----:B------:R-:W-:-:S03]  /*9d10*/  FFMA.FTZ R40, R33, R40, R80 ;  /* 0x0000002821287223 */ /* 0x000fc60000010050 */
[----:B-1----:R-:W-:Y:S01]  /*9d20*/  FMUL.FTZ R13, R42, -1.4426950216293334961 ;  /* 0xbfb8aa3b2a0d7820 */ /* 0x002fe20000410000 */
[----:B------:R-:W-:-:S05]  /*9d30*/  FMUL.FTZ R16, R40, -1.4426950216293334961 ;  /* 0xbfb8aa3b28107820 */ /* 0x000fca0000410000 */
[----:B------:R-:W1:Y:S08]  /*9d40*/  MUFU.EX2 R13, R13 ;  /* 0x0000000d000d7308 */ /* 0x000e700000000800 */
[----:B------:R-:W2:Y:S01]  /*9d50*/  MUFU.EX2 R16, R16 ;  /* 0x0000001000107308 */ /* 0x000ea20000000800 */
[----:B-1----:R-:W-:-:S07]  /*9d60*/  FADD.FTZ R15, R13, 1 ;  /* 0x3f8000000d0f7421 */ /* 0x002fce0000010000 */
[----:B------:R-:W0:Y:S01]  /*9d70*/  MUFU.RCP R15, R15 ;  /* 0x0000000f000f7308 */ /* 0x000e220000001000 */
[----:B--2---:R-:W-:-:S07]  /*9d80*/  FADD.FTZ R17, R16, 1 ;  /* 0x3f80000010117421 */ /* 0x004fce0000010000 */
        /* <DEDUP_REMOVED lines=9> */
.L_x_396:
[----:B------:R-:W-:Y:S01]  /*9e20*/  BSSY.RECONVERGENT B0, `(.L_x_397) ;  /* 0x0000012000007945 */ /* 0x000fe20003800200 */
[----:B------:R-:W-:Y:S01]  /*9e30*/  FFMA.FTZ R28, R76, R28, -R11 ;  /* 0x0000001c4c1c7223 */ /* 0x000fe2000001080b */
[----:B------:R-:W-:Y:S02]  /*9e40*/  FFMA.FTZ R14, R33, R86, -R14 ;  /* 0x00000056210e7223 */ /* 0x000fe4000001080e */
[----:B------:R-:W-:Y:S05]  /*9e50*/  @P4 BRA `(.L_x_398) ;  /* 0x0000000000384947 */ /* 0x000fea0003800000 */
[----:B------:R-:W2:Y:S01]  /*9e60*/  LDCU.64 UR4, c[0x0][0x3f8] ;  /* 0x00007f00ff0477ac */ /* 0x000ea20008000a00 */
[----:B-1----:R-:W-:Y:S01]  /*9e70*/  MOV R13, R119 ;  /* 0x00000077000d7202 */ /* 0x002fe20000000f00 */
[-C--:B------:R-:W-:Y:S01]  /*9e80*/  FMUL.FTZ R15, R28, R113.reuse ;  /* 0x000000711c0f7220 */ /* 0x080fe20000410000 */
[----:B------:R-:W-:Y:S01]  /*9e90*/  FMUL.FTZ R14, R14, R113 ;  /* 0x000000710e0e7220 */ /* 0x000fe20000410000 */
[----:B------:R-:W1:Y:S01]  /*9ea0*/  LDCU.64 UR10, c[0x0][0x380] ;  /* 0x00007000ff0a77ac */ /* 0x000e620008000a00 */
[----:B--2---:R-:W-:Y:S01]  /*9eb0*/  IMAD R11, R12, UR4, RZ ;  /* 0x000000040c0b7c24 */ /* 0x004fe2000f8e02ff */
[----:B------:R-:W-:-:S03]  /*9ec0*/  MOV R12, R116 ;  /* 0x00000074000c7202 */ /* 0x000fc60000000f00 */
[C---:B------:R-:W-:Y:S02]  /*9ed0*/  IMAD R11, R10.reuse, UR5, R11 ;  /* 0x000000050a0b7c24 */ /* 0x040fe4000f8e020b */
[----:B------:R-:W-:-:S03]  /*9ee0*/  IMAD.WIDE.U32 R12, R10, UR4, R12 ;  /* 0x000000040a0c7c25 */ /* 0x000fc6000f8e000c */
[----:B-1----:R-:W-:Y:S02]  /*9ef0*/  LEA R10, P0, R12, UR10, 0x1 ;  /* 0x0000000a0c0a7c11 */ /* 0x002fe4000f8008ff */
[----:B------:R-:W-:Y:S02]  /*9f00*/  IADD3 R11, PT, PT, R13, R11, RZ ;  /* 0x0000000b0d0b7210 */ /* 0x000fe40007ffe0ff */
[----:B------:R-:W-:Y:S02]  /*9f10*/  F2FP.BF16.F32.PACK_AB R13, R14, R15 ;  /* 0x0000000f0e0d723e */ /* 0x000fe400000010ff */
[----:B------:R-:W-:-:S05]  /*9f20*/  LEA.HI.X R11, R12, UR11, R11, 0x1, P0 ;  /* 0x0000000b0c0b7c11 */ /* 0x000fca00080f0c0b */
[----:B------:R2:W-:Y:S02]  /*9f30*/  STG.E desc[UR6][R10.64], R13 ;  /* 0x0000000d0a007986 */ /* 0x0005e4000c101906 */
.L_x_398:
[----:B------:R-:W-:Y:S05]  /*9f40*/  BSYNC.RECONVERGENT B0 ;  /* 0x0000000000007941 */ /* 0x000fea0003800200 */
.L_x_397:
[----:B------:R-:W-:Y:S02]  /*9f50*/  SHF.L.U32 R30, R30, 0x10, RZ ;  /* 0x000000101e1e7819 */ /* 0x000fe400000006ff */
[----:B------:R-:W-:Y:S01]  /*9f60*/  SHF.L.U32 R84, R84, 0x10, RZ ;  /* 0x0000001054547819 */ /* 0x000fe200000006ff */
[----:B------:R-:W-:Y:S06]  /*9f70*/  BRA.U !UP0, `(.L_x_399) ;  /* 0x0000000108487547 */ /* 0x000fec000b800000 */
[----:B------:R-:W-:Y:S01]  /*9f80*/  FFMA.FTZ R38, R76, R38, R79 ;  /* 0x000000264c267223 */ /* 0x000fe2000001004f */
[----:B------:R-:W-:-:S03]  /*9f90*/  FFMA.FTZ R34, R33, R34, R80 ;  /* 0x0000002221227223 */ /* 0x000fc60000010050 */
[----:B--2---:R-:W-:Y:S01]  /*9fa0*/  FMUL.FTZ R10, R38, -1.4426950216293334961 ;  /* 0xbfb8aa3b260a7820 */ /* 0x004fe20000410000 */
[----:B------:R-:W-:-:S05]  /*9fb0*/  FMUL.FTZ R12, R34, -1.4426950216293334961 ;  /* 0xbfb8aa3b220c7820 */ /* 0x000fca0000410000 */
[----:B------:R-:W2:Y:S08]  /*9fc0*/  MUFU.EX2 R10, R10 ;  /* 0x0000000a000a7308 */ /* 0x000eb00000000800 */
[----:B------:R-:W1:Y:S01]  /*9fd0*/  MUFU.EX2 R12, R12 ;  /* 0x0000000c000c7308 */ /* 0x000e620000000800 */
[----:B--2---:R-:W-:-:S07]  /*9fe0*/  FADD.FTZ R11, R10, 1 ;  /* 0x3f8000000a0b7421 */ /* 0x004fce0000010000 */
[----:B------:R-:W2:Y:S01]  /*9ff0*/  MUFU.RCP R11, R11 ;  /* 0x0000000b000b7308 */ /* 0x000ea20000001000 */
[----:B-1----:R-:W-:-:S07]  /*a000*/  FADD.FTZ R13, R12, 1 ;  /* 0x3f8000000c0d7421 */ /* 0x002fce0000010000 */
[----:B------:R-:W1:Y:S01]  /*a010*/  MUFU.RCP R13, R13 ;  /* 0x0000000d000d7308 */ /* 0x000e620000001000 */
[----:B--2---:R-:W-:Y:S01]  /*a020*/  FADD.FTZ R15, -R11, 1 ;  /* 0x3f8000000b0f7421 */ /* 0x004fe20000010100 */
[----:B------:R-:W-:-:S03]  /*a030*/  FMUL.FTZ R30, R30, R11 ;  /* 0x0000000b1e1e7220 */ /* 0x000fc60000410000 */
[----:B------:R-:W-:Y:S01]  /*a040*/  FFMA.FTZ R15, R38, R15, 1 ;  /* 0x3f800000260f7423 */ /* 0x000fe2000001000f */
[----:B-1----:R-:W-:Y:S01]  /*a050*/  FADD.FTZ R17, -R13, 1 ;  /* 0x3f8000000d117421 */ /* 0x002fe20000010100 */
[----:B------:R-:W-:Y:S02]  /*a060*/  FMUL.FTZ R84, R84, R13 ;  /* 0x0000000d54547220 */ /* 0x000fe40000410000 */
[----:B------:R-:W-:Y:S01]  /*a070*/  FMUL.FTZ R30, R30, R15 ;  /* 0x0000000f1e1e7220 */ /* 0x000fe20000410000 */
[----:B------:R-:W-:-:S04]  /*a080*/  FFMA.FTZ R17, R34, R17, 1 ;  /* 0x3f80000022117423 */ /* 0x000fc80000010011 */
[----:B------:R-:W-:-:S07]  /*a090*/  FMUL.FTZ R84, R84, R17 ;  /* 0x0000001154547220 */ /* 0x000fce0000410000 */
.L_x_399:
[----:B------:R-:W-:Y:S01]  /*a0a0*/  BSSY.RECONVERGENT B0, `(.L_x_400) ;  /* 0x0000012000007945 */ /* 0x000fe20003800200 */
[----:B------:R-:W-:Y:S01]  /*a0b0*/  FFMA.FTZ R30, R76, R30, -R9 ;  /* 0x0000001e4c1e7223 */ /* 0x000fe20000010809 */
[----:B--2---:R-:W-:Y:S02]  /*a0c0*/  FFMA.FTZ R10, R33, R84, -R8 ;  /* 0x00000054210a7223 */ /* 0x004fe40000010808 */
[----:B------:R-:W-:Y:S05]  /*a0d0*/  @P5 BRA `(.L_x_401) ;  /* 0x0000000000385947 */ /* 0x000fea0003800000 */
[----:B------:R-:W2:Y:S01]  /*a0e0*/  LDCU.64 UR4, c[0x0][0x3f8] ;  /* 0x00007f00ff0477ac */ /* 0x000ea20008000a00 */
[----:B------:R-:W-:Y:S01]  /*a0f0*/  MOV R8, R116 ;  /* 0x0000007400087202 */ /* 0x000fe20000000f00 */
[----:B------:R-:W-:Y:S01]  /*a100*/  FMUL.FTZ R11, R30, R113 ;  /* 0x000000711e0b7220 */ /* 0x000fe20000410000 */
[----:B------:R-:W-:Y:S01]  /*a110*/  MOV R9, R119 ;  /* 0x0000007700097202 */ /* 0x000fe20000000f00 */
[----:B------:R-:W3:Y:S01]  /*a120*/  LDCU.64 UR10, c[0x0][0x380] ;  /* 0x00007000ff0a77ac */ /* 0x000ee20008000a00 */
[----:B------:R-:W-:Y:S01]  /*a130*/  FMUL.FTZ R10, R10, R113 ;  /* 0x000000710a0a7220 */ /* 0x000fe20000410000 */
[----:B--2---:R-:W-:Y:S02]  /*a140*/  IMAD R7, R7, UR4, RZ ;  /* 0x0000000407077c24 */ /* 0x004fe4000f8e02ff */
[----:B------:R-:W-:-:S04]  /*a150*/  IMAD.WIDE.U32 R8, R6, UR4, R8 ;  /* 0x0000000406087c25 */ /* 0x000fc8000f8e0008 */
[----:B------:R-:W-:Y:S01]  /*a160*/  IMAD R7, R6, UR5, R7 ;  /* 0x0000000506077c24 */ /* 0x000fe2000f8e0207 */
[----:B---3--:R-:W-:-:S04]  /*a170*/  LEA R6, P0, R8, UR10, 0x1 ;  /* 0x0000000a08067c11 */ /* 0x008fc8000f8008ff */
[----:B------:R-:W-:Y:S02]  /*a180*/  IADD3 R7, PT, PT, R9, R7, RZ ;  /* 0x0000000709077210 */ /* 0x000fe40007ffe0ff */
[----:B------:R-:W-:Y:S02]  /*a190*/  F2FP.BF16.F32.PACK_AB R9, R10, R11 ;  /* 0x0000000b0a09723e */ /* 0x000fe400000010ff */
[----:B------:R-:W-:-:S05]  /*a1a0*/  LEA.HI.X R7, R8, UR11, R7, 0x1, P0 ;  /* 0x0000000b08077c11 */ /* 0x000fca00080f0c07 */
[----:B------:R2:W-:Y:S02]  /*a1b0*/  STG.E desc[UR6][R6.64], R9 ;  /* 0x0000000906007986 */ /* 0x0005e4000c101906 */
.L_x_401:
[----:B------:R-:W-:Y:S05]  /*a1c0*/  BSYNC.RECONVERGENT B0 ;  /* 0x0000000000007941 */ /* 0x000fea0003800200 */
.L_x_400:
[----:B------:R-:W-:Y:S02]  /*a1d0*/  SHF.L.U32 R68, R68, 0x10, RZ ;  /* 0x0000001044447819 */ /* 0x000fe400000006ff */
[----:B------:R-:W-:Y:S02]  /*a1e0*/  SHF.R.S32.HI R10, RZ, 0x1f, R3 ;  /* 0x0000001fff0a7819 */ /* 0x000fe40000011403 */
[----:B------:R-:W-:Y:S01]  /*a1f0*/  SHF.L.U32 R82, R82, 0x10, RZ ;  /* 0x0000001052527819 */ /* 0x000fe200000006ff */
[----:B------:R-:W-:Y:S06]  /*a200*/  BRA.U !UP0, `(.L_x_402) ;  /* 0x0000000108487547 */ /* 0x000fec000b800000 */
[----:B------:R-:W-:Y:S01]  /*a210*/  FFMA.FTZ R4, R76, R4, R79 ;  /* 0x000000044c047223 */ /* 0x000fe2000001004f */
[----:B------:R-:W-:-:S03]  /*a220*/  FFMA.FTZ R32, R33, R32, R80 ;  /* 0x0000002021207223 */ /* 0x000fc60000010050 */
[----:B--2---:R-:W-:Y:S01]  /*a230*/  FMUL.FTZ R6, R4, -1.4426950216293334961 ;  /* 0xbfb8aa3b04067820 */ /* 0x004fe20000410000 */
[----:B------:R-:W-:-:S05]  /*a240*/  FMUL.FTZ R8, R32, -1.4426950216293334961 ;  /* 0xbfb8aa3b20087820 */ /* 0x000fca0000410000 */
[----:B------:R-:W2:Y:S08]  /*a250*/  MUFU.EX2 R6, R6 ;  /* 0x0000000600067308 */ /* 0x000eb00000000800 */
[----:B------:R-:W3:Y:S01]  /*a260*/  MUFU.EX2 R8, R8 ;  /* 0x0000000800087308 */ /* 0x000ee20000000800 */
[----:B--2---:R-:W-:-:S07]  /*a270*/  FADD.FTZ R7, R6, 1 ;  /* 0x3f80000006077421 */ /* 0x004fce0000010000 */
[----:B------:R-:W2:Y:S01]  /*a280*/  MUFU.RCP R7, R7 ;  /* 0x0000000700077308 */ /* 0x000ea20000001000 */
[----:B---3--:R-:W-:-:S07]  /*a290*/  FADD.FTZ R9, R8, 1 ;  /* 0x3f80000008097421 */ /* 0x008fce0000010000 */
        /* <DEDUP_REMOVED lines=9> */
.L_x_402:
[----:B------:R-:W-:Y:S01]  /*a330*/  ISETP.GE.AND.EX P3, PT, R10, UR9, PT, P3 ;  /* 0x000000090a007c0c */ /* 0x000fe2000bf66330 */
[----:B------:R-:W-:Y:S01]  /*a340*/  FFMA.FTZ R68, R76, R68, -R5 ;  /* 0x000000444c447223 */ /* 0x000fe20000010805 */
[----:B------:R-:W-:Y:S01]  /*a350*/  FFMA.FTZ R36, R33, R82, -R36 ;  /* 0x0000005221247223 */ /* 0x000fe20000010824 */
[----:B------:R-:W-:Y:S02]  /*a360*/  BSSY.RECONVERGENT B0, `(.L_x_403) ;  /* 0x000000f000007945 */ /* 0x000fe40003800200 */
[-C--:B------:R-:W-:Y:S01]  /*a370*/  FMUL.FTZ R68, R68, R113.reuse ;  /* 0x0000007144447220 */ /* 0x080fe20000410000 */
[----:B------:R-:W-:-:S07]  /*a380*/  FMUL.FTZ R113, R36, R113 ;  /* 0x0000007124717220 */ /* 0x000fce0000410000 */
[----:B------:R-:W-:Y:S05]  /*a390*/  @P3 BRA `(.L_x_404) ;  /* 0x00000000002c3947 */ /* 0x000fea0003800000 */
[----:B------:R-:W3:Y:S01]  /*a3a0*/  LDCU.64 UR4, c[0x0][0x3f8] ;  /* 0x00007f00ff0477ac */ /* 0x000ee20008000a00 */
[----:B------:R-:W-:Y:S01]  /*a3b0*/  MOV R117, R119 ;  /* 0x0000007700757202 */ /* 0x000fe20000000f00 */
[----:B------:R-:W4:Y:S01]  /*a3c0*/  LDCU.64 UR8, c[0x0][0x380] ;  /* 0x00007000ff0877ac */ /* 0x000f220008000a00 */
[----:B---3--:R-:W-:Y:S02]  /*a3d0*/  IMAD R10, R10, UR4, RZ ;  /* 0x000000040a0a7c24 */ /* 0x008fe4000f8e02ff */
[----:B------:R-:W-:-:S04]  /*a3e0*/  IMAD.WIDE.U32 R116, R3, UR4, R116 ;  /* 0x0000000403747c25 */ /* 0x000fc8000f8e0074 */
[----:B------:R-:W-:Y:S01]  /*a3f0*/  IMAD R3, R3, UR5, R10 ;  /* 0x0000000503037c24 */ /* 0x000fe2000f8e020a */
[----:B----4-:R-:W-:-:S04]  /*a400*/  LEA R4, P0, R116, UR8, 0x1 ;  /* 0x0000000874047c11 */ /* 0x010fc8000f8008ff */
[----:B------:R-:W-:-:S04]  /*a410*/  IADD3 R3, PT, PT, R117, R3, RZ ;  /* 0x0000000375037210 */ /* 0x000fc80007ffe0ff */
[----:B------:R-:W-:Y:S02]  /*a420*/  LEA.HI.X R5, R116, UR9, R3, 0x1, P0 ;  /* 0x0000000974057c11 */ /* 0x000fe400080f0c03 */
[----:B------:R-:W-:-:S05]  /*a430*/  F2FP.BF16.F32.PACK_AB R3, R113, R68 ;  /* 0x000000447103723e */ /* 0x000fca00000010ff */
[----:B------:R3:W-:Y:S02]  /*a440*/  STG.E desc[UR6][R4.64], R3 ;  /* 0x0000000304007986 */ /* 0x0007e4000c101906 */
.L_x_404:
[----:B------:R-:W-:Y:S05]  /*a450*/  BSYNC.RECONVERGENT B0 ;  /* 0x0000000000007941 */ /* 0x000fea0003800200 */
.L_x_403:
[----:B------:R-:W4:Y:S01]  /*a460*/  LDCU UR4, c[0x0][0x410] ;  /* 0x00008200ff0477ac */ /* 0x000f220008000800 */
[----:B------:R-:W-:Y:S02]  /*a470*/  IADD3 R75, PT, PT, R78, R75, RZ ;  /* 0x0000004b4e4b7210 */ /* 0x000fe40007ffe0ff */
[----:B------:R-:W-:Y:S01]  /*a480*/  IADD3 R72, PT, PT, R72, 0x1, RZ ;  /* 0x0000000148487810 */ /* 0x000fe20007ffe0ff */
[----:B------:R-:W4:Y:S02]  /*a490*/  LDCU UR5, c[0x0][0x3e0] ;  /* 0x00007c00ff0577ac */ /* 0x000f240008000800 */
[----:B----4-:R-:W-:-:S06]  /*a4a0*/  UIMAD UR4, UR4, UR5, URZ ;  /* 0x00000005040472a4 */ /* 0x010fcc000f8e02ff */
[----:B------:R-:W-:-:S13]  /*a4b0*/  ISETP.GE.AND P0, PT, R75, UR4, PT ;  /* 0x000000044b007c0c */ /* 0x000fda000bf06270 */
[----:B------:R-:W-:Y:S05]  /*a4c0*/  @!P0 BRA `(.L_x_405) ;  /* 0xffffff5c00248947 */ /* 0x000fea000383ffff */
.L_x_338:
[----:B------:R-:W4:Y:S01]  /*a4d0*/  S2R R31, SR_TID.X ;  /* 0x00000000001f7919 */ /* 0x000f220000002100 */
[----:B---3--:R-:W3:Y:S01]  /*a4e0*/  LDC R4, c[0x0][0x370] ;  /* 0x0000dc00ff047b82 */ /* 0x008ee20000000800 */
[----:B------:R-:W-:Y:S07]  /*a4f0*/  BSSY.RECONVERGENT B0, `(.L_x_406) ;  /* 0x000000e000007945 */ /* 0x000fee0003800200 */
[----:B--2---:R-:W2:Y:S08]  /*a500*/  LDC R7, c[0x0][0x374] ;  /* 0x0000dd00ff077b82 */ /* 0x004eb00000000800 */
[----:B------:R-:W5:Y:S01]  /*a510*/  LDC.64 R2, c[0x0][0x3c8] ;  /* 0x0000f200ff027b82 */ /* 0x000f620000000a00 */
[----:B---3--:R-:W-:-:S02]  /*a520*/  ISETP.NE.AND P0, PT, R4, 0x1, PT ;  /* 0x000000010400780c */ /* 0x008fc40003f05270 */
[----:B----4-:R-:W-:Y:S02]  /*a530*/  ISETP.NE.AND P1, PT, R31, RZ, PT ;  /* 0x000000ff1f00720c */ /* 0x010fe40003f25270 */
[----:B--2---:R-:W-:-:S04]  /*a540*/  SHF.L.U32 R0, R7, 0x1, RZ ;  /* 0x0000000107007819 */ /* 0x004fc800000006ff */
[----:B------:R-:W-:-:S05]  /*a550*/  SEL R5, R0, RZ, P0 ;  /* 0x000000ff00057207 */ /* 0x000fca0000000000 */
[----:B-----5:R-:W-:Y:S02]  /*a560*/  IMAD.WIDE.U32 R2, R5, 0x4, R2 ;  /* 0x0000000405027825 */ /* 0x020fe400078e0002 */
[----:B------:R-:W-:Y:S05]  /*a570*/  @P1 BRA `(.L_x_407) ;  /* 0x0000000000141947 */ /* 0x000fea0003800000 */
[----:B------:R-:W-:Y:S01]  /*a580*/  HFMA2 R5, -RZ, RZ, 0, 5.9604644775390625e-08 ;  /* 0x00000001ff057431 */ /* 0x000fe200000001ff */
[----:B------:R-:W-:Y:S06]  /*a590*/  MEMBAR.ALL.GPU ;  /* 0x0000000000007992 */ /* 0x000fec000000a000 */
[----:B------:R-:W-:-:S00]  /*a5a0*/  ERRBAR ;  /* 0x00000000000079ab */ /* 0x000fc00000000000 */
[----:B------:R-:W-:Y:S06]  /*a5b0*/  CGAERRBAR ;  /* 0x00000000000075ab */ /* 0x000fec0000000000 */
[----:B------:R2:W-:Y:S02]  /*a5c0*/  REDG.E.ADD.S32.STRONG.GPU desc[UR6][R2.64], R5 ;  /* 0x000000050200798e */ /* 0x0005e4000c12e306 */
.L_x_407:
[----:B------:R-:W-:Y:S05]  /*a5d0*/  BSYNC.RECONVERGENT B0 ;  /* 0x0000000000007941 */ /* 0x000fea0003800200 */
.L_x_406:
[----:B------:R-:W3:Y:S01]  /*a5e0*/  S2UR UR5, SR_CTAID.Y ;  /* 0x00000000000579c3 */ /* 0x000ee20000002600 */
[----:B--2---:R-:W-:Y:S02]  /*a5f0*/  IADD3 R5, PT, PT, R7, -0x1, RZ ;  /* 0xffffffff07057810 */ /* 0x004fe40007ffe0ff */
[----:B------:R-:W-:-:S05]  /*a600*/  IADD3 R0, PT, PT, R4, -0x1, RZ ;  /* 0xffffffff04007810 */ /* 0x000fca0007ffe0ff */
[----:B------:R-:W2:Y:S01]  /*a610*/  S2UR UR4, SR_CTAID.X ;  /* 0x00000000000479c3 */ /* 0x000ea20000002500 */
[----:B---3--:R-:W-:-:S04]  /*a620*/  ISETP.NE.AND P0, PT, R5, UR5, PT ;  /* 0x0000000505007c0c */ /* 0x008fc8000bf05270 */
[----:B--2---:R-:W-:-:S13]  /*a630*/  ISETP.NE.OR P0, PT, R0, UR4, P0 ;  /* 0x0000000400007c0c */ /* 0x004fda0008705670 */
[----:B------:R-:W-:Y:S05]  /*a640*/  @P0 EXIT ;  /* 0x000000000000094d */ /* 0x000fea0003800000 */
[----:B------:R-:W-:Y:S05]  /*a650*/  @P1 BRA `(.L_x_408) ;  /* 0x0000000000201947 */ /* 0x000fea0003800000 */
[----:B------:R-:W-:-:S05]  /*a660*/  IMAD R0, R4, R7, RZ ;  /* 0x0000000704007224 */ /* 0x000fca00078e02ff */
[----:B------:R-:W-:-:S13]  /*a670*/  ISETP.NE.AND P0, PT, R0, -0x1, PT ;  /* 0xffffffff0000780c */ /* 0x000fda0003f05270 */
[----:B------:R-:W-:Y:S05]  /*a680*/  @!P0 BRA `(.L_x_408) ;  /* 0x0000000000148947 */ /* 0x000fea0003800000 */
.L_x_409:
[----:B------:R-:W2:Y:S04]  /*a690*/  LDG.E.STRONG.GPU R5, desc[UR6][R2.64] ;  /* 0x0000000602057981 */ /* 0x000ea8000c1ef900 */
[----:B--2---:R-:W-:Y:S01]  /*a6a0*/  CCTL.IVALL ;  /* 0x00000000ff00798f */ /* 0x004fe20002000000 */
[----:B------:R-:W-:Y:S05]  /*a6b0*/  YIELD ;  /* 0x0000000000007946 */ /* 0x000fea0003800000 */
[----:B------:R-:W-:-:S13]  /*a6c0*/  ISETP.NE.AND P0, PT, R5, R0, PT ;  /* 0x000000000500720c */ /* 0x000fda0003f05270 */
[----:B------:R-:W-:Y:S05]  /*a6d0*/  @P0 BRA `(.L_x_409) ;  /* 0xfffffffc00ec0947 */ /* 0x000fea000383ffff */
.L_x_408:
        /* <DEDUP_REMOVED lines=51> */
[----:B------:R-:W2:Y:S01]  /*aa10*/  LDCU.64 UR10, c[0x0][0x390] ;  /* 0x00007200ff0a77ac */ /* 0x000ea20008000a00 */
[----:B------:R-:W-:Y:S02]  /*aa20*/  LOP3.LUT R5, R5, 0x3, RZ, 0xc0, !PT ;  /* 0x0000000305057812 */ /* 0x000fe400078ec0ff */
[----:B------:R-:W-:Y:S01]  /*aa30*/  MOV R3, R24 ;  /* 0x0000001800037202 */ /* 0x000fe20000000f00 */
[----:B------:R-:W3:Y:S01]  /*aa40*/  LDCU.64 UR12, c[0x0][0x388] ;  /* 0x00007100ff0c77ac */ /* 0x000ee20008000a00 */
[C---:B-1----:R-:W-:Y:S02]  /*aa50*/  SHF.L.U32 R16, R31.reuse, 0x2, RZ ;  /* 0x000000021f107819 */ /* 0x042fe400000006ff */
[----:B------:R-:W-:Y:S01]  /*aa60*/  SHF.L.U64.HI R17, R31, 0x2, R24 ;  /* 0x000000021f117819 */ /* 0x000fe20000010218 */
[----:B------:R-:W-:Y:S01]  /*aa70*/  IMAD.WIDE.U32 R2, R5, 0x180, R2 ;  /* 0x0000018005027825 */ /* 0x000fe200078e0002 */
[----:B------:R-:W-:Y:S01]  /*aa80*/  UMOV UR4, URZ ;  /* 0x000000ff00047c82 */ /* 0x000fe20008000000 */
[----:B------:R-:W-:-:S02]  /*aa90*/  SHF.L.U32 R25, R33, 0x2, RZ ;  /* 0x0000000221197819 */ /* 0x000fc400000006ff */
[----:B------:R-:W-:Y:S02]  /*aaa0*/  SHF.L.U64.HI R27, R26, 0x2, R28 ;  /* 0x000000021a1b7819 */ /* 0x000fe4000001021c */
[C---:B0-----:R-:W-:Y:S02]  /*aab0*/  IADD3 R21, P1, PT, R16.reuse, UR8, RZ ;  /* 0x0000000810157c10 */ /* 0x041fe4000ff3e0ff */
[----:B------:R-:W-:Y:S02]  /*aac0*/  IADD3 R24, PT, PT, R3, UR4, RZ ;  /* 0x0000000403187c10 */ /* 0x000fe4000fffe0ff */
[----:B--2---:R-:W-:Y:S02]  /*aad0*/  IADD3 R18, P2, PT, R16, UR10, RZ ;  /* 0x0000000a10127c10 */ /* 0x004fe4000ff5e0ff */
[----:B------:R-:W-:Y:S01]  /*aae0*/  MOV R31, R2 ;  /* 0x00000002001f7202 */ /* 0x000fe20000000f00 */
[----:B------:R-:W-:Y:S01]  /*aaf0*/  IMAD.WIDE.U32 R2, R32, 0x4, RZ ;  /* 0x0000000420027825 */ /* 0x000fe200078e00ff */
[----:B------:R-:W-:-:S02]  /*ab00*/  IADD3.X R20, PT, PT, R17, UR9, RZ, P1, !PT ;  /* 0x0000000911147c10 */ /* 0x000fc40008ffe4ff */
[C---:B------:R-:W-:Y:S02]  /*ab10*/  IADD3.X R19, PT, PT, R17.reuse, UR11, RZ, P2, !PT ;  /* 0x0000000b11137c10 */ /* 0x040fe400097fe4ff */
[----:B---3--:R-:W-:Y:S02]  /*ab20*/  IADD3 R16, P1, PT, R16, UR12, RZ ;  /* 0x0000000c10107c10 */ /* 0x008fe4000ff3e0ff */
[----:B------:R-:W-:Y:S02]  /*ab30*/  IADD3 R12, P2, PT, RZ, -R5, RZ ;  /* 0x80000005ff0c7210 */ /* 0x000fe40007f5e0ff */
[----:B------:R-:W-:Y:S02]  /*ab40*/  IADD3.X R17, PT, PT, R17, UR13, RZ, P1, !PT ;  /* 0x0000000d11117c10 */ /* 0x000fe40008ffe4ff */
[----:B------:R-:W-:Y:S02]  /*ab50*/  SHF.L.U64.HI R23, R22, 0x2, R29 ;  /* 0x0000000216177819 */ /* 0x000fe4000001021d */
[----:B------:R-:W-:-:S02]  /*ab60*/  IADD3 R25, PT, PT, R3, R25, RZ ;  /* 0x0000001903197210 */ /* 0x000fc40007ffe0ff */
[----:B------:R-:W-:-:S07]  /*ab70*/  IADD3.X R14, PT, PT, RZ, -0x1, RZ, P2, !PT ;  /* 0xffffffffff0e7810 */ /* 0x000fce00017fe4ff */
.L_x_412:
[-C--:B--2---:R-:W-:Y:S02]  /*ab80*/  LEA R6, P1, R26, R21.reuse, 0x2 ;  /* 0x000000151a067211 */ /* 0x084fe400078210ff */
        /* <DEDUP_REMOVED lines=30> */
.L_x_411:
[----:B------:R-:W-:Y:S05]  /*ad70*/  BSYNC.RECONVERGENT B0 ;  /* 0x0000000000007941 */ /* 0x000fea0003800200 */
.L_x_410:
[----:B------:R-:W-:Y:S05]  /*ad80*/  @!P0 EXIT ;  /* 0x000000000000894d */ /* 0x000fea0003800000 */
[----:B------:R-:W-:Y:S01]  /*ad90*/  SHF.L.U64.HI R27, R32, 0x2, R33 ;  /* 0x00000002201b7819 */ /* 0x000fe20000010221 */
[----:B------:R-:W3:Y:S01]  /*ada0*/  LDCU.64 UR4, c[0x0][0x3d8] ;  /* 0x00007b00ff0477ac */ /* 0x000ee20008000a00 */
[----:B------:R-:W-:Y:S02]  /*adb0*/  SHF.L.U64.HI R35, R22, 0x2, R29 ;  /* 0x0000000216237819 */ /* 0x000fe4000001021d */
[----:B------:R-:W-:Y:S01]  /*adc0*/  SHF.L.U32 R25, R32, 0x2, RZ ;  /* 0x0000000220197819 */ /* 0x000fe200000006ff */
[----:B------:R-:W4:Y:S01]  /*add0*/  LDCU.64 UR8, c[0x0][0x388] ;  /* 0x00007100ff0877ac */ /* 0x000f220008000a00 */
[----:B------:R-:W-:Y:S02]  /*ade0*/  SHF.L.U32 R37, R22, 0x2, RZ ;  /* 0x0000000216257819 */ /* 0x000fe400000006ff */
[C---:B------:R-:W-:Y:S01]  /*adf0*/  SHF.L.U64.HI R29, R26.reuse, 0x2, R28 ;  /* 0x000000021a1d7819 */ /* 0x040fe2000001021c */
[----:B------:R-:W0:Y:S01]  /*ae00*/  LDCU.64 UR10, c[0x0][0x390] ;  /* 0x00007200ff0a77ac */ /* 0x000e220008000a00 */
[----:B------:R-:W-:-:S07]  /*ae10*/  SHF.L.U32 R33, R26, 0x2, RZ ;  /* 0x000000021a217819 */ /* 0x000fce00000006ff */
.L_x_413:
[C---:B------:R-:W-:Y:S02]  /*ae20*/  SHF.L.U32 R20, R31.reuse, 0x2, RZ ;  /* 0x000000021f147819 */ /* 0x040fe400000006ff */
[----:B------:R-:W-:Y:S02]  /*ae30*/  SHF.L.U64.HI R22, R31, 0x2, R24 ;  /* 0x000000021f167819 */ /* 0x000fe40000010218 */
[----:B---3--:R-:W-:-:S04]  /*ae40*/  IADD3 R2, P0, PT, R20, UR4, RZ ;  /* 0x0000000414027c10 */ /* 0x008fc8000ff1e0ff */
[----:B-1----:R-:W-:Y:S02]  /*ae50*/  IADD3.X R3, PT, PT, R22, UR5, RZ, P0, !PT ;  /* 0x0000000516037c10 */ /* 0x002fe400087fe4ff */
[C---:B--2---:R-:W-:Y:S02]  /*ae60*/  IADD3 R4, P0, PT, R2.reuse, R33, RZ ;  /* 0x0000002102047210 */ /* 0x044fe40007f1e0ff */
[C---:B------:R-:W-:Y:S01]  /*ae70*/  IADD3 R8, P2, PT, R2.reuse, R37, RZ ;  /* 0x0000002502087210 */ /* 0x040fe20007f5e0ff */
[----:B------:R2:W3:Y:S01]  /*ae80*/  LDG.E R0, desc[UR6][R2.64] ;  /* 0x0000000602007981 */ /* 0x0004e2000c1e1900 */
[C---:B------:R-:W-:Y:S02]  /*ae90*/  IADD3.X R5, PT, PT, R3.reuse, R29, RZ, P0, !PT ;  /* 0x0000001d03057210 */ /* 0x040fe400007fe4ff */
[----:B------:R-:W-:Y:S02]  /*aea0*/  IADD3 R6, P1, PT, R2, R25, RZ ;  /* 0x0000001902067210 */ /* 0x000fe40007f3e0ff */
[----:B------:R-:W-:-:S02]  /*aeb0*/  IADD3.X R9, PT, PT, R3, R35, RZ, P2, !PT ;  /* 0x0000002303097210 */ /* 0x000fc400017fe4ff */
[----:B------:R-:W-:Y:S01]  /*aec0*/  IADD3.X R7, PT, PT, R3, R27, RZ, P1, !PT ;  /* 0x0000001b03077210 */ /* 0x000fe20000ffe4ff */
[----:B------:R-:W3:Y:S04]  /*aed0*/  LDG.E R5, desc[UR6][R4.64] ;  /* 0x0000000604057981 */ /* 0x000ee8000c1e1900 */
[----:B------:R-:W5:Y:S04]  /*aee0*/  LDG.E R6, desc[UR6][R6.64] ;  /* 0x0000000606067981 */ /* 0x000f68000c1e1900 */
[----:B------:R-:W5:Y:S01]  /*aef0*/  LDG.E R9, desc[UR6][R8.64] ;  /* 0x0000000608097981 */ /* 0x000f62000c1e1900 */
[----:B------:R-:W-:-:S02]  /*af00*/  LOP3.LUT R14, R20, 0xfffffffc, RZ, 0xc0, !PT ;  /* 0xfffffffc140e7812 */ /* 0x000fc400078ec0ff */
[----:B-1----:R-:W-:Y:S02]  /*af10*/  LOP3.LUT R13, R22, 0x1, RZ, 0xc0, !PT ;  /* 0x00000001160d7812 */ /* 0x002fe400078ec0ff */
[----:B----4-:R-:W-:-:S04]  /*af20*/  IADD3 R10, P0, PT, R14, UR8, RZ ;  /* 0x000000080e0a7c10 */ /* 0x010fc8000ff1e0ff */
[C---:B------:R-:W-:Y:S02]  /*af30*/  IADD3.X R11, PT, PT, R13.reuse, UR9, RZ, P0, !PT ;  /* 0x000000090d0b7c10 */ /* 0x040fe400087fe4ff */
[C---:B0-----:R-:W-:Y:S02]  /*af40*/  IADD3 R12, P0, PT, R14.reuse, UR10, RZ ;  /* 0x0000000a0e0c7c10 */ /* 0x041fe4000ff1e0ff */
[----:B------:R-:W-:Y:S02]  /*af50*/  IADD3 R14, P1, PT, R14, UR4, RZ ;  /* 0x000000040e0e7c10 */ /* 0x000fe4000ff3e0ff */
[----:B------:R-:W-:Y:S02]  /*af60*/  IADD3.X R13, PT, PT, R13, UR11, RZ, P0, !PT ;  /* 0x0000000b0d0d7c10 */ /* 0x000fe400087fe4ff */
[----:B--2---:R-:W-:Y:S02]  /*af70*/  IADD3 R2, P0, PT, R14, R33, RZ ;  /* 0x000000210e027210 */ /* 0x004fe40007f1e0ff */
[----:B---3--:R-:W-:-:S02]  /*af80*/  F2FP.BF16.F32.PACK_AB R17, R5, R0 ;  /* 0x000000000511723e */ /* 0x008fc400000010ff */
[----:B------:R-:W-:-:S04]  /*af90*/  LOP3.LUT R0, R22, 0x3, RZ, 0xc0, !PT ;  /* 0x0000000316007812 */ /* 0x000fc800078ec0ff */
[----:B------:R-:W-:Y:S02]  /*afa0*/  IADD3.X R15, PT, PT, R0, UR5, RZ, P1, !PT ;  /* 0x00000005000f7c10 */ /* 0x000fe40008ffe4ff */
[----:B-----5:R-:W-:Y:S02]  /*afb0*/  F2FP.BF16.F32.PACK_AB R19, R9, R6 ;  /* 0x000000060913723e */ /* 0x020fe400000010ff */
[C---:B------:R-:W-:Y:S02]  /*afc0*/  IADD3 R4, P1, PT, R14.reuse, R25, RZ ;  /* 0x000000190e047210 */ /* 0x040fe40007f3e0ff */
[----:B------:R-:W-:Y:S02]  /*afd0*/  IADD3 R6, P2, PT, R14, R37, RZ ;  /* 0x000000250e067210 */ /* 0x000fe40007f5e0ff */
[C---:B------:R-:W-:Y:S02]  /*afe0*/  IADD3.X R3, PT, PT, R15.reuse, R29, RZ, P0, !PT ;  /* 0x0000001d0f037210 */ /* 0x040fe400007fe4ff */
[----:B------:R-:W-:-:S02]  /*aff0*/  IADD3.X R5, PT, PT, R15, R27, RZ, P1, !PT ;  /* 0x0000001b0f057210 */ /* 0x000fc40000ffe4ff */
[----:B------:R-:W-:Y:S01]  /*b000*/  IADD3.X R7, PT, PT, R15, R35, RZ, P2, !PT ;  /* 0x000000230f077210 */ /* 0x000fe200017fe4ff */
        /* <DEDUP_REMOVED lines=50> */
[----:B---3--:R-:W-:Y:S02]  /*b330*/  F2FP.BF16.F32.PACK_AB R3, R3, R14 ;  /* 0x0000000e0303723e */ /* 0x008fe400000010ff */
[----:B----4-:R-:W-:-:S03]  /*b340*/  F2FP.BF16.F32.PACK_AB R5, R7, R4 ;  /* 0x000000040705723e */ /* 0x010fc600000010ff */
[----:B------:R1:W-:Y:S04]  /*b350*/  STG.E desc[UR6][R10.64], R3 ;  /* 0x000000030a007986 */ /* 0x0003e8000c101906 */
[----:B------:R1:W-:Y:S02]  /*b360*/  STG.E desc[UR6][R12.64], R5 ;  /* 0x000000050c007986 */ /* 0x0003e4000c101906 */
[----:B------:R-:W-:Y:S05]  /*b370*/  @P0 BRA `(.L_x_413) ;  /* 0xfffffff800a80947 */ /* 0x000fea000383ffff */
[----:B------:R-:W-:Y:S05]  /*b380*/  EXIT ;  /* 0x000000000000794d */ /* 0x000fea0003800000 */
.L_x_414:
        /* <DEDUP_REMOVED lines=15> */
.L_x_3414:


//--------------------- .text._Z35group_norm_nhwc_bwd_one_pass_kernelI11Bf16IOFp16WLi64ELi24ELi384EEv26Group_norm_nhwc_bwd_params --------------------------
	.section	.text._Z35group_norm_nhwc_bwd_one_pass_kernelI11Bf16IOFp16WLi64ELi24ELi384EEv26Group_norm_nhwc_bwd_params,"ax",@progbits
	.align	128
        .global         _Z35group_norm_nhwc_bwd_one_pass_kernelI11Bf16IOFp16WLi64ELi24ELi384EEv26Group_norm_nhwc_bwd_params
        .type           _Z35group_norm_nhwc_bwd_one_pass_kernelI11Bf16IOFp16WLi64ELi24ELi384EEv26Group_norm_nhwc_bwd_params,@function
        .size           _Z35group_norm_nhwc_bwd_one_pass_kernelI11Bf16IOFp16WLi64ELi24ELi384EEv26Group_norm_nhwc_bwd_params,(.L_x_3415 - _Z35group_norm_nhwc_bwd_one_pass_kernelI11Bf16IOFp16WLi64ELi24ELi384EEv26Group_norm_nhwc_bwd_params)
        .other          _Z35group_norm_nhwc_bwd_one_pass_kernelI11Bf16IOFp16WLi64ELi24ELi384EEv26Group_norm_nhwc_bwd_params,@"STO_CUDA_ENTRY STV_DEFAULT"
_Z35group_norm_nhwc_bwd_one_pass_kernelI11Bf16IOFp16WLi64ELi24ELi384EEv26Group_norm_nhwc_bwd_params:
.text._Z35group_norm_nhwc_bwd_one_pass_kernelI11Bf16IOFp16WLi64ELi24ELi384EEv26Group_norm_nhwc_bwd_params:
        /* <DEDUP_REMOVED lines=33> */
.L_x_440:
        /* <DEDUP_REMOVED lines=122> */
[----:B---3--:R-:W-:Y:S01]  /*09b0*/  PRMT R11, R40, 0x7632, R11 ;  /* 0x00007632280b7816 */ /* 0x008fe2000000000b */
[----:B----4-:R-:W-:Y:S02]  /*09c0*/  @P2 HADD2.F32 R35, -RZ, R18.H0_H0 ;  /* 0x20000012ff232230 */ /* 0x010fe40000004100 */
[----:B------:R-:W-:Y:S02]  /*09d0*/  @P2 HADD2.F32 R38, -RZ, R19.H0_H0 ;  /* 0x20000013ff262230 */ /* 0x000fe40000004100 */
[----:B------:R-:W-:Y:S02]  /*09e0*/  HADD2.F32 R4, -RZ, R16.H0_H0 ;  /* 0x20000010ff047230 */ /* 0x000fe40000004100 */
[----:B------:R-:W-:Y:S01]  /*09f0*/  HADD2.F32 R5, -RZ, R17.H0_H0 ;  /* 0x20000011ff057230 */ /* 0x000fe20000004100 */
[----:B------:R-:W-:-:S02]  /*0a00*/  PRMT R10, R39, 0x7632, R10 ;  /* 0x00007632270a7816 */ /* 0x000fc4000000000a */
        /* <DEDUP_REMOVED lines=39> */
.L_x_416:
        /* <DEDUP_REMOVED lines=72> */
.L_x_417:
        /* <DEDUP_REMOVED lines=41> */
.L_x_419:
[----:B------:R-:W-:Y:S05]  /*1390*/  BSYNC.RECONVERGENT B0 ;  /* 0x0000000000007941 */ /* 0x000fea0003800200 */
.L_x_418:
        /* <DEDUP_REMOVED lines=34> */
.L_x_421:
[----:B------:R-:W-:Y:S05]  /*15c0*/  BSYNC.RECONVERGENT B0 ;  /* 0x0000000000007941 */ /* 0x000fea0003800200 */
.L_x_420:
        /* <DEDUP_REMOVED lines=158> */
.L_x_423:
[----:B------:R-:W-:Y:S05]  /*1fb0*/  BSYNC.RECONVERGENT B0 ;  /* 0x0000000000007941 */ /* 0x000fea0003800200 */
.L_x_422:
        /* <DEDUP_REMOVED lines=29> */
.L_x_425:
[----:B------:R-:W-:Y:S05]  /*2190*/  BSYNC.RECONVERGENT B0 ;  /* 0x0000000000007941 */ /* 0x000fea0003800200 */
.L_x_424:
        /* <DEDUP_REMOVED lines=24> */
.L_x_428:
[----:B------:R-:W2:Y:S04]  /*2320*/  LDG.E.STRONG.GPU R3, desc[UR12][R10.64] ;  /* 0x0000000c0a037981 */ /* 0x000ea8000c1ef900 */
[----:B--2---:R-:W-:Y:S01]  /*2330*/  CCTL.IVALL ;  /* 0x00000000ff00798f */ /* 0x004fe20002000000 */
[----:B------:R-:W-:Y:S05]  /*2340*/  YIELD ;  /* 0x0000000000007946 */ /* 0x000fea0003800000 */
[----:B------:R-:W-:-:S13]  /*2350*/  ISETP.NE.AND P1, PT, R3, R14, PT ;  /* 0x0000000e0300720c */ /* 0x000fda0003f25270 */
[----:B------:R-:W-:Y:S05]  /*2360*/  @P1 BRA `(.L_x_428) ;  /* 0xfffffffc00ec1947 */ /* 0x000fea000383ffff */
.L_x_427:
        /* <DEDUP_REMOVED lines=15> */
.L_x_430:
        /* <DEDUP_REMOVED lines=59> */
.L_x_429:
        /* <DEDUP_REMOVED lines=35> */
.L_x_431:
        /* <DEDUP_REMOVED lines=18> */
.L_x_432:
        /* <DEDUP_REMOVED lines=9> */
.L_x_433:
[----:B------:R-:W-:Y:S05]  /*2bf0*/  BSYNC.RECONVERGENT B0 ;  /* 0x0000000000007941 */ /* 0x000fea0003800200 */
.L_x_426:
        /* <DEDUP_REMOVED lines=41> */
.L_x_434:
        /* <DEDUP_REMOVED lines=21> */
.L_x_436:
[----:B------:R-:W-:Y:S05]  /*2fe0*/  BSYNC.RECONVERGENT B0 ;  /* 0x0000000000007941 */ /* 0x000fea0003800200 */
.L_x_435:
        /* <DEDUP_REMOVED lines=27> */
.L_x_437:
        /* <DEDUP_REMOVED lines=24> */
.L_x_439:
[----:B------:R-:W-:Y:S05]  /*3320*/  BSYNC.RECONVERGENT B0 ;  /* 0x0000000000007941 */ /* 0x000fea0003800200 */
.L_x_438:
[----:B------:R-:W-:Y:S02]  /*3330*/  IADD3 R42, PT, PT, R33, R42, RZ ;  /* 0x0000002a212a7210 */ /* 0x000fe40007ffe0ff */
[----:B------:R-:W-:Y:S02]  /*3340*/  IADD3 R43, PT, PT, R43, 0x1, RZ ;  /* 0x000000012b2b7810 */ /* 0x000fe40007ffe0ff */
[----:B------:R-:W-:-:S13]  /*3350*/  ISETP.GE.AND P0, PT, R42, UR4, PT ;  /* 0x000000042a007c0c */ /* 0x000fda000bf06270 */
[----:B------:R-:W-:Y:S05]  /*3360*/  @!P0 BRA `(.L_x_440) ;  /* 0xffffffcc00a88947 */ /* 0x000fea000383ffff */
.L_x_415:
        /* <DEDUP_REMOVED lines=19> */
.L_x_442:
[----:B------:R-:W-:Y:S05]  /*34a0*/  BSYNC.RECONVERGENT B0 ;  /* 0x0000000000007941 */ /* 0x000fea0003800200 */
.L_x_441:
[----:B------:R-:W-:Y:S05]  /*34b0*/  @P0 EXIT ;  /* 0x000000000000094d */ /* 0x000fea0003800000 */
[----:B------:R-:W-:Y:S05]  /*34c0*/  @P2 BRA `(.L_x_443) ;  /* 0x0000000000202947 */ /* 0x000fea0003800000 */
[----:B------:R-:W-:-:S05]  /*34d0*/  IMAD R0, R4, R7, RZ ;  /* 0x0000000704007224 */ /* 0x000fca00078e02ff */
[----:B------:R-:W-:-:S13]  /*34e0*/  ISETP.NE.AND P0, PT, R0, -0x1, PT ;  /* 0xffffffff0000780c */ /* 0x000fda0003f05270 */
[----:B------:R-:W-:Y:S05]  /*34f0*/  @!P0 BRA `(.L_x_443) ;  /* 0x0000000000148947 */ /* 0x000fea0003800000 */
.L_x_444:
[----:B0-----:R-:W3:Y:S04]  /*3500*/  LDG.E.STRONG.GPU R5, desc[UR12][R2.64] ;  /* 0x0000000c02057981 */ /* 0x001ee8000c1ef900 */
[----:B---3--:R-:W-:Y:S01]  /*3510*/  CCTL.IVALL ;  /* 0x00000000ff00798f */ /* 0x008fe20002000000 */
[----:B------:R-:W-:Y:S05]  /*3520*/  YIELD ;  /* 0x0000000000007946 */ /* 0x000fea0003800000 */
[----:B------:R-:W-:-:S13]  /*3530*/  ISETP.NE.AND P0, PT, R5, R0, PT ;  /* 0x000000000500720c */ /* 0x000fda0003f05270 */
[----:B------:R-:W-:Y:S05]  /*3540*/  @P0 BRA `(.L_x_444) ;  /* 0xfffffffc00ec0947 */ /* 0x000fea000383ffff */
.L_x_443:
        /* <DEDUP_REMOVED lines=78> */
.L_x_447:
        /* <DEDUP_REMOVED lines=26> */
[----:B--2---:R-:W-:Y:S02]  /*3bd0*/  F2FP.F16.F32.PACK_AB R13, R7, R0 ;  /* 0x00000000070d723e */ /* 0x004fe400000000ff */
[-C--:B------:R-:W-:Y:S02]  /*3be0*/  MOV R7, R19.reuse ;  /* 0x0000001300077202 */ /* 0x080fe40000000f00 */
[----:B---3--:R-:W-:Y:S01]  /*3bf0*/  F2FP.F16.F32.PACK_AB R15, R11, R8 ;  /* 0x000000080b0f723e */ /* 0x008fe200000000ff */
[----:B------:R0:W-:Y:S04]  /*3c00*/  STG.E desc[UR12][R4.64], R13 ;  /* 0x0000000d04007986 */ /* 0x0001e8000c10190c */
[----:B------:R0:W-:Y:S01]  /*3c10*/  STG.E desc[UR12][R6.64], R15 ;  /* 0x0000000f06007986 */ /* 0x0001e2000c10190c */
[----:B------:R-:W-:Y:S01]  /*3c20*/  IADD3.X R19, PT, PT, RZ, R19, RZ, P3, !PT ;  /* 0x00000013ff137210 */ /* 0x000fe20001ffe4ff */
[----:B------:R-:W-:Y:S06]  /*3c30*/  @P1 BRA `(.L_x_447) ;  /* 0xfffffffc007c1947 */ /* 0x000fec000383ffff */
.L_x_446:
[----:B------:R-:W-:Y:S05]  /*3c40*/  BSYNC.RECONVERGENT B0 ;  /* 0x0000000000007941 */ /* 0x000fea0003800200 */
.L_x_445:
        /* <DEDUP_REMOVED lines=11> */
.L_x_449:
        /* <DEDUP_REMOVED lines=20> */
[----:B---3--:R-:W-:Y:S02]  /*3e40*/  F2FP.F16.F32.PACK_AB R9, R5, R2 ;  /* 0x000000020509723e */ /* 0x008fe400000000ff */
[----:B------:R-:W-:-:S02]  /*3e50*/  IADD3 R2, P1, PT, R15, UR14, RZ ;  /* 0x0000000e0f027c10 */ /* 0x000fc4000ff3e0ff */
[----:B------:R-:W-:Y:S02]  /*3e60*/  IADD3.X R15, PT, PT, R16, UR19, RZ, P0, !PT ;  /* 0x00000013100f7c10 */ /* 0x000fe400087fe4ff */
[----:B------:R-:W-:Y:S02]  /*3e70*/  IADD3.X R3, PT, PT, R3, UR15, RZ, P1, !PT ;  /* 0x0000000f03037c10 */ /* 0x000fe40008ffe4ff */
[----:B-----5:R-:W-:Y:S02]  /*3e80*/  F2FP.F16.F32.PACK_AB R19, R11, R6 ;  /* 0x000000060b13723e */ /* 0x020fe400000000ff */
        /* <DEDUP_REMOVED lines=20> */
[----:B--2---:R-:W-:Y:S02]  /*3fd0*/  F2FP.F16.F32.PACK_AB R9, R9, R18 ;  /* 0x000000120909723e */ /* 0x004fe400000000ff */
[----:B---3--:R-:W-:-:S03]  /*3fe0*/  F2FP.F16.F32.PACK_AB R21, R21, R20 ;  /* 0x000000141515723e */ /* 0x008fc600000000ff */
        /* <DEDUP_REMOVED lines=14> */
[----:B---3--:R-:W-:Y:S02]  /*40d0*/  F2FP.F16.F32.PACK_AB R19, R19, R18 ;  /* 0x000000121313723e */ /* 0x008fe400000000ff */
[----:B----4-:R-:W-:-:S03]  /*40e0*/  F2FP.F16.F32.PACK_AB R23, R23, R20 ;  /* 0x000000141717723e */ /* 0x010fc600000000ff */
        /* <DEDUP_REMOVED lines=19> */
[----:B---3--:R-:W-:Y:S02]  /*4220*/  F2FP.F16.F32.PACK_AB R11, R11, R2 ;  /* 0x000000020b0b723e */ /* 0x008fe400000000ff */
[----:B----4-:R-:W-:-:S03]  /*4230*/  F2FP.F16.F32.PACK_AB R3, R5, R6 ;  /* 0x000000060503723e */ /* 0x010fc600000000ff */
[----:B------:R1:W-:Y:S04]  /*4240*/  STG.E desc[UR12][R8.64], R11 ;  /* 0x0000000b08007986 */ /* 0x0003e8000c10190c */
[----:B------:R1:W-:Y:S02]  /*4250*/  STG.E desc[UR12][R14.64], R3 ;  /* 0x000000030e007986 */ /* 0x0003e4000c10190c */
[----:B------:R-:W-:Y:S05]  /*4260*/  @P0 BRA `(.L_x_449) ;  /* 0xfffffff800a40947 */ /* 0x000fea000383ffff */
[----:B------:R-:W-:Y:S05]  /*4270*/  BSYNC.RECONVERGENT B0 ;  /* 0x0000000000007941 */ /* 0x000fea0003800200 */
.L_x_448:
[----:B------:R-:W-:Y:S05]  /*4280*/  EXIT ;  /* 0x000000000000794d */ /* 0x000fea0003800000 */
.L_x_450:
        /* <DEDUP_REMOVED lines=15> */
.L_x_3415:


//--------------------- .text._Z35group_norm_nhwc_bwd_one_pass_kernelI11Bf16IOFp16WLi128ELi24ELi384EEv26Group_norm_nhwc_bwd_params --------------------------
	.section	.text._Z35group_norm_nhwc_bwd_one_pass_kernelI11Bf16IOFp16WLi128ELi24ELi384EEv26Group_norm_nhwc_bwd_params,"ax",@progbits
	.align	128
        .global         _Z35group_norm_nhwc_bwd_one_pass_kernelI11Bf16IOFp16WLi128ELi24ELi384EEv26Group_norm_nhwc_bwd_params
        .type           _Z35group_norm_nhwc_bwd_one_pass_kernelI11Bf16IOFp16WLi128ELi24ELi384EEv26Group_norm_nhwc_bwd_params,@function
        .size           _Z35group_norm_nhwc_bwd_one_pass_kernelI11Bf16IOFp16WLi128ELi24ELi384EEv26Group_norm_nhwc_bwd_params,(.L_x_3416 - _Z35group_norm_nhwc_bwd_one_pass_kernelI11Bf16IOFp16WLi128ELi24ELi384EEv26Group_norm_nhwc_bwd_params)
        .other          _Z35group_norm_nhwc_bwd_one_pass_kernelI11Bf16IOFp16WLi128ELi24ELi384EEv26Group_norm_nhwc_bwd_params,@"STO_CUDA_ENTRY STV_DEFAULT"
_Z35group_norm_nhwc_bwd_one_pass_kernelI11Bf16IOFp16WLi128ELi24ELi384EEv26Group_norm_nhwc_bwd_params:
.text._Z35group_norm_nhwc_bwd_one_pass_kernelI11Bf16IOFp16WLi128ELi24ELi384EEv26Group_norm_nhwc_bwd_params:
        /* <DEDUP_REMOVED lines=30> */
.L_x_482:
        /* <DEDUP_REMOVED lines=164> */
[----:B----4-:R-:W-:Y:S01]  /*0c20*/  PRMT R13, R30, 0x7632, R13 ;  /* 0x000076321e0d7816 */ /* 0x010fe2000000000d */
[----:B-----5:R-:W-:Y:S02]  /*0c30*/  @P4 HADD2.F32 R40, -RZ, R21.H0_H0 ;  /* 0x20000015ff284230 */ /* 0x020fe40000004100 */
[----:B------:R-:W-:Y:S02]  /*0c40*/  HADD2.F32 R39, -RZ, R39.H0_H0 ;  /* 0x20000027ff277230 */ /* 0x000fe40000004100 */
[----:B------:R-:W-:Y:S02]  /*0c50*/  @P4 HADD2.F32 R41, -RZ, R22.H0_H0 ;  /* 0x20000016ff294230 */ /* 0x000fe40000004100 */
[----:B------:R-:W-:Y:S01]  /*0c60*/  HADD2.F32 R9, -RZ, R20.H0_H0 ;  /* 0x20000014ff097230 */ /* 0x000fe20000004100 */
[----:B------:R-:W-:-:S02]  /*0c70*/  PRMT R43, R29, 0x7632, R43 ;  /* 0x000076321d2b7816 */ /* 0x000fc4000000002b */
        /* <DEDUP_REMOVED lines=76> */
.L_x_452:
        /* <DEDUP_REMOVED lines=145> */
.L_x_453:
        /* <DEDUP_REMOVED lines=46> */
.L_x_455:
[----:B------:R-:W-:Y:S05]  /*1d30*/  BSYNC.RECONVERGENT B0 ;  /* 0x0000000000007941 */ /* 0x000fea0003800200 */
.L_x_454:
        /* <DEDUP_REMOVED lines=32> */
.L_x_457:
[----:B------:R-:W-:Y:S05]  /*1f40*/  BSYNC.RECONVERGENT B0 ;  /* 0x0000000000007941 */ /* 0x000fea0003800200 */
.L_x_456:
        /* <DEDUP_REMOVED lines=158> */
.L_x_459:
[----:B------:R-:W-:Y:S05]  /*2930*/  BSYNC.RECONVERGENT B0 ;  /* 0x0000000000007941 */ /* 0x000fea0003800200 */
.L_x_458:
        /* <DEDUP_REMOVED lines=29> */
.L_x_461:
[----:B------:R-:W-:Y:S05]  /*2b10*/  BSYNC.RECONVERGENT B0 ;  /* 0x0000000000007941 */ /* 0x000fea0003800200 */
.L_x_460:
        /* <DEDUP_REMOVED lines=24> */
.L_x_464:
[----:B----4-:R-:W3:Y:S04]  /*2ca0*/  LDG.E.STRONG.GPU R14, desc[UR8][R12.64] ;  /* 0x000000080c0e7981 */ /* 0x010ee8000c1ef900 */
[----:B---3--:R-:W-:Y:S01]  /*2cb0*/  CCTL.IVALL ;  /* 0x00000000ff00798f */ /* 0x008fe20002000000 */
[----:B------:R-:W-:Y:S05]  /*2cc0*/  YIELD ;  /* 0x0000000000007946 */ /* 0x000fea0003800000 */
[----:B------:R-:W-:-:S13]  /*2cd0*/  ISETP.NE.AND P1, PT, R14, R19, PT ;  /* 0x000000130e00720c */ /* 0x000fda0003f25270 */
[----:B------:R-:W-:Y:S05]  /*2ce0*/  @P1 BRA `(.L_x_464) ;  /* 0xfffffffc00ec1947 */ /* 0x000fea000383ffff */
.L_x_463:
        /* <DEDUP_REMOVED lines=15> */
.L_x_466:
        /* <DEDUP_REMOVED lines=59> */
.L_x_465:
        /* <DEDUP_REMOVED lines=34> */
.L_x_467:
        /* <DEDUP_REMOVED lines=18> */
.L_x_468:
        /* <DEDUP_REMOVED lines=9> */
.L_x_469:
[----:B------:R-:W-:Y:S05]  /*3560*/  BSYNC.RECONVERGENT B0 ;  /* 0x0000000000007941 */ /* 0x000fea0003800200 */
.L_x_462:
        /* <DEDUP_REMOVED lines=67> */
.L_x_470:
        /* <DEDUP_REMOVED lines=21> */
.L_x_472:
[----:B------:R-:W-:Y:S05]  /*3af0*/  BSYNC.RECONVERGENT B0 ;  /* 0x0000000000007941 */ /* 0x000fea0003800200 */
.L_x_471:
        /* <DEDUP_REMOVED lines=23> */
.L_x_473:
        /* <DEDUP_REMOVED lines=18> */
.L_x_475:
[----:B------:R-:W-:Y:S05]  /*3d90*/  BSYNC.RECONVERGENT B0 ;  /* 0x0000000000007941 */ /* 0x000fea0003800200 */
.L_x_474:
        /* <DEDUP_REMOVED lines=25> */
.L_x_476:
        /* <DEDUP_REMOVED lines=21> */
.L_x_478:
[----:B------:R-:W-:Y:S05]  /*4080*/  BSYNC.RECONVERGENT B0 ;  /* 0x0000000000007941 */ /* 0x000fea0003800200 */
.L_x_477:
        /* <DEDUP_REMOVED lines=25> */
.L_x_479:
        /* <DEDUP_REMOVED lines=18> */
.L_x_481:
[----:B------:R-:W-:Y:S05]  /*4340*/  BSYNC.RECONVERGENT B0 ;  /* 0x0000000000007941 */ /* 0x000fea0003800200 */
.L_x_480:
[----:B------:R-:W-:Y:S02]  /*4350*/  IADD3 R35, PT, PT, R4, R35, RZ ;  /* 0x0000002304237210 */ /* 0x000fe40007ffe0ff */
[----:B------:R-:W-:Y:S02]  /*4360*/  IADD3 R36, PT, PT, R36, 0x1, RZ ;  /* 0x0000000124247810 */ /* 0x000fe40007ffe0ff */
[----:B------:R-:W-:-:S13]  /*4370*/  ISETP.GE.AND P0, PT, R35, UR4, PT ;  /* 0x0000000423007c0c */ /* 0x000fda000bf06270 */
[----:B------:R-:W-:Y:S05]  /*4380*/  @!P0 BRA `(.L_x_482) ;  /* 0xffffffbc00948947 */ /* 0x000fea000383ffff */
.L_x_451:
        /* <DEDUP_REMOVED lines=19> */
.L_x_484:
[----:B------:R-:W-:Y:S05]  /*44c0*/  BSYNC.RECONVERGENT B0 ;  /* 0x0000000000007941 */ /* 0x000fea0003800200 */
.L_x_483:
[----:B------:R-:W-:Y:S05]  /*44d0*/  @P0 EXIT ;  /* 0x000000000000094d */ /* 0x000fea0003800000 */
[----:B------:R-:W-:Y:S05]  /*44e0*/  @P2 BRA `(.L_x_485) ;  /* 0x0000000000202947 */ /* 0x000fea0003800000 */
[----:B------:R-:W-:-:S05]  /*44f0*/  IMAD R0, R6, R7, RZ ;  /* 0x0000000706007224 */ /* 0x000fca00078e02ff */
[----:B------:R-:W-:-:S13]  /*4500*/  ISETP.NE.AND P0, PT, R0, -0x1, PT ;  /* 0xffffffff0000780c */ /* 0x000fda0003f05270 */
[----:B------:R-:W-:Y:S05]  /*4510*/  @!P0 BRA `(.L_x_485) ;  /* 0x0000000000148947 */ /* 0x000fea0003800000 */
.L_x_486:
[----:B0-----:R-:W2:Y:S04]  /*4520*/  LDG.E.STRONG.GPU R3, desc[UR8][R4.64] ;  /* 0x0000000804037981 */ /* 0x001ea8000c1ef900 */
[----:B--2---:R-:W-:Y:S01]  /*4530*/  CCTL.IVALL ;  /* 0x00000000ff00798f */ /* 0x004fe20002000000 */
[----:B------:R-:W-:Y:S05]  /*4540*/  YIELD ;  /* 0x0000000000007946 */ /* 0x000fea0003800000 */
[----:B------:R-:W-:-:S13]  /*4550*/  ISETP.NE.AND P0, PT, R3, R0, PT ;  /* 0x000000000300720c */ /* 0x000fda0003f05270 */
[----:B------:R-:W-:Y:S05]  /*4560*/  @P0 BRA `(.L_x_486) ;  /* 0xfffffffc00ec0947 */ /* 0x000fea000383ffff */
.L_x_485:
        /* <DEDUP_REMOVED lines=73> */
.L_x_489:
        /* <DEDUP_REMOVED lines=21> */
[----:B--2---:R-:W-:Y:S02]  /*4b50*/  F2FP.F16.F32.PACK_AB R17, R11, R8 ;  /* 0x000000080b11723e */ /* 0x004fe400000000ff */
[----:B------:R-:W-:-:S02]  /*4b60*/  MOV R8, R20 ;  /* 0x0000001400087202 */ /* 0x000fc40000000f00 */
[-C--:B------:R-:W-:Y:S02]  /*4b70*/  MOV R11, R25.reuse ;  /* 0x00000019000b7202 */ /* 0x080fe40000000f00 */
[----:B---3--:R-:W-:Y:S01]  /*4b80*/  F2FP.F16.F32.PACK_AB R21, R15, R12 ;  /* 0x0000000c0f15723e */ /* 0x008fe200000000ff */
[----:B------:R0:W-:Y:S04]  /*4b90*/  STG.E desc[UR8][R8.64], R17 ;  /* 0x0000001108007986 */ /* 0x0001e8000c101908 */
[----:B------:R0:W-:Y:S01]  /*4ba0*/  STG.E desc[UR8][R10.64], R21 ;  /* 0x000000150a007986 */ /* 0x0001e2000c101908 */
[----:B------:R-:W-:Y:S02]  /*4bb0*/  IADD3 R20, P4, PT, R20, 0x600, RZ ;  /* 0x0000060014147810 */ /* 0x000fe40007f9e0ff */
[----:B------:R-:W-:-:S02]  /*4bc0*/  IADD3.X R25, PT, PT, RZ, R25, RZ, P3, !PT ;  /* 0x00000019ff197210 */ /* 0x000fc40001ffe4ff */
[----:B------:R-:W-:Y:S01]  /*4bd0*/  IADD3.X R23, PT, PT, RZ, R23, RZ, P4, !PT ;  /* 0x00000017ff177210 */ /* 0x000fe200027fe4ff */
[----:B------:R-:W-:Y:S08]  /*4be0*/  @P1 BRA `(.L_x_489) ;  /* 0xfffffffc00841947 */ /* 0x000ff0000383ffff */
.L_x_488:
[----:B------:R-:W-:Y:S05]  /*4bf0*/  BSYNC.RECONVERGENT B0 ;  /* 0x0000000000007941 */ /* 0x000fea0003800200 */
.L_x_487:
        /* <DEDUP_REMOVED lines=10> */
.L_x_490:
        /* <DEDUP_REMOVED lines=20> */
[----:B---3--:R-:W-:Y:S02]  /*4de0*/  F2FP.F16.F32.PACK_AB R25, R13, R10 ;  /* 0x0000000a0d19723e */ /* 0x008fe400000000ff */
[----:B------:R-:W-:-:S02]  /*4df0*/  IADD3 R10, P1, PT, R23, UR4, RZ ;  /* 0x00000004170a7c10 */ /* 0x000fc4000ff3e0ff */
[----:B------:R-:W-:Y:S02]  /*4e00*/  IADD3.X R23, PT, PT, R24, UR11, RZ, P0, !PT ;  /* 0x0000000b18177c10 */ /* 0x000fe400087fe4ff */
[----:B------:R-:W-:Y:S02]  /*4e10*/  IADD3.X R11, PT, PT, R11, UR5, RZ, P1, !PT ;  /* 0x000000050b0b7c10 */ /* 0x000fe40008ffe4ff */
[----:B----4-:R-:W-:Y:S02]  /*4e20*/  F2FP.F16.F32.PACK_AB R27, R17, R14 ;  /* 0x0000000e111b723e */ /* 0x010fe400000000ff */
        /* <DEDUP_REMOVED lines=56> */
[----:B----4-:R-:W-:Y:S02]  /*51b0*/  F2FP.F16.F32.PACK_AB R17, R17, R10 ;  /* 0x0000000a1111723e */ /* 0x010fe400000000ff */
[----:B-----5:R-:W-:-:S03]  /*51c0*/  F2FP.F16.F32.PACK_AB R11, R15, R12 ;  /* 0x0000000c0f0b723e */ /* 0x020fc600000000ff */
[----:B------:R3:W-:Y:S04]  /*51d0*/  STG.E desc[UR8][R24.64], R17 ;  /* 0x0000001118007986 */ /* 0x0007e8000c101908 */
[----:B------:R3:W-:Y:S02]  /*51e0*/  STG.E desc[UR8][R22.64], R11 ;  /* 0x0000000b16007986 */ /* 0x0007e4000c101908 */
[----:B------:R-:W-:Y:S05]  /*51f0*/  @P0 BRA `(.L_x_490) ;  /* 0xfffffff800a80947 */ /* 0x000fea000383ffff */
[----:B------:R-:W-:Y:S05]  /*5200*/  EXIT ;  /* 0x000000000000794d */ /* 0x000fea0003800000 */
.L_x_491:
        /* <DEDUP_REMOVED lines=15> */
.L_x_3416:


//--------------------- .text._Z35group_norm_nhwc_bwd_one_pass_kernelI11Bf16IOFp16WLi256ELi24ELi384EEv26Group_norm_nhwc_bwd_params --------------------------
	.section	.text._Z35group_norm_nhwc_bwd_one_pass_kernelI11Bf16IOFp16WLi256ELi24ELi384EEv26Group_norm_nhwc_bwd_params,"ax",@progbits
	.align	128
        .global         _Z35group_norm_nhwc_bwd_one_pass_kernelI11Bf16IOFp16WLi256ELi24ELi384EEv26Group_norm_nhwc_bwd_params
        .type           _Z35group_norm_nhwc_bwd_one_pass_kernelI11Bf16IOFp16WLi256ELi24ELi384EEv26Group_norm_nhwc_bwd_params,@function
        .size           _Z35group_norm_nhwc_bwd_one_pass_kernelI11Bf16IOFp16WLi256ELi24ELi384EEv26Group_norm_nhwc_bwd_params,(.L_x_3417 - _Z35group_norm_nhwc_bwd_one_pass_kernelI11Bf16IOFp16WLi256ELi24ELi384EEv26Group_norm_nhwc_bwd_params)
        .other          _Z35group_norm_nhwc_bwd_one_pass_kernelI11Bf16IOFp16WLi256ELi24ELi384EEv26Group_norm_nhwc_bwd_params,@"STO_CUDA_ENTRY STV_DEFAULT"
_Z35group_norm_nhwc_bwd_one_pass_kernelI11Bf16IOFp16WLi256ELi24ELi384EEv26Group_norm_nhwc_bwd_params:
.text._Z35group_norm_nhwc_bwd_one_pass_kernelI11Bf16IOFp16WLi256ELi24ELi384EEv26Group_norm_nhwc_bwd_params:
        /* <DEDUP_REMOVED lines=21> */
.L_x_535:
        /* <DEDUP_REMOVED lines=263> */
[----:B------:R-:W-:Y:S01]  /*11c0*/  PRMT R15, R34, 0x7632, R15 ;  /* 0x00007632220f7816 */ /* 0x000fe2000000000f */
[----:B---3--:R-:W-:Y:S01]  /*11d0*/  @P2 HADD2.F32 R4, -RZ, R17.H0_H0 ;  /* 0x20000011ff042230 */ /* 0x008fe20000004100 */
[----:B------:R-:W-:Y:S01]  /*11e0*/  PRMT R17, R40, 0x7632, R17 ;  /* 0x0000763228117816 */ /* 0x000fe20000000011 */
[----:B------:R-:W-:Y:S01]  /*11f0*/  @P2 HADD2.F32 R5, -RZ, R16.H0_H0 ;  /* 0x20000010ff052230 */ /* 0x000fe20000004100 */
[----:B------:R-:W-:Y:S01]  /*1200*/  PRMT R16, R39, 0x7632, R16 ;  /* 0x0000763227107816 */ /* 0x000fe20000000010 */
[----:B-1----:R-:W-:Y:S02]  /*1210*/  HADD2.F32 R6, -RZ, R25.H0_H0 ;  /* 0x20000019ff067230 */ /* 0x002fe40000004100 */
[----:B------:R-:W-:Y:S01]  /*1220*/  HADD2.F32 R7, -RZ, R21.H0_H0 ;  /* 0x20000015ff077230 */ /* 0x000fe20000004100 */
[----:B------:R-:W-:Y:S02]  /*1230*/  PRMT R30, R33, 0x7632, R30 ;  /* 0x00007632211e7816 */ /* 0x000fe4000000001e */
[----:B------:R-:W-:-:S02]  /*1240*/  PRMT R31, R32, 0x7632, R31 ;  /* 0x00007632201f7816 */ /* 0x000fc4000000001f */
        /* <DEDUP_REMOVED lines=150> */
.L_x_493:
        /* <DEDUP_REMOVED lines=302> */
.L_x_494:
        /* <DEDUP_REMOVED lines=47> */
.L_x_496:
[----:B------:R-:W-:Y:S05]  /*3180*/  BSYNC.RECONVERGENT B0 ;  /* 0x0000000000007941 */ /* 0x000fea0003800200 */
.L_x_495:
        /* <DEDUP_REMOVED lines=32> */
.L_x_498:
[----:B------:R-:W-:Y:S05]  /*3390*/  BSYNC.RECONVERGENT B0 ;  /* 0x0000000000007941 */ /* 0x000fea0003800200 */
.L_x_497:
        /* <DEDUP_REMOVED lines=158> */
.L_x_500:
[----:B------:R-:W-:Y:S05]  /*3d80*/  BSYNC.RECONVERGENT B0 ;  /* 0x0000000000007941 */ /* 0x000fea0003800200 */
.L_x_499:
        /* <DEDUP_REMOVED lines=28> */
.L_x_502:
[----:B------:R-:W-:Y:S05]  /*3f50*/  BSYNC.RECONVERGENT B0 ;  /* 0x0000000000007941 */ /* 0x000fea0003800200 */
.L_x_501:
        /* <DEDUP_REMOVED lines=31> */
.L_x_505:
[----:B--2---:R-:W2:Y:S04]  /*4150*/  LDG.E.STRONG.GPU R14, desc[UR10][R12.64] ;  /* 0x0000000a0c0e7981 */ /* 0x004ea8000c1ef900 */
[----:B--2---:R-:W-:Y:S01]  /*4160*/  CCTL.IVALL ;  /* 0x00000000ff00798f */ /* 0x004fe20002000000 */
[----:B------:R-:W-:Y:S05]  /*4170*/  YIELD ;  /* 0x0000000000007946 */ /* 0x000fea0003800000 */
[----:B------:R-:W-:-:S13]  /*4180*/  ISETP.NE.AND P0, PT, R14, R17, PT ;  /* 0x000000110e00720c */ /* 0x000fda0003f05270 */
[----:B------:R-:W-:Y:S05]  /*4190*/  @P0 BRA `(.L_x_505) ;  /* 0xfffffffc00ec0947 */ /* 0x000fea000383ffff */
.L_x_504:
        /* <DEDUP_REMOVED lines=22> */
.L_x_507:
        /* <DEDUP_REMOVED lines=67> */
.L_x_506:
        /* <DEDUP_REMOVED lines=38> */
.L_x_508:
        /* <DEDUP_REMOVED lines=19> */
.L_x_509:
        /* <DEDUP_REMOVED lines=9> */
.L_x_510:
[----:B------:R-:W-:Y:S05]  /*4b50*/  BSYNC.RECONVERGENT B0 ;  /* 0x0000000000007941 */ /* 0x000fea0003800200 */
.L_x_503:
        /* <DEDUP_REMOVED lines=40> */
.L_x_511:
        /* <DEDUP_REMOVED lines=28> */
.L_x_513:
[----:B------:R-:W-:Y:S05]  /*4fa0*/  BSYNC.RECONVERGENT B0 ;  /* 0x0000000000007941 */ /* 0x000fea0003800200 */
.L_x_512:
        /* <DEDUP_REMOVED lines=36> */
.L_x_514:
        /* <DEDUP_REMOVED lines=22> */
.L_x_516:
[----:B------:R-:W-:Y:S05]  /*5350*/  BSYNC.RECONVERGENT B0 ;  /* 0x0000000000007941 */ /* 0x000fea0003800200 */
.L_x_515:
        /* <DEDUP_REMOVED lines=27> */
.L_x_517:
        /* <DEDUP_REMOVED lines=21> */
.L_x_519:
[----:B------:R-:W-:Y:S05]  /*5660*/  BSYNC.RECONVERGENT B0 ;  /* 0x0000000000007941 */ /* 0x000fea0003800200 */
.L_x_518:
        /* <DEDUP_REMOVED lines=53> */
.L_x_520:
        /* <DEDUP_REMOVED lines=47> */
.L_x_522:
[----:B------:R-:W-:Y:S05]  /*5cb0*/  BSYNC.RECONVERGENT B0 ;  /* 0x0000000000007941 */ /* 0x000fea0003800200 */
.L_x_521:
        /* <DEDUP_REMOVED lines=21> */
.L_x_523:
        /* <DEDUP_REMOVED lines=19> */
.L_x_525:
[----:B------:R-:W-:Y:S05]  /*5f40*/  BSYNC.RECONVERGENT B0 ;  /* 0x0000000000007941 */ /* 0x000fea0003800200 */
.L_x_524:
        /* <DEDUP_REMOVED lines=21> */
.L_x_526:
        /* <DEDUP_REMOVED lines=18> */
.L_x_528:
[----:B------:R-:W-:Y:S05]  /*61c0*/  BSYNC.RECONVERGENT B0 ;  /* 0x0000000000007941 */ /* 0x000fea0003800200 */
.L_x_527:
        /* <DEDUP_REMOVED lines=21> */
.L_x_529:
        /* <DEDUP_REMOVED lines=18> */
.L_x_531:
[----:B------:R-:W-:Y:S05]  /*6440*/  BSYNC.RECONVERGENT B0 ;  /* 0x0000000000007941 */ /* 0x000fea0003800200 */
.L_x_530:
        /* <DEDUP_REMOVED lines=22> */
.L_x_532:
        /* <DEDUP_REMOVED lines=18> */
.L_x_534:
[----:B------:R-:W-:Y:S05]  /*66d0*/  BSYNC.RECONVERGENT B0 ;  /* 0x0000000000007941 */ /* 0x000fea0003800200 */
.L_x_533:
[----:B------:R-:W5:Y:S01]  /*66e0*/  LDCU UR5, c[0x0][0x410] ;  /* 0x00008200ff0577ac */ /* 0x000f620008000800 */
[----:B------:R-:W5:Y:S01]  /*66f0*/  LDCU UR7, c[0x0][0x3e0] ;  /* 0x00007c00ff0777ac */ /* 0x000f620008000800 */
[----:B------:R-:W-:Y:S02]  /*6700*/  UIADD3 UR6, UPT, UPT, UR8, UR6, URZ ;  /* 0x0000000608067290 */ /* 0x000fe4000fffe0ff */
[----:B------:R-:W-:Y:S02]  /*6710*/  UIADD3 UR4, UPT, UPT, UR4, 0x1, URZ ;  /* 0x0000000104047890 */ /* 0x000fe4000fffe0ff */
[----:B-----5:R-:W-:-:S04]  /*6720*/  UIMAD UR5, UR5, UR7, URZ ;  /* 0x00000007050572a4 */ /* 0x020fc8000f8e02ff */
[----:B------:R-:W-:-:S09]  /*6730*/  UISETP.GE.AND UP0, UPT, UR6, UR5, UPT ;  /* 0x000000050600728c */ /* 0x000fd2000bf06270 */
[----:B------:R-:W-:Y:S05]  /*6740*/  BRA.U !UP0, `(.L_x_535) ;  /* 0xffffff9908807547 */ /* 0x000fea000b83ffff */
.L_x_492:
        /* <DEDUP_REMOVED lines=16> */
.L_x_537:
[----:B------:R-:W-:Y:S05]  /*6850*/  BSYNC.RECONVERGENT B0 ;  /* 0x0000000000007941 */ /* 0x000fea0003800200 */
.L_x_536:
        /* <DEDUP_REMOVED lines=11> */
.L_x_539:
[----:B------:R-:W4:Y:S04]  /*6910*/  LDG.E.STRONG.GPU R5, desc[UR10][R2.64] ;  /* 0x0000000a02057981 */ /* 0x000f28000c1ef900 */
[----:B----4-:R-:W-:Y:S01]  /*6920*/  CCTL.IVALL ;  /* 0x00000000ff00798f */ /* 0x010fe20002000000 */
[----:B------:R-:W-:Y:S05]  /*6930*/  YIELD ;  /* 0x0000000000007946 */ /* 0x000fea0003800000 */
[----:B------:R-:W-:-:S13]  /*6940*/  ISETP.NE.AND P0, PT, R5, R0, PT ;  /* 0x000000000500720c */ /* 0x000fda0003f05270 */
[----:B------:R-:W-:Y:S05]  /*6950*/  @P0 BRA `(.L_x_539) ;  /* 0xfffffffc00ec0947 */ /* 0x000fea000383ffff */
.L_x_538:
        /* <DEDUP_REMOVED lines=74> */
.L_x_542:
        /* <DEDUP_REMOVED lines=31> */
.L_x_541:
[----:B------:R-:W-:Y:S05]  /*6ff0*/  BSYNC.RECONVERGENT B0 ;  /* 0x0000000000007941 */ /* 0x000fea0003800200 */
.L_x_540:
        /* <DEDUP_REMOVED lines=10> */
.L_x_543:
        /* <DEDUP_REMOVED lines=87> */
.L_x_544:
        /* <DEDUP_REMOVED lines=15> */
.L_x_3417:


//--------------------- .text._Z35group_norm_nhwc_bwd_one_pass_kernelI11Bf16IOFp16WLi512ELi24ELi384EEv26Group_norm_nhwc_bwd_params --------------------------
	.section	.text._Z35group_norm_nhwc_bwd_one_pass_kernelI11Bf16IOFp16WLi512ELi24ELi384EEv26Group_norm_nhwc_bwd_params,"ax",@progbits
	.align	128
        .global         _Z35group_norm_nhwc_bwd_one_pass_kernelI11Bf16IOFp16WLi512ELi24ELi384EEv26Group_norm_nhwc_bwd_params
        .type           _Z35group_norm_nhwc_bwd_one_pass_kernelI11Bf16IOFp16WLi512ELi24ELi384EEv26Group_norm_nhwc_bwd_params,@function
        .size           _Z35group_norm_nhwc_bwd_one_pass_kernelI11Bf16IOFp16WLi512ELi24ELi384EEv26Group_norm_nhwc_bwd_params,(.L_x_3418 - _Z35group_norm_nhwc_bwd_one_pass_kernelI11Bf16IOFp16WLi512ELi24ELi384EEv26Group_norm_nhwc_bwd_params)
        .other          _Z35group_norm_nhwc_bwd_one_pass_kernelI11Bf16IOFp16WLi512ELi24ELi384EEv26Group_norm_nhwc_bwd_params,@"STO_CUDA_ENTRY STV_DEFAULT"
_Z35group_norm_nhwc_bwd_one_pass_kernelI11Bf16IOFp16WLi512ELi24ELi384EEv26Group_norm_nhwc_bwd_params:
.text._Z35group_norm_nhwc_bwd_one_pass_kernelI11Bf16IOFp16WLi512ELi24ELi384EEv26Group_norm_nhwc_bwd_params:
        /* <DEDUP_REMOVED lines=22> */
.L_x_612:
[----:B-1----:R-:W1:Y:S01]  /*0160*/  LDC R10, c[0x0][0x410] ;  /* 0x00010400ff0a7b82 */ /* 0x002e620000000800 */
[----:B--2---:R-:W2:Y:S01]  /*0170*/  LDCU UR4, c[0x0][0x41c] ;  /* 0x00008380ff0477ac */ /* 0x004ea20008000800 */
[----:B------:R-:W-:Y:S02]  /*0180*/  ISETP.GE.AND P2, PT, R75, RZ, PT ;  /* 0x000000ff4b00720c */ /* 0x000fe40003f46270 */
[----:B------:R-:W-:Y:S01]  /*0190*/  CS2R R70, SRZ ;  /* 0x0000000000467805 */ /* 0x000fe2000001ff00 */
[----:B---3--:R-:W3:Y:S01]  /*01a0*/  LDCU.128 UR8, c[0x0][0x400] ;  /* 0x00008000ff0877ac */ /* 0x008ee20008000c00 */
[----:B-1----:R-:W-:-:S04]  /*01b0*/  IABS R7, R10 ;  /* 0x0000000a00077213 */ /* 0x002fc80000000000 */
[----:B------:R-:W1:Y:S08]  /*01c0*/  I2F.RP R6, R7 ;  /* 0x0000000700067306 */ /* 0x000e700000209400 */
[----:B-1----:R-:W1:Y:S02]  /*01d0*/  MUFU.RCP R6, R6 ;  /* 0x0000000600067308 */ /* 0x002e640000001000 */
[----:B-1----:R-:W-:-:S06]  /*01e0*/  IADD3 R4, PT, PT, R6, 0xffffffe, RZ ;  /* 0x0ffffffe06047810 */ /* 0x002fcc0007ffe0ff */
[----:B------:R1:W4:Y:S02]  /*01f0*/  F2I.FTZ.U32.TRUNC.NTZ R5, R4 ;  /* 0x0000000400057305 */ /* 0x000324000021f000 */
[----:B-1----:R-:W-:Y:S02]  /*0200*/  MOV R4, RZ ;  /* 0x000000ff00047202 */ /* 0x002fe40000000f00 */
[----:B----4-:R-:W-:-:S05]  /*0210*/  IADD3 R8, PT, PT, RZ, -R5, RZ ;  /* 0x80000005ff087210 */ /* 0x010fca0007ffe0ff */
[----:B------:R-:W-:Y:S01]  /*0220*/  IMAD R3, R8, R7, RZ ;  /* 0x0000000708037224 */ /* 0x000fe200078e02ff */
[----:B------:R-:W-:-:S03]  /*0230*/  IABS R8, R75 ;  /* 0x0000004b00087213 */ /* 0x000fc60000000000 */
[----:B------:R-:W-:Y:S02]  /*0240*/  IMAD.HI.U32 R5, R5, R3, R4 ;  /* 0x0000000305057227 */ /* 0x000fe400078e0004 */
[----:B------:R-:W2:Y:S04]  /*0250*/  S2R R3, SR_CTAID.X ;  /* 0x0000000000037919 */ /* 0x000ea80000002500 */
[----:B------:R-:W-:-:S05]  /*0260*/  IMAD.HI.U32 R5, R5, R8, RZ ;  /* 0x0000000805057227 */ /* 0x000fca00078e00ff */
[----:B------:R-:W-:-:S05]  /*0270*/  IADD3 R6, PT, PT, -R5, RZ, RZ ;  /* 0x000000ff05067210 */ /* 0x000fca0007ffe1ff */
[----:B------:R-:W-:Y:S01]  /*0280*/  IMAD R4, R7, R6, R8 ;  /* 0x0000000607047224 */ /* 0x000fe200078e0208 */
[----:B------:R-:W-:-:S04]  /*0290*/  LOP3.LUT R6, R75, R10, RZ, 0x3c, !PT ;  /* 0x0000000a4b067212 */ /* 0x000fc800078e3cff */
[----:B------:R-:W-:Y:S02]  /*02a0*/  ISETP.GT.U32.AND P4, PT, R7, R4, PT ;  /* 0x000000040700720c */ /* 0x000fe40003f84070 */
[----:B------:R-:W-:Y:S01]  /*02b0*/  ISETP.GE.AND P3, PT, R6, RZ, PT ;  /* 0x000000ff0600720c */ /* 0x000fe20003f66270 */
[----:B--2---:R-:W-:-:S10]  /*02c0*/  IMAD R23, R3, UR4, R74 ;  /* 0x0000000403177c24 */ /* 0x004fd4000f8e024a */
[-C--:B------:R-:W-:Y:S02]  /*02d0*/  @!P4 IADD3 R4, PT, PT, R4, -R7.reuse, RZ ;  /* 0x800000070404c210 */ /* 0x080fe40007ffe0ff */
[----:B------:R-:W-:Y:S02]  /*02e0*/  CS2R R68, SRZ ;  /* 0x0000000000447805 */ /* 0x000fe4000001ff00 */
[----:B------:R-:W-:Y:S01]  /*02f0*/  @!P4 IADD3 R5, PT, PT, R5, 0x1, RZ ;  /* 0x000000010505c810 */ /* 0x000fe20007ffe0ff */
[----:B------:R-:W1:Y:S01]  /*0300*/  LDCU.U8 UR4, c[0x0][0x414] ;  /* 0x00008280ff0477ac */ /* 0x000e620008000000 */
[----:B------:R-:W-:Y:S02]  /*0310*/  ISETP.GE.U32.AND P1, PT, R4, R7, PT ;  /* 0x000000070400720c */ /* 0x000fe40003f26070 */
[----:B---3--:R-:W-:Y:S02]  /*0320*/  ISETP.GE.U32.AND P0, PT, R23, UR8, PT ;  /* 0x0000000817007c0c */ /* 0x008fe4000bf06070 */
[----:B------:R-:W-:-:S02]  /*0330*/  SHF.R.S32.HI R13, RZ, 0x1f, R23 ;  /* 0x0000001fff0d7819 */ /* 0x000fc40000011417 */
[-C--:B------:R-:W-:Y:S02]  /*0340*/  ISETP.GT.U32.AND P5, PT, R7, R4.reuse, PT ;  /* 0x000000040700720c */ /* 0x080fe40003fa4070 */
[----:B------:R-:W-:Y:S02]  /*0350*/  ISETP.GE.AND.EX P0, PT, R13, UR9, PT, P0 ;  /* 0x000000090d007c0c */ /* 0x000fe4000bf06300 */
[----:B------:R-:W-:Y:S02]  /*0360*/  IADD3 R7, PT, PT, R4, -R7, RZ ;  /* 0x8000000704077210 */ /* 0x000fe40007ffe0ff */
[----:B------:R-:W-:Y:S02]  /*0370*/  IADD3 R11, PT, PT, R23, 0x20, RZ ;  /* 0x00000020170b7810 */ /* 0x000fe40007ffe0ff */
[----:B------:R-:W-:Y:S02]  /*0380*/  SEL R4, R7, R4, !P5 ;  /* 0x0000000407047207 */ /* 0x000fe40006800000 */
[----:B------:R-:W-:-:S02]  /*0390*/  @P1 IADD3 R5, PT, PT, R5, 0x1, RZ ;  /* 0x0000000105051810 */ /* 0x000fc40007ffe0ff */
[----:B------:R-:W-:Y:S02]  /*03a0*/  ISETP.GE.U32.AND P1, PT, R11, UR8, PT ;  /* 0x000000080b007c0c */ /* 0x000fe4000bf26070 */
[----:B------:R-:W-:Y:S01]  /*03b0*/  SHF.R.S32.HI R17, RZ, 0x1f, R11 ;  /* 0x0000001fff117819 */ /* 0x000fe2000001140b */
[----:B------:R-:W2:Y:S01]  /*03c0*/  @!P0 LDC.64 R14, c[0x0][0x3f8] ;  /* 0x0000fe00ff0e8b82 */ /* 0x000ea20000000a00 */
[----:B------:R-:W-:Y:S02]  /*03d0*/  ISETP.NE.AND P4, PT, R10, RZ, PT ;  /* 0x000000ff0a00720c */ /* 0x000fe40003f85270 */
[----:B------:R-:W-:Y:S02]  /*03e0*/  LOP3.LUT R7, RZ, R10, RZ, 0x33, !PT ;  /* 0x0000000aff077212 */ /* 0x000fe400078e33ff */
[----:B------:R-:W-:Y:S02]  /*03f0*/  @!P2 IADD3 R4, PT, PT, -R4, RZ, RZ ;  /* 0x000000ff0404a210 */ /* 0x000fe40007ffe1ff */
[----:B------:R-:W-:Y:S01]  /*0400*/  ISETP.GE.AND.EX P1, PT, R17, UR9, PT, P1 ;  /* 0x0000000911007c0c */ /* 0x000fe2000bf26310 */
[----:B------:R-:W3:Y:S01]  /*0410*/  @!P0 LDC.64 R24, c[0x0][0x3a0] ;  /* 0x0000e800ff188b82 */ /* 0x000ee20000000a00 */
[----:B------:R-:W-:-:S02]  /*0420*/  SEL R115, R7, R4, !P4 ;  /* 0x0000000407737207 */ /* 0x000fc40006000000 */
[----:B------:R-:W-:-:S03]  /*0430*/  @!P3 IADD3 R5, PT, PT, -R5, RZ, RZ ;  /* 0x000000ff0505b210 */ /* 0x000fc60007ffe1ff */
[----:B------:R-:W-:Y:S01]  /*0440*/  IMAD R9, R115, 0x18, RZ ;  /* 0x0000001873097824 */ /* 0x000fe200078e02ff */
[----:B------:R-:W-:Y:S01]  /*0450*/  SEL R5, R7, R5, !P4 ;  /* 0x0000000507057207 */ /* 0x000fe20006000000 */
[----:B------:R-:W4:Y:S03]  /*0460*/  @!P0 LDC.64 R26, c[0x0][0x398] ;  /* 0x0000e600ff1a8b82 */ /* 0x000f260000000a00 */
[C---:B------:R-:W-:Y:S02]  /*0470*/  IADD3 R116, P2, PT, R9.reuse, R2, RZ ;  /* 0x0000000209747210 */ /* 0x040fe40007f5e0ff */
[----:B------:R-:W-:Y:S02]  /*0480*/  SHF.R.S32.HI R2, RZ, 0x1f, R5 ;  /* 0x0000001fff027819 */ /* 0x000fe40000011405 */
[----:B------:R-:W-:Y:S01]  /*0490*/  LEA.HI.X.SX32 R117, R9, RZ, 0x1, P2 ;  /* 0x000000ff09757211 */ /* 0x000fe200010f0eff */
[----:B0-----:R-:W5:Y:S02]  /*04a0*/  @!P1 LDC.64 R20, c[0x0][0x3f8] ;  /* 0x0000fe00ff149b82 */ /* 0x001f640000000a00 */
[----:B------:R-:W-:-:S02]  /*04b0*/  IMAD R2, R2, UR10, RZ ;  /* 0x0000000a02027c24 */ /* 0x000fc4000f8e02ff */
[----:B------:R-:W-:-:S04]  /*04c0*/  IMAD.WIDE.U32 R116, R5, UR10, R116 ;  /* 0x0000000a05747c25 */ /* 0x000fc8000f8e0074 */
[----:B------:R-:W-:Y:S01]  /*04d0*/  IMAD R119, R5, UR11, R2 ;  /* 0x0000000b05777c24 */ /* 0x000fe2000f8e0202 */
[----:B------:R-:W-:Y:S01]  /*04e0*/  @!P0 MOV R118, R116 ;  /* 0x0000007400768202 */ /* 0x000fe20000000f00 */
[-C--:B--2---:R-:W-:Y:S01]  /*04f0*/  @!P0 IMAD R2, R13, R14.reuse, RZ ;  /* 0x0000000e0d028224 */ /* 0x084fe200078e02ff */
[----:B------:R-:W-:Y:S01]  /*0500*/  IADD3 R13, PT, PT, R23, 0x40, RZ ;  /* 0x00000040170d7810 */ /* 0x000fe20007ffe0ff */
[----:B------:R-:W2:Y:S01]  /*0510*/  @!P1 LDC.64 R28, c[0x0][0x3a0] ;  /* 0x0000e800ff1c9b82 */ /* 0x000ea20000000a00 */
[----:B------:R-:W-:Y:S01]  /*0520*/  IADD3 R119, PT, PT, R117, R119, RZ ;  /* 0x0000007775777210 */ /* 0x000fe20007ffe0ff */
[----:B------:R-:W-:Y:S01]  /*0530*/  @!P0 IMAD R7, R23, R15, R2 ;  /* 0x0000000f17078224 */ /* 0x000fe200078e0202 */
[----:B------:R-:W-:Y:S02]  /*0540*/  ISETP.GE.U32.AND P3, PT, R13, UR8, PT ;  /* 0x000000080d007c0c */ /* 0x000fe4000bf66070 */
[----:B------:R-:W-:Y:S01]  /*0550*/  SHF.R.S32.HI R19, RZ, 0x1f, R13 ;  /* 0x0000001fff137819 */ /* 0x000fe2000001140d */
[C---:B------:R-:W-:Y:S01]  /*0560*/  @!P0 IMAD.WIDE.U32 R4, R23.reuse, R14, R118 ;  /* 0x0000000e17048225 */ /* 0x040fe200078e0076 */
[----:B------:R-:W-:Y:S01]  /*0570*/  IADD3 R15, PT, PT, R23, 0x60, RZ ;  /* 0x00000060170f7810 */ /* 0x000fe20007ffe0ff */
[----:B------:R-:W0:Y:S01]  /*0580*/  @!P1 LDC.64 R30, c[0x0][0x398] ;  /* 0x0000e600ff1e9b82 */ /* 0x000e220000000a00 */
[----:B------:R-:W-:-:S02]  /*0590*/  ISETP.GE.AND.EX P3, PT, R19, UR9, PT, P3 ;  /* 0x0000000913007c0c */ /* 0x000fc4000bf66330 */
[----:B------:R-:W-:Y:S01]  /*05a0*/  ISETP.GE.U32.AND P4, PT, R15, UR8, PT ;  /* 0x000000080f007c0c */ /* 0x000fe2000bf86070 */
[----:B-----5:R-:W-:Y:S01]  /*05b0*/  @!P1 IMAD R8, R17, R20, RZ ;  /* 0x0000001411089224 */ /* 0x020fe200078e02ff */
[----:B------:R-:W-:Y:S02]  /*05c0*/  @!P0 IADD3 R5, PT, PT, R5, R7, RZ ;  /* 0x0000000705058210 */ /* 0x000fe40007ffe0ff */
[----:B------:R-:W-:Y:S01]  /*05d0*/  @!P1 MOV R9, R119 ;  /* 0x0000007700099202 */ /* 0x000fe20000000f00 */
[----:B------:R-:W-:Y:S01]  /*05e0*/  @!P1 IMAD R17, R11, R21, R8 ;  /* 0x000000150b119224 */ /* 0x000fe200078e0208 */
[----:B------:R-:W-:Y:S02]  /*05f0*/  SHF.R.S32.HI R21, RZ, 0x1f, R15 ;  /* 0x0000001fff157819 */ /* 0x000fe4000001140f */
[----:B------:R-:W-:Y:S02]  /*0600*/  @!P1 MOV R8, R116 ;  /* 0x0000007400089202 */ /* 0x000fe40000000f00 */
[----:B------:R-:W-:Y:S01]  /*0610*/  ISETP.GE.AND.EX P4, PT, R21, UR9, PT, P4 ;  /* 0x0000000915007c0c */ /* 0x000fe2000bf86340 */
[----:B------:R-:W5:Y:S01]  /*0620*/  @!P3 LDC.64 R32, c[0x0][0x3f8] ;  /* 0x0000fe00ff20bb82 */ /* 0x000f620000000a00 */
[C---:B------:R-:W-:Y:S01]  /*0630*/  @!P0 SHF.L.U32 R7, R4.reuse, 0x1, RZ ;  /* 0x0000000104078819 */ /* 0x040fe200000006ff */
[----:B------:R-:W-:Y:S01]  /*0640*/  @!P1 IMAD.WIDE.U32 R8, R11, R20, R8 ;  /* 0x000000140b089225 */ /* 0x000fe200078e0008 */
[----:B------:R-:W-:-:S02]  /*0650*/  @!P0 SHF.L.U64.HI R2, R4, 0x1, R5 ;  /* 0x0000000104028819 */ /* 0x000fc40000010205 */
[C---:B---3--:R-:W-:Y:S02]  /*0660*/  @!P0 IADD3 R4, P2, PT, R7.reuse, R24, RZ ;  /* 0x0000001807048210 */ /* 0x048fe40007f5e0ff */
[----:B----4-:R-:W-:Y:S01]  /*0670*/  @!P0 IADD3 R6, P5, PT, R7, R26, RZ ;  /* 0x0000001a07068210 */ /* 0x010fe20007fbe0ff */
[----:B------:R-:W3:Y:S01]  /*0680*/  @!P3 LDC.64 R34, c[0x0][0x3a0] ;  /* 0x0000e800ff22bb82 */ /* 0x000ee20000000a00 */
[C---:B------:R-:W-:Y:S02]  /*0690*/  @!P0 IADD3.X R5, PT, PT, R2.reuse, R25, RZ, P2, !PT ;  /* 0x0000001902058210 */ /* 0x040fe400017fe4ff */
[----:B------:R-:W-:Y:S02]  /*06a0*/  @!P0 IADD3.X R7, PT, PT, R2, R27, RZ, P5, !PT ;  /* 0x0000001b02078210 */ /* 0x000fe40002ffe4ff */
[----:B------:R-:W-:Y:S01]  /*06b0*/  @!P1 IADD3 R9, PT, PT, R9, R17, RZ ;  /* 0x0000001109099210 */ /* 0x000fe20007ffe0ff */
[----:B------:R5:W4:Y:S01]  /*06c0*/  @!P0 LDG.E R71, desc[UR6][R4.64] ;  /* 0x0000000604478981 */ /* 0x000b22000c1e1900 */
[C---:B------:R-:W-:Y:S01]  /*06d0*/  @!P1 SHF.L.U32 R11, R8.reuse, 0x1, RZ ;  /* 0x00000001080b9819 */ /* 0x040fe200000006ff */
[----:B------:R-:W1:Y:S01]  /*06e0*/  @!P4 LDC.64 R36, c[0x0][0x3f8] ;  /* 0x0000fe00ff24cb82 */ /* 0x000e620000000a00 */
[----:B------:R-:W-:Y:S01]  /*06f0*/  @!P1 SHF.L.U64.HI R2, R8, 0x1, R9 ;  /* 0x0000000108029819 */ /* 0x000fe20000010209 */
[----:B------:R5:W4:Y:S01]  /*0700*/  @!P0 LDG.E R70, desc[UR6][R6.64] ;  /* 0x0000000606468981 */ /* 0x000b22000c1e1900 */
[----:B--2---:R-:W-:-:S02]  /*0710*/  @!P1 IADD3 R8, P0, PT, R11, R28, RZ ;  /* 0x0000001c0b089210 */ /* 0x004fc40007f1e0ff */
[----:B0-----:R-:W-:Y:S02]  /*0720*/  @!P1 IADD3 R10, P2, PT, R11, R30, RZ ;  /* 0x0000001e0b0a9210 */ /* 0x001fe40007f5e0ff */
[----:B------:R-:W-:Y:S01]  /*0730*/  IADD3 R17, PT, PT, R23, 0x80, RZ ;  /* 0x0000008017117810 */ /* 0x000fe20007ffe0ff */
[----:B-----5:R-:W-:Y:S01]  /*0740*/  @!P3 IMAD R4, R19, R32, RZ ;  /* 0x000000201304b224 */ /* 0x020fe200078e02ff */
[C---:B------:R-:W-:Y:S02]  /*0750*/  @!P1 IADD3.X R9, PT, PT, R2.reuse, R29, RZ, P0, !PT ;  /* 0x0000001d02099210 */ /* 0x040fe400007fe4ff */
[----:B------:R-:W-:Y:S01]  /*0760*/  @!P1 IADD3.X R11, PT, PT, R2, R31, RZ, P2, !PT ;  /* 0x0000001f020b9210 */ /* 0x000fe200017fe4ff */
[----:B------:R-:W-:Y:S01]  /*0770*/  @!P3 IMAD R5, R13, R33, R4 ;  /* 0x000000210d05b224 */ /* 0x000fe200078e0204 */
[----:B------:R-:W-:Y:S01]  /*0780*/  @!P3 MOV R6, R116 ;  /* 0x000000740006b202 */ /* 0x000fe20000000f00 */
[----:B------:R-:W0:Y:S01]  /*0790*/  @!P3 LDC.64 R30, c[0x0][0x398] ;  /* 0x0000e600ff1ebb82 */ /* 0x000e220000000a00 */
[----:B------:R-:W-:Y:S01]  /*07a0*/  @!P3 MOV R7, R119 ;  /* 0x000000770007b202 */ /* 0x000fe20000000f00 */
[----:B------:R2:W5:Y:S01]  /*07b0*/  @!P1 LDG.E R69, desc[UR6][R8.64] ;  /* 0x0000000608459981 */ /* 0x000562000c1e1900 */
[----:B------:R-:W-:-:S02]  /*07c0*/  ISETP.GE.U32.AND P0, PT, R17, UR8, PT ;  /* 0x0000000811007c0c */ /* 0x000fc4000bf06070 */
[----:B------:R-:W-:Y:S01]  /*07d0*/  SHF.R.S32.HI R25, RZ, 0x1f, R17 ;  /* 0x0000001fff197819 */ /* 0x000fe20000011411 */
[----:B------:R-:W-:Y:S01]  /*07e0*/  @!P3 IMAD.WIDE.U32 R6, R13, R32, R6 ;  /* 0x000000200d06b225 */ /* 0x000fe200078e0006 */
[----:B------:R-:W-:Y:S01]  /*07f0*/  MOV R4, RZ ;  /* 0x000000ff00047202 */ /* 0x000fe20000000f00 */
[----:B------:R-:W0:Y:S01]  /*0800*/  @!P4 LDC.64 R32, c[0x0][0x3a0] ;  /* 0x0000e800ff20cb82 */ /* 0x000e220000000a00 */
[----:B------:R-:W-:Y:S02]  /*0810*/  ISETP.GE.AND.EX P0, PT, R25, UR9, PT, P0 ;  /* 0x0000000919007c0c */ /* 0x000fe4000bf06300 */
[----:B------:R-:W-:Y:S02]  /*0820*/  @!P3 IADD3 R5, PT, PT, R7, R5, RZ ;  /* 0x000000050705b210 */ /* 0x000fe40007ffe0ff */
[C---:B------:R-:W-:Y:S01]  /*0830*/  @!P3 SHF.L.U32 R29, R6.reuse, 0x1, RZ ;  /* 0x00000001061db819 */ /* 0x040fe200000006ff */
[----:B------:R0:W5:Y:S01]  /*0840*/  @!P1 LDG.E R4, desc[UR6][R10.64] ;  /* 0x000000060a049981 */ /* 0x000162000c1e1900 */
[----:B------:R-:W-:Y:S01]  /*0850*/  @!P3 SHF.L.U64.HI R2, R6, 0x1, R5 ;  /* 0x000000010602b819 */ /* 0x000fe20000010205 */
[----:B-1----:R-:W-:Y:S01]  /*0860*/  @!P4 IMAD R6, R21, R36, RZ ;  /* 0x000000241506c224 */ /* 0x002fe200078e02ff */
[----:B------:R-:W-:-:S03]  /*0870*/  @!P4 MOV R7, R119 ;  /* 0x000000770007c202 */ /* 0x000fc60000000f00 */
[----:B--2---:R-:W-:Y:S01]  /*0880*/  @!P4 IMAD R9, R15, R37, R6 ;  /* 0x000000250f09c224 */ /* 0x004fe200078e0206 */
[----:B------:R-:W-:Y:S01]  /*0890*/  @!P4 MOV R6, R116 ;  /* 0x000000740006c202 */ /* 0x000fe20000000f00 */
[----:B------:R-:W1:Y:S01]  /*08a0*/  @!P0 LDC.64 R38, c[0x0][0x3f8] ;  /* 0x0000fe00ff268b82 */ /* 0x000e620000000a00 */
[----:B------:R-:W-:Y:S02]  /*08b0*/  IADD3 R19, PT, PT, R23, 0xa0, RZ ;  /* 0x000000a017137810 */ /* 0x000fe40007ffe0ff */
[----:B---3--:R-:W-:Y:S01]  /*08c0*/  @!P3 IADD3 R12, P1, PT, R29, R34, RZ ;  /* 0x000000221d0cb210 */ /* 0x008fe20007f3e0ff */
[----:B------:R-:W-:Y:S01]  /*08d0*/  @!P4 IMAD.WIDE.U32 R6, R15, R36, R6 ;  /* 0x000000240f06c225 */ /* 0x000fe200078e0006 */
[----:B------:R-:W-:Y:S02]  /*08e0*/  ISETP.GE.U32.AND P2, PT, R19, UR8, PT ;  /* 0x0000000813007c0c */ /* 0x000fe4000bf46070 */
[----:B------:R-:W-:Y:S01]  /*08f0*/  SHF.R.S32.HI R27, RZ, 0x1f, R19 ;  /* 0x0000001fff1b7819 */ /* 0x000fe20000011413 */
[----:B------:R-:W2:Y:S01]  /*0900*/  @!P0 LDC.64 R36, c[0x0][0x3a0] ;  /* 0x0000e800ff248b82 */ /* 0x000ea20000000a00 */
[----:B------:R-:W-:-:S02]  /*0910*/  @!P3 IADD3.X R13, PT, PT, R2, R35, RZ, P1, !PT ;  /* 0x00000023020db210 */ /* 0x000fc40000ffe4ff */
[----:B0-----:R-:W-:Y:S02]  /*0920*/  @!P3 IADD3 R8, P1, PT, R29, R30, RZ ;  /* 0x0000001e1d08b210 */ /* 0x001fe40007f3e0ff */
[----:B------:R-:W-:Y:S02]  /*0930*/  IADD3 R21, PT, PT, R23, 0xc0, RZ ;  /* 0x000000c017157810 */ /* 0x000fe40007ffe0ff */
[----:B------:R-:W-:Y:S01]  /*0940*/  ISETP.GE.AND.EX P2, PT, R27, UR9, PT, P2 ;  /* 0x000000091b007c0c */ /* 0x000fe2000bf46320 */
[----:B------:R-:W0:Y:S01]  /*0950*/  @!P4 LDC.64 R34, c[0x0][0x398] ;  /* 0x0000e600ff22cb82 */ /* 0x000e220000000a00 */
[----:B------:R-:W-:Y:S02]  /*0960*/  @!P4 IADD3 R7, PT, PT, R7, R9, RZ ;  /* 0x000000090707c210 */ /* 0x000fe40007ffe0ff */
[----:B------:R-:W-:Y:S02]  /*0970*/  @!P3 IADD3.X R9, PT, PT, R2, R31, RZ, P1, !PT ;  /* 0x0000001f0209b210 */ /* 0x000fe40000ffe4ff */
[----:B------:R-:W-:-:S02]  /*0980*/  ISETP.GE.U32.AND P1, PT, R21, UR8, PT ;  /* 0x0000000815007c0c */ /* 0x000fc4000bf26070 */
[----:B------:R-:W-:Y:S02]  /*0990*/  SHF.R.S32.HI R29, RZ, 0x1f, R21 ;  /* 0x0000001fff1d7819 */ /* 0x000fe40000011415 */
[----:B------:R-:W-:Y:S02]  /*09a0*/  MOV R5, RZ ;  /* 0x000000ff00057202 */ /* 0x000fe40000000f00 */
[----:B------:R-:W-:Y:S01]  /*09b0*/  ISETP.GE.AND.EX P1, PT, R29, UR9, PT, P1 ;  /* 0x000000091d007c0c */ /* 0x000fe2000bf26310 */
[----:B------:R-:W3:Y:S01]  /*09c0*/  @!P2 LDC.64 R40, c[0x0][0x3f8] ;  /* 0x0000fe00ff28ab82 */ /* 0x000ee20000000a00 */
[C---:B------:R-:W-:Y:S02]  /*09d0*/  @!P4 SHF.L.U32 R31, R6.reuse, 0x1, RZ ;  /* 0x00000001061fc819 */ /* 0x040fe400000006ff */
[----:B------:R1:W5:Y:S01]  /*09e0*/  @!P3 LDG.E R5, desc[UR6][R12.64] ;  /* 0x000000060c05b981 */ /* 0x000362000c1e1900 */
[----:B------:R-:W-:Y:S02]  /*09f0*/  @!P4 SHF.L.U64.HI R2, R6, 0x1, R7 ;  /* 0x000000010602c819 */ /* 0x000fe40000010207 */
[----:B------:R-:W-:-:S02]  /*0a00*/  @!P4 IADD3 R10, P5, PT, R31, R32, RZ ;  /* 0x000000201f0ac210 */ /* 0x000fc40007fbe0ff */
[----:B------:R-:W-:Y:S02]  /*0a10*/  @!P0 MOV R14, R116 ;  /* 0x00000074000e8202 */ /* 0x000fe40000000f00 */
[----:B------:R-:W-:Y:S01]  /*0a20*/  @!P0 MOV R15, R119 ;  /* 0x00000077000f8202 */ /* 0x000fe20000000f00 */
[-C--:B-1----:R-:W-:Y:S01]  /*0a30*/  @!P0 IMAD R12, R25, R38.reuse, RZ ;  /* 0x00000026190c8224 */ /* 0x082fe200078e02ff */
[----:B------:R-:W-:Y:S01]  /*0a40*/  @!P4 IADD3.X R11, PT, PT, R2, R33, RZ, P5, !PT ;  /* 0x00000021020bc210 */ /* 0x000fe20002ffe4ff */
[C---:B------:R-:W-:Y:S01]  /*0a50*/  @!P0 IMAD.WIDE.U32 R14, R17.reuse, R38, R14 ;  /* 0x00000026110e8225 */ /* 0x040fe200078e000e */
[----:B------:R-:W1:Y:S01]  /*0a60*/  @!P0 LDC.64 R32, c[0x0][0x398] ;  /* 0x0000e600ff208b82 */ /* 0x000e620000000a00 */
[----:B------:R-:W-:Y:S02]  /*0a70*/  CS2R R6, SRZ ;  /* 0x0000000000067805 */ /* 0x000fe4000001ff00 */
[----:B------:R-:W-:-:S04]  /*0a80*/  @!P0 IMAD R13, R17, R39, R12 ;  /* 0x00000027110d8224 */ /* 0x000fc800078e020c */
[----:B------:R2:W5:Y:S01]  /*0a90*/  @!P3 LDG.E R6, desc[UR6][R8.64] ;  /* 0x000000060806b981 */ /* 0x000562000c1e1900 */
[----:B------:R-:W1:Y:S01]  /*0aa0*/  @!P1 LDC.64 R38, c[0x0][0x3f8] ;  /* 0x0000fe00ff269b82 */ /* 0x000e620000000a00 */
[----:B0-----:R-:W-:Y:S02]  /*0ab0*/  @!P4 IADD3 R12, P3, PT, R31, R34, RZ ;  /* 0x000000221f0cc210 */ /* 0x001fe40007f7e0ff */
[----:B------:R-:W-:Y:S01]  /*0ac0*/  @!P0 IADD3 R15, PT, PT, R15, R13, RZ ;  /* 0x0000000d0f0f8210 */ /* 0x000fe20007ffe0ff */
[----:B---3--:R-:W-:Y:S01]  /*0ad0*/  @!P2 IMAD R16, R27, R40, RZ ;  /* 0x000000281b10a224 */ /* 0x008fe200078e02ff */
[----:B------:R-:W-:Y:S01]  /*0ae0*/  @!P0 SHF.L.U32 R17, R14, 0x1, RZ ;  /* 0x000000010e118819 */ /* 0x000fe200000006ff */
[----:B------:R0:W3:Y:S01]  /*0af0*/  @!P4 LDG.E R7, desc[UR6][R10.64] ;  /* 0x000000060a07c981 */ /* 0x0000e2000c1e1900 */
[----:B------:R-:W-:Y:S02]  /*0b00*/  @!P4 IADD3.X R13, PT, PT, R2, R35, RZ, P3, !PT ;  /* 0x00000023020dc210 */ /* 0x000fe40001ffe4ff */
[----:B------:R-:W-:-:S02]  /*0b10*/  @!P0 SHF.L.U64.HI R2, R14, 0x1, R15 ;  /* 0x000000010e028819 */ /* 0x000fc4000001020f */
[----:B--2---:R-:W-:Y:S02]  /*0b20*/  CS2R R8, SRZ ;  /* 0x0000000000087805 */ /* 0x004fe4000001ff00 */
[----:B------:R-:W-:Y:S01]  /*0b30*/  @!P0 IADD3 R14, P3, PT, R17, R36, RZ ;  /* 0x00000024110e8210 */ /* 0x000fe20007f7e0ff */
[----:B------:R-:W2:Y:S03]  /*0b40*/  @!P2 LDC.64 R34, c[0x0][0x3a0] ;  /* 0x0000e800ff22ab82 */ /* 0x000ea60000000a00 */
[----:B------:R-:W-:Y:S01]  /*0b50*/  @!P0 IADD3.X R15, PT, PT, R2, R37, RZ, P3, !PT ;  /* 0x00000025020f8210 */ /* 0x000fe20001ffe4ff */
[----:B------:R1:W3:Y:S01]  /*0b60*/  @!P4 LDG.E R8, desc[UR6][R12.64] ;  /* 0x000000060c08c981 */ /* 0x0002e2000c1e1900 */
[----:B0-----:R-:W-:-:S03]  /*0b70*/  @!P2 MOV R10, R116 ;  /* 0x00000074000aa202 */ /* 0x001fc60000000f00 */
[----:B------:R-:W0:Y:S01]  /*0b80*/  @!P2 LDC.64 R36, c[0x0][0x398] ;  /* 0x0000e600ff24ab82 */ /* 0x000e220000000a00 */
[----:B------:R-:W-:Y:S01]  /*0b90*/  @!P2 MOV R11, R119 ;  /* 0x00000077000ba202 */ /* 0x000fe20000000f00 */
[----:B------:R-:W-:Y:S01]  /*0ba0*/  @!P2 IMAD R31, R19, R41, R16 ;  /* 0x00000029131fa224 */ /* 0x000fe200078e0210 */
[----:B------:R-:W-:Y:S01]  /*0bb0*/  IADD3 R27, PT, PT, R23, 0xe0, RZ ;  /* 0x000000e0171b7810 */ /* 0x000fe20007ffe0ff */
[----:B------:R0:W3:Y:S01]  /*0bc0*/  @!P0 LDG.E R9, desc[UR6][R14.64] ;  /* 0x000000060e098981 */ /* 0x0000e2000c1e1900 */
[----:B-1----:R-:W-:Y:S01]  /*0bd0*/  @!P0 IADD3 R16, P4, PT, R17, R32, RZ ;  /* 0x0000002011108210 */ /* 0x002fe20007f9e0ff */
[----:B------:R-:W-:Y:S01]  /*0be0*/  @!P1 IMAD R12, R29, R38, RZ ;  /* 0x000000261d0c9224 */ /* 0x000fe200078e02ff */
[----:B------:R-:W-:Y:S01]  /*0bf0*/  ISETP.GE.U32.AND P3, PT, R27, UR8, PT ;  /* 0x000000081b007c0c */ /* 0x000fe2000bf66070 */
[----:B------:R-:W-:Y:S01]  /*0c00*/  @!P2 IMAD.WIDE.U32 R10, R19, R40, R10 ;  /* 0x00000028130aa225 */ /* 0x000fe200078e000a */
[----:B------:R-:W-:Y:S01]  /*0c10*/  SHF.R.S32.HI R25, RZ, 0x1f, R27 ;  /* 0x0000001fff197819 */ /* 0x000fe2000001141b */
[----:B------:R-:W1:Y:S01]  /*0c20*/  @!P1 LDC.64 R40, c[0x0][0x398] ;  /* 0x0000e600ff289b82 */ /* 0x000e620000000a00 */
[----:B------:R-:W-:Y:S01]  /*0c30*/  @!P0 IADD3.X R17, PT, PT, R2, R33, RZ, P4, !PT ;  /* 0x0000002102118210 */ /* 0x000fe200027fe4ff */
[----:B------:R-:W-:Y:S01]  /*0c40*/  @!P1 IMAD R33, R21, R39, R12 ;  /* 0x0000002715219224 */ /* 0x000fe200078e020c */
[----:B------:R-:W-:-:S02]  /*0c50*/  @!P1 MOV R12, R116 ;  /* 0x00000074000c9202 */ /* 0x000fc40000000f00 */
[----:B------:R-:W-:Y:S02]  /*0c60*/  @!P1 MOV R13, R119 ;  /* 0x00000077000d9202 */ /* 0x000fe40000000f00 */
[----:B------:R-:W-:Y:S02]  /*0c70*/  ISETP.GE.AND.EX P3, PT, R25, UR9, PT, P3 ;  /* 0x0000000919007c0c */ /* 0x000fe4000bf66330 */
[----:B------:R-:W-:Y:S01]  /*0c80*/  @!P2 IADD3 R11, PT, PT, R11, R31, RZ ;  /* 0x0000001f0b0ba210 */ /* 0x000fe20007ffe0ff */
[----:B------:R-:W-:Y:S01]  /*0c90*/  @!P1 IMAD.WIDE.U32 R12, R21, R38, R12 ;  /* 0x00000026150c9225 */ /* 0x000fe200078e000c */
[C---:B------:R-:W-:Y:S01]  /*0ca0*/  @!P2 SHF.L.U32 R31, R10.reuse, 0x1, RZ ;  /* 0x000000010a1fa819 */ /* 0x040fe200000006ff */
[----:B------:R-:W1:Y:S01]  /*0cb0*/  @!P1 LDC.64 R38, c[0x0][0x3a0] ;  /* 0x0000e800ff269b82 */ /* 0x000e620000000a00 */
[----:B------:R-:W-:Y:S02]  /*0cc0*/  @!P2 SHF.L.U64.HI R2, R10, 0x1, R11 ;  /* 0x000000010a02a819 */ /* 0x000fe4000001020b */
[----:B------:R-:W-:-:S02]  /*0cd0*/  CS2R R10, SRZ ;  /* 0x00000000000a7805 */ /* 0x000fc4000001ff00 */
[----:B--2---:R-:W-:Y:S02]  /*0ce0*/  @!P2 IADD3 R18, P4, PT, R31, R34, RZ ;  /* 0x000000221f12a210 */ /* 0x004fe40007f9e0ff */
[----:B------:R-:W-:Y:S02]  /*0cf0*/  IADD3 R29, PT, PT, R23, 0x100, RZ ;  /* 0x00000100171d7810 */ /* 0x000fe40007ffe0ff */
[----:B------:R1:W2:Y:S01]  /*0d00*/  @!P0 LDG.E R10, desc[UR6][R16.64] ;  /* 0x00000006100a8981 */ /* 0x0002a2000c1e1900 */
[----:B0-----:R-:W-:Y:S01]  /*0d10*/  @!P2 IADD3 R20, P0, PT, R31, R36, RZ ;  /* 0x000000241f14a210 */ /* 0x001fe20007f1e0ff */
[----:B------:R-:W0:Y:S01]  /*0d20*/  @!P3 LDC.64 R42, c[0x0][0x3f8] ;  /* 0x0000fe00ff2abb82 */ /* 0x000e220000000a00 */
[----:B------:R-:W-:Y:S02]  /*0d30*/  IADD3 R31, PT, PT, R23, 0x120, RZ ;  /* 0x00000120171f7810 */ /* 0x000fe40007ffe0ff */
[----:B------:R-:W-:Y:S02]  /*0d40*/  @!P2 IADD3.X R19, PT, PT, R2, R35, RZ, P4, !PT ;  /* 0x000000230213a210 */ /* 0x000fe400027fe4ff */
[----:B------:R-:W-:-:S02]  /*0d50*/  ISETP.GE.U32.AND P4, PT, R29, UR8, PT ;  /* 0x000000081d007c0c */ /* 0x000fc4000bf86070 */
[----:B------:R-:W-:Y:S01]  /*0d60*/  SHF.R.S32.HI R15, RZ, 0x1f, R29 ;  /* 0x0000001fff0f7819 */ /* 0x000fe2000001141d */
[----:B------:R-:W4:Y:S01]  /*0d70*/  @!P3 LDC.64 R44, c[0x0][0x398] ;  /* 0x0000e600ff2cbb82 */ /* 0x000f220000000a00 */
[----:B------:R-:W-:Y:S01]  /*0d80*/  ISETP.GE.U32.AND P5, PT, R31, UR8, PT ;  /* 0x000000081f007c0c */ /* 0x000fe2000bfa6070 */
[----:B------:R0:W2:Y:S01]  /*0d90*/  @!P2 LDG.E R11, desc[UR6][R18.64] ;  /* 0x00000006120ba981 */ /* 0x0000a2000c1e1900 */
[----:B------:R-:W-:Y:S02]  /*0da0*/  SHF.R.S32.HI R35, RZ, 0x1f, R31 ;  /* 0x0000001fff237819 */ /* 0x000fe4000001141f */
[----:B------:R-:W-:Y:S02]  /*0db0*/  ISETP.GE.AND.EX P4, PT, R15, UR9, PT, P4 ;  /* 0x000000090f007c0c */ /* 0x000fe4000bf86340 */
[----:B------:R-:W-:Y:S02]  /*0dc0*/  ISETP.GE.AND.EX P5, PT, R35, UR9, PT, P5 ;  /* 0x0000000923007c0c */ /* 0x000fe4000bfa6350 */
[----:B------:R-:W-:-:S02]  /*0dd0*/  @!P1 IADD3 R33, PT, PT, R13, R33, RZ ;  /* 0x000000210d219210 */ /* 0x000fc40007ffe0ff */
[----:B------:R-:W-:Y:S02]  /*0de0*/  @!P1 SHF.L.U32 R13, R12, 0x1, RZ ;  /* 0x000000010c0d9819 */ /* 0x000fe400000006ff */
[----:B------:R-:W-:Y:S02]  /*0df0*/  @!P2 IADD3.X R21, PT, PT, R2, R37, RZ, P0, !PT ;  /* 0x000000250215a210 */ /* 0x000fe400007fe4ff */
[----:B------:R-:W-:Y:S01]  /*0e00*/  @!P1 SHF.L.U64.HI R2, R12, 0x1, R33 ;  /* 0x000000010c029819 */ /* 0x000fe20000010221 */
[----:B------:R-:W4:Y:S01]  /*0e10*/  @!P3 LDC.64 R36, c[0x0][0x3a0] ;  /* 0x0000e800ff24bb82 */ /* 0x000f220000000a00 */
[----:B-1----:R-:W-:-:S04]  /*0e20*/  @!P1 IADD3 R16, P0, PT, R13, R38, RZ ;  /* 0x000000260d109210 */ /* 0x002fc80007f1e0ff */
[----:B------:R-:W-:-:S03]  /*0e30*/  @!P1 IADD3.X R17, PT, PT, R2, R39, RZ, P0, !PT ;  /* 0x0000002702119210 */ /* 0x000fc600007fe4ff */
[----:B------:R-:W1:Y:S01]  /*0e40*/  @!P4 LDC.64 R46, c[0x0][0x3f8] ;  /* 0x0000fe00ff2ecb82 */ /* 0x000e620000000a00 */
[----:B0-----:R-:W-:Y:S01]  /*0e50*/  @!P3 IMAD R14, R25, R42, RZ ;  /* 0x0000002a190eb224 */ /* 0x001fe200078e02ff */
[----:B------:R-:W-:Y:S02]  /*0e60*/  @!P3 MOV R24, R116 ;  /* 0x000000740018b202 */ /* 0x000fe40000000f00 */
[----:B------:R-:W-:-:S04]  /*0e70*/  @!P3 MOV R25, R119 ;  /* 0x000000770019b202 */ /* 0x000fc80000000f00 */
[----:B------:R-:W0:Y:S01]  /*0e80*/  @!P5 LDC.64 R38, c[0x0][0x3f8] ;  /* 0x0000fe00ff26db82 */ /* 0x000e220000000a00 */
[----:B------:R-:W-:Y:S01]  /*0e90*/  MOV R12, RZ ;  /* 0x000000ff000c7202 */ /* 0x000fe20000000f00 */
[C---:B------:R-:W-:Y:S02]  /*0ea0*/  @!P3 IMAD R33, R27.reuse, R43, R14 ;  /* 0x0000002b1b21b224 */ /* 0x040fe400078e020e */
[----:B------:R-:W-:-:S03]  /*0eb0*/  @!P3 IMAD.WIDE.U32 R24, R27, R42, R24 ;  /* 0x0000002a1b18b225 */ /* 0x000fc600078e0018 */
[----:B------:R1:W2:Y:S01]  /*0ec0*/  @!P2 LDG.E R12, desc[UR6][R20.64] ;  /* 0x00000006140ca981 */ /* 0x0002a2000c1e1900 */
[----:B------:R-:W-:Y:S01]  /*0ed0*/  @!P1 IADD3 R18, P2, PT, R13, R40, RZ ;  /* 0x000000280d129210 */ /* 0x000fe20007f5e0ff */
[----:B------:R-:W0:Y:S01]  /*0ee0*/  @!P4 LDC.64 R42, c[0x0][0x398] ;  /* 0x0000e600ff2acb82 */ /* 0x000e220000000a00 */
[----:B------:R-:W-:Y:S02]  /*0ef0*/  MOV R13, RZ ;  /* 0x000000ff000d7202 */ /* 0x000fe40000000f00 */
[----:B------:R-:W-:Y:S02]  /*0f00*/  MOV R14, RZ ;  /* 0x000000ff000e7202 */ /* 0x000fe40000000f00 */
[----:B-1----:R-:W-:Y:S02]  /*0f10*/  @!P3 IADD3 R21, PT, PT, R25, R33, RZ ;  /* 0x000000211915b210 */ /* 0x002fe40007ffe0ff */
[----:B------:R1:W2:Y:S01]  /*0f20*/  @!P1 LDG.E R13, desc[UR6][R16.64] ;  /* 0x00000006100d9981 */ /* 0x0002a2000c1e1900 */
[----:B------:R-:W-:-:S02]  /*0f30*/  @!P3 SHF.L.U32 R25, R24, 0x1, RZ ;  /* 0x000000011819b819 */ /* 0x000fc400000006ff */
[----:B------:R-:W-:Y:S02]  /*0f40*/  @!P1 IADD3.X R19, PT, PT, R2, R41, RZ, P2, !PT ;  /* 0x0000002902139210 */ /* 0x000fe400017fe4ff */
[----:B------:R-:W-:Y:S01]  /*0f50*/  @!P3 SHF.L.U64.HI R2, R24, 0x1, R21 ;  /* 0x000000011802b819 */ /* 0x000fe20000010215 */
[----:B------:R-:W-:Y:S01]  /*0f60*/  @!P4 IMAD R22, R15, R46, RZ ;  /* 0x0000002e0f16c224 */ /* 0x000fe200078e02ff */
[----:B----4-:R-:W-:Y:S01]  /*0f70*/  @!P3 IADD3 R20, P0, PT, R25, R36, RZ ;  /* 0x000000241914b210 */ /* 0x010fe20007f1e0ff */
[----:B------:R0:W4:Y:S01]  /*0f80*/  @!P1 LDG.E R14, desc[UR6][R18.64] ;  /* 0x00000006120e9981 */ /* 0x000122000c1e1900 */
[----:B------:R-:W-:Y:S01]  /*0f90*/  IADD3 R33, PT, PT, R23, 0x140, RZ ;  /* 0x0000014017217810 */ /* 0x000fe20007ffe0ff */
[----:B------:R-:W0:Y:S01]  /*0fa0*/  @!P4 LDC.64 R40, c[0x0][0x3a0] ;  /* 0x0000e800ff28cb82 */ /* 0x000e220000000a00 */
[----:B-1----:R-:W-:Y:S02]  /*0fb0*/  @!P4 MOV R16, R116 ;  /* 0x000000740010c202 */ /* 0x002fe40000000f00 */
[----:B------:R-:W-:-:S02]  /*0fc0*/  @!P4 MOV R17, R119 ;  /* 0x000000770011c202 */ /* 0x000fc40000000f00 */
[----:B------:R-:W-:Y:S02]  /*0fd0*/  @!P3 IADD3.X R21, PT, PT, R2, R37, RZ, P0, !PT ;  /* 0x000000250215b210 */ /* 0x000fe400007fe4ff */
[----:B------:R-:W-:Y:S01]  /*0fe0*/  ISETP.GE.U32.AND P2, PT, R33, UR8, PT ;  /* 0x0000000821007c0c */ /* 0x000fe2000bf46070 */
[----:B0-----:R-:W-:Y:S01]  /*0ff0*/  @!P5 IMAD R18, R35, R38, RZ ;  /* 0x000000262312d224 */ /* 0x001fe200078e02ff */
[----:B------:R-:W-:Y:S02]  /*1000*/  SHF.R.S32.HI R37, RZ, 0x1f, R33 ;  /* 0x0000001fff257819 */ /* 0x000fe40000011421 */
[----:B------:R-:W-:Y:S01]  /*1010*/  IADD3 R35, PT, PT, R23, 0x160, RZ ;  /* 0x0000016017237810 */ /* 0x000fe20007ffe0ff */
[----:B------:R-:W-:Y:S01]  /*1020*/  @!P4 IMAD R27, R29, R47, R22 ;  /* 0x0000002f1d1bc224 */ /* 0x000fe200078e0216 */
[----:B------:R-:W-:Y:S01]  /*1030*/  ISETP.GE.AND.EX P2, PT, R37, UR9, PT, P2 ;  /* 0x0000000925007c0c */ /* 0x000fe2000bf46320 */
[----:B------:R-:W-:Y:S01]  /*1040*/  @!P4 IMAD.WIDE.U32 R16, R29, R46, R16 ;  /* 0x0000002e1d10c225 */ /* 0x000fe200078e0010 */
[----:B------:R-:W-:Y:S01]  /*1050*/  ISETP.GE.U32.AND P0, PT, R35, UR8, PT ;  /* 0x0000000823007c0c */ /* 0x000fe2000bf06070 */
[----:B------:R-:W0:Y:S02]  /*1060*/  @!P5 LDC.64 R46, c[0x0][0x398] ;  /* 0x0000e600ff2edb82 */ /* 0x000e240000000a00 */
[----:B------:R-:W-:Y:S01]  /*1070*/  @!P5 IMAD R29, R31, R39, R18 ;  /* 0x000000271f1dd224 */ /* 0x000fe200078e0212 */
[----:B------:R-:W-:-:S02]  /*1080*/  SHF.R.S32.HI R39, RZ, 0x1f, R35 ;  /* 0x0000001fff277819 */ /* 0x000fc40000011423 */
[----:B------:R-:W-:Y:S02]  /*1090*/  @!P3 IADD3 R24, P1, PT, R25, R44, RZ ;  /* 0x0000002c1918b210 */ /* 0x000fe40007f3e0ff */
[----:B------:R-:W-:Y:S02]  /*10a0*/  ISETP.GE.AND.EX P0, PT, R39, UR9, PT, P0 ;  /* 0x0000000927007c0c */ /* 0x000fe4000bf06300 */
[----:B------:R-:W-:Y:S01]  /*10b0*/  @!P3 IADD3.X R25, PT, PT, R2, R45, RZ, P1, !PT ;  /* 0x0000002d0219b210 */ /* 0x000fe20000ffe4ff */
[----:B------:R-:W1:Y:S01]  /*10c0*/  @!P2 LDC.64 R48, c[0x0][0x3f8] ;  /* 0x0000fe00ff30ab82 */ /* 0x000e620000000a00 */
[----:B------:R-:W-:Y:S02]  /*10d0*/  MOV R15, RZ ;  /* 0x000000ff000f7202 */ /* 0x000fe40000000f00 */
[----:B------:R-:W-:-:S05]  /*10e0*/  @!P4 IADD3 R17, PT, PT, R17, R27, RZ ;  /* 0x0000001b1111c210 */ /* 0x000fca0007ffe0ff */
[----:B------:R-:W0:Y:S01]  /*10f0*/  @!P5 LDC.64 R44, c[0x0][0x3a0] ;  /* 0x0000e800ff2cdb82 */ /* 0x000e220000000a00 */
[----:B------:R-:W-:Y:S01]  /*1100*/  @!P5 MOV R18, R116 ;  /* 0x000000740012d202 */ /* 0x000fe20000000f00 */
[----:B------:R1:W4:Y:S01]  /*1110*/  @!P3 LDG.E R15, desc[UR6][R20.64] ;  /* 0x00000006140fb981 */ /* 0x000322000c1e1900 */
[----:B------:R-:W-:Y:S02]  /*1120*/  @!P5 MOV R19, R119 ;  /* 0x000000770013d202 */ /* 0x000fe40000000f00 */
[----:B------:R-:W-:-:S03]  /*1130*/  @!P4 SHF.L.U32 R27, R16, 0x1, RZ ;  /* 0x00000001101bc819 */ /* 0x000fc600000006ff */
[----:B------:R-:W0:Y:S01]  /*1140*/  @!P0 LDC.64 R52, c[0x0][0x3f8] ;  /* 0x0000fe00ff348b82 */ /* 0x000e220000000a00 */
[----:B------:R-:W-:Y:S01]  /*1150*/  @!P4 SHF.L.U64.HI R2, R16, 0x1, R17 ;  /* 0x000000011002c819 */ /* 0x000fe20000010211 */
[----:B------:R-:W-:Y:S01]  /*1160*/  @!P5 IMAD.WIDE.U32 R18, R31, R38, R18 ;  /* 0x000000261f12d225 */ /* 0x000fe200078e0012 */
[----:B-1----:R-:W-:Y:S02]  /*1170*/  @!P4 IADD3 R20, P1, PT, R27, R40, RZ ;  /* 0x000000281b14c210 */ /* 0x002fe40007f3e0ff */
[----:B------:R-:W-:Y:S02]  /*1180*/  CS2R R16, SRZ ;  /* 0x0000000000107805 */ /* 0x000fe4000001ff00 */
[----:B------:R-:W-:Y:S01]  /*1190*/  @!P5 IADD3 R19, PT, PT, R19, R29, RZ ;  /* 0x0000001d1313d210 */ /* 0x000fe20007ffe0ff */
[----:B------:R-:W1:Y:S01]  /*11a0*/  @!P2 LDC.64 R50, c[0x0][0x398] ;  /* 0x0000e600ff32ab82 */ /* 0x000e620000000a00 */
[----:B------:R-:W-:Y:S02]  /*11b0*/  @!P4 IADD3.X R21, PT, PT, R2, R41, RZ, P1, !PT ;  /* 0x000000290215c210 */ /* 0x000fe40000ffe4ff */
[----:B------:R-:W-:Y:S01]  /*11c0*/  @!P4 IADD3 R26, P1, PT, R27, R42, RZ ;  /* 0x0000002a1b1ac210 */ /* 0x000fe20007f3e0ff */
[----:B------:R0:W4:Y:S01]  /*11d0*/  @!P3 LDG.E R16, desc[UR6][R24.64] ;  /* 0x000000061810b981 */ /* 0x000122000c1e1900 */
[----:B------:R-:W-:-:S03]  /*11e0*/  @!P5 SHF.L.U32 R29, R18, 0x1, RZ ;  /* 0x00000001121dd819 */ /* 0x000fc600000006ff */
[----:B------:R-:W1:Y:S01]  /*11f0*/  @!P2 LDC.64 R40, c[0x0][0x3a0] ;  /* 0x0000e800ff28ab82 */ /* 0x000e620000000a00 */
[----:B------:R-:W-:Y:S01]  /*1200*/  @!P4 IADD3.X R27, PT, PT, R2, R43, RZ, P1, !PT ;  /* 0x0000002b021bc210 */ /* 0x000fe20000ffe4ff */
[----:B------:R-:W-:Y:S01]  /*1210*/  @!P2 IMAD R22, R37, R48, RZ ;  /* 0x000000302516a224 */ /* 0x000fe200078e02ff */
[----:B------:R-:W-:Y:S01]  /*1220*/  @!P5 SHF.L.U64.HI R2, R18, 0x1, R19 ;  /* 0x000000011202d819 */ /* 0x000fe20000010213 */
[----:B------:R0:W4:Y:S02]  /*1230*/  @!P4 LDG.E R17, desc[UR6][R20.64] ;  /* 0x000000061411c981 */ /* 0x000124000c1e1900 */
[----:B0-----:R-:W-:Y:S02]  /*1240*/  @!P5 IADD3 R24, P1, PT, R29, R44, RZ ;  /* 0x0000002c1d18d210 */ /* 0x001fe40007f3e0ff */
[----:B------:R-:W-:Y:S02]  /*1250*/  CS2R R18, SRZ ;  /* 0x0000000000127805 */ /* 0x000fe4000001ff00 */
[----:B------:R-:W-:-:S02]  /*1260*/  @!P2 MOV R30, R116 ;  /* 0x00000074001ea202 */ /* 0x000fc40000000f00 */
[----:B------:R-:W-:Y:S02]  /*1270*/  @!P5 IADD3.X R25, PT, PT, R2, R45, RZ, P1, !PT ;  /* 0x0000002d0219d210 */ /* 0x000fe40000ffe4ff */
[----:B------:R-:W-:Y:S01]  /*1280*/  @!P2 MOV R31, R119 ;  /* 0x00000077001fa202 */ /* 0x000fe20000000f00 */
[----:B------:R-:W4:Y:S01]  /*1290*/  @!P4 LDG.E R18, desc[UR6][R26.64] ;  /* 0x000000061a12c981 */ /* 0x000f22000c1e1900 */
[----:B------:R-:W-:-:S03]  /*12a0*/  @!P2 IMAD R21, R33, R49, R22 ;  /* 0x000000312115a224 */ /* 0x000fc600078e0216 */
[----:B------:R0:W4:Y:S01]  /*12b0*/  @!P5 LDG.E R19, desc[UR6][R24.64] ;  /* 0x000000061813d981 */ /* 0x000122000c1e1900 */
[----:B------:R-:W-:Y:S01]  /*12c0*/  @!P2 IMAD.WIDE.U32 R30, R33, R48, R30 ;  /* 0x00000030211ea225 */ /* 0x000fe200078e001e */
[----:B------:R-:W-:-:S03]  /*12d0*/  @!P5 IADD3 R28, P3, PT, R29, R46, RZ ;  /* 0x0000002e1d1cd210 */ /* 0x000fc60007f7e0ff */
[----:B------:R-:W-:Y:S01]  /*12e0*/  @!P0 IMAD R22, R39, R52, RZ ;  /* 0x0000003427168224 */ /* 0x000fe200078e02ff */
[----:B0-----:R-:W-:Y:S02]  /*12f0*/  @!P0 MOV R24, R116 ;  /* 0x0000007400188202 */ /* 0x001fe40000000f00 */
[----:B------:R-:W-:Y:S01]  /*1300*/  @!P0 MOV R25, R119 ;  /* 0x0000007700198202 */ /* 0x000fe20000000f00 */
[----:B------:R-:W-:Y:S01]  /*1310*/  @!P0 IMAD R33, R35, R53, R22 ;  /* 0x0000003523218224 */ /* 0x000fe200078e0216 */
[----:B------:R-:W-:Y:S02]  /*1320*/  @!P2 IADD3 R21, PT, PT, R31, R21, RZ ;  /* 0x000000151f15a210 */ /* 0x000fe40007ffe0ff */
[----:B------:R-:W-:Y:S01]  /*1330*/  MOV R20, RZ ;  /* 0x000000ff00147202 */ /* 0x000fe20000000f00 */
[----:B------:R-:W-:Y:S01]  /*1340*/  @!P0 IMAD.WIDE.U32 R24, R35, R52, R24 ;  /* 0x0000003423188225 */ /* 0x000fe200078e0018 */
[----:B------:R-:W-:Y:S01]  /*1350*/  IADD3 R37, PT, PT, R23, 0x180, RZ ;  /* 0x0000018017257810 */ /* 0x000fe20007ffe0ff */
[----:B------:R-:W0:Y:S01]  /*1360*/  @!P0 LDC.64 R34, c[0x0][0x3a0] ;  /* 0x0000e800ff228b82 */ /* 0x000e220000000a00 */
[----:B------:R-:W-:-:S02]  /*1370*/  @!P2 SHF.L.U32 R31, R30, 0x1, RZ ;  /* 0x000000011e1fa819 */ /* 0x000fc400000006ff */
[----:B------:R-:W-:Y:S02]  /*1380*/  @!P5 IADD3.X R29, PT, PT, R2, R47, RZ, P3, !PT ;  /* 0x0000002f021dd210 */ /* 0x000fe40001ffe4ff */
[----:B------:R-:W-:Y:S02]  /*1390*/  @!P2 SHF.L.U64.HI R2, R30, 0x1, R21 ;  /* 0x000000011e02a819 */ /* 0x000fe40000010215 */
[----:B------:R-:W-:Y:S01]  /*13a0*/  ISETP.GE.U32.AND P1, PT, R37, UR8, PT ;  /* 0x0000000825007c0c */ /* 0x000fe2000bf26070 */
[----:B------:R5:W4:Y:S01]  /*13b0*/  @!P5 LDG.E R20, desc[UR6][R28.64] ;  /* 0x000000061c14d981 */ /* 0x000b22000c1e1900 */
[----:B------:R-:W-:Y:S01]  /*13c0*/  SHF.R.S32.HI R43, RZ, 0x1f, R37 ;  /* 0x0000001fff2b7819 */ /* 0x000fe20000011425 */
[----:B------:R-:W3:Y:S01]  /*13d0*/  @!P0 LDC.64 R46, c[0x0][0x398] ;  /* 0x0000e600ff2e8b82 */ /* 0x000ee20000000a00 */
[----:B-1----:R-:W-:Y:S02]  /*13e0*/  @!P2 IADD3 R26, P3, PT, R31, R40, RZ ;  /* 0x000000281f1aa210 */ /* 0x002fe40007f7e0ff */
[----:B------:R-:W-:-:S02]  /*13f0*/  @!P0 IADD3 R25, PT, PT, R25, R33, RZ ;  /* 0x0000002119198210 */ /* 0x000fc40007ffe0ff */
[----:B------:R-:W-:Y:S02]  /*1400*/  IADD3 R39, PT, PT, R23, 0x1a0, RZ ;  /* 0x000001a017277810 */ /* 0x000fe40007ffe0ff */
[----:B------:R-:W-:Y:S01]  /*1410*/  ISETP.GE.AND.EX P1, PT, R43, UR9, PT, P1 ;  /* 0x000000092b007c0c */ /* 0x000fe2000bf26310 */
[----:B------:R-:W1:Y:S01]  /*1420*/  LDC.64 R32, c[0x0][0x3b8] ;  /* 0x0000ee00ff207b82 */ /* 0x000e620000000a00 */
[----:B-----5:R-:W-:Y:S02]  /*1430*/  @!P0 SHF.L.U32 R29, R24, 0x1, RZ ;  /* 0x00000001181d8819 */ /* 0x020fe400000006ff */
[----:B------:R-:W-:Y:S02]  /*1440*/  @!P2 IADD3.X R27, PT, PT, R2, R41, RZ, P3, !PT ;  /* 0x00000029021ba210 */ /* 0x000fe40001ffe4ff */
[----:B------:R-:W-:Y:S02]  /*1450*/  @!P0 SHF.L.U64.HI R24, R24, 0x1, R25 ;  /* 0x0000000118188819 */ /* 0x000fe40000010219 */
[----:B------:R-:W-:-:S02]  /*1460*/  ISETP.GE.U32.AND P3, PT, R39, UR8, PT ;  /* 0x0000000827007c0c */ /* 0x000fc4000bf66070 */
[----:B------:R-:W-:Y:S02]  /*1470*/  SHF.R.S32.HI R25, RZ, 0x1f, R39 ;  /* 0x0000001fff197819 */ /* 0x000fe40000011427 */
[----:B------:R-:W-:Y:S01]  /*1480*/  ISETP.NE.AND P5, PT, RZ, UR4, PT ;  /* 0x00000004ff007c0c */ /* 0x000fe2000bfa5270 */
[----:B------:R-:W5:Y:S01]  /*1490*/  @!P1 LDC.64 R52, c[0x0][0x3f8] ;  /* 0x0000fe00ff349b82 */ /* 0x000f620000000a00 */
[----:B------:R-:W-:Y:S02]  /*14a0*/  ISETP.GE.AND.EX P3, PT, R25, UR9, PT, P3 ;  /* 0x0000000919007c0c */ /* 0x000fe4000bf66330 */
[----:B------:R-:W-:Y:S02]  /*14b0*/  MOV R21, RZ ;  /* 0x000000ff00157202 */ /* 0x000fe40000000f00 */
[----:B------:R-:W-:Y:S02]  /*14c0*/  @!P2 IADD3 R30, P4, PT, R31, R50, RZ ;  /* 0x000000321f1ea210 */ /* 0x000fe40007f9e0ff */
[----:B------:R-:W-:Y:S01]  /*14d0*/  IADD3 R41, PT, PT, R23, 0x1c0, RZ ;  /* 0x000001c017297810 */ /* 0x000fe20007ffe0ff */
[----:B------:R-:W5:Y:S01]  /*14e0*/  @!P1 LDC.64 R54, c[0x0][0x3a0] ;  /* 0x0000e800ff369b82 */ /* 0x000f620000000a00 */
[----:B------:R-:W-:Y:S01]  /*14f0*/  @!P2 IADD3.X R31, PT, PT, R2, R51, RZ, P4, !PT ;  /* 0x00000033021fa210 */ /* 0x000fe200027fe4ff */
[----:B------:R0:W4:Y:S01]  /*1500*/  @!P2 LDG.E R21, desc[UR6][R26.64] ;  /* 0x000000061a15a981 */ /* 0x000122000c1e1900 */
[----:B------:R-:W-:-:S02]  /*1510*/  ISETP.GE.U32.AND P4, PT, R41, UR8, PT ;  /* 0x0000000829007c0c */ /* 0x000fc4000bf86070 */
[----:B------:R-:W-:-:S03]  /*1520*/  SHF.R.S32.HI R49, RZ, 0x1f, R41 ;  /* 0x0000001fff317819 */ /* 0x000fc60000011429 */
[----:B------:R-:W5:Y:S01]  /*1530*/  @!P3 LDC.64 R58, c[0x0][0x3f8] ;  /* 0x0000fe00ff3abb82 */ /* 0x000f620000000a00 */
[----:B------:R-:W-:Y:S02]  /*1540*/  MOV R22, RZ ;  /* 0x000000ff00167202 */ /* 0x000fe40000000f00 */
[----:B0-----:R-:W-:Y:S02]  /*1550*/  @!P0 IADD3 R26, P6, PT, R29, R34, RZ ;  /* 0x000000221d1a8210 */ /* 0x001fe40007fde0ff */
[----:B------:R-:W-:Y:S02]  /*1560*/  ISETP.GE.AND.EX P4, PT, R49, UR9, PT, P4 ;  /* 0x0000000931007c0c */ /* 0x000fe4000bf86340 */
[----:B------:R3:W4:Y:S01]  /*1570*/  @!P2 LDG.E R22, desc[UR6][R30.64] ;  /* 0x000000061e16a981 */ /* 0x000722000c1e1900 */
[----:B------:R-:W-:Y:S01]  /*1580*/  @!P0 IADD3.X R27, PT, PT, R24, R35, RZ, P6, !PT ;  /* 0x00000023181b8210 */ /* 0x000fe200037fe4ff */
[----:B------:R-:W0:Y:S01]  /*1590*/  @!P1 LDC.64 R56, c[0x0][0x398] ;  /* 0x0000e600ff389b82 */ /* 0x000e220000000a00 */
[----:B------:R-:W-:-:S07]  /*15a0*/  IADD3 R45, PT, PT, R23, 0x1e0, RZ ;  /* 0x000001e0172d7810 */ /* 0x000fce0007ffe0ff */
[----:B------:R-:W0:Y:S01]  /*15b0*/  @P5 LDC.64 R34, c[0x0][0x3b0] ;  /* 0x0000ec00ff225b82 */ /* 0x000e220000000a00 */
[----:B---3--:R-:W-:Y:S01]  /*15c0*/  @!P0 IADD3 R30, P6, PT, R29, R46, RZ ;  /* 0x0000002e1d1e8210 */ /* 0x008fe20007fde0ff */
[----:B-1----:R-:W-:Y:S01]  /*15d0*/  IMAD.WIDE R32, R75, 0x8, R32 ;  /* 0x000000084b207825 */ /* 0x002fe200078e0220 */
[----:B------:R-:W-:Y:S02]  /*15e0*/  ISETP.GE.U32.AND P2, PT, R45, UR8, PT ;  /* 0x000000082d007c0c */ /* 0x000fe4000bf46070 */
[----:B------:R-:W-:Y:S02]  /*15f0*/  @!P0 IADD3.X R31, PT, PT, R24, R47, RZ, P6, !PT ;  /* 0x0000002f181f8210 */ /* 0x000fe400037fe4ff */
[----:B------:R-:W-:Y:S01]  /*1600*/  SHF.R.S32.HI R51, RZ, 0x1f, R45 ;  /* 0x0000001fff337819 */ /* 0x000fe2000001142d */
[----:B-----5:R-:W-:Y:S01]  /*1610*/  @!P1 IMAD R2, R43, R52, RZ ;  /* 0x000000342b029224 */ /* 0x020fe200078e02ff */
[----:B------:R-:W-:Y:S01]  /*1620*/  MOV R24, RZ ;  /* 0x000000ff00187202 */ /* 0x000fe20000000f00 */
[----:B------:R-:W1:Y:S01]  /*1630*/  @!P3 LDC.64 R60, c[0x0][0x3a0] ;  /* 0x0000e800ff3cbb82 */ /* 0x000e620000000a00 */
[----:B------:R-:W-:Y:S01]  /*1640*/  @!P1 MOV R28, R116 ;  /* 0x00000074001c9202 */ /* 0x000fe20000000f00 */
[----:B------:R-:W3:Y:S01]  /*1650*/  LDG.E.64 R32, desc[UR6][R32.64] ;  /* 0x0000000620207981 */ /* 0x000ee2000c1e1b00 */
[----:B------:R-:W-:-:S02]  /*1660*/  @!P1 MOV R29, R119 ;  /* 0x00000077001d9202 */ /* 0x000fc40000000f00 */
[----:B------:R-:W-:-:S03]  /*1670*/  ISETP.GE.AND.EX P2, PT, R51, UR9, PT, P2 ;  /* 0x0000000933007c0c */ /* 0x000fc6000bf46320 */
[----:B------:R-:W5:Y:S01]  /*1680*/  @!P4 LDC.64 R64, c[0x0][0x3f8] ;  /* 0x0000fe00ff40cb82 */ /* 0x000f620000000a00 */
[----:B------:R-:W-:Y:S01]  /*1690*/  MOV R23, RZ ;  /* 0x000000ff00177202 */ /* 0x000fe20000000f00 */
[C---:B------:R-:W-:Y:S01]  /*16a0*/  @!P1 IMAD R43, R37.reuse, R53, R2 ;  /* 0x00000035252b9224 */ /* 0x040fe200078e0202 */
[----:B------:R0:W3:Y:S01]  /*16b0*/  @!P0 LDG.E R24, desc[UR6][R30.64] ;  /* 0x000000061e188981 */ /* 0x0000e2000c1e1900 */
[----:B------:R-:W-:Y:S01]  /*16c0*/  @!P1 IMAD.WIDE.U32 R28, R37, R52, R28 ;  /* 0x00000034251c9225 */ /* 0x000fe200078e001c */
[----:B------:R-:W-:Y:S02]  /*16d0*/  LOP3.LUT R2, R73, 0xffff, RZ, 0xc0, !PT ;  /* 0x0000ffff49027812 */ /* 0x000fe400078ec0ff */
[----:B------:R0:W3:Y:S01]  /*16e0*/  @!P0 LDG.E R23, desc[UR6][R26.64] ;  /* 0x000000061a178981 */ /* 0x0000e2000c1e1900 */
[----:B------:R-:W1:Y:S01]  /*16f0*/  @!P3 LDC.64 R62, c[0x0][0x398] ;  /* 0x0000e600ff3ebb82 */ /* 0x000e620000000a00 */
[----:B------:R-:W-:Y:S01]  /*1700*/  @!P1 IADD3 R29, PT, PT, R29, R43, RZ ;  /* 0x0000002b1d1d9210 */ /* 0x000fe20007ffe0ff */
[----:B0-----:R-:W-:Y:S01]  /*1710*/  @!P3 IMAD R30, R25, R58, RZ ;  /* 0x0000003a191eb224 */ /* 0x001fe200078e02ff */
[----:B------:R-:W-:-:S02]  /*1720*/  @!P3 MOV R31, R119 ;  /* 0x00000077001fb202 */ /* 0x000fc40000000f00 */
[C---:B------:R-:W-:Y:S01]  /*1730*/  @!P1 SHF.L.U32 R37, R28.reuse, 0x1, RZ ;  /* 0x000000011c259819 */ /* 0x040fe200000006ff */
[----:B------:R-:W-:Y:S01]  /*1740*/  @!P3 IMAD R53, R39, R59, R30 ;  /* 0x0000003b2735b224 */ /* 0x000fe200078e021e */
[----:B------:R-:W-:Y:S01]  /*1750*/  @!P3 MOV R30, R116 ;  /* 0x00000074001eb202 */ /* 0x000fe20000000f00 */
[----:B------:R-:W-:Y:S01]  /*1760*/  IMAD R27, R115, 0x18, R2 ;  /* 0x00000018731b7824 */ /* 0x000fe200078e0202 */
[----:B------:R-:W-:Y:S01]  /*1770*/  @!P1 SHF.L.U64.HI R26, R28, 0x1, R29 ;  /* 0x000000011c1a9819 */ /* 0x000fe2000001021d */
[----:B------:R-:W0:Y:S02]  /*1780*/  LDC.64 R42, c[0x0][0x3a8] ;  /* 0x0000ea00ff2a7b82 */ /* 0x000e240000000a00 */
[----:B------:R-:W-:Y:S01]  /*1790*/  @P5 IMAD.WIDE R28, R27, 0x2, R34 ;  /* 0x000000021b1c5825 */ /* 0x000fe200078e0222 */
[----:B------:R-:W-:-:S03]  /*17a0*/  @!P1 IADD3 R34, P0, PT, R37, R54, RZ ;  /* 0x0000003625229210 */ /* 0x000fc60007f1e0ff */
[----:B------:R-:W-:Y:S02]  /*17b0*/  @!P3 IMAD.WIDE.U32 R30, R39, R58, R30 ;  /* 0x0000003a271eb225 */ /* 0x000fe400078e001e */
[----:B------:R-:W2:Y:S01]  /*17c0*/  @!P2 LDC.64 R66, c[0x0][0x3f8] ;  /* 0x0000fe00ff42ab82 */ /* 0x000ea20000000a00 */
[----:B------:R-:W-:Y:S01]  /*17d0*/  @!P1 IADD3 R36, P6, PT, R37, R56, RZ ;  /* 0x0000003825249210 */ /* 0x000fe20007fde0ff */
[----:B------:R-:W3:Y:S01]  /*17e0*/  @P5 LDG.E.U16 R47, desc[UR6][R28.64] ;  /* 0x000000061c2f5981 */ /* 0x000ee2000c1e1500 */
[----:B------:R-:W-:-:S03]  /*17f0*/  @!P3 IADD3 R31, PT, PT, R31, R53, RZ ;  /* 0x000000351f1fb210 */ /* 0x000fc60007ffe0ff */
[----:B------:R5:W3:Y:S01]  /*1800*/  @P5 LDG.E.U16 R48, desc[UR6][R28.64+0x2] ;  /* 0x000002061c305981 */ /* 0x000ae2000c1e1500 */
[C---:B------:R-:W-:Y:S01]  /*1810*/  @!P1 IADD3.X R35, PT, PT, R26.reuse, R55, RZ, P0, !PT ;  /* 0x000000371a239210 */ /* 0x040fe200007fe4ff */
[----:B------:R-:W2:Y:S01]  /*1820*/  @!P2 LDC.64 R58, c[0x0][0x3a0] ;  /* 0x0000e800ff3aab82 */ /* 0x000ea20000000a00 */
[----:B------:R-:W-:Y:S02]  /*1830*/  @!P1 IADD3.X R37, PT, PT, R26, R57, RZ, P6, !PT ;  /* 0x000000391a259210 */ /* 0x000fe400037fe4ff */
[----:B------:R-:W-:Y:S02]  /*1840*/  MOV R25, RZ ;  /* 0x000000ff00197202 */ /* 0x000fe40000000f00 */
[----:B------:R-:W-:Y:S02]  /*1850*/  MOV R26, RZ ;  /* 0x000000ff001a7202 */ /* 0x000fe40000000f00 */
[C---:B-----5:R-:W-:Y:S01]  /*1860*/  @!P3 SHF.L.U32 R29, R30.reuse, 0x1, RZ ;  /* 0x000000011e1db819 */ /* 0x060fe200000006ff */
[----:B------:R-:W5:Y:S01]  /*1870*/  @!P4 LDC.64 R54, c[0x0][0x3a0] ;  /* 0x0000e800ff36cb82 */ /* 0x000f620000000a00 */
[----:B------:R-:W-:Y:S01]  /*1880*/  @!P3 SHF.L.U64.HI R30, R30, 0x1, R31 ;  /* 0x000000011e1eb819 */ /* 0x000fe2000001021f */
[----:B------:R-:W-:Y:S01]  /*1890*/  @!P4 IMAD R28, R49, R64, RZ ;  /* 0x00000040311cc224 */ /* 0x000fe200078e02ff */
[----:B-1----:R-:W-:Y:S01]  /*18a0*/  @!P3 IADD3 R38, P0, PT, R29, R60, RZ ;  /* 0x0000003c1d26b210 */ /* 0x002fe20007f1e0ff */
[----:B------:R2:W3:Y:S02]  /*18b0*/  @!P1 LDG.E R25, desc[UR6][R34.64] ;  /* 0x0000000622199981 */ /* 0x0004e4000c1e1900 */
[----:B------:R-:W-:Y:S01]  /*18c0*/  @!P4 IMAD R49, R41, R65, R28 ;  /* 0x000000412931c224 */ /* 0x000fe200078e021c */
[----:B------:R-:W-:Y:S01]  /*18d0*/  @!P3 IADD3.X R39, PT, PT, R30, R61, RZ, P0, !PT ;  /* 0x0000003d1e27b210 */ /* 0x000fe200007fe4ff */
[----:B------:R1:W3:Y:S01]  /*18e0*/  @!P1 LDG.E R26, desc[UR6][R36.64] ;  /* 0x00000006241a9981 */ /* 0x0002e2000c1e1900 */
[----:B------:R-:W-:Y:S01]  /*18f0*/  @!P3 IADD3 R40, P1, PT, R29, R62, RZ ;  /* 0x0000003e1d28b210 */ /* 0x000fe20007f3e0ff */
[----:B------:R-:W5:Y:S01]  /*1900*/  @!P4 LDC.64 R56, c[0x0][0x398] ;  /* 0x0000e600ff38cb82 */ /* 0x000f620000000a00 */
[----:B------:R-:W-:-:S02]  /*1910*/  @!P4 MOV R28, R116 ;  /* 0x00000074001cc202 */ /* 0x000fc40000000f00 */
[----:B------:R-:W-:-:S05]  /*1920*/  @!P4 MOV R29, R119 ;  /* 0x00000077001dc202 */ /* 0x000fca0000000f00 */
[----:B------:R-:W5:Y:S01]  /*1930*/  @!P2 LDC.64 R60, c[0x0][0x398] ;  /* 0x0000e600ff3cab82 */ /* 0x000f620000000a00 */
[----:B------:R-:W-:Y:S01]  /*1940*/  @!P4 IMAD.WIDE.U32 R28, R41, R64, R28 ;  /* 0x00000040291cc225 */ /* 0x000fe200078e001c */
[----:B------:R-:W-:-:S03]  /*1950*/  @!P3 IADD3.X R41, PT, PT, R30, R63, RZ, P1, !PT ;  /* 0x0000003f1e29b210 */ /* 0x000fc60000ffe4ff */
[----:B0-----:R-:W-:Y:S01]  /*1960*/  IMAD.WIDE R30, R27, 0x2, R42 ;  /* 0x000000021b1e7825 */ /* 0x001fe200078e022a */
[----:B------:R-:W-:Y:S02]  /*1970*/  @!P2 MOV R42, R116 ;  /* 0x00000074002aa202 */ /* 0x000fe40000000f00 */
[----:B------:R-:W-:Y:S01]  /*1980*/  @!P2 MOV R43, R119 ;  /* 0x00000077002ba202 */ /* 0x000fe20000000f00 */
[-C--:B--2---:R-:W-:Y:S01]  /*1990*/  @!P2 IMAD R34, R51, R66.reuse, RZ ;  /* 0x000000423322a224 */ /* 0x084fe200078e02ff */
[----:B------:R-:W-:Y:S01]  /*19a0*/  @!P4 IADD3 R27, PT, PT, R29, R49, RZ ;  /* 0x000000311d1bc210 */ /* 0x000fe20007ffe0ff */
[----:B------:R-:W2:Y:S01]  /*19b0*/  LDG.E.U16 R76, desc[UR6][R30.64] ;  /* 0x000000061e4c7981 */ /* 0x000ea2000c1e1500 */
[C---:B------:R-:W-:Y:S01]  /*19c0*/  @!P4 SHF.L.U32 R49, R28.reuse, 0x1, RZ ;  /* 0x000000011c31c819 */ /* 0x040fe200000006ff */
[C---:B-1----:R-:W-:Y:S02]  /*19d0*/  @!P2 IMAD R37, R45.reuse, R67, R34 ;  /* 0x000000432d25a224 */ /* 0x042fe400078e0222 */
[----:B------:R-:W-:Y:S01]  /*19e0*/  @!P2 IMAD.WIDE.U32 R42, R45, R66, R42 ;  /* 0x000000422d2aa225 */ /* 0x000fe200078e002a */
[----:B------:R-:W-:-:S02]  /*19f0*/  @!P4 SHF.L.U64.HI R52, R28, 0x1, R27 ;  /* 0x000000011c34c819 */ /* 0x000fc4000001021b */
[----:B------:R-:W-:Y:S02]  /*1a00*/  CS2R R28, SRZ ;  /* 0x00000000001c7805 */ /* 0x000fe4000001ff00 */
[----:B------:R-:W-:Y:S01]  /*1a10*/  MOV R27, RZ ;  /* 0x000000ff001b7202 */ /* 0x000fe20000000f00 */
[----:B------:R0:W2:Y:S01]  /*1a20*/  LDG.E.U16 R46, desc[UR6][R30.64+0x2] ;  /* 0x000002061e2e7981 */ /* 0x0000a2000c1e1500 */
[----:B-----5:R-:W-:Y:S02]  /*1a30*/  @!P4 IADD3 R34, P0, PT, R49, R54, RZ ;  /* 0x000000363122c210 */ /* 0x020fe40007f1e0ff */
[----:B------:R-:W-:Y:S01]  /*1a40*/  @!P2 IADD3 R37, PT, PT, R43, R37, RZ ;  /* 0x000000252b25a210 */ /* 0x000fe20007ffe0ff */
[----:B------:R-:W5:Y:S01]  /*1a50*/  @!P3 LDG.E R28, desc[UR6][R40.64] ;  /* 0x00000006281cb981 */ /* 0x000f62000c1e1900 */
[----:B------:R-:W-:Y:S02]  /*1a60*/  @!P2 SHF.L.U32 R45, R42, 0x1, RZ ;  /* 0x000000012a2da819 */ /* 0x000fe400000006ff */
[----:B------:R-:W-:Y:S01]  /*1a70*/  @!P4 IADD3.X R35, PT, PT, R52, R55, RZ, P0, !PT ;  /* 0x000000373423c210 */ /* 0x000fe200007fe4ff */
[----:B------:R-:W5:Y:S01]  /*1a80*/  @!P3 LDG.E R27, desc[UR6][R38.64] ;  /* 0x00000006261bb981 */ /* 0x000f62000c1e1900 */
[----:B------:R-:W-:-:S02]  /*1a90*/  @!P2 SHF.L.U64.HI R50, R42, 0x1, R37 ;  /* 0x000000012a32a819 */ /* 0x000fc40000010225 */
[----:B------:R-:W-:Y:S02]  /*1aa0*/  @!P4 IADD3 R36, P0, PT, R49, R56, RZ ;  /* 0x000000383124c210 */ /* 0x000fe40007f1e0ff */
[----:B0-----:R-:W-:Y:S02]  /*1ab0*/  CS2R R30, SRZ ;  /* 0x00000000001e7805 */ /* 0x001fe4000001ff00 */
        /* <DEDUP_REMOVED lines=26> */
[----:B----4-:R-:W-:Y:S02]  /*1c60*/  PRMT R100, R14, 0x7632, R100 ;  /* 0x000076320e647816 */ /* 0x010fe40000000064 */
[----:B------:R-:W-:Y:S02]  /*1c70*/  PRMT R97, R15, 0x7632, R97 ;  /* 0x000076320f617816 */ /* 0x000fe40000000061 */
[----:B------:R-:W-:Y:S02]  /*1c80*/  PRMT R98, R16, 0x7632, R98 ;  /* 0x0000763210627816 */ /* 0x000fe40000000062 */
[----:B------:R-:W-:-:S02]  /*1c90*/  PRMT R95, R17, 0x7632, R95 ;  /* 0x00007632115f7816 */ /* 0x000fc4000000005f */
[----:B------:R-:W-:Y:S02]  /*1ca0*/  PRMT R96, R18, 0x7632, R96 ;  /* 0x0000763212607816 */ /* 0x000fe40000000060 */
[----:B------:R-:W-:Y:S02]  /*1cb0*/  PRMT R93, R19, 0x7632, R93 ;  /* 0x00007632135d7816 */ /* 0x000fe4000000005d */
[----:B------:R-:W-:Y:S01]  /*1cc0*/  PRMT R94, R20, 0x7632, R94 ;  /* 0x00007632145e7816 */ /* 0x000fe2000000005e */
[----:B---3--:R-:W-:-:S05]  /*1cd0*/  FFMA.FTZ R33, -R32, R32, R33 ;  /* 0x0000002020217223 */ /* 0x008fca0000010121 */
[----:B------:R-:W-:-:S13]  /*1ce0*/  FSETP.GTU.FTZ.AND P0, PT, R33, RZ, PT ;  /* 0x000000ff2100720b */ /* 0x000fda0003f1c000 */
[----:B0-----:R-:W0:Y:S01]  /*1cf0*/  @P0 LDC R34, c[0x0][0x3c0] ;  /* 0x0000f000ff220b82 */ /* 0x001e220000000800 */
[----:B------:R-:W-:Y:S02]  /*1d00*/  PRMT R91, R21, 0x7632, R91 ;  /* 0x00007632155b7816 */ /* 0x000fe4000000005b */
[----:B------:R-:W-:Y:S02]  /*1d10*/  PRMT R92, R22, 0x7632, R92 ;  /* 0x00007632165c7816 */ /* 0x000fe4000000005c */
[----:B------:R-:W-:Y:S02]  /*1d20*/  PRMT R89, R23, 0x7632, R89 ;  /* 0x0000763217597816 */ /* 0x000fe40000000059 */
[----:B------:R-:W-:Y:S01]  /*1d30*/  PRMT R90, R24, 0x7632, R90 ;  /* 0x00007632185a7816 */ /* 0x000fe2000000005a */
[----:B0-----:R-:W-:-:S04]  /*1d40*/  @P0 FADD.FTZ R34, R33, R34 ;  /* 0x0000002221220221 */ /* 0x001fc80000010000 */
[----:B------:R0:W1:Y:S01]  /*1d50*/  @P0 MUFU.RSQ R113, R34 ;  /* 0x0000002200710308 */ /* 0x0000620000001400 */
[----:B------:R-:W-:Y:S02]  /*1d60*/  @P5 HADD2.F32 R79, -RZ, R47.H0_H0 ;  /* 0x2000002fff4f5230 */ /* 0x000fe40000004100 */
[----:B------:R-:W-:Y:S01]  /*1d70*/  @P5 HADD2.F32 R80, -RZ, R48.H0_H0 ;  /* 0x20000030ff505230 */ /* 0x000fe20000004100 */
[----:B------:R-:W-:Y:S02]  /*1d80*/  PRMT R87, R25, 0x7632, R87 ;  /* 0x0000763219577816 */ /* 0x000fe40000000057 */
[----:B------:R-:W-:Y:S01]  /*1d90*/  PRMT R88, R26, 0x7632, R88 ;  /* 0x000076321a587816 */ /* 0x000fe20000000058 */
[----:B--2---:R-:W-:Y:S02]  /*1da0*/  HADD2.F32 R76, -RZ, R76.H0_H0 ;  /* 0x2000004cff4c7230 */ /* 0x004fe40000004100 */
[----:B------:R-:W-:Y:S01]  /*1db0*/  HADD2.F32 R33, -RZ, R46.H0_H0 ;  /* 0x2000002eff217230 */ /* 0x000fe20000004100 */
[----:B-----5:R-:W-:-:S02]  /*1dc0*/  PRMT R86, R28, 0x7632, R86 ;  /* 0x000076321c567816 */ /* 0x020fc40000000056 */
[----:B------:R-:W-:Y:S02]  /*1dd0*/  PRMT R85, R27, 0x7632, R85 ;  /* 0x000076321b557816 */ /* 0x000fe40000000055 */
[----:B------:R-:W-:Y:S02]  /*1de0*/  PRMT R83, R29, 0x7632, R83 ;  /* 0x000076321d537816 */ /* 0x000fe40000000053 */
        /* <DEDUP_REMOVED lines=293> */
.L_x_546:
        /* <DEDUP_REMOVED lines=576> */
.L_x_547:
        /* <DEDUP_REMOVED lines=48> */
.L_x_549:
[----:B------:R-:W-:Y:S05]  /*5740*/  BSYNC.RECONVERGENT B0 ;  /* 0x0000000000007941 */ /* 0x000fea0003800200 */
.L_x_548:
        /* <DEDUP_REMOVED lines=32> */
.L_x_551:
[----:B------:R-:W-:Y:S05]  /*5950*/  BSYNC.RECONVERGENT B0 ;  /* 0x0000000000007941 */ /* 0x000fea0003800200 */
.L_x_550:
        /* <DEDUP_REMOVED lines=159> */
.L_x_553:
[----:B------:R-:W-:Y:S05]  /*6350*/  BSYNC.RECONVERGENT B0 ;  /* 0x0000000000007941 */ /* 0x000fea0003800200 */
.L_x_552:
        /* <DEDUP_REMOVED lines=28> */
.L_x_555:
[----:B------:R-:W-:Y:S05]  /*6520*/  BSYNC.RECONVERGENT B0 ;  /* 0x0000000000007941 */ /* 0x000fea0003800200 */
.L_x_554:
        /* <DEDUP_REMOVED lines=25> */
.L_x_558:
[----:B0-----:R-:W2:Y:S04]  /*66c0*/  LDG.E.STRONG.GPU R38, desc[UR6][R36.64] ;  /* 0x0000000624267981 */ /* 0x001ea8000c1ef900 */
[----:B--2---:R-:W-:Y:S01]  /*66d0*/  CCTL.IVALL ;  /* 0x00000000ff00798f */ /* 0x004fe20002000000 */
[----:B------:R-:W-:Y:S05]  /*66e0*/  YIELD ;  /* 0x0000000000007946 */ /* 0x000fea0003800000 */
[----:B------:R-:W-:-:S13]  /*66f0*/  ISETP.NE.AND P0, PT, R38, R43, PT ;  /* 0x0000002b2600720c */ /* 0x000fda0003f05270 */
[----:B------:R-:W-:Y:S05]  /*6700*/  @P0 BRA `(.L_x_558) ;  /* 0xfffffffc00ec0947 */ /* 0x000fea000383ffff */
.L_x_557:
        /* <DEDUP_REMOVED lines=15> */
.L_x_560:
        /* <DEDUP_REMOVED lines=60> */
.L_x_559:
        /* <DEDUP_REMOVED lines=34> */
.L_x_561:
        /* <DEDUP_REMOVED lines=18> */
.L_x_562:
        /* <DEDUP_REMOVED lines=9> */
.L_x_563:
[----:B------:R-:W-:Y:S05]  /*6f90*/  BSYNC.RECONVERGENT B0 ;  /* 0x0000000000007941 */ /* 0x000fea0003800200 */
.L_x_556:
        /* <DEDUP_REMOVED lines=38> */
.L_x_564:
        /* <DEDUP_REMOVED lines=33> */
.L_x_566:
[----:B------:R-:W-:Y:S05]  /*7410*/  BSYNC.RECONVERGENT B0 ;  /* 0x0000000000007941 */ /* 0x000fea0003800200 */
.L_x_565:
        /* <DEDUP_REMOVED lines=25> */
.L_x_567:
        /* <DEDUP_REMOVED lines=21> */
.L_x_569:
[----:B------:R-:W-:Y:S05]  /*7700*/  BSYNC.RECONVERGENT B0 ;  /* 0x0000000000007941 */ /* 0x000fea0003800200 */
.L_x_568:
        /* <DEDUP_REMOVED lines=107> */
.L_x_570:
        /* <DEDUP_REMOVED lines=19> */
.L_x_572:
[----:B------:R-:W-:Y:S05]  /*7ef0*/  BSYNC.RECONVERGENT B0 ;  /* 0x0000000000007941 */ /* 0x000fea0003800200 */
.L_x_571:
        /* <DEDUP_REMOVED lines=23> */
.L_x_573:
        /* <DEDUP_REMOVED lines=21> */
.L_x_575:
[----:B------:R-:W-:Y:S05]  /*81c0*/  BSYNC.RECONVERGENT B0 ;  /* 0x0000000000007941 */ /* 0x000fea0003800200 */
.L_x_574:
        /* <DEDUP_REMOVED lines=23> */
.L_x_576:
        /* <DEDUP_REMOVED lines=19> */
.L_x_578:
[----:B------:R-:W-:Y:S05]  /*8470*/  BSYNC.RECONVERGENT B0 ;  /* 0x0000000000007941 */ /* 0x000fea0003800200 */
.L_x_577:
        /* <DEDUP_REMOVED lines=23> */
.L_x_579:
        /* <DEDUP_REMOVED lines=21> */
.L_x_581:
[----:B------:R-:W-:Y:S05]  /*8740*/  BSYNC.RECONVERGENT B0 ;  /* 0x0000000000007941 */ /* 0x000fea0003800200 */
.L_x_580:
        /* <DEDUP_REMOVED lines=23> */
.L_x_582:
        /* <DEDUP_REMOVED lines=19> */
.L_x_584:
[----:B------:R-:W-:Y:S05]  /*89f0*/  BSYNC.RECONVERGENT B0 ;  /* 0x0000000000007941 */ /* 0x000fea0003800200 */
.L_x_583:
        /* <DEDUP_REMOVED lines=23> */
.L_x_585:
        /* <DEDUP_REMOVED lines=21> */
.L_x_587:
[----:B------:R-:W-:Y:S05]  /*8cc0*/  BSYNC.RECONVERGENT B0 ;  /* 0x0000000000007941 */ /* 0x000fea0003800200 */
.L_x_586:
        /* <DEDUP_REMOVED lines=23> */
.L_x_588:
        /* <DEDUP_REMOVED lines=18> */
.L_x_590:
[----:B------:R-:W-:Y:S05]  /*8f60*/  BSYNC.RECONVERGENT B0 ;  /* 0x0000000000007941 */ /* 0x000fea0003800200 */
.L_x_589:
        /* <DEDUP_REMOVED lines=75> */
.L_x_591:
        /* <DEDUP_REMOVED lines=18> */
.L_x_593:
[----:B------:R-:W-:Y:S05]  /*9540*/  BSYNC.RECONVERGENT B0 ;  /* 0x0000000000007941 */ /* 0x000fea0003800200 */
.L_x_592:
        /* <DEDUP_REMOVED lines=21> */
.L_x_594:
        /* <DEDUP_REMOVED lines=18> */
.L_x_596:
[----:B------:R-:W-:Y:S05]  /*97c0*/  BSYNC.RECONVERGENT B0 ;  /* 0x0000000000007941 */ /* 0x000fea0003800200 */
.L_x_595:
        /* <DEDUP_REMOVED lines=21> */
.L_x_597:
        /* <DEDUP_REMOVED lines=18> */
.L_x_599:
[----:B------:R-:W-:Y:S05]  /*9a40*/  BSYNC.RECONVERGENT B0 ;  /* 0x0000000000007941 */ /* 0x000fea0003800200 */
.L_x_598:
        /* <DEDUP_REMOVED lines=21> */
.L_x_600:
        /* <DEDUP_REMOVED lines=18> */
.L_x_602:
[----:B------:R-:W-:Y:S05]  /*9cc0*/  BSYNC.RECONVERGENT B0 ;  /* 0x0000000000007941 */ /* 0x000fea0003800200 */
.L_x_601:
        /* <DEDUP_REMOVED lines=21> */
.L_x_603:
        /* <DEDUP_REMOVED lines=18> */
.L_x_605:
[----:B------:R-:W-:Y:S05]  /*9f40*/  BSYNC.RECONVERGENT B0 ;  /* 0x0000000000007941 */ /* 0x000fea0003800200 */
.L_x_604:
        /* <DEDUP_REMOVED lines=21> */
.L_x_606:
        /* <DEDUP_REMOVED lines=18> */
.L_x_608:
[----:B------:R-:W-:Y:S05]  /*a1c0*/  BSYNC.RECONVERGENT B0 ;  /* 0x0000000000007941 */ /* 0x000fea0003800200 */
.L_x_607:
        /* <DEDUP_REMOVED lines=22> */
.L_x_609:
        /* <DEDUP_REMOVED lines=18> */
.L_x_611:
[----:B------:R-:W-:Y:S05]  /*a450*/  BSYNC.RECONVERGENT B0 ;  /* 0x0000000000007941 */ /* 0x000fea0003800200 */
.L_x_610:
[----:B------:R-:W4:Y:S01]  /*a460*/  LDCU UR4, c[0x0][0x410] ;  /* 0x00008200ff0477ac */ /* 0x000f220008000800 */
[----:B------:R-:W-:Y:S02]  /*a470*/  IADD3 R75, PT, PT, R78, R75, RZ ;  /* 0x0000004b4e4b7210 */ /* 0x000fe40007ffe0ff */
[----:B------:R-:W-:Y:S01]  /*a480*/  IADD3 R72, PT, PT, R72, 0x1, RZ ;  /* 0x0000000148487810 */ /* 0x000fe20007ffe0ff */
[----:B------:R-:W4:Y:S02]  /*a490*/  LDCU UR5, c[0x0][0x3e0] ;  /* 0x00007c00ff0577ac */ /* 0x000f240008000800 */
[----:B----4-:R-:W-:-:S06]  /*a4a0*/  UIMAD UR4, UR4, UR5, URZ ;  /* 0x00000005040472a4 */ /* 0x010fcc000f8e02ff */
[----:B------:R-:W-:-:S13]  /*a4b0*/  ISETP.GE.AND P0, PT, R75, UR4, PT ;  /* 0x000000044b007c0c */ /* 0x000fda000bf06270 */
[----:B------:R-:W-:Y:S05]  /*a4c0*/  @!P0 BRA `(.L_x_612) ;  /* 0xffffff5c00248947 */ /* 0x000fea000383ffff */
.L_x_545:
        /* <DEDUP_REMOVED lines=16> */
.L_x_614:
[----:B------:R-:W-:Y:S05]  /*a5d0*/  BSYNC.RECONVERGENT B0 ;  /* 0x0000000000007941 */ /* 0x000fea0003800200 */
.L_x_613:
        /* <DEDUP_REMOVED lines=11> */
.L_x_616:
[----:B------:R-:W2:Y:S04]  /*a690*/  LDG.E.STRONG.GPU R5, desc[UR6][R2.64] ;  /* 0x0000000602057981 */ /* 0x000ea8000c1ef900 */
[----:B--2---:R-:W-:Y:S01]  /*a6a0*/  CCTL.IVALL ;  /* 0x00000000ff00798f */ /* 0x004fe20002000000 */
[----:B------:R-:W-:Y:S05]  /*a6b0*/  YIELD ;  /* 0x0000000000007946 */ /* 0x000fea0003800000 */
[----:B------:R-:W-:-:S13]  /*a6c0*/  ISETP.NE.AND P0, PT, R5, R0, PT ;  /* 0x000000000500720c */ /* 0x000fda0003f05270 */
[----:B------:R-:W-:Y:S05]  /*a6d0*/  @P0 BRA `(.L_x_616) ;  /* 0xfffffffc00ec0947 */ /* 0x000fea000383ffff */
.L_x_615:
        /* <DEDUP_REMOVED lines=74> */
.L_x_619:
        /* <DEDUP_REMOVED lines=31> */
.L_x_618:
[----:B------:R-:W-:Y:S05]  /*ad70*/  BSYNC.RECONVERGENT B0 ;  /* 0x0000000000007941 */ /* 0x000fea0003800200 */
.L_x_617:
        /* <DEDUP_REMOVED lines=10> */
.L_x_620:
        /* <DEDUP_REMOVED lines=22> */
[----:B---3--:R-:W-:-:S02]  /*af80*/  F2FP.F16.F32.PACK_AB R17, R5, R0 ;  /* 0x000000000511723e */ /* 0x008fc400000000ff */
[----:B------:R-:W-:-:S04]  /*af90*/  LOP3.LUT R0, R22, 0x3, RZ, 0xc0, !PT ;  /* 0x0000000316007812 */ /* 0x000fc800078ec0ff */
[----:B------:R-:W-:Y:S02]  /*afa0*/  IADD3.X R15, PT, PT, R0, UR5, RZ, P1, !PT ;  /* 0x00000005000f7c10 */ /* 0x000fe40008ffe4ff */
[----:B-----5:R-:W-:Y:S02]  /*afb0*/  F2FP.F16.F32.PACK_AB R19, R9, R6 ;  /* 0x000000060913723e */ /* 0x020fe400000000ff */
        /* <DEDUP_REMOVED lines=55> */
[----:B---3--:R-:W-:Y:S02]  /*b330*/  F2FP.F16.F32.PACK_AB R3, R3, R14 ;  /* 0x0000000e0303723e */ /* 0x008fe400000000ff */
[----:B----4-:R-:W-:-:S03]  /*b340*/  F2FP.F16.F32.PACK_AB R5, R7, R4 ;  /* 0x000000040705723e */ /* 0x010fc600000000ff */
[----:B------:R1:W-:Y:S04]  /*b350*/  STG.E desc[UR6][R10.64], R3 ;  /* 0x000000030a007986 */ /* 0x0003e8000c101906 */
[----:B------:R1:W-:Y:S02]  /*b360*/  STG.E desc[UR6][R12.64], R5 ;  /* 0x000000050c007986 */ /* 0x0003e4000c101906 */
[----:B------:R-:W-:Y:S05]  /*b370*/  @P0 BRA `(.L_x_620) ;  /* 0xfffffff800a80947 */ /* 0x000fea000383ffff */
[----:B------:R-:W-:Y:S05]  /*b380*/  EXIT ;  /* 0x000000000000794d */ /* 0x000fea0003800000 */
.L_x_621:
        /* <DEDUP_REMOVED lines=15> */
.L_x_3418:


//--------------------- .text._Z35group_norm_nhwc_bwd_one_pass_kernelI11Fp16IOFp32WLi64ELi24ELi384EEv26Group_norm_nhwc_bwd_params --------------------------
	.section	.text._Z35group_norm_nhwc_bwd_one_pass_kernelI11Fp16IOFp32WLi64ELi24ELi384EEv26Group_norm_nhwc_bwd_params,"ax",@progbits
	.align	128
        .global         _Z35group_norm_nhwc_bwd_one_pass_kernelI11Fp16IOFp32WLi64ELi24ELi384EEv26Group_norm_nhwc_bwd_params
        .type           _Z35group_norm_nhwc_bwd_one_pass_kernelI11Fp16IOFp32WLi64ELi24ELi384EEv26Group_norm_nhwc_bwd_params,@function
        .size           _Z35group_norm_nhwc_bwd_one_pass_kernelI11Fp16IOFp32WLi64ELi24ELi384EEv26Group_norm_nhwc_bwd_params,(.L_x_3419 - _Z35group_norm_nhwc_bwd_one_pass_kernelI11Fp16IOFp32WLi64ELi24ELi384EEv26Group_norm_nhwc_bwd_params)
        .other          _Z35group_norm_nhwc_bwd_one_pass_kernelI11Fp16IOFp32WLi64ELi24ELi384EEv26Group_norm_nhwc_bwd_params,@"STO_CUDA_ENTRY STV_DEFAULT"
_Z35group_norm_nhwc_bwd_one_pass_kernelI11Fp16IOFp32WLi64ELi24ELi384EEv26Group_norm_nhwc_bwd_params:
.text._Z35group_norm_nhwc_bwd_one_pass_kernelI11Fp16IOFp32WLi64ELi24ELi384EEv26Group_norm_nhwc_bwd_params:
[----:B------:R-:W-:Y:S08]  /*0000*/  LDC R1, c[0x0][0x37c] ;  /* 0x0000df00ff017b82 */ /* 0x000ff00000000800 */
[----:B------:R-:W0:Y:S01]  /*0010*/  S2UR UR5, SR_CTAID.Y ;  /* 0x00000000000579c3 */ /* 0x000e220000002600 */
[----:B------:R-:W1:Y:S01]  /*0020*/  LDCU UR6, c[0x0][0x410] ;  /* 0x00008200ff0677ac */ /* 0x000e620008000800 */
[----:B------:R-:W2:Y:S01]  /*0030*/  S2R R4, SR_TID.X ;  /* 0x0000000000047919 */ /* 0x000ea20000002100 */
[----:B------:R-:W1:Y:S05]  /*0040*/  LDCU UR4, c[0x0][0x3e0] ;  /* 0x00007c00ff0477ac */ /* 0x000e6a0008000800 */
[----:B------:R-:W3:Y:S01]  /*0050*/  S2UR UR13, SR_CTAID.X ;  /* 0x00000000000d79c3 */ /* 0x000ee20000002500 */
[----:B------:R-:W4:Y:S01]  /*0060*/  LDCU.64 UR14, c[0x0][0x358] ;  /* 0x00006b00ff0e77ac */ /* 0x000f220008000a00 */
[----:B-1----:R-:W-:-:S04]  /*0070*/  UIMAD UR6, UR6, UR4, URZ ;  /* 0x00000004060672a4 */ /* 0x002fc8000f8e02ff */
[----:B0-----:R-:W-:-:S09]  /*0080*/  UISETP.GE.AND UP0, UPT, UR5, UR6, UPT ;  /* 0x000000060500728c */ /* 0x001fd2000bf06270 */
[----:B--234-:R-:W-:Y:S05]  /*0090*/  BRA.U UP0, `(.L_x_622) ;  /* 0x0000003100fc7547 */ /* 0x01cfea000b800000 */
[----:B------:R-:W-:Y:S01]  /*00a0*/  LOP3.LUT R0, R4, 0xffff, RZ, 0xc0, !PT ;  /* 0x0000ffff04007812 */ /* 0x000fe200078ec0ff */
[----:B------:R-:W0:Y:S01]  /*00b0*/  LDC R6, c[0x0][0x41c] ;  /* 0x00010700ff067b82 */ /* 0x000e220000000800 */
[----:B------:R-:W1:Y:S01]  /*00c0*/  S2R R2, SR_LANEID ;  /* 0x0000000000027919 */ /* 0x000e620000000000 */
[----:B------:R-:W2:Y:S02]  /*00d0*/  LDCU UR16, c[0x0][0x374] ;  /* 0x00006e80ff1077ac */ /* 0x000ea40008000800 */
[----:B------:R-:W-:Y:S01]  /*00e0*/  IMAD R0, R0, 0x1556, RZ ;  /* 0x0000155600007824 */ /* 0x000fe200078e02ff */
[----:B------:R-:W3:Y:S03]  /*00f0*/  LDCU UR17, c[0x0][0x370] ;  /* 0x00006e00ff1177ac */ /* 0x000ee60008000800 */
[----:B------:R-:W4:Y:S01]  /*0100*/  S2UR UR7, SR_CgaCtaId ;  /* 0x00000000000779c3 */ /* 0x000f220000008800 */
[----:B------:R-:W-:Y:S01]  /*0110*/  SHF.R.U32.HI R31, RZ, 0x10, R0 ;  /* 0x00000010ff1f7819 */ /* 0x000fe20000011600 */
[----:B------:R-:W-:Y:S01]  /*0120*/  UMOV UR4, 0x400 ;  /* 0x0000040000047882 */ /* 0x000fe20000000000 */
[----:B------:R-:W0:Y:S02]  /*0130*/  LDCU.U8 UR18, c[0x0][0x414] ;  /* 0x00008280ff1277ac */ /* 0x000e240008000000 */
[----:B------:R-:W-:Y:S01]  /*0140*/  PRMT R0, R31, 0x9910, RZ ;  /* 0x000099101f007816 */ /* 0x000fe200000000ff */
[----:B------:R-:W-:-:S04]  /*0150*/  UIADD3 UR4, UPT, UPT, UR4, 0x80, URZ ;  /* 0x0000008004047890 */ /* 0x000fc8000fffe0ff */
[----:B------:R-:W-:-:S05]  /*0160*/  IMAD R0, R0, 0xc, RZ ;  /* 0x0000000c00007824 */ /* 0x000fca00078e02ff */
[----:B------:R-:W-:Y:S01]  /*0170*/  IADD3 R0, PT, PT, RZ, -R0, RZ ;  /* 0x80000000ff007210 */ /* 0x000fe20007ffe0ff */
[----:B0-----:R-:W-:Y:S01]  /*0180*/  IMAD R31, R6, UR13, R31 ;  /* 0x0000000d061f7c24 */ /* 0x001fe2000f8e021f */
[----:B---3--:R-:W-:Y:S02]  /*0190*/  ULOP3.LUT UR19, UR17, 0x7, URZ, 0xc0, !UPT ;  /* 0x0000000711137892 */ /* 0x008fe4000f8ec0ff */
[----:B------:R-:W-:Y:S02]  /*01a0*/  PRMT R3, R0, 0x7710, RZ ;  /* 0x0000771000037816 */ /* 0x000fe400000000ff */
[----:B------:R-:W-:Y:S02]  /*01b0*/  IADD3 R29, PT, PT, R31, 0x20, RZ ;  /* 0x000000201f1d7810 */ /* 0x000fe40007ffe0ff */
[----:B------:R-:W-:Y:S01]  /*01c0*/  IADD3 R28, PT, PT, R3, R4, RZ ;  /* 0x00000004031c7210 */ /* 0x000fe20007ffe0ff */
[----:B----4-:R-:W-:Y:S01]  /*01d0*/  ULEA UR4, UR7, UR4, 0x18 ;  /* 0x0000000407047291 */ /* 0x010fe2000f8ec0ff */
[----:B------:R-:W-:-:S02]  /*01e0*/  SHF.R.S32.HI R3, RZ, 0x1f, R31 ;  /* 0x0000001fff037819 */ /* 0x000fc4000001141f */
[----:B------:R-:W-:Y:S01]  /*01f0*/  SHF.L.U32 R28, R28, 0x1, RZ ;  /* 0x000000011c1c7819 */ /* 0x000fe200000006ff */
[----:B------:R-:W-:Y:S01]  /*0200*/  UMOV UR7, UR5 ;  /* 0x0000000500077c82 */ /* 0x000fe20008000000 */
[----:B------:R-:W-:Y:S02]  /*0210*/  SHF.R.S32.HI R5, RZ, 0x1f, R29 ;  /* 0x0000001fff057819 */ /* 0x000fe4000001141d */
[----:B------:R-:W-:Y:S02]  /*0220*/  LOP3.LUT R0, R28, 0xffff, RZ, 0xc0, !PT ;  /* 0x0000ffff1c007812 */ /* 0x000fe400078ec0ff */
[----:B------:R-:W-:Y:S01]  /*0230*/  LEA R30, R4, UR4, 0x4 ;  /* 0x00000004041e7c11 */ /* 0x000fe2000f8e20ff */
[----:B-12---:R-:W-:-:S06]  /*0240*/  UMOV UR4, URZ ;  /* 0x000000ff00047c82 */ /* 0x006fcc0008000000 */
.L_x_647:
[----:B0-----:R-:W0:Y:S01]  /*0250*/  LDC R12, c[0x0][0x410] ;  /* 0x00010400ff0c7b82 */ /* 0x001e220000000800 */
[----:B-1----:R-:W1:Y:S01]  /*0260*/  LDCU.64 UR8, c[0x0][0x3b8] ;  /* 0x00007700ff0877ac */ /* 0x002e620008000a00 */
[----:B------:R-:W-:Y:S01]  /*0270*/  ISETP.LE.AND P1, PT, RZ, UR7, PT ;  /* 0x00000007ff007c0c */ /* 0x000fe2000bf23270 */
[----:B--2---:R-:W2:Y:S01]  /*0280*/  LDCU.128 UR20, c[0x0][0x400] ;  /* 0x00008000ff1477ac */ /* 0x004ea20008000c00 */
[----:B------:R-:W-:-:S04]  /*0290*/  CS2R R26, SRZ ;  /* 0x00000000001a7805 */ /* 0x000fc8000001ff00 */
[----:B------:R-:W3:Y:S01]  /*02a0*/  LDC.64 R18, c[0x0][0x3a8] ;  /* 0x0000ea00ff127b82 */ /* 0x000ee20000000a00 */
[----:B-1----:R-:W-:Y:S01]  /*02b0*/  UIMAD.WIDE UR8, UR7, 0x8, UR8 ;  /* 0x00000008070878a5 */ /* 0x002fe2000f8e0208 */
[----:B--2---:R-:W-:Y:S02]  /*02c0*/  ISETP.GE.U32.AND P0, PT, R31, UR20, PT ;  /* 0x000000141f007c0c */ /* 0x004fe4000bf06070 */
[----:B0-----:R-:W-:Y:S02]  /*02d0*/  IABS R9, R12 ;  /* 0x0000000c00097213 */ /* 0x001fe40000000000 */
[----:B------:R-:W-:Y:S02]  /*02e0*/  ISETP.GE.AND.EX P0, PT, R3, UR21, PT, P0 ;  /* 0x0000001503007c0c */ /* 0x000fe4000bf06300 */
[----:B------:R-:W0:Y:S11]  /*02f0*/  I2F.RP R8, R9 ;  /* 0x0000000900087306 */ /* 0x000e360000209400 */
[----:B------:R-:W1:Y:S01]  /*0300*/  @!P0 LDC.64 R14, c[0x0][0x398] ;  /* 0x0000e600ff0e8b82 */ /* 0x000e620000000a00 */
[----:B0-----:R-:W0:Y:S02]  /*0310*/  MUFU.RCP R8, R8 ;  /* 0x0000000800087308 */ /* 0x001e240000001000 */
[----:B0-----:R-:W-:-:S06]  /*0320*/  IADD3 R6, PT, PT, R8, 0xffffffe, RZ ;  /* 0x0ffffffe08067810 */ /* 0x001fcc0007ffe0ff */
[----:B------:R0:W2:Y:S02]  /*0330*/  F2I.FTZ.U32.TRUNC.NTZ R7, R6 ;  /* 0x0000000600077305 */ /* 0x0000a4000021f000 */
[----:B0-----:R-:W-:Y:S01]  /*0340*/  HFMA2 R6, -RZ, RZ, 0, 0 ;  /* 0x00000000ff067431 */ /* 0x001fe200000001ff */
[----:B--2---:R-:W-:-:S05]  /*0350*/  IADD3 R10, PT, PT, RZ, -R7, RZ ;  /* 0x80000007ff0a7210 */ /* 0x004fca0007ffe0ff */
[----:B------:R-:W-:Y:S01]  /*0360*/  IMAD R11, R10, R9, RZ ;  /* 0x000000090a0b7224 */ /* 0x000fe200078e02ff */
[----:B------:R-:W-:-:S03]  /*0370*/  IABS R10, UR7 ;  /* 0x00000007000a7c13 */ /* 0x000fc60008000000 */
[----:B------:R-:W-:Y:S01]  /*0380*/  IMAD.HI.U32 R7, R7, R11, R6 ;  /* 0x0000000b07077227 */ /* 0x000fe200078e0006 */
[----:B------:R-:W-:Y:S02]  /*0390*/  MOV R11, UR9 ;  /* 0x00000009000b7c02 */ /* 0x000fe40008000f00 */
[----:B------:R-:W-:-:S03]  /*03a0*/  LOP3.LUT R6, R12, UR7, RZ, 0x3c, !PT ;  /* 0x000000070c067c12 */ /* 0x000fc6000f8e3cff */
[----:B------:R-:W-:Y:S01]  /*03b0*/  IMAD.HI.U32 R7, R7, R10, RZ ;  /* 0x0000000a07077227 */ /* 0x000fe200078e00ff */
[----:B------:R-:W-:-:S04]  /*03c0*/  ISETP.GE.AND P2, PT, R6, RZ, PT ;  /* 0x000000ff0600720c */ /* 0x000fc80003f46270 */
[----:B------:R-:W-:-:S05]  /*03d0*/  IADD3 R8, PT, PT, -R7, RZ, RZ ;  /* 0x000000ff07087210 */ /* 0x000fca0007ffe1ff */
[----:B------:R-:W-:Y:S01]  /*03e0*/  IMAD R8, R9, R8, R10 ;  /* 0x0000000809087224 */ /* 0x000fe200078e020a */
[----:B------:R-:W-:-:S04]  /*03f0*/  MOV R10, UR8 ;  /* 0x00000008000a7c02 */ /* 0x000fc80008000f00 */
[----:B------:R-:W-:Y:S02]  /*0400*/  ISETP.GT.U32.AND P4, PT, R9, R8, PT ;  /* 0x000000080900720c */ /* 0x000fe40003f84070 */
[----:B------:R-:W2:Y:S11]  /*0410*/  LDG.E.64 R10, desc[UR14][R10.64] ;  /* 0x0000000e0a0a7981 */ /* 0x000eb6000c1e1b00 */
[----:B------:R-:W-:-:S02]  /*0420*/  @!P4 IADD3 R8, PT, PT, R8, -R9, RZ ;  /* 0x800000090808c210 */ /* 0x000fc40007ffe0ff */
[----:B------:R-:W-:Y:S02]  /*0430*/  @!P4 IADD3 R7, PT, PT, R7, 0x1, RZ ;  /* 0x000000010707c810 */ /* 0x000fe40007ffe0ff */
[CC--:B------:R-:W-:Y:S02]  /*0440*/  ISETP.GE.U32.AND P3, PT, R8.reuse, R9.reuse, PT ;  /* 0x000000090800720c */ /* 0x0c0fe40003f66070 */
[----:B------:R-:W-:Y:S02]  /*0450*/  ISETP.GT.U32.AND P4, PT, R9, R8, PT ;  /* 0x000000080900720c */ /* 0x000fe40003f84070 */
[----:B------:R-:W-:-:S04]  /*0460*/  IADD3 R9, PT, PT, R8, -R9, RZ ;  /* 0x8000000908097210 */ /* 0x000fc80007ffe0ff */
[----:B------:R-:W-:Y:S02]  /*0470*/  SEL R33, R9, R8, !P4 ;  /* 0x0000000809217207 */ /* 0x000fe40006000000 */
[----:B------:R-:W-:Y:S01]  /*0480*/  LOP3.LUT R6, RZ, R12, RZ, 0x33, !PT ;  /* 0x0000000cff067212 */ /* 0x000fe200078e33ff */
[----:B------:R-:W0:Y:S01]  /*0490*/  @!P0 LDC.64 R8, c[0x0][0x3f8] ;  /* 0x0000fe00ff088b82 */ /* 0x000e220000000a00 */
[----:B------:R-:W-:Y:S02]  /*04a0*/  @!P1 IADD3 R33, PT, PT, -R33, RZ, RZ ;  /* 0x000000ff21219210 */ /* 0x000fe40007ffe1ff */
[----:B------:R-:W-:Y:S02]  /*04b0*/  @P3 IADD3 R7, PT, PT, R7, 0x1, RZ ;  /* 0x0000000107073810 */ /* 0x000fe40007ffe0ff */
[----:B------:R-:W-:Y:S02]  /*04c0*/  ISETP.NE.AND P3, PT, R12, RZ, PT ;  /* 0x000000ff0c00720c */ /* 0x000fe40003f65270 */
[----:B------:R-:W-:-:S02]  /*04d0*/  @!P2 IADD3 R7, PT, PT, -R7, RZ, RZ ;  /* 0x000000ff0707a210 */ /* 0x000fc40007ffe1ff */
[C---:B------:R-:W-:Y:S02]  /*04e0*/  SEL R33, R6.reuse, R33, !P3 ;  /* 0x0000002106217207 */ /* 0x040fe40005800000 */
[----:B------:R-:W-:-:S03]  /*04f0*/  SEL R13, R6, R7, !P3 ;  /* 0x00000007060d7207 */ /* 0x000fc60005800000 */
[----:B------:R-:W-:Y:S01]  /*0500*/  IMAD R21, R33, 0x18, RZ ;  /* 0x0000001821157824 */ /* 0x000fe200078e02ff */
[----:B------:R-:W-:Y:S02]  /*0510*/  SHF.R.S32.HI R6, RZ, 0x1f, R13 ;  /* 0x0000001fff067819 */ /* 0x000fe4000001140d */
[----:B------:R-:W-:Y:S02]  /*0520*/  ISETP.GE.U32.AND P1, PT, R29, UR20, PT ;  /* 0x000000141d007c0c */ /* 0x000fe4000bf26070 */
[----:B------:R-:W-:Y:S01]  /*0530*/  IADD3 R34, P2, PT, R21, R0, RZ ;  /* 0x0000000015227210 */ /* 0x000fe20007f5e0ff */
[----:B------:R-:W-:Y:S01]  /*0540*/  IMAD R0, R6, UR22, RZ ;  /* 0x0000001606007c24 */ /* 0x000fe2000f8e02ff */
[----:B------:R-:W-:Y:S01]  /*0550*/  ISETP.GE.AND.EX P1, PT, R5, UR21, PT, P1 ;  /* 0x0000001505007c0c */ /* 0x000fe2000bf26310 */
[----:B------:R-:W4:Y:S01]  /*0560*/  @!P0 LDC.64 R6, c[0x0][0x3a0] ;  /* 0x0000e800ff068b82 */ /* 0x000f220000000a00 */
[----:B------:R-:W-:Y:S01]  /*0570*/  LEA.HI.X.SX32 R35, R21, RZ, 0x1, P2 ;  /* 0x000000ff15237211 */ /* 0x000fe200010f0eff */
[----:B------:R-:W-:-:S02]  /*0580*/  IMAD R37, R13, UR23, R0 ;  /* 0x000000170d257c24 */ /* 0x000fc4000f8e0200 */
[----:B------:R-:W-:-:S04]  /*0590*/  IMAD.WIDE.U32 R34, R13, UR22, R34 ;  /* 0x000000160d227c25 */ /* 0x000fc8000f8e0022 */
[----:B0-----:R-:W-:Y:S01]  /*05a0*/  @!P0 IMAD R0, R3, R8, RZ ;  /* 0x0000000803008224 */ /* 0x001fe200078e02ff */
[----:B------:R-:W-:-:S03]  /*05b0*/  IADD3 R37, PT, PT, R35, R37, RZ ;  /* 0x0000002523257210 */ /* 0x000fc60007ffe0ff */
[----:B------:R-:W0:Y:S01]  /*05c0*/  @!P1 LDC.64 R16, c[0x0][0x3f8] ;  /* 0x0000fe00ff109b82 */ /* 0x000e220000000a00 */
[----:B------:R-:W-:Y:S01]  /*05d0*/  @!P0 MOV R36, R34 ;  /* 0x0000002200248202 */ /* 0x000fe20000000f00 */
[----:B------:R-:W-:-:S04]  /*05e0*/  @!P0 IMAD R13, R31, R9, R0 ;  /* 0x000000091f0d8224 */ /* 0x000fc800078e0200 */
[----:B------:R-:W-:Y:S01]  /*05f0*/  @!P0 IMAD.WIDE.U32 R8, R31, R8, R36 ;  /* 0x000000081f088225 */ /* 0x000fe200078e0024 */
[----:B------:R-:W-:-:S04]  /*0600*/  ISETP.NE.AND P2, PT, RZ, UR18, PT ;  /* 0x00000012ff007c0c */ /* 0x000fc8000bf45270 */
[----:B------:R-:W-:Y:S02]  /*0610*/  @!P0 IADD3 R9, PT, PT, R9, R13, RZ ;  /* 0x0000000d09098210 */ /* 0x000fe40007ffe0ff */
[C---:B------:R-:W-:Y:S01]  /*0620*/  @!P0 SHF.L.U32 R25, R8.reuse, 0x1, RZ ;  /* 0x0000000108198819 */ /* 0x040fe200000006ff */
[----:B------:R-:W3:Y:S01]  /*0630*/  @!P1 LDC.64 R12, c[0x0][0x398] ;  /* 0x0000e600ff0c9b82 */ /* 0x000ee20000000a00 */
[----:B------:R-:W-:Y:S02]  /*0640*/  @!P0 SHF.L.U64.HI R0, R8, 0x1, R9 ;  /* 0x0000000108008819 */ /* 0x000fe40000010209 */
[----:B----4-:R-:W-:-:S04]  /*0650*/  @!P0 IADD3 R8, P3, PT, R25, R6, RZ ;  /* 0x0000000619088210 */ /* 0x010fc80007f7e0ff */
[----:B------:R-:W-:Y:S02]  /*0660*/  @!P0 IADD3.X R9, PT, PT, R0, R7, RZ, P3, !PT ;  /* 0x0000000700098210 */ /* 0x000fe40001ffe4ff */
[----:B------:R-:W4:Y:S03]  /*0670*/  @!P1 LDC.64 R6, c[0x0][0x3a0] ;  /* 0x0000e800ff069b82 */ /* 0x000f260000000a00 */
[----:B------:R1:W5:Y:S01]  /*0680*/  @!P0 LDG.E R27, desc[UR14][R8.64] ;  /* 0x0000000e081b8981 */ /* 0x000362000c1e1900 */
[----:B------:R-:W-:Y:S01]  /*0690*/  @!P1 MOV R22, R34 ;  /* 0x0000002200169202 */ /* 0x000fe20000000f00 */
[----:B0-----:R-:W-:Y:S01]  /*06a0*/  @!P1 IMAD R20, R5, R16, RZ ;  /* 0x0000001005149224 */ /* 0x001fe200078e02ff */
[----:B------:R-:W-:Y:S02]  /*06b0*/  @!P1 MOV R23, R37 ;  /* 0x0000002500179202 */ /* 0x000fe40000000f00 */
[----:B-1----:R-:W0:Y:S01]  /*06c0*/  @P2 LDC.64 R8, c[0x0][0x3b0] ;  /* 0x0000ec00ff082b82 */ /* 0x002e220000000a00 */
[----:B------:R-:W-:-:S02]  /*06d0*/  @!P1 IMAD R17, R29, R17, R20 ;  /* 0x000000111d119224 */ /* 0x000fc400078e0214 */
[----:B------:R-:W-:Y:S01]  /*06e0*/  @!P1 IMAD.WIDE.U32 R22, R29, R16, R22 ;  /* 0x000000101d169225 */ /* 0x000fe200078e0016 */
[----:B------:R-:W-:-:S04]  /*06f0*/  @!P0 IADD3 R16, P3, PT, R25, R14, RZ ;  /* 0x0000000e19108210 */ /* 0x000fc80007f7e0ff */
[----:B------:R-:W-:Y:S02]  /*0700*/  @!P1 IADD3 R23, PT, PT, R23, R17, RZ ;  /* 0x0000001117179210 */ /* 0x000fe40007ffe0ff */
[----:B------:R-:W-:Y:S02]  /*0710*/  @!P0 IADD3.X R17, PT, PT, R0, R15, RZ, P3, !PT ;  /* 0x0000000f00118210 */ /* 0x000fe40001ffe4ff */
[----:B------:R-:W-:Y:S02]  /*0720*/  @!P1 SHF.L.U32 R15, R22, 0x1, RZ ;  /* 0x00000001160f9819 */ /* 0x000fe400000006ff */
[----:B------:R-:W-:Y:S01]  /*0730*/  LOP3.LUT R0, R28, 0xffff, RZ, 0xc0, !PT ;  /* 0x0000ffff1c007812 */ /* 0x000fe200078ec0ff */
[----:B------:R1:W5:Y:S01]  /*0740*/  @!P0 LDG.E R26, desc[UR14][R16.64] ;  /* 0x0000000e101a8981 */ /* 0x000362000c1e1900 */
[----:B------:R-:W-:Y:S02]  /*0750*/  @!P1 SHF.L.U64.HI R22, R22, 0x1, R23 ;  /* 0x0000000116169819 */ /* 0x000fe40000010217 */
[----:B----4-:R-:W-:-:S02]  /*0760*/  @!P1 IADD3 R14, P3, PT, R15, R6, RZ ;  /* 0x000000060f0e9210 */ /* 0x010fc40007f7e0ff */
[----:B------:R-:W-:Y:S02]  /*0770*/  IADD3 R21, PT, PT, R21, R0, RZ ;  /* 0x0000000015157210 */ /* 0x000fe40007ffe0ff */
[----:B---3--:R-:W-:Y:S02]  /*0780*/  @!P1 IADD3 R12, P4, PT, R15, R12, RZ ;  /* 0x0000000c0f0c9210 */ /* 0x008fe40007f9e0ff */
[----:B------:R-:W-:Y:S01]  /*0790*/  @!P1 IADD3.X R15, PT, PT, R22, R7, RZ, P3, !PT ;  /* 0x00000007160f9210 */ /* 0x000fe20001ffe4ff */
[----:B------:R-:W-:Y:S01]  /*07a0*/  IMAD.WIDE R18, R21, 0x4, R18 ;  /* 0x0000000415127825 */ /* 0x000fe200078e0212 */
[----:B------:R-:W-:-:S03]  /*07b0*/  CS2R R6, SRZ ;  /* 0x0000000000067805 */ /* 0x000fc6000001ff00 */
[----:B0-----:R-:W-:Y:S02]  /*07c0*/  @P2 IMAD.WIDE R20, R21, 0x4, R8 ;  /* 0x0000000415142825 */ /* 0x001fe400078e0208 */
[----:B------:R1:W5:Y:S04]  /*07d0*/  LDG.E.64 R8, desc[UR14][R18.64] ;  /* 0x0000000e12087981 */ /* 0x000368000c1e1b00 */
[----:B------:R1:W5:Y:S01]  /*07e0*/  @P2 LDG.E.64 R6, desc[UR14][R20.64] ;  /* 0x0000000e14062981 */ /* 0x000362000c1e1b00 */
[----:B------:R-:W-:Y:S02]  /*07f0*/  CS2R R24, SRZ ;  /* 0x0000000000187805 */ /* 0x000fe4000001ff00 */
[----:B------:R-:W-:-:S04]  /*0800*/  @!P1 IADD3.X R13, PT, PT, R22, R13, RZ, P4, !PT ;  /* 0x0000000d160d9210 */ /* 0x000fc800027fe4ff */
[----:B------:R1:W5:Y:S04]  /*0810*/  @!P1 LDG.E R25, desc[UR14][R14.64] ;  /* 0x0000000e0e199981 */ /* 0x000368000c1e1900 */
[----:B------:R1:W5:Y:S01]  /*0820*/  @!P1 LDG.E R24, desc[UR14][R12.64] ;  /* 0x0000000e0c189981 */ /* 0x000362000c1e1900 */
[----:B------:R-:W-:Y:S01]  /*0830*/  UISETP.NE.AND UP1, UPT, UR18, URZ, UPT ;  /* 0x000000ff1200728c */ /* 0x000fe2000bf25270 */
[----:B------:R-:W-:Y:S01]  /*0840*/  UMOV UR20, 0x3f800000 ;  /* 0x3f80000000147882 */ /* 0x000fe20000000000 */
[----:B--2---:R-:W-:-:S13]  /*0850*/  R2UR UR32, R10 ;  /* 0x000000000a2072ca */ /* 0x004fda00000e0000 */
        /* <DEDUP_REMOVED lines=10> */
[----:B-1----:R-:W-:Y:S05]  /*0900*/  BRA.U UP1, `(.L_x_623) ;  /* 0x0000000101947547 */ /* 0x002fea000b800000 */
[--C-:B-----5:R-:W-:Y:S02]  /*0910*/  HADD2.F32 R12, -RZ, R27.reuse.H0_H0 ;  /* 0x2000001bff0c7230 */ /* 0x120fe40000004100 */
[--C-:B------:R-:W-:Y:S02]  /*0920*/  HADD2.F32 R11, -RZ, R26.reuse.H0_H0 ;  /* 0x2000001aff0b7230 */ /* 0x100fe40000004100 */
[----:B------:R-:W-:Y:S02]  /*0930*/  HADD2.F32 R13, -RZ, R27.H1_H1 ;  /* 0x3000001bff0d7230 */ /* 0x000fe40000004100 */
[----:B------:R-:W-:Y:S01]  /*0940*/  FADD.FTZ R12, R12, -UR32 ;  /* 0x800000200c0c7e21 */ /* 0x000fe20008010000 */
[----:B------:R-:W-:Y:S02]  /*0950*/  HADD2.F32 R10, -RZ, R26.H1_H1 ;  /* 0x3000001aff0a7230 */ /* 0x000fe40000004100 */
[----:B------:R-:W-:Y:S01]  /*0960*/  FMUL.FTZ R15, R8, R11 ;  /* 0x0000000b080f7220 */ /* 0x000fe20000410000 */
[----:B------:R-:W-:-:S02]  /*0970*/  HADD2.F32 R18, -RZ, R25.H0_H0 ;  /* 0x20000019ff127230 */ /* 0x000fc40000004100 */
[----:B------:R-:W-:Y:S01]  /*0980*/  FADD.FTZ R13, R13, -UR32 ;  /* 0x800000200d0d7e21 */ /* 0x000fe20008010000 */
[----:B------:R-:W-:Y:S01]  /*0990*/  FMUL.FTZ R12, R12, UR20 ;  /* 0x000000140c0c7c20 */ /* 0x000fe20008410000 */
[----:B------:R-:W-:Y:S01]  /*09a0*/  FMUL.FTZ R14, R9, R10 ;  /* 0x0000000a090e7220 */ /* 0x000fe20000410000 */
[----:B------:R-:W-:Y:S01]  /*09b0*/  FADD.FTZ R17, RZ, R15 ;  /* 0x0000000fff117221 */ /* 0x000fe20000010000 */
[----:B------:R-:W-:Y:S01]  /*09c0*/  FMUL.FTZ R13, R13, UR20 ;  /* 0x000000140d0d7c20 */ /* 0x000fe20008410000 */
[----:B------:R-:W-:Y:S01]  /*09d0*/  FFMA.FTZ R16, R12, R15, RZ ;  /* 0x0000000f0c107223 */ /* 0x000fe200000100ff */
[----:B------:R-:W-:Y:S01]  /*09e0*/  FADD.FTZ R20, R18, -UR32 ;  /* 0x8000002012147e21 */ /* 0x000fe20008010000 */
[----:B------:R-:W-:Y:S01]  /*09f0*/  FADD.FTZ R18, R14, R17 ;  /* 0x000000110e127221 */ /* 0x000fe20000010000 */
[----:B------:R-:W-:Y:S02]  /*0a00*/  HADD2.F32 R15, -RZ, R24.H0_H0 ;  /* 0x20000018ff0f7230 */ /* 0x000fe40000004100 */
[----:B------:R-:W-:Y:S01]  /*0a10*/  FFMA.FTZ R17, R13, R14, R16 ;  /* 0x0000000e0d117223 */ /* 0x000fe20000010010 */
[----:B------:R-:W-:-:S02]  /*0a20*/  HADD2.F32 R14, -RZ, R25.H1_H1 ;  /* 0x30000019ff0e7230 */ /* 0x000fc40000004100 */
[----:B------:R-:W-:Y:S01]  /*0a30*/  FMUL.FTZ R20, R20, UR20 ;  /* 0x0000001414147c20 */ /* 0x000fe20008410000 */
[----:B------:R-:W-:Y:S02]  /*0a40*/  HADD2.F32 R16, -RZ, R24.H1_H1 ;  /* 0x30000018ff107230 */ /* 0x000fe40000004100 */
[----:B------:R-:W-:Y:S01]  /*0a50*/  FMUL.FTZ R19, R8, R15 ;  /* 0x0000000f08137220 */ /* 0x000fe20000410000 */
[----:B------:R-:W-:Y:S01]  /*0a60*/  FFMA.FTZ R12, R11, R12, RZ ;  /* 0x0000000c0b0c7223 */ /* 0x000fe200000100ff */
[----:B------:R-:W-:Y:S01]  /*0a70*/  FADD.FTZ R14, R14, -UR32 ;  /* 0x800000200e0e7e21 */ /* 0x000fe20008010000 */
[----:B------:R-:W-:Y:S01]  /*0a80*/  FFMA.FTZ R13, R10, R13, RZ ;  /* 0x0000000d0a0d7223 */ /* 0x000fe200000100ff */
[----:B------:R-:W-:Y:S01]  /*0a90*/  FADD.FTZ R21, R18, R19 ;  /* 0x0000001312157221 */ /* 0x000fe20000010000 */
[----:B------:R-:W-:Y:S01]  /*0aa0*/  FFMA.FTZ R32, R20, R19, R17 ;  /* 0x0000001314207223 */ /* 0x000fe20000010011 */
[----:B------:R-:W-:Y:S01]  /*0ab0*/  FMUL.FTZ R19, R14, UR20 ;  /* 0x000000140e137c20 */ /* 0x000fe20008410000 */
[----:B------:R-:W-:Y:S01]  /*0ac0*/  FADD.FTZ R14, RZ, R11 ;  /* 0x0000000bff0e7221 */ /* 0x000fe20000010000 */
[----:B------:R-:W-:Y:S01]  /*0ad0*/  FMUL.FTZ R22, R9, R16 ;  /* 0x0000001009167220 */ /* 0x000fe20000410000 */
[----:B------:R-:W-:Y:S01]  /*0ae0*/  FADD.FTZ R11, RZ, R10 ;  /* 0x0000000aff0b7221 */ /* 0x000fe20000010000 */
[C---:B------:R-:W-:Y:S01]  /*0af0*/  FFMA.FTZ R12, R15.reuse, R20, R12 ;  /* 0x000000140f0c7223 */ /* 0x040fe2000001000c */
[----:B------:R-:W-:Y:S01]  /*0b00*/  FADD.FTZ R14, R15, R14 ;  /* 0x0000000e0f0e7221 */ /* 0x000fe20000010000 */
[----:B------:R-:W-:Y:S01]  /*0b10*/  FADD.FTZ R18, R22, R21 ;  /* 0x0000001516127221 */ /* 0x000fe20000010000 */
[----:B------:R-:W-:Y:S01]  /*0b20*/  FFMA.FTZ R17, R19, R22, R32 ;  /* 0x0000001613117223 */ /* 0x000fe20000010020 */
[C---:B------:R-:W-:Y:S01]  /*0b30*/  FADD.FTZ R15, R16.reuse, R11 ;  /* 0x0000000b100f7221 */ /* 0x040fe20000010000 */
[----:B------:R-:W-:Y:S01]  /*0b40*/  FFMA.FTZ R13, R16, R19, R13 ;  /* 0x00000013100d7223 */ /* 0x000fe2000001000d */
[----:B------:R-:W-:Y:S06]  /*0b50*/  BRA `(.L_x_624) ;  /* 0x0000000400207947 */ /* 0x000fec0003800000 */
.L_x_623:
[----:B-----5:R-:W-:Y:S02]  /*0b60*/  HADD2.F32 R10, -RZ, R27.H0_H0 ;  /* 0x2000001bff0a7230 */ /* 0x020fe40000004100 */
[--C-:B------:R-:W-:Y:S02]  /*0b70*/  HADD2.F32 R12, -RZ, R25.reuse.H0_H0 ;  /* 0x20000019ff0c7230 */ /* 0x100fe40000004100 */
[----:B------:R-:W-:Y:S02]  /*0b80*/  HADD2.F32 R16, -RZ, R25.H1_H1 ;  /* 0x30000019ff107230 */ /* 0x000fe40000004100 */
[----:B------:R-:W-:Y:S01]  /*0b90*/  FADD.FTZ R11, R10, -UR32 ;  /* 0x800000200a0b7e21 */ /* 0x000fe20008010000 */
[----:B------:R-:W-:Y:S02]  /*0ba0*/  HADD2.F32 R10, -RZ, R27.H1_H1 ;  /* 0x3000001bff0a7230 */ /* 0x000fe40000004100 */
[----:B------:R-:W-:Y:S01]  /*0bb0*/  FADD.FTZ R12, R12, -UR32 ;  /* 0x800000200c0c7e21 */ /* 0x000fe20008010000 */
[----:B------:R-:W-:Y:S01]  /*0bc0*/  FMUL.FTZ R11, R11, UR20 ;  /* 0x000000140b0b7c20 */ /* 0x000fe20008410000 */
[----:B------:R-:W-:Y:S01]  /*0bd0*/  FADD.FTZ R16, R16, -UR32 ;  /* 0x8000002010107e21 */ /* 0x000fe20008010000 */
[----:B------:R-:W-:Y:S01]  /*0be0*/  FADD.FTZ R10, R10, -UR32 ;  /* 0x800000200a0a7e21 */ /* 0x000fe20008010000 */
[----:B------:R-:W-:Y:S01]  /*0bf0*/  FMUL.FTZ R13, R12, UR20 ;  /* 0x000000140c0d7c20 */ /* 0x000fe20008410000 */
[--C-:B------:R-:W-:Y:S01]  /*0c00*/  FFMA.FTZ R20, R8, R11, R6.reuse ;  /* 0x0000000b08147223 */ /* 0x100fe20000010006 */
[----:B------:R-:W-:Y:S01]  /*0c10*/  FMUL.FTZ R16, R16, UR20 ;  /* 0x0000001410107c20 */ /* 0x000fe20008410000 */
[----:B------:R-:W-:Y:S01]  /*0c20*/  FMUL.FTZ R10, R10, UR20 ;  /* 0x000000140a0a7c20 */ /* 0x000fe20008410000 */
[----:B------:R-:W-:Y:S01]  /*0c30*/  FFMA.FTZ R12, R8, R13, R6 ;  /* 0x0000000d080c7223 */ /* 0x000fe20000010006 */
[----:B------:R-:W-:-:S02]  /*0c40*/  FMUL.FTZ R14, R20, -1.4426950216293334961 ;  /* 0xbfb8aa3b140e7820 */ /* 0x000fc40000410000 */
[----:B------:R-:W-:Y:S01]  /*0c50*/  FFMA.FTZ R17, R9, R10, R7 ;  /* 0x0000000a09117223 */ /* 0x000fe20000010007 */
[----:B------:R-:W-:-:S03]  /*0c60*/  FMUL.FTZ R19, R12, -1.4426950216293334961 ;  /* 0xbfb8aa3b0c137820 */ /* 0x000fc60000410000 */
[----:B------:R-:W-:Y:S01]  /*0c70*/  FMUL.FTZ R15, R17, -1.4426950216293334961 ;  /* 0xbfb8aa3b110f7820 */ /* 0x000fe20000410000 */
[----:B------:R-:W0:Y:S08]  /*0c80*/  MUFU.EX2 R14, R14 ;  /* 0x0000000e000e7308 */ /* 0x000e300000000800 */
[----:B------:R-:W1:Y:S08]  /*0c90*/  MUFU.EX2 R15, R15 ;  /* 0x0000000f000f7308 */ /* 0x000e700000000800 */
[----:B------:R-:W2:Y:S01]  /*0ca0*/  MUFU.EX2 R19, R19 ;  /* 0x0000001300137308 */ /* 0x000ea20000000800 */
[----:B0-----:R-:W-:Y:S01]  /*0cb0*/  FADD.FTZ R22, R14, 1 ;  /* 0x3f8000000e167421 */ /* 0x001fe20000010000 */
[----:B------:R-:W-:-:S04]  /*0cc0*/  FFMA.FTZ R14, R9, R16, R7 ;  /* 0x00000010090e7223 */ /* 0x000fc80000010007 */
[----:B------:R-:W-:Y:S02]  /*0cd0*/  FMUL.FTZ R32, R14, -1.4426950216293334961 ;  /* 0xbfb8aa3b0e207820 */ /* 0x000fe40000410000 */
[----:B------:R-:W0:Y:S01]  /*0ce0*/  MUFU.RCP R21, R22 ;  /* 0x0000001600157308 */ /* 0x000e220000001000 */
[----:B-1----:R-:W-:-:S07]  /*0cf0*/  FADD.FTZ R15, R15, 1 ;  /* 0x3f8000000f0f7421 */ /* 0x002fce0000010000 */
[----:B------:R1:W3:Y:S01]  /*0d00*/  MUFU.EX2 R18, R32 ;  /* 0x0000002000127308 */ /* 0x0002e20000000800 */
[----:B--2---:R-:W-:-:S07]  /*0d10*/  FADD.FTZ R19, R19, 1 ;  /* 0x3f80000013137421 */ /* 0x004fce0000010000 */
[----:B------:R-:W2:Y:S01]  /*0d20*/  MUFU.RCP R15, R15 ;  /* 0x0000000f000f7308 */ /* 0x000ea20000001000 */
[----:B0-----:R-:W-:Y:S01]  /*0d30*/  FADD.FTZ R23, -R21, 1 ;  /* 0x3f80000015177421 */ /* 0x001fe20000010100 */
[----:B-1----:R-:W-:-:S03]  /*0d40*/  HADD2.F32 R32, -RZ, R26.H1_H1 ;  /* 0x3000001aff207230 */ /* 0x002fc60000004100 */
[----:B------:R-:W-:Y:S01]  /*0d50*/  FFMA.FTZ R20, R20, R23, 1 ;  /* 0x3f80000014147423 */ /* 0x000fe20000010017 */
[----:B------:R-:W-:Y:S02]  /*0d60*/  HADD2.F32 R23, -RZ, R26.H0_H0 ;  /* 0x2000001aff177230 */ /* 0x000fe40000004100 */
[----:B------:R-:W0:Y:S01]  /*0d70*/  MUFU.RCP R19, R19 ;  /* 0x0000001300137308 */ /* 0x000e220000001000 */
[----:B---3--:R-:W-:Y:S02]  /*0d80*/  FADD.FTZ R22, R18, 1 ;  /* 0x3f80000012167421 */ /* 0x008fe40000010000 */
[----:B------:R-:W-:-:S04]  /*0d90*/  FMUL.FTZ R21, R23, R21 ;  /* 0x0000001517157220 */ /* 0x000fc80000410000 */
[----:B------:R-:W-:Y:S01]  /*0da0*/  FMUL.FTZ R20, R21, R20 ;  /* 0x0000001415147220 */ /* 0x000fe20000410000 */
[----:B--2---:R-:W-:Y:S01]  /*0db0*/  FADD.FTZ R18, -R15, 1 ;  /* 0x3f8000000f127421 */ /* 0x004fe20000010100 */
[----:B------:R-:W-:Y:S01]  /*0dc0*/  FMUL.FTZ R15, R32, R15 ;  /* 0x0000000f200f7220 */ /* 0x000fe20000410000 */
[--C-:B------:R-:W-:Y:S02]  /*0dd0*/  HADD2.F32 R32, -RZ, R24.reuse.H1_H1 ;  /* 0x30000018ff207230 */ /* 0x100fe40000004100 */
[----:B------:R-:W-:Y:S02]  /*0de0*/  FFMA.FTZ R18, R17, R18, 1 ;  /* 0x3f80000011127423 */ /* 0x000fe40000010012 */
[----:B------:R-:W1:Y:S02]  /*0df0*/  MUFU.RCP R17, R22 ;  /* 0x0000001600117308 */ /* 0x000e640000001000 */
[----:B------:R-:W-:Y:S01]  /*0e00*/  FMUL.FTZ R15, R15, R18 ;  /* 0x000000120f0f7220 */ /* 0x000fe20000410000 */
[----:B0-----:R-:W-:Y:S01]  /*0e10*/  FADD.FTZ R21, -R19, 1 ;  /* 0x3f80000013157421 */ /* 0x001fe20000010100 */
[----:B------:R-:W-:-:S03]  /*0e20*/  HADD2.F32 R18, -RZ, R24.H0_H0 ;  /* 0x20000018ff127230 */ /* 0x000fc60000004100 */
[----:B------:R-:W-:Y:S02]  /*0e30*/  FFMA.FTZ R12, R12, R21, 1 ;  /* 0x3f8000000c0c7423 */ /* 0x000fe40000010015 */
[----:B------:R-:W-:Y:S01]  /*0e40*/  FMUL.FTZ R19, R18, R19 ;  /* 0x0000001312137220 */ /* 0x000fe20000410000 */
[----:B-1----:R-:W-:Y:S01]  /*0e50*/  FADD.FTZ R21, -R17, 1 ;  /* 0x3f80000011157421 */ /* 0x002fe20000010100 */
[----:B------:R-:W-:-:S03]  /*0e60*/  FMUL.FTZ R17, R32, R17 ;  /* 0x0000001120117220 */ /* 0x000fc60000410000 */
[----:B------:R-:W-:Y:S01]  /*0e70*/  FFMA.FTZ R18, R14, R21, 1 ;  /* 0x3f8000000e127423 */ /* 0x000fe20000010015 */
[----:B------:R-:W-:Y:S01]  /*0e80*/  FMUL.FTZ R14, R19, R12 ;  /* 0x0000000c130e7220 */ /* 0x000fe20000410000 */
[----:B------:R-:W-:Y:S02]  /*0e90*/  FMUL.FTZ R12, R8, R20 ;  /* 0x00000014080c7220 */ /* 0x000fe40000410000 */
[----:B------:R-:W-:Y:S01]  /*0ea0*/  FMUL.FTZ R19, R17, R18 ;  /* 0x0000001211137220 */ /* 0x000fe20000410000 */
[----:B------:R-:W-:Y:S01]  /*0eb0*/  FMUL.FTZ R17, R9, R15 ;  /* 0x0000000f09117220 */ /* 0x000fe20000410000 */
[----:B------:R-:W-:Y:S01]  /*0ec0*/  FFMA.FTZ R21, R11, R12, RZ ;  /* 0x0000000c0b157223 */ /* 0x000fe200000100ff */
[----:B------:R-:W-:-:S03]  /*0ed0*/  FADD.FTZ R18, RZ, R12 ;  /* 0x0000000cff127221 */ /* 0x000fc60000010000 */
[----:B------:R-:W-:Y:S01]  /*0ee0*/  FFMA.FTZ R12, R10, R17, R21 ;  /* 0x000000110a0c7223 */ /* 0x000fe20000010015 */
[----:B------:R-:W-:Y:S01]  /*0ef0*/  FADD.FTZ R18, R17, R18 ;  /* 0x0000001211127221 */ /* 0x000fe20000010000 */
[----:B------:R-:W-:Y:S01]  /*0f00*/  FMUL.FTZ R17, R8, R14 ;  /* 0x0000000e08117220 */ /* 0x000fe20000410000 */
[----:B------:R-:W-:-:S03]  /*0f10*/  FMUL.FTZ R21, R9, R19 ;  /* 0x0000001309157220 */ /* 0x000fc60000410000 */
[----:B------:R-:W-:Y:S01]  /*0f20*/  FFMA.FTZ R23, R13, R17, R12 ;  /* 0x000000110d177223 */ /* 0x000fe2000001000c */
[----:B------:R-:W-:Y:S01]  /*0f30*/  FADD.FTZ R18, R18, R17 ;  /* 0x0000001112127221 */ /* 0x000fe20000010000 */
[----:B------:R-:W-:Y:S01]  /*0f40*/  FFMA.FTZ R12, R11, R20, RZ ;  /* 0x000000140b0c7223 */ /* 0x000fe200000100ff */
[----:B------:R-:W-:Y:S01]  /*0f50*/  FADD.FTZ R11, RZ, R20 ;  /* 0x00000014ff0b7221 */ /* 0x000fe20000010000 */
[----:B------:R-:W-:Y:S01]  /*0f60*/  FFMA.FTZ R17, R16, R21, R23 ;  /* 0x0000001510117223 */ /* 0x000fe20000010017 */
[----:B------:R-:W-:Y:S01]  /*0f70*/  FADD.FTZ R18, R21, R18 ;  /* 0x0000001215127221 */ /* 0x000fe20000010000 */
[----:B------:R-:W-:Y:S01]  /*0f80*/  FFMA.FTZ R21, R10, R15, RZ ;  /* 0x0000000f0a157223 */ /* 0x000fe200000100ff */
[----:B------:R-:W-:Y:S01]  /*0f90*/  FADD.FTZ R10, RZ, R15 ;  /* 0x0000000fff0a7221 */ /* 0x000fe20000010000 */
[----:B------:R-:W-:Y:S01]  /*0fa0*/  FFMA.FTZ R12, R13, R14, R12 ;  /* 0x0000000e0d0c7223 */ /* 0x000fe2000001000c */
[----:B------:R-:W-:Y:S01]  /*0fb0*/  FADD.FTZ R14, R11, R14 ;  /* 0x0000000e0b0e7221 */ /* 0x000fe20000010000 */
[----:B------:R-:W-:Y:S01]  /*0fc0*/  FFMA.FTZ R13, R16, R19, R21 ;  /* 0x00000013100d7223 */ /* 0x000fe20000010015 */
[----:B------:R-:W-:-:S07]  /*0fd0*/  FADD.FTZ R15, R10, R19 ;  /* 0x000000130a0f7221 */ /* 0x000fce0000010000 */
.L_x_624:
[----:B------:R-:W0:Y:S01]  /*0fe0*/  SHFL.DOWN PT, R10, R17, 0x1, 0x1f ;  /* 0x08201f00110a7f89 */ /* 0x000e2200000e0000 */
[C---:B------:R-:W-:Y:S01]  /*0ff0*/  ISETP.GT.AND P1, PT, R2.reuse, 0x1e, PT ;  /* 0x0000001e0200780c */ /* 0x040fe20003f24270 */
[----:B------:R-:W-:Y:S01]  /*1000*/  BSSY.RECONVERGENT B0, `(.L_x_625) ;  /* 0x0000026000007945 */ /* 0x000fe20003800200 */
[----:B------:R-:W-:Y:S01]  /*1010*/  ISETP.GT.AND P4, PT, R2, 0xf, PT ;  /* 0x0000000f0200780c */ /* 0x000fe20003f84270 */
[----:B------:R-:W1:Y:S01]  /*1020*/  SHFL.DOWN PT, R11, R18, 0x1, 0x1f ;  /* 0x08201f00120b7f89 */ /* 0x000e6200000e0000 */
[C---:B------:R-:W-:Y:S02]  /*1030*/  ISETP.NE.AND P3, PT, R4.reuse, RZ, PT ;  /* 0x000000ff0400720c */ /* 0x040fe40003f65270 */
[----:B------:R-:W-:Y:S01]  /*1040*/  ISETP.GT.U32.AND P5, PT, R4, 0xb, PT ;  /* 0x0000000b0400780c */ /* 0x000fe20003fa4070 */
        /* <DEDUP_REMOVED lines=23> */
[----:B------:R-:W-:-:S13]  /*11c0*/  ISETP.NE.AND P1, PT, R2, RZ, PT ;  /* 0x000000ff0200720c */ /* 0x000fda0003f25270 */
[----:B0-----:R-:W0:Y:S01]  /*11d0*/  @!P1 S2R R11, SR_CgaCtaId ;  /* 0x00000000000b9919 */ /* 0x001e220000008800 */
[----:B------:R-:W-:Y:S02]  /*11e0*/  @!P1 MOV R18, 0x400 ;  /* 0x0000040000129802 */ /* 0x000fe40000000f00 */
[----:B------:R-:W-:-:S04]  /*11f0*/  @!P1 SHF.R.U32.HI R10, RZ, 0x2, R4 ;  /* 0x00000002ff0a9819 */ /* 0x000fc80000011604 */
[----:B------:R-:W-:Y:S01]  /*1200*/  @!P1 LOP3.LUT R17, R10, 0xf8, RZ, 0xc0, !PT ;  /* 0x000000f80a119812 */ /* 0x000fe200078ec0ff */
[----:B-1----:R-:W-:Y:S01]  /*1210*/  FADD.FTZ R10, R16, R21 ;  /* 0x00000015100a7221 */ /* 0x002fe20000010000 */
[----:B0-----:R-:W-:Y:S01]  /*1220*/  @!P1 LEA R18, R11, R18, 0x18 ;  /* 0x000000120b129211 */ /* 0x001fe200078ec0ff */
[----:B--2---:R-:W-:-:S03]  /*1230*/  FADD.FTZ R11, R19, R20 ;  /* 0x00000014130b7221 */ /* 0x004fc60000010000 */
[----:B------:R-:W-:-:S05]  /*1240*/  @!P1 IADD3 R17, PT, PT, R17, R18, RZ ;  /* 0x0000001211119210 */ /* 0x000fca0007ffe0ff */
[----:B------:R3:W-:Y:S02]  /*1250*/  @!P1 STS.64 [R17+0x10], R10 ;  /* 0x0000100a11009388 */ /* 0x0007e40000000a00 */
.L_x_626:
[----:B------:R-:W-:Y:S05]  /*1260*/  BSYNC.RECONVERGENT B0 ;  /* 0x0000000000007941 */ /* 0x000fea0003800200 */
.L_x_625:
[----:B------:R-:W-:Y:S06]  /*1270*/  BAR.SYNC.DEFER_BLOCKING 0x0 ;  /* 0x0000000000007b1d */ /* 0x000fec0000010000 */
[----:B------:R-:W-:Y:S04]  /*1280*/  BSSY.RECONVERGENT B0, `(.L_x_627) ;  /* 0x0000021000007945 */ /* 0x000fe80003800200 */
[----:B------:R-:W-:Y:S05]  /*1290*/  @P3 BRA `(.L_x_628) ;  /* 0x00000000007c3947 */ /* 0x000fea0003800000 */
[----:B------:R-:W4:Y:S01]  /*12a0*/  S2UR UR9, SR_CgaCtaId ;  /* 0x00000000000979c3 */ /* 0x000f220000008800 */
[----:B------:R-:W-:Y:S02]  /*12b0*/  UMOV UR8, 0x400 ;  /* 0x0000040000087882 */ /* 0x000fe40000000000 */
[----:B----4-:R-:W-:-:S09]  /*12c0*/  ULEA UR8, UR9, UR8, 0x18 ;  /* 0x0000000809087291 */ /* 0x010fd2000f8ec0ff */
[----:B-12---:R-:W1:Y:S04]  /*12d0*/  LDS.64 R20, [UR8+0x18] ;  /* 0x00001808ff147984 */ /* 0x006e680008000a00 */
[----:B---3--:R-:W2:Y:S01]  /*12e0*/  LDS.128 R16, [UR8+0x20] ;  /* 0x00002008ff107984 */ /* 0x008ea20008000c00 */
[----:B-1----:R-:W-:Y:S01]  /*12f0*/  FADD.FTZ R23, R10, R20 ;  /* 0x000000140a177221 */ /* 0x002fe20000010000 */
[----:B0-----:R-:W-:-:S03]  /*1300*/  FADD.FTZ R10, R11, R21 ;  /* 0x000000150b0a7221 */ /* 0x001fc60000010000 */
[----:B--2---:R-:W-:Y:S01]  /*1310*/  FADD.FTZ R11, R23, R16 ;  /* 0x00000010170b7221 */ /* 0x004fe20000010000 */
[----:B------:R-:W-:Y:S01]  /*1320*/  FADD.FTZ R10, R10, R17 ;  /* 0x000000110a0a7221 */ /* 0x000fe20000010000 */
[----:B------:R-:W0:Y:S02]  /*1330*/  LDS.128 R20, [UR8+0x30] ;  /* 0x00003008ff147984 */ /* 0x000e240008000c00 */
[----:B------:R-:W-:Y:S01]  /*1340*/  FADD.FTZ R11, R11, R18 ;  /* 0x000000120b0b7221 */ /* 0x000fe20000010000 */
[----:B------:R-:W-:Y:S02]  /*1350*/  FADD.FTZ R10, R10, R19 ;  /* 0x000000130a0a7221 */ /* 0x000fe40000010000 */
[----:B------:R-:W1:Y:S01]  /*1360*/  LDS.128 R16, [UR8+0x40] ;  /* 0x00004008ff107984 */ /* 0x000e620008000c00 */
[----:B0-----:R-:W-:Y:S01]  /*1370*/  FADD.FTZ R11, R11, R20 ;  /* 0x000000140b0b7221 */ /* 0x001fe20000010000 */
[----:B------:R-:W-:-:S03]  /*1380*/  FADD.FTZ R10, R10, R21 ;  /* 0x000000150a0a7221 */ /* 0x000fc60000010000 */
[----:B------:R-:W-:Y:S01]  /*1390*/  FADD.FTZ R11, R11, R22 ;  /* 0x000000160b0b7221 */ /* 0x000fe20000010000 */
[----:B------:R-:W-:Y:S02]  /*13a0*/  FADD.FTZ R10, R10, R23 ;  /* 0x000000170a0a7221 */ /* 0x000fe40000010000 */
[----:B------:R-:W0:Y:S01]  /*13b0*/  LDS.128 R20, [UR8+0x50] ;  /* 0x00005008ff147984 */ /* 0x000e220008000c00 */
[----:B-1----:R-:W-:Y:S01]  /*13c0*/  FADD.FTZ R11, R11, R16 ;  /* 0x000000100b0b7221 */ /* 0x002fe20000010000 */
[----:B------:R-:W-:-:S03]  /*13d0*/  FADD.FTZ R10, R10, R17 ;  /* 0x000000110a0a7221 */ /* 0x000fc60000010000 */
[----:B------:R-:W-:Y:S01]  /*13e0*/  FADD.FTZ R11, R11, R18 ;  /* 0x000000120b0b7221 */ /* 0x000fe20000010000 */
[----:B------:R-:W-:Y:S02]  /*13f0*/  FADD.FTZ R10, R10, R19 ;  /* 0x000000130a0a7221 */ /* 0x000fe40000010000 */
[----:B------:R-:W1:Y:S01]  /*1400*/  LDS.128 R16, [UR8+0x60] ;  /* 0x00006008ff107984 */ /* 0x000e620008000c00 */
[----:B0-----:R-:W-:Y:S01]  /*1410*/  FADD.FTZ R11, R11, R20 ;  /* 0x000000140b0b7221 */ /* 0x001fe20000010000 */
[----:B------:R-:W-:-:S03]  /*1420*/  FADD.FTZ R10, R10, R21 ;  /* 0x000000150a0a7221 */ /* 0x000fc60000010000 */
[----:B------:R-:W-:Y:S01]  /*1430*/  FADD.FTZ R11, R11, R22 ;  /* 0x000000160b0b7221 */ /* 0x000fe20000010000 */
[----:B------:R-:W-:-:S03]  /*1440*/  FADD.FTZ R10, R10, R23 ;  /* 0x000000170a0a7221 */ /* 0x000fc60000010000 */
[----:B-1----:R-:W-:Y:S01]  /*1450*/  FADD.FTZ R11, R11, R16 ;  /* 0x000000100b0b7221 */ /* 0x002fe20000010000 */
[----:B------:R-:W-:-:S03]  /*1460*/  FADD.FTZ R16, R10, R17 ;  /* 0x000000110a107221 */ /* 0x000fc60000010000 */
[----:B------:R-:W-:Y:S01]  /*1470*/  FADD.FTZ R10, R11, R18 ;  /* 0x000000120b0a7221 */ /* 0x000fe20000010000 */
[----:B------:R-:W-:-:S07]  /*1480*/  FADD.FTZ R11, R16, R19 ;  /* 0x00000013100b7221 */ /* 0x000fce0000010000 */
.L_x_628:
[----:B------:R-:W-:Y:S05]  /*1490*/  BSYNC.RECONVERGENT B0 ;  /* 0x0000000000007941 */ /* 0x000fea0003800200 */
.L_x_627:
[----:B------:R-:W-:Y:S06]  /*14a0*/  BAR.SYNC.DEFER_BLOCKING 0x0 ;  /* 0x0000000000007b1d */ /* 0x000fec0000010000 */
[----:B------:R-:W-:Y:S04]  /*14b0*/  BSSY.RECONVERGENT B0, `(.L_x_629) ;  /* 0x000009d000007945 */ /* 0x000fe80003800200 */
[----:B------:R-:W-:Y:S05]  /*14c0*/  @P5 BRA `(.L_x_630) ;  /* 0x00000008006c5947 */ /* 0x000fea0003800000 */
[----:B---3--:R-:W3:Y:S04]  /*14d0*/  LDS.128 R16, [R30+0xc0] ;  /* 0x0000c0001e107984 */ /* 0x008ee80000000c00 */
[----:B-12---:R-:W1:Y:S01]  /*14e0*/  LDS.128 R20, [R30+0x180] ;  /* 0x000180001e147984 */ /* 0x006e620000000c00 */
[----:B---3--:R-:W-:Y:S01]  /*14f0*/  FADD.FTZ R12, R12, R16 ;  /* 0x000000100c0c7221 */ /* 0x008fe20000010000 */
[----:B------:R-:W-:Y:S01]  /*1500*/  FADD.FTZ R16, R13, R17 ;  /* 0x000000110d107221 */ /* 0x000fe20000010000 */
[----:B------:R-:W-:Y:S01]  /*1510*/  FADD.FTZ R17, R14, R18 ;  /* 0x000000120e117221 */ /* 0x000fe20000010000 */
[----:B------:R-:W-:Y:S01]  /*1520*/  FADD.FTZ R18, R15, R19 ;  /* 0x000000130f127221 */ /* 0x000fe20000010000 */
[----:B-1----:R-:W-:Y:S01]  /*1530*/  FADD.FTZ R19, R12, R20 ;  /* 0x000000140c137221 */ /* 0x002fe20000010000 */
[----:B------:R-:W-:Y:S01]  /*1540*/  FADD.FTZ R20, R16, R21 ;  /* 0x0000001510147221 */ /* 0x000fe20000010000 */
[----:B------:R-:W1:Y:S01]  /*1550*/  LDS.128 R12, [R30+0x240] ;  /* 0x000240001e0c7984 */ /* 0x000e620000000c00 */
[----:B------:R-:W-:Y:S01]  /*1560*/  FADD.FTZ R21, R17, R22 ;  /* 0x0000001611157221 */ /* 0x000fe20000010000 */
[----:B------:R-:W-:Y:S01]  /*1570*/  FADD.FTZ R22, R18, R23 ;  /* 0x0000001712167221 */ /* 0x000fe20000010000 */
[----:B-1----:R-:W-:Y:S01]  /*1580*/  FADD.FTZ R23, R19, R12 ;  /* 0x0000000c13177221 */ /* 0x002fe20000010000 */
[----:B------:R-:W-:Y:S01]  /*1590*/  FADD.FTZ R20, R20, R13 ;  /* 0x0000000d14147221 */ /* 0x000fe20000010000 */
[----:B------:R-:W1:Y:S01]  /*15a0*/  LDS.128 R16, [R30+0x300] ;  /* 0x000300001e107984 */ /* 0x000e620000000c00 */
[----:B------:R-:W-:Y:S01]  /*15b0*/  FADD.FTZ R21, R21, R14 ;  /* 0x0000000e15157221 */ /* 0x000fe20000010000 */
[----:B------:R-:W-:-:S02]  /*15c0*/  FADD.FTZ R22, R22, R15 ;  /* 0x0000000f16167221 */ /* 0x000fc40000010000 */
[----:B------:R-:W2:Y:S01]  /*15d0*/  LDS.128 R12, [R30+0x3c0] ;  /* 0x0003c0001e0c7984 */ /* 0x000ea20000000c00 */
        /* <DEDUP_REMOVED lines=8> */
[----:B------:R-:W-:Y:S02]  /*1660*/  FADD.FTZ R22, R22, R15 ;  /* 0x0000000f16167221 */ /* 0x000fe40000010000 */
[----:B------:R-:W2:Y:S01]  /*1670*/  LDS.128 R12, [R30+0x540] ;  /* 0x000540001e0c7984 */ /* 0x000ea20000000c00 */
        /* <DEDUP_REMOVED lines=123> */
[----:B------:R-:W-:Y:S01]  /*1e30*/  FADD.FTZ R22, R22, R19 ;  /* 0x0000001316167221 */ /* 0x000fe20000010000 */
[----:B--2---:R-:W-:Y:S01]  /*1e40*/  FADD.FTZ R12, R23, R12 ;  /* 0x0000000c170c7221 */ /* 0x004fe20000010000 */
[----:B------:R-:W-:Y:S01]  /*1e50*/  FADD.FTZ R13, R20, R13 ;  /* 0x0000000d140d7221 */ /* 0x000fe20000010000 */
[----:B------:R-:W-:Y:S01]  /*1e60*/  FADD.FTZ R14, R21, R14 ;  /* 0x0000000e150e7221 */ /* 0x000fe20000010000 */
[----:B------:R-:W-:-:S07]  /*1e70*/  FADD.FTZ R15, R22, R15 ;  /* 0x0000000f160f7221 */ /* 0x000fce0000010000 */
.L_x_630:
[----:B------:R-:W-:Y:S05]  /*1e80*/  BSYNC.RECONVERGENT B0 ;  /* 0x0000000000007941 */ /* 0x000fea0003800200 */
.L_x_629:
[----:B------:R-:W-:Y:S04]  /*1e90*/  BSSY.RECONVERGENT B0, `(.L_x_631) ;  /* 0x000001d000007945 */ /* 0x000fe80003800200 */
[----:B------:R-:W-:Y:S05]  /*1ea0*/  @P5 BRA `(.L_x_632) ;  /* 0x00000000006c5947 */ /* 0x000fea0003800000 */
[----:B------:R-:W2:Y:S01]  /*1eb0*/  LDC.64 R18, c[0x0][0x3d8] ;  /* 0x0000f600ff127b82 */ /* 0x000ea20000000a00 */
[----:B-1----:R-:W-:-:S07]  /*1ec0*/  IMAD R21, R33, 0xc, R4 ;  /* 0x0000000c21157824 */ /* 0x002fce00078e0204 */
[----:B---3--:R-:W1:Y:S01]  /*1ed0*/  LDC.64 R16, c[0x0][0x3f8] ;  /* 0x0000fe00ff107b82 */ /* 0x008e620000000a00 */
[----:B--2---:R-:W-:-:S05]  /*1ee0*/  IMAD.WIDE R20, R21, 0x4, R18 ;  /* 0x0000000415147825 */ /* 0x004fca00078e0212 */
[----:B------:R2:W-:Y:S01]  /*1ef0*/  REDG.E.ADD.F32.FTZ.RN.STRONG.GPU desc[UR14][R20.64], R12 ;  /* 0x0000000c140079a6 */ /* 0x0005e2000c12f30e */
[----:B-1----:R-:W-:Y:S01]  /*1f00*/  IMAD.WIDE.U32 R18, R16, 0x3, RZ ;  /* 0x0000000310127825 */ /* 0x002fe200078e00ff */
[----:B------:R-:W-:-:S04]  /*1f10*/  LEA R23, R17, R17, 0x1 ;  /* 0x0000001111177211 */ /* 0x000fc800078e08ff */
[----:B------:R-:W-:Y:S02]  /*1f20*/  IADD3 R23, PT, PT, R19, R23, RZ ;  /* 0x0000001713177210 */ /* 0x000fe40007ffe0ff */
[----:B------:R-:W-:Y:S02]  /*1f30*/  LEA.HI R32, P1, R17, R16, RZ, 0x1 ;  /* 0x0000001011207211 */ /* 0x000fe400078308ff */
[----:B------:R-:W-:Y:S02]  /*1f40*/  LEA.HI R22, P5, R23, R18, RZ, 0x1 ;  /* 0x0000001217167211 */ /* 0x000fe400078b08ff */
[----:B------:R-:W-:-:S04]  /*1f50*/  LEA R18, P4, R16, R20, 0x2 ;  /* 0x0000001410127211 */ /* 0x000fc800078810ff */
[----:B------:R-:W-:Y:S02]  /*1f60*/  LEA.HI.X R19, R16, R21, R17, 0x2, P4 ;  /* 0x0000001510137211 */ /* 0x000fe400020f1411 */
[----:B------:R-:W-:Y:S02]  /*1f70*/  SHF.L.U32 R16, R32, 0x1, RZ ;  /* 0x0000000120107819 */ /* 0x000fe400000006ff */
[----:B------:R-:W-:Y:S02]  /*1f80*/  SHF.L.U32 R33, R22, 0x1, RZ ;  /* 0x0000000116217819 */ /* 0x000fe400000006ff */
[----:B------:R-:W-:Y:S02]  /*1f90*/  IADD3.X R17, PT, PT, RZ, R17, RZ, P1, !PT ;  /* 0x00000011ff117210 */ /* 0x000fe40000ffe4ff */
[----:B------:R-:W-:Y:S02]  /*1fa0*/  LOP3.LUT R16, R16, 0xfffffffc, RZ, 0xc0, !PT ;  /* 0xfffffffc10107812 */ /* 0x000fe400078ec0ff */
[----:B------:R-:W-:-:S02]  /*1fb0*/  IADD3.X R23, PT, PT, RZ, R23, RZ, P5, !PT ;  /* 0x00000017ff177210 */ /* 0x000fc40002ffe4ff */
[----:B------:R-:W-:Y:S02]  /*1fc0*/  LOP3.LUT R33, R33, 0xfffffffc, RZ, 0xc0, !PT ;  /* 0xfffffffc21217812 */ /* 0x000fe400078ec0ff */
[----:B------:R-:W-:Y:S02]  /*1fd0*/  SHF.L.U64.HI R17, R32, 0x1, R17 ;  /* 0x0000000120117819 */ /* 0x000fe40000010211 */
[----:B------:R-:W-:Y:S02]  /*1fe0*/  IADD3 R16, P1, PT, R20, R16, RZ ;  /* 0x0000001014107210 */ /* 0x000fe40007f3e0ff */
[----:B------:R-:W-:Y:S02]  /*1ff0*/  SHF.L.U64.HI R23, R22, 0x1, R23 ;  /* 0x0000000116177819 */ /* 0x000fe40000010217 */
[----:B--2---:R-:W-:Y:S02]  /*2000*/  IADD3 R20, P4, PT, R20, R33, RZ ;  /* 0x0000002114147210 */ /* 0x004fe40007f9e0ff */
[----:B------:R-:W-:-:S02]  /*2010*/  IADD3.X R17, PT, PT, R21, R17, RZ, P1, !PT ;  /* 0x0000001115117210 */ /* 0x000fc40000ffe4ff */
[----:B------:R-:W-:-:S03]  /*2020*/  IADD3.X R21, PT, PT, R21, R23, RZ, P4, !PT ;  /* 0x0000001715157210 */ /* 0x000fc600027fe4ff */
[----:B------:R4:W-:Y:S04]  /*2030*/  REDG.E.ADD.F32.FTZ.RN.STRONG.GPU desc[UR14][R16.64], R13 ;  /* 0x0000000d100079a6 */ /* 0x0009e8000c12f30e */
[----:B------:R4:W-:Y:S04]  /*2040*/  REDG.E.ADD.F32.FTZ.RN.STRONG.GPU desc[UR14][R18.64], R14 ;  /* 0x0000000e120079a6 */ /* 0x0009e8000c12f30e */
[----:B------:R4:W-:Y:S02]  /*2050*/  REDG.E.ADD.F32.FTZ.RN.STRONG.GPU desc[UR14][R20.64], R15 ;  /* 0x0000000f140079a6 */ /* 0x0009e4000c12f30e */
.L_x_632:
[----:B------:R-:W-:Y:S05]  /*2060*/  BSYNC.RECONVERGENT B0 ;  /* 0x0000000000007941 */ /* 0x000fea0003800200 */
.L_x_631:
[----:B------:R-:W-:-:S09]  /*2070*/  UISETP.GE.U32.AND UP0, UPT, UR17, 0x2, UPT ;  /* 0x000000021100788c */ /* 0x000fd2000bf06070 */
[----:B------:R-:W-:Y:S05]  /*2080*/  BRA.U !UP0, `(.L_x_633) ;  /* 0x0000000d08407547 */ /* 0x000fea000b800000 */
[----:B------:R-:W5:Y:S01]  /*2090*/  LDCU.64 UR8, c[0x0][0x3d0] ;  /* 0x00007a00ff0877ac */ /* 0x000f620008000a00 */
[----:B------:R-:W-:Y:S01]  /*20a0*/  MOV R12, UR17 ;  /* 0x00000011000c7c02 */ /* 0x000fe20008000f00 */
[----:B------:R-:W-:-:S03]  /*20b0*/  ULOP3.LUT UR10, UR4, 0x1, URZ, 0xc0, !UPT ;  /* 0x00000001040a7892 */ /* 0x000fc6000f8ec0ff */
[----:B------:R-:W-:Y:S01]  /*20c0*/  ISETP.GE.U32.AND P4, PT, R12, 0x8, PT ;  /* 0x000000080c00780c */ /* 0x000fe20003f86070 */
[----:B------:R-:W-:-:S04]  /*20d0*/  UIMAD UR12, UR10, UR16, URZ ;  /* 0x000000100a0c72a4 */ /* 0x000fc8000f8e02ff */
[----:B------:R-:W-:-:S04]  /*20e0*/  UIMAD UR10, UR12, UR17, URZ ;  /* 0x000000110c0a72a4 */ /* 0x000fc8000f8e02ff */
[----:B------:R-:W-:-:S04]  /*20f0*/  USHF.L.U32 UR10, UR10, 0x1, URZ ;  /* 0x000000010a0a7899 */ /* 0x000fc800080006ff */
[----:B-----5:R-:W-:Y:S01]  /*2100*/  UIMAD.WIDE UR8, UR10, 0x4, UR8 ;  /* 0x000000040a0878a5 */ /* 0x020fe2000f8e0208 */
[----:B------:R-:W-:Y:S11]  /*2110*/  @P3 BRA `(.L_x_634) ;  /* 0x0000000000603947 */ /* 0x000ff60003800000 */
[----:B----4-:R-:W4:Y:S01]  /*2120*/  LDC.64 R14, c[0x0][0x3c8] ;  /* 0x0000f200ff0e7b82 */ /* 0x010f220000000a00 */
[----:B------:R-:W-:Y:S01]  /*2130*/  MOV R16, UR4 ;  /* 0x0000000400107c02 */ /* 0x000fe20008000f00 */
[----:B------:R-:W-:Y:S02]  /*2140*/  UIADD3 UR21, UPT, UPT, UR12, UR5, URZ ;  /* 0x000000050c157290 */ /* 0x000fe4000fffe0ff */
[----:B------:R-:W-:Y:S01]  /*2150*/  UIMAD UR10, UR13, UR16, UR5 ;  /* 0x000000100d0a72a4 */ /* 0x000fe2000f8e0205 */
[----:B------:R-:W-:-:S03]  /*2160*/  LOP3.LUT P1, R16, R16, 0x2, RZ, 0xc0, !PT ;  /* 0x0000000210107812 */ /* 0x000fc6000782c0ff */
[----:B------:R-:W-:Y:S01]  /*2170*/  UIMAD.WIDE.U32 UR10, UR10, 0x8, UR8 ;  /* 0x000000080a0a78a5 */ /* 0x000fe2000f8e0008 */
[----:B------:R-:W-:Y:S02]  /*2180*/  SEL R19, RZ, UR17, P1 ;  /* 0x00000011ff137c07 */ /* 0x000fe40008800000 */
[----:B------:R-:W-:Y:S02]  /*2190*/  MOV R13, UR21 ;  /* 0x00000015000d7c02 */ /* 0x000fe40008000f00 */
[----:B------:R-:W-:Y:S02]  /*21a0*/  ISETP.NE.AND P1, PT, R19, -0x1, PT ;  /* 0xffffffff1300780c */ /* 0x000fe40003f25270 */
[----:B------:R-:W-:Y:S02]  /*21b0*/  MOV R12, UR10 ;  /* 0x0000000a000c7c02 */ /* 0x000fe40008000f00 */
[----:B---3--:R-:W-:Y:S01]  /*21c0*/  IADD3 R17, PT, PT, -R16, 0x1, RZ ;  /* 0x0000000110117810 */ /* 0x008fe20007ffe1ff */
[----:B----4-:R-:W-:Y:S01]  /*21d0*/  IMAD.WIDE.U32 R14, R13, 0x4, R14 ;  /* 0x000000040d0e7825 */ /* 0x010fe200078e000e */
[----:B------:R-:W-:-:S05]  /*21e0*/  MOV R13, UR11 ;  /* 0x0000000b000d7c02 */ /* 0x000fca0008000f00 */
[----:B------:R3:W-:Y:S01]  /*21f0*/  STG.E.64 desc[UR14][R12.64], R10 ;  /* 0x0000000a0c007986 */ /* 0x0007e2000c101b0e */
[----:B------:R-:W-:Y:S06]  /*2200*/  MEMBAR.ALL.GPU ;  /* 0x0000000000007992 */ /* 0x000fec000000a000 */
[----:B------:R-:W-:-:S00]  /*2210*/  ERRBAR ;  /* 0x00000000000079ab */ /* 0x000fc00000000000 */
[----:B------:R-:W-:Y:S06]  /*2220*/  CGAERRBAR ;  /* 0x00000000000075ab */ /* 0x000fec0000000000 */
[----:B------:R3:W-:Y:S01]  /*2230*/  REDG.E.ADD.S32.STRONG.GPU desc[UR14][R14.64], R17 ;  /* 0x000000110e00798e */ /* 0x0007e2000c12e30e */
[----:B------:R-:W-:Y:S05]  /*2240*/  @!P1 BRA `(.L_x_634) ;  /* 0x0000000000149947 */ /* 0x000fea0003800000 */
.L_x_635:
[----:B---3--:R-:W3:Y:S04]  /*2250*/  LDG.E.STRONG.GPU R12, desc[UR14][R14.64] ;  /* 0x0000000e0e0c7981 */ /* 0x008ee8000c1ef900 */
[----:B---3--:R-:W-:Y:S01]  /*2260*/  CCTL.IVALL ;  /* 0x00000000ff00798f */ /* 0x008fe20002000000 */
[----:B------:R-:W-:Y:S05]  /*2270*/  YIELD ;  /* 0x0000000000007946 */ /* 0x000fea0003800000 */
[----:B------:R-:W-:-:S13]  /*2280*/  ISETP.NE.AND P1, PT, R12, R19, PT ;  /* 0x000000130c00720c */ /* 0x000fda0003f25270 */
[----:B------:R-:W-:Y:S05]  /*2290*/  @P1 BRA `(.L_x_635) ;  /* 0xfffffffc00ec1947 */ /* 0x000fea000383ffff */
.L_x_634:
[----:B------:R-:W-:Y:S05]  /*22a0*/  WARPSYNC.ALL ;  /* 0x0000000000007948 */ /* 0x000fea0003800000 */
[----:B------:R-:W-:Y:S01]  /*22b0*/  BAR.SYNC.DEFER_BLOCKING 0x0 ;  /* 0x0000000000007b1d */ /* 0x000fe20000010000 */
[----:B--2-4-:R-:W-:-:S05]  /*22c0*/  HFMA2 R20, -RZ, RZ, 0, 0 ;  /* 0x00000000ff147431 */ /* 0x014fca00000001ff */
[----:B------:R-:W-:Y:S05]  /*22d0*/  @!P4 BRA `(.L_x_636) ;  /* 0x00000004007cc947 */ /* 0x000fea0003800000 */
[----:B------:R-:W-:Y:S01]  /*22e0*/  MOV R20, RZ ;  /* 0x000000ff00147202 */ /* 0x000fe20000000f00 */
[----:B------:R-:W-:Y:S02]  /*22f0*/  UIMAD UR11, UR16, 0x5, UR5 ;  /* 0x00000005100b78a4 */ /* 0x000fe4000f8e0205 */
[----:B------:R-:W-:Y:S02]  /*2300*/  ULEA UR12, UR16, UR5, 0x2 ;  /* 0x00000005100c7291 */ /* 0x000fe4000f8e10ff */
[----:B------:R-:W-:Y:S02]  /*2310*/  UIMAD UR21, UR16, 0x3, UR5 ;  /* 0x00000003101578a4 */ /* 0x000fe4000f8e0205 */
[----:B------:R-:W-:Y:S02]  /*2320*/  UIMAD UR22, UR16, 0x7, UR5 ;  /* 0x00000007101678a4 */ /* 0x000fe4000f8e0205 */
[----:B------:R-:W-:Y:S02]  /*2330*/  UIMAD UR23, UR16, 0x6, UR5 ;  /* 0x00000006101778a4 */ /* 0x000fe4000f8e0205 */
[----:B------:R-:W-:-:S02]  /*2340*/  ULEA UR24, UR16, UR5, 0x1 ;  /* 0x0000000510187291 */ /* 0x000fc4000f8e08ff */
[----:B------:R-:W-:Y:S02]  /*2350*/  UIADD3 UR25, UPT, UPT, UR5, UR16, URZ ;  /* 0x0000001005197290 */ /* 0x000fe4000fffe0ff */
[----:B------:R-:W-:Y:S02]  /*2360*/  UIADD3 UR26, UPT, UPT, -UR13, URZ, URZ ;  /* 0x000000ff0d1a7290 */ /* 0x000fe4000fffe1ff */
[----:B------:R-:W-:Y:S01]  /*2370*/  ULOP3.LUT UR27, UR17, 0x7ffffff8, URZ, 0xc0, !UPT ;  /* 0x7ffffff8111b7892 */ /* 0x000fe2000f8ec0ff */
[----:B------:R-:W-:-:S11]  /*2380*/  UMOV UR10, UR5 ;  /* 0x00000005000a7c82 */ /* 0x000fd60008000000 */
.L_x_637:
[----:B------:R-:W-:Y:S02]  /*2390*/  ISETP.EQ.OR P1, PT, RZ, UR26, P3 ;  /* 0x0000001aff007c0c */ /* 0x000fe40009f22670 */
[C---:B---3--:R-:W-:Y:S02]  /*23a0*/  IADD3 R12, PT, PT, R20.reuse, 0x1, RZ ;  /* 0x00000001140c7810 */ /* 0x048fe40007ffe0ff */
[----:B------:R-:W-:Y:S02]  /*23b0*/  IADD3 R13, PT, PT, R20, 0x2, RZ ;  /* 0x00000002140d7810 */ /* 0x000fe40007ffe0ff */
[----:B------:R-:W-:Y:S02]  /*23c0*/  ISETP.EQ.OR P4, PT, R12, UR13, P3 ;  /* 0x0000000d0c007c0c */ /* 0x000fe40009f82670 */
[----:B------:R-:W-:Y:S02]  /*23d0*/  ISETP.EQ.OR P6, PT, R13, UR13, P3 ;  /* 0x0000000d0d007c0c */ /* 0x000fe40009fc2670 */
[----:B------:R-:W-:-:S03]  /*23e0*/  IADD3 R12, PT, PT, R20, 0x3, RZ ;  /* 0x00000003140c7810 */ /* 0x000fc60007ffe0ff */
[----:B------:R-:W-:Y:S01]  /*23f0*/  VOTEU.ALL UP0, P1 ;  /* 0x0000000000ff7886 */ /* 0x000fe20000800000 */
[----:B------:R-:W-:-:S04]  /*2400*/  ISETP.EQ.OR P5, PT, R12, UR13, P3 ;  /* 0x0000000d0c007c0c */ /* 0x000fc80009fa2670 */
[----:B------:R-:W-:Y:S01]  /*2410*/  @!UP0 UIMAD.WIDE.U32 UR28, UR10, 0x8, UR8 ;  /* 0x000000080a1c88a5 */ /* 0x000fe2000f8e0008 */
[----:B------:R-:W-:Y:S02]  /*2420*/  VOTEU.ALL UP0, P4 ;  /* 0x0000000000ff7886 */ /* 0x000fe40002000000 */
[----:B------:R-:W-:-:S03]  /*2430*/  VOTEU.ALL UP1, P6 ;  /* 0x0000000000ff7886 */ /* 0x000fc60003020000 */
[----:B------:R-:W-:Y:S01]  /*2440*/  MOV R12, UR28 ;  /* 0x0000001c000c7c02 */ /* 0x000fe20008000f00 */
[----:B------:R-:W-:Y:S01]  /*2450*/  @!UP0 UIMAD.WIDE.U32 UR30, UR25, 0x8, UR8 ;  /* 0x00000008191e88a5 */ /* 0x000fe2000f8e0008 */
[----:B------:R-:W-:Y:S01]  /*2460*/  MOV R13, UR29 ;  /* 0x0000001d000d7c02 */ /* 0x000fe20008000f00 */
[----:B------:R-:W-:Y:S01]  /*2470*/  @!UP1 UIMAD.WIDE.U32 UR28, UR24, 0x8, UR8 ;  /* 0x00000008181c98a5 */ /* 0x000fe2000f8e0008 */
[----:B------:R-:W-:-:S03]  /*2480*/  VOTEU.ALL UP0, P5 ;  /* 0x0000000000ff7886 */ /* 0x000fc60002800000 */
[----:B------:R-:W-:Y:S01]  /*2490*/  MOV R14, UR30 ;  /* 0x0000001e000e7c02 */ /* 0x000fe20008000f00 */
[----:B------:R-:W0:Y:S01]  /*24a0*/  @!P1 LDG.E.64 R12, desc[UR14][R12.64] ;  /* 0x0000000e0c0c9981 */ /* 0x000e22000c1e1b00 */
[----:B------:R-:W-:Y:S02]  /*24b0*/  MOV R15, UR31 ;  /* 0x0000001f000f7c02 */ /* 0x000fe40008000f00 */
[----:B------:R-:W-:Y:S02]  /*24c0*/  MOV R16, UR28 ;  /* 0x0000001c00107c02 */ /* 0x000fe40008000f00 */
[----:B------:R-:W-:Y:S01]  /*24d0*/  MOV R17, UR29 ;  /* 0x0000001d00117c02 */ /* 0x000fe20008000f00 */
[----:B------:R-:W-:Y:S01]  /*24e0*/  @!UP0 UIMAD.WIDE.U32 UR28, UR21, 0x8, UR8 ;  /* 0x00000008151c88a5 */ /* 0x000fe2000f8e0008 */
[----:B------:R-:W2:Y:S04]  /*24f0*/  @!P4 LDG.E.64 R14, desc[UR14][R14.64] ;  /* 0x0000000e0e0ec981 */ /* 0x000ea8000c1e1b00 */
[----:B------:R-:W3:Y:S01]  /*2500*/  @!P6 LDG.E.64 R16, desc[UR14][R16.64] ;  /* 0x0000000e1010e981 */ /* 0x000ee2000c1e1b00 */
[----:B------:R-:W-:-:S02]  /*2510*/  MOV R18, UR28 ;  /* 0x0000001c00127c02 */ /* 0x000fc40008000f00 */
[----:B------:R-:W-:-:S06]  /*2520*/  MOV R19, UR29 ;  /* 0x0000001d00137c02 */ /* 0x000fcc0008000f00 */
[----:B------:R-:W4:Y:S01]  /*2530*/  @!P5 LDG.E.64 R18, desc[UR14][R18.64] ;  /* 0x0000000e1212d981 */ /* 0x000f22000c1e1b00 */
[----:B-1----:R-:W-:Y:S01]  /*2540*/  IADD3 R21, PT, PT, R20, 0x4, RZ ;  /* 0x0000000414157810 */ /* 0x002fe20007ffe0ff */
[----:B0-----:R-:W-:Y:S01]  /*2550*/  @!P1 FADD.FTZ R10, R10, R12 ;  /* 0x0000000c0a0a9221 */ /* 0x001fe20000010000 */
[----:B------:R-:W-:Y:S01]  /*2560*/  @!P1 FADD.FTZ R11, R11, R13 ;  /* 0x0000000d0b0b9221 */ /* 0x000fe20000010000 */
[----:B------:R-:W-:Y:S02]  /*2570*/  IADD3 R12, PT, PT, R20, 0x5, RZ ;  /* 0x00000005140c7810 */ /* 0x000fe40007ffe0ff */
[----:B------:R-:W-:Y:S01]  /*2580*/  ISETP.EQ.OR P1, PT, R21, UR13, P3 ;  /* 0x0000000d15007c0c */ /* 0x000fe20009f22670 */
[----:B--2---:R-:W-:Y:S01]  /*2590*/  @!P4 FADD.FTZ R10, R10, R14 ;  /* 0x0000000e0a0ac221 */ /* 0x004fe20000010000 */
[----:B------:R-:W-:Y:S01]  /*25a0*/  @!P4 FADD.FTZ R11, R11, R15 ;  /* 0x0000000f0b0bc221 */ /* 0x000fe20000010000 */
[----:B------:R-:W-:Y:S02]  /*25b0*/  ISETP.EQ.OR P4, PT, R12, UR13, P3 ;  /* 0x0000000d0c007c0c */ /* 0x000fe40009f82670 */
[----:B------:R-:W-:Y:S01]  /*25c0*/  IADD3 R12, PT, PT, R20, 0x6, RZ ;  /* 0x00000006140c7810 */ /* 0x000fe20007ffe0ff */
[----:B---3--:R-:W-:Y:S01]  /*25d0*/  @!P6 FADD.FTZ R10, R10, R16 ;  /* 0x000000100a0ae221 */ /* 0x008fe20000010000 */
[----:B------:R-:W-:-:S02]  /*25e0*/  @!P6 FADD.FTZ R11, R11, R17 ;  /* 0x000000110b0be221 */ /* 0x000fc40000010000 */
[----:B------:R-:W-:Y:S02]  /*25f0*/  ISETP.EQ.OR P6, PT, R12, UR13, P3 ;  /* 0x0000000d0c007c0c */ /* 0x000fe40009fc2670 */
[----:B------:R-:W-:Y:S02]  /*2600*/  IADD3 R12, PT, PT, R20, 0x7, RZ ;  /* 0x00000007140c7810 */ /* 0x000fe40007ffe0ff */
[----:B------:R-:W-:Y:S01]  /*2610*/  VOTEU.ALL UP1, P1 ;  /* 0x0000000000ff7886 */ /* 0x000fe20000820000 */
[----:B----4-:R-:W-:Y:S01]  /*2620*/  @!P5 FADD.FTZ R10, R10, R18 ;  /* 0x000000120a0ad221 */ /* 0x010fe20000010000 */
[----:B------:R-:W-:Y:S01]  /*2630*/  @!P5 FADD.FTZ R11, R11, R19 ;  /* 0x000000130b0bd221 */ /* 0x000fe20000010000 */
[----:B------:R-:W-:Y:S02]  /*2640*/  ISETP.EQ.OR P5, PT, R12, UR13, P3 ;  /* 0x0000000d0c007c0c */ /* 0x000fe40009fa2670 */
[----:B------:R-:W-:Y:S01]  /*2650*/  @!UP1 UIMAD.WIDE.U32 UR28, UR12, 0x8, UR8 ;  /* 0x000000080c1c98a5 */ /* 0x000fe2000f8e0008 */
[----:B------:R-:W-:-:S03]  /*2660*/  VOTEU.ALL UP0, P4 ;  /* 0x0000000000ff7886 */ /* 0x000fc60002000000 */
[----:B------:R-:W-:Y:S02]  /*2670*/  VOTEU.ALL UP1, P6 ;  /* 0x0000000000ff7886 */ /* 0x000fe40003020000 */
[----:B------:R-:W-:Y:S01]  /*2680*/  MOV R12, UR28 ;  /* 0x0000001c000c7c02 */ /* 0x000fe20008000f00 */
[----:B------:R-:W-:Y:S01]  /*2690*/  @!UP0 UIMAD.WIDE.U32 UR30, UR11, 0x8, UR8 ;  /* 0x000000080b1e88a5 */ /* 0x000fe2000f8e0008 */
[----:B------:R-:W-:Y:S01]  /*26a0*/  MOV R13, UR29 ;  /* 0x0000001d000d7c02 */ /* 0x000fe20008000f00 */
[----:B------:R-:W-:Y:S02]  /*26b0*/  @!UP1 UIMAD.WIDE.U32 UR28, UR23, 0x8, UR8 ;  /* 0x00000008171c98a5 */ /* 0x000fe4000f8e0008 */
[----:B------:R-:W-:Y:S02]  /*26c0*/  VOTEU.ALL UP0, P5 ;  /* 0x0000000000ff7886 */ /* 0x000fe40002800000 */
[----:B------:R-:W-:Y:S01]  /*26d0*/  MOV R14, UR30 ;  /* 0x0000001e000e7c02 */ /* 0x000fe20008000f00 */
[----:B------:R-:W2:Y:S01]  /*26e0*/  @!P1 LDG.E.64 R12, desc[UR14][R12.64] ;  /* 0x0000000e0c0c9981 */ /* 0x000ea2000c1e1b00 */
[----:B------:R-:W-:-:S02]  /*26f0*/  MOV R15, UR31 ;  /* 0x0000001f000f7c02 */ /* 0x000fc40008000f00 */
[----:B------:R-:W-:Y:S02]  /*2700*/  MOV R16, UR28 ;  /* 0x0000001c00107c02 */ /* 0x000fe40008000f00 */
[----:B------:R-:W-:Y:S01]  /*2710*/  MOV R17, UR29 ;  /* 0x0000001d00117c02 */ /* 0x000fe20008000f00 */
[----:B------:R-:W-:Y:S01]  /*2720*/  @!UP0 UIMAD.WIDE.U32 UR28, UR22, 0x8, UR8 ;  /* 0x00000008161c88a5 */ /* 0x000fe2000f8e0008 */
[----:B------:R-:W3:Y:S04]  /*2730*/  @!P4 LDG.E.64 R14, desc[UR14][R14.64] ;  /* 0x0000000e0e0ec981 */ /* 0x000ee8000c1e1b00 */
[----:B------:R-:W4:Y:S01]  /*2740*/  @!P6 LDG.E.64 R16, desc[UR14][R16.64] ;  /* 0x0000000e1010e981 */ /* 0x000f22000c1e1b00 */
[----:B------:R-:W-:Y:S02]  /*2750*/  MOV R18, UR28 ;  /* 0x0000001c00127c02 */ /* 0x000fe40008000f00 */
[----:B------:R-:W-:-:S06]  /*2760*/  MOV R19, UR29 ;  /* 0x0000001d00137c02 */ /* 0x000fcc0008000f00 */
[----:B------:R-:W5:Y:S01]  /*2770*/  @!P5 LDG.E.64 R18, desc[UR14][R18.64] ;  /* 0x0000000e1212d981 */ /* 0x000f62000c1e1b00 */
[----:B------:R-:W-:Y:S01]  /*2780*/  IADD3 R20, PT, PT, R20, 0x8, RZ ;  /* 0x0000000814147810 */ /* 0x000fe20007ffe0ff */
[----:B------:R-:W-:Y:S02]  /*2790*/  UIADD3 UR26, UPT, UPT, UR26, 0x8, URZ ;  /* 0x000000081a1a7890 */ /* 0x000fe4000fffe0ff */
[----:B------:R-:W-:Y:S02]  /*27a0*/  ULEA UR10, UR16, UR10, 0x3 ;  /* 0x0000000a100a7291 */ /* 0x000fe4000f8e18ff */
[----:B------:R-:W-:Y:S02]  /*27b0*/  ULEA UR25, UR16, UR25, 0x3 ;  /* 0x0000001910197291 */ /* 0x000fe4000f8e18ff */
[----:B------:R-:W-:Y:S02]  /*27c0*/  ULEA UR24, UR16, UR24, 0x3 ;  /* 0x0000001810187291 */ /* 0x000fe4000f8e18ff */
[----:B------:R-:W-:-:S02]  /*27d0*/  ULEA UR21, UR16, UR21, 0x3 ;  /* 0x0000001510157291 */ /* 0x000fc4000f8e18ff */
[----:B------:R-:W-:Y:S02]  /*27e0*/  ULEA UR12, UR16, UR12, 0x3 ;  /* 0x0000000c100c7291 */ /* 0x000fe4000f8e18ff */
[----:B------:R-:W-:Y:S02]  /*27f0*/  ULEA UR11, UR16, UR11, 0x3 ;  /* 0x0000000b100b7291 */ /* 0x000fe4000f8e18ff */
[----:B------:R-:W-:Y:S02]  /*2800*/  ULEA UR23, UR16, UR23, 0x3 ;  /* 0x0000001710177291 */ /* 0x000fe4000f8e18ff */
[----:B------:R-:W-:Y:S01]  /*2810*/  ULEA UR22, UR16, UR22, 0x3 ;  /* 0x0000001610167291 */ /* 0x000fe2000f8e18ff */
[----:B--2---:R-:W-:Y:S01]  /*2820*/  @!P1 FADD.FTZ R10, R10, R12 ;  /* 0x0000000c0a0a9221 */ /* 0x004fe20000010000 */
[----:B------:R-:W-:Y:S01]  /*2830*/  @!P1 FADD.FTZ R11, R11, R13 ;  /* 0x0000000d0b0b9221 */ /* 0x000fe20000010000 */
[----:B------:R-:W-:Y:S02]  /*2840*/  ISETP.NE.AND P1, PT, R20, UR27, PT ;  /* 0x0000001b14007c0c */ /* 0x000fe4000bf25270 */
[----:B---3--:R-:W-:Y:S01]  /*2850*/  @!P4 FADD.FTZ R10, R10, R14 ;  /* 0x0000000e0a0ac221 */ /* 0x008fe20000010000 */
[----:B------:R-:W-:-:S03]  /*2860*/  @!P4 FADD.FTZ R11, R11, R15 ;  /* 0x0000000f0b0bc221 */ /* 0x000fc60000010000 */
[----:B----4-:R-:W-:Y:S01]  /*2870*/  @!P6 FADD.FTZ R10, R10, R16 ;  /* 0x000000100a0ae221 */ /* 0x010fe20000010000 */
[----:B------:R-:W-:-:S03]  /*2880*/  @!P6 FADD.FTZ R11, R11, R17 ;  /* 0x000000110b0be221 */ /* 0x000fc60000010000 */
[----:B-----5:R-:W-:Y:S01]  /*2890*/  @!P5 FADD.FTZ R10, R10, R18 ;  /* 0x000000120a0ad221 */ /* 0x020fe20000010000 */
[----:B------:R-:W-:Y:S02]  /*28a0*/  @!P5 FADD.FTZ R11, R11, R19 ;  /* 0x000000130b0bd221 */ /* 0x000fe40000010000 */
[----:B------:R-:W-:Y:S05]  /*28b0*/  @P1 BRA `(.L_x_637) ;  /* 0xfffffff800b41947 */ /* 0x000fea000383ffff */
[----:B------:R-:W-:-:S07]  /*28c0*/  MOV R20, UR27 ;  /* 0x0000001b00147c02 */ /* 0x000fce0008000f00 */
.L_x_636:
[----:B------:R-:W-:-:S09]  /*28d0*/  UISETP.NE.AND UP0, UPT, UR19, URZ, UPT ;  /* 0x000000ff1300728c */ /* 0x000fd2000bf05270 */
[----:B------:R-:W-:Y:S05]  /*28e0*/  BRA.U !UP0, `(.L_x_633) ;  /* 0x0000000508287547 */ /* 0x000fea000b800000 */
[----:B------:R-:W-:Y:S02]  /*28f0*/  UIADD3 UR10, UPT, UPT, UR19, -0x1, URZ ;  /* 0xffffffff130a7890 */ /* 0x000fe4000fffe0ff */
[----:B------:R-:W-:Y:S02]  /*2900*/  ULOP3.LUT UP1, UR11, UR17, 0x3, URZ, 0xc0, !UPT ;  /* 0x00000003110b7892 */ /* 0x000fe4000f82c0ff */
[----:B------:R-:W-:-:S09]  /*2910*/  UISETP.GE.U32.AND UP0, UPT, UR10, 0x3, UPT ;  /* 0x000000030a00788c */ /* 0x000fd2000bf06070 */
[----:B------:R-:W-:Y:S05]  /*2920*/  BRA.U !UP0, `(.L_x_638) ;  /* 0x00000001088c7547 */ /* 0x000fea000b800000 */
[C---:B---3--:R-:W-:Y:S01]  /*2930*/  IADD3 R14, PT, PT, R20.reuse, 0x1, RZ ;  /* 0x00000001140e7810 */ /* 0x048fe20007ffe0ff */
[----:B-1----:R-:W-:Y:S01]  /*2940*/  HFMA2 R21, -RZ, RZ, 0, 4.76837158203125e-07 ;  /* 0x00000008ff157431 */ /* 0x002fe200000001ff */
[C---:B------:R-:W-:Y:S02]  /*2950*/  ISETP.EQ.OR P1, PT, R20.reuse, UR13, P3 ;  /* 0x0000000d14007c0c */ /* 0x040fe40009f22670 */
[----:B------:R-:W-:Y:S02]  /*2960*/  IADD3 R18, PT, PT, R20, 0x2, RZ ;  /* 0x0000000214127810 */ /* 0x000fe40007ffe0ff */
[----:B------:R-:W-:Y:S02]  /*2970*/  ISETP.EQ.OR P4, PT, R14, UR13, P3 ;  /* 0x0000000d0e007c0c */ /* 0x000fe40009f82670 */
[----:B------:R-:W-:Y:S02]  /*2980*/  ISETP.EQ.OR P5, PT, R18, UR13, P3 ;  /* 0x0000000d12007c0c */ /* 0x000fe40009fa2670 */
[----:B------:R-:W-:-:S02]  /*2990*/  IADD3 R16, PT, PT, R20, 0x3, RZ ;  /* 0x0000000314107810 */ /* 0x000fc40007ffe0ff */
[----:B------:R-:W-:Y:S02]  /*29a0*/  MOV R13, UR16 ;  /* 0x00000010000d7c02 */ /* 0x000fe40008000f00 */
[----:B------:R-:W-:Y:S02]  /*29b0*/  ISETP.EQ.OR P6, PT, R16, UR13, P3 ;  /* 0x0000000d10007c0c */ /* 0x000fe40009fc2670 */
[----:B------:R-:W-:Y:S01]  /*29c0*/  MOV R17, UR16 ;  /* 0x0000001000117c02 */ /* 0x000fe20008000f00 */
[----:B------:R-:W-:Y:S01]  /*29d0*/  @!P1 IMAD R12, R20, R13, UR5 ;  /* 0x00000005140c9e24 */ /* 0x000fe2000f8e020d */
[----:B------:R-:W-:Y:S02]  /*29e0*/  MOV R15, 0x8 ;  /* 0x00000008000f7802 */ /* 0x000fe40000000f00 */
[----:B------:R-:W-:Y:S01]  /*29f0*/  MOV R19, UR16 ;  /* 0x0000001000137c02 */ /* 0x000fe20008000f00 */
[----:B------:R-:W-:Y:S02]  /*2a00*/  @!P4 IMAD R14, R14, R17, UR5 ;  /* 0x000000050e0ece24 */ /* 0x000fe4000f8e0211 */
[----:B------:R-:W-:-:S04]  /*2a10*/  @!P1 IMAD.WIDE.U32 R12, R12, R15, UR8 ;  /* 0x000000080c0c9e25 */ /* 0x000fc8000f8e000f */
[----:B------:R-:W-:Y:S02]  /*2a20*/  HFMA2 R22, -RZ, RZ, 0, 4.76837158203125e-07 ;  /* 0x00000008ff167431 */ /* 0x000fe400000001ff */
[----:B------:R-:W-:Y:S01]  /*2a30*/  @!P5 IMAD R18, R18, R19, UR5 ;  /* 0x000000051212de24 */ /* 0x000fe2000f8e0213 */
[----:B------:R-:W-:Y:S01]  /*2a40*/  MOV R19, 0x8 ;  /* 0x0000000800137802 */ /* 0x000fe20000000f00 */
[----:B------:R-:W-:Y:S01]  /*2a50*/  @!P4 IMAD.WIDE.U32 R14, R14, R21, UR8 ;  /* 0x000000080e0ece25 */ /* 0x000fe2000f8e0015 */
[----:B------:R-:W0:Y:S03]  /*2a60*/  @!P1 LDG.E.64 R12, desc[UR14][R12.64] ;  /* 0x0000000e0c0c9981 */ /* 0x000e26000c1e1b00 */
[----:B------:R-:W-:Y:S02]  /*2a70*/  @!P6 IMAD R21, R16, R17, UR5 ;  /* 0x000000051015ee24 */ /* 0x000fe4000f8e0211 */
[----:B------:R-:W-:Y:S01]  /*2a80*/  @!P5 IMAD.WIDE.U32 R16, R18, R19, UR8 ;  /* 0x000000081210de25 */ /* 0x000fe2000f8e0013 */
[----:B------:R-:W2:Y:S03]  /*2a90*/  @!P4 LDG.E.64 R14, desc[UR14][R14.64] ;  /* 0x0000000e0e0ec981 */ /* 0x000ea6000c1e1b00 */
[----:B------:R-:W-:-:S02]  /*2aa0*/  @!P6 IMAD.WIDE.U32 R18, R21, R22, UR8 ;  /* 0x000000081512ee25 */ /* 0x000fc4000f8e0016 */
        /* <DEDUP_REMOVED lines=11> */
.L_x_638:
[----:B------:R-:W-:Y:S05]  /*2b60*/  BRA.U !UP1, `(.L_x_633) ;  /* 0x0000000109887547 */ /* 0x000fea000b800000 */
[----:B------:R-:W-:Y:S02]  /*2b70*/  UISETP.NE.AND UP0, UPT, UR11, 0x1, UPT ;  /* 0x000000010b00788c */ /* 0x000fe4000bf05270 */
[----:B------:R-:W-:-:S06]  /*2b80*/  ULOP3.LUT UR10, UR17, 0x1, URZ, 0xc0, !UPT ;  /* 0x00000001110a7892 */ /* 0x000fcc000f8ec0ff */
[----:B------:R-:W-:Y:S01]  /*2b90*/  MOV R16, UR10 ;  /* 0x0000000a00107c02 */ /* 0x000fe20008000f00 */
[----:B------:R-:W-:Y:S06]  /*2ba0*/  BRA.U !UP0, `(.L_x_639) ;  /* 0x0000000108487547 */ /* 0x000fec000b800000 */
[C---:B---3--:R-:W-:Y:S02]  /*2bb0*/  IADD3 R14, PT, PT, R20.reuse, 0x1, RZ ;  /* 0x00000001140e7810 */ /* 0x048fe40007ffe0ff */
[----:B------:R-:W-:Y:S02]  /*2bc0*/  ISETP.EQ.OR P4, PT, R20, UR13, P3 ;  /* 0x0000000d14007c0c */ /* 0x000fe40009f82670 */
[----:B------:R-:W-:Y:S02]  /*2bd0*/  ISETP.EQ.OR P1, PT, R14, UR13, P3 ;  /* 0x0000000d0e007c0c */ /* 0x000fe40009f22670 */
[----:B------:R-:W-:Y:S02]  /*2be0*/  MOV R17, UR16 ;  /* 0x0000001000117c02 */ /* 0x000fe40008000f00 */
[----:B------:R-:W-:Y:S02]  /*2bf0*/  MOV R13, UR16 ;  /* 0x00000010000d7c02 */ /* 0x000fe40008000f00 */
[----:B------:R-:W-:-:S05]  /*2c00*/  MOV R15, 0x8 ;  /* 0x00000008000f7802 */ /* 0x000fca0000000f00 */
[----:B------:R-:W-:Y:S02]  /*2c10*/  @!P4 IMAD R12, R20, R13, UR5 ;  /* 0x00000005140cce24 */ /* 0x000fe4000f8e020d */
[----:B------:R-:W-:Y:S02]  /*2c20*/  @!P1 IMAD R14, R14, R17, UR5 ;  /* 0x000000050e0e9e24 */ /* 0x000fe4000f8e0211 */
[----:B------:R-:W-:Y:S02]  /*2c30*/  HFMA2 R17, -RZ, RZ, 0, 4.76837158203125e-07 ;  /* 0x00000008ff117431 */ /* 0x000fe400000001ff */
[----:B------:R-:W-:-:S06]  /*2c40*/  @!P4 IMAD.WIDE.U32 R12, R12, R15, UR8 ;  /* 0x000000080c0cce25 */ /* 0x000fcc000f8e000f */
[----:B------:R-:W0:Y:S01]  /*2c50*/  @!P4 LDG.E.64 R12, desc[UR14][R12.64] ;  /* 0x0000000e0c0cc981 */ /* 0x000e22000c1e1b00 */
[----:B------:R-:W-:-:S06]  /*2c60*/  @!P1 IMAD.WIDE.U32 R14, R14, R17, UR8 ;  /* 0x000000080e0e9e25 */ /* 0x000fcc000f8e0011 */
[----:B------:R-:W2:Y:S01]  /*2c70*/  @!P1 LDG.E.64 R14, desc[UR14][R14.64] ;  /* 0x0000000e0e0e9981 */ /* 0x000ea2000c1e1b00 */
[----:B------:R-:W-:Y:S01]  /*2c80*/  IADD3 R20, PT, PT, R20, 0x2, RZ ;  /* 0x0000000214147810 */ /* 0x000fe20007ffe0ff */
[----:B0-----:R-:W-:Y:S01]  /*2c90*/  @!P4 FADD.FTZ R10, R10, R12 ;  /* 0x0000000c0a0ac221 */ /* 0x001fe20000010000 */
[----:B------:R-:W-:-:S03]  /*2ca0*/  @!P4 FADD.FTZ R11, R11, R13 ;  /* 0x0000000d0b0bc221 */ /* 0x000fc60000010000 */
[----:B--2---:R-:W-:Y:S01]  /*2cb0*/  @!P1 FADD.FTZ R10, R10, R14 ;  /* 0x0000000e0a0a9221 */ /* 0x004fe20000010000 */
[----:B------:R-:W-:-:S07]  /*2cc0*/  @!P1 FADD.FTZ R11, R11, R15 ;  /* 0x0000000f0b0b9221 */ /* 0x000fce0000010000 */
.L_x_639:
[----:B------:R-:W-:Y:S01]  /*2cd0*/  ISETP.EQ.OR P1, PT, R20, UR13, P3 ;  /* 0x0000000d14007c0c */ /* 0x000fe20009f22670 */
[----:B------:R-:W-:Y:S03]  /*2ce0*/  BSSY.RECONVERGENT B0, `(.L_x_633) ;  /* 0x000000a000007945 */ /* 0x000fe60003800200 */
[----:B------:R-:W-:-:S13]  /*2cf0*/  ISETP.NE.U32.OR P1, PT, R16, 0x1, P1 ;  /* 0x000000011000780c */ /* 0x000fda0000f25470 */
[----:B------:R-:W-:Y:S05]  /*2d00*/  @P1 BRA `(.L_x_640) ;  /* 0x00000000001c1947 */ /* 0x000fea0003800000 */
[----:B---3--:R-:W-:Y:S02]  /*2d10*/  MOV R13, UR16 ;  /* 0x00000010000d7c02 */ /* 0x008fe40008000f00 */
[----:B------:R-:W-:-:S03]  /*2d20*/  MOV R15, 0x8 ;  /* 0x00000008000f7802 */ /* 0x000fc60000000f00 */
[----:B------:R-:W-:-:S04]  /*2d30*/  IMAD R12, R20, R13, UR5 ;  /* 0x00000005140c7e24 */ /* 0x000fc8000f8e020d */
[----:B------:R-:W-:-:S06]  /*2d40*/  IMAD.WIDE.U32 R12, R12, R15, UR8 ;  /* 0x000000080c0c7e25 */ /* 0x000fcc000f8e000f */
[----:B------:R-:W0:Y:S02]  /*2d50*/  LDG.E.64 R12, desc[UR14][R12.64] ;  /* 0x0000000e0c0c7981 */ /* 0x000e24000c1e1b00 */
[----:B0-----:R-:W-:Y:S01]  /*2d60*/  FADD.FTZ R10, R10, R12 ;  /* 0x0000000c0a0a7221 */ /* 0x001fe20000010000 */
[----:B------:R-:W-:-:S07]  /*2d70*/  FADD.FTZ R11, R11, R13 ;  /* 0x0000000d0b0b7221 */ /* 0x000fce0000010000 */
.L_x_640:
[----:B------:R-:W-:Y:S05]  /*2d80*/  BSYNC.RECONVERGENT B0 ;  /* 0x0000000000007941 */ /* 0x000fea0003800200 */
.L_x_633:
[----:B------:R-:W5:Y:S01]  /*2d90*/  S2UR UR9, SR_CgaCtaId ;  /* 0x00000000000979c3 */ /* 0x000f620000008800 */
[----:B------:R-:W-:Y:S01]  /*2da0*/  UMOV UR8, 0x400 ;  /* 0x0000040000087882 */ /* 0x000fe20000000000 */
[--C-:B----4-:R-:W-:Y:S02]  /*2db0*/  HADD2.F32 R16, -RZ, R27.reuse.H0_H0 ;  /* 0x2000001bff107230 */ /* 0x110fe40000004100 */
[----:B------:R-:W-:Y:S02]  /*2dc0*/  HADD2.F32 R27, -RZ, R27.H1_H1 ;  /* 0x3000001bff1b7230 */ /* 0x000fe40000004100 */
[--C-:B---3--:R-:W-:Y:S02]  /*2dd0*/  HADD2.F32 R17, -RZ, R25.reuse.H0_H0 ;  /* 0x20000019ff117230 */ /* 0x108fe40000004100 */
[----:B------:R-:W-:Y:S02]  /*2de0*/  HADD2.F32 R25, -RZ, R25.H1_H1 ;  /* 0x30000019ff197230 */ /* 0x000fe40000004100 */
[----:B------:R-:W-:-:S02]  /*2df0*/  HADD2.F32 R19, -RZ, R26.H0_H0 ;  /* 0x2000001aff137230 */ /* 0x000fc40000004100 */
[----:B------:R-:W-:Y:S01]  /*2e00*/  FADD.FTZ R17, R17, -UR32 ;  /* 0x8000002011117e21 */ /* 0x000fe20008010000 */
[----:B------:R-:W-:Y:S01]  /*2e10*/  HADD2.F32 R26, -RZ, R26.H1_H1 ;  /* 0x3000001aff1a7230 */ /* 0x000fe20000004100 */
[----:B-----5:R-:W-:-:S09]  /*2e20*/  ULEA UR8, UR9, UR8, 0x18 ;  /* 0x0000000809087291 */ /* 0x020fd2000f8ec0ff */
[----:B------:R0:W-:Y:S01]  /*2e30*/  @!P3 STS.64 [UR8+0x78], R10 ;  /* 0x0000780aff00b988 */ /* 0x0001e20008000a08 */
[----:B------:R-:W-:Y:S01]  /*2e40*/  BAR.SYNC.DEFER_BLOCKING 0x0 ;  /* 0x0000000000007b1d */ /* 0x000fe20000010000 */
[----:B0-----:R-:W-:Y:S01]  /*2e50*/  FADD.FTZ R11, R16, -UR32 ;  /* 0x80000020100b7e21 */ /* 0x001fe20008010000 */
[----:B------:R-:W-:Y:S01]  /*2e60*/  FADD.FTZ R10, R27, -UR32 ;  /* 0x800000201b0a7e21 */ /* 0x000fe20008010000 */
[----:B------:R-:W-:Y:S02]  /*2e70*/  FADD.FTZ R16, R25, -UR32 ;  /* 0x8000002019107e21 */ /* 0x000fe40008010000 */
[----:B------:R-:W-:Y:S01]  /*2e80*/  FMUL.FTZ R11, R11, UR20 ;  /* 0x000000140b0b7c20 */ /* 0x000fe20008410000 */
[----:B------:R-:W-:Y:S01]  /*2e90*/  FMUL.FTZ R10, R10, UR20 ;  /* 0x000000140a0a7c20 */ /* 0x000fe20008410000 */
[----:B------:R-:W0:Y:S01]  /*2ea0*/  LDS.64 R12, [UR8+0x78] ;  /* 0x00007808ff0c7984 */ /* 0x000e220008000a00 */
[----:B------:R-:W0:Y:S02]  /*2eb0*/  LDCU UR8, c[0x0][0x42c] ;  /* 0x00008580ff0877ac */ /* 0x000e240008000800 */
[----:B0-----:R-:W-:Y:S01]  /*2ec0*/  FMUL.FTZ R14, R12, UR8 ;  /* 0x000000080c0e7c20 */ /* 0x001fe20008410000 */
[----:B------:R-:W-:Y:S01]  /*2ed0*/  FMUL.FTZ R15, R13, UR8 ;  /* 0x000000080d0f7c20 */ /* 0x000fe20008410000 */
[----:B------:R-:W-:Y:S06]  /*2ee0*/  @!P2 BRA `(.L_x_641) ;  /* 0x000000000048a947 */ /* 0x000fec0003800000 */
[----:B------:R-:W-:Y:S01]  /*2ef0*/  FFMA.FTZ R13, R8, R11, R6 ;  /* 0x0000000b080d7223 */ /* 0x000fe20000010006 */
[----:B------:R-:W-:-:S03]  /*2f00*/  FFMA.FTZ R12, R9, R10, R7 ;  /* 0x0000000a090c7223 */ /* 0x000fc60000010007 */
[----:B------:R-:W-:Y:S01]  /*2f10*/  FMUL.FTZ R18, R13, -1.4426950216293334961 ;  /* 0xbfb8aa3b0d127820 */ /* 0x000fe20000410000 */
[----:B-1----:R-:W-:-:S05]  /*2f20*/  FMUL.FTZ R21, R12, -1.4426950216293334961 ;  /* 0xbfb8aa3b0c157820 */ /* 0x002fca0000410000 */
        /* <DEDUP_REMOVED lines=14> */
.L_x_641:
[----:B------:R-:W-:Y:S04]  /*3010*/  BSSY.RECONVERGENT B0, `(.L_x_642) ;  /* 0x0000014000007945 */ /* 0x000fe80003800200 */
[----:B------:R-:W-:Y:S05]  /*3020*/  @P0 BRA `(.L_x_643) ;  /* 0x0000000000480947 */ /* 0x000fea0003800000 */
[----:B------:R-:W0:Y:S01]  /*3030*/  LDCU.64 UR10, c[0x0][0x3f8] ;  /* 0x00007f00ff0a77ac */ /* 0x000e220008000a00 */
[C-C-:B------:R-:W-:Y:S01]  /*3040*/  FFMA.FTZ R11, R14.reuse, R11, R15.reuse ;  /* 0x0000000b0e0b7223 */ /* 0x140fe2000001000f */
[----:B------:R-:W-:Y:S01]  /*3050*/  FFMA.FTZ R10, R14, R10, R15 ;  /* 0x0000000a0e0a7223 */ /* 0x000fe2000001000f */
[----:B------:R-:W3:Y:S02]  /*3060*/  LDCU.64 UR8, c[0x0][0x380] ;  /* 0x00007000ff0877ac */ /* 0x000ee40008000a00 */
[----:B------:R-:W-:Y:S01]  /*3070*/  FFMA.FTZ R19, R8, R19, -R11 ;  /* 0x0000001308137223 */ /* 0x000fe2000001080b */
[----:B------:R-:W-:Y:S01]  /*3080*/  FFMA.FTZ R18, R9, R26, -R10 ;  /* 0x0000001a09127223 */ /* 0x000fe2000001080a */
[----:B------:R-:W-:Y:S02]  /*3090*/  MOV R10, R34 ;  /* 0x00000022000a7202 */ /* 0x000fe40000000f00 */
[----:B------:R-:W-:Y:S01]  /*30a0*/  MOV R11, R37 ;  /* 0x00000025000b7202 */ /* 0x000fe20000000f00 */
[----:B------:R-:W-:Y:S01]  /*30b0*/  FMUL.FTZ R19, R19, UR20 ;  /* 0x0000001413137c20 */ /* 0x000fe20008410000 */
[----:B------:R-:W-:Y:S01]  /*30c0*/  FMUL.FTZ R18, R18, UR20 ;  /* 0x0000001412127c20 */ /* 0x000fe20008410000 */
[----:B0-----:R-:W-:-:S02]  /*30d0*/  IMAD R12, R3, UR10, RZ ;  /* 0x0000000a030c7c24 */ /* 0x001fc4000f8e02ff */
[----:B------:R-:W-:-:S04]  /*30e0*/  IMAD.WIDE.U32 R10, R31, UR10, R10 ;  /* 0x0000000a1f0a7c25 */ /* 0x000fc8000f8e000a */
[----:B------:R-:W-:Y:S01]  /*30f0*/  IMAD R13, R31, UR11, R12 ;  /* 0x0000000b1f0d7c24 */ /* 0x000fe2000f8e020c */
[----:B---3--:R-:W-:-:S04]  /*3100*/  LEA R12, P0, R10, UR8, 0x1 ;  /* 0x000000080a0c7c11 */ /* 0x008fc8000f8008ff */
[----:B------:R-:W-:Y:S02]  /*3110*/  IADD3 R13, PT, PT, R11, R13, RZ ;  /* 0x0000000d0b0d7210 */ /* 0x000fe40007ffe0ff */
[----:B------:R-:W-:Y:S02]  /*3120*/  F2FP.F16.F32.PACK_AB R11, R18, R19 ;  /* 0x00000013120b723e */ /* 0x000fe400000000ff */
[----:B------:R-:W-:-:S05]  /*3130*/  LEA.HI.X R13, R10, UR9, R13, 0x1, P0 ;  /* 0x000000090a0d7c11 */ /* 0x000fca00080f0c0d */
[----:B------:R0:W-:Y:S02]  /*3140*/  STG.E desc[UR14][R12.64], R11 ;  /* 0x0000000b0c007986 */ /* 0x0001e4000c10190e */
.L_x_643:
[----:B------:R-:W-:Y:S05]  /*3150*/  BSYNC.RECONVERGENT B0 ;  /* 0x0000000000007941 */ /* 0x000fea0003800200 */
.L_x_642:
[----:B------:R-:W-:Y:S01]  /*3160*/  UISETP.NE.AND UP0, UPT, UR18, URZ, UPT ;  /* 0x000000ff1200728c */ /* 0x000fe2000bf05270 */
[--C-:B0-----:R-:W-:Y:S02]  /*3170*/  HADD2.F32 R11, -RZ, R24.reuse.H0_H0 ;  /* 0x20000018ff0b7230 */ /* 0x101fe40000004100 */
[----:B------:R-:W-:Y:S01]  /*3180*/  FMUL.FTZ R17, R17, UR20 ;  /* 0x0000001411117c20 */ /* 0x000fe20008410000 */
[----:B------:R-:W-:Y:S02]  /*3190*/  HADD2.F32 R24, -RZ, R24.H1_H1 ;  /* 0x30000018ff187230 */ /* 0x000fe40000004100 */
[----:B------:R-:W-:-:S03]  /*31a0*/  FMUL.FTZ R16, R16, UR20 ;  /* 0x0000001410107c20 */ /* 0x000fc60008410000 */
[----:B------:R-:W-:Y:S05]  /*31b0*/  BRA.U !UP0, `(.L_x_644) ;  /* 0x0000000108487547 */ /* 0x000fea000b800000 */
[----:B------:R-:W-:Y:S01]  /*31c0*/  FFMA.FTZ R6, R8, R17, R6 ;  /* 0x0000001108067223 */ /* 0x000fe20000010006 */
[----:B------:R-:W-:-:S03]  /*31d0*/  FFMA.FTZ R7, R9, R16, R7 ;  /* 0x0000001009077223 */ /* 0x000fc60000010007 */
[----:B------:R-:W-:Y:S01]  /*31e0*/  FMUL.FTZ R10, R6, -1.4426950216293334961 ;  /* 0xbfb8aa3b060a7820 */ /* 0x000fe20000410000 */
[----:B------:R-:W-:-:S05]  /*31f0*/  FMUL.FTZ R13, R7, -1.4426950216293334961 ;  /* 0xbfb8aa3b070d7820 */ /* 0x000fca0000410000 */
[----:B------:R-:W0:Y:S08]  /*3200*/  MUFU.EX2 R10, R10 ;  /* 0x0000000a000a7308 */ /* 0x000e300000000800 */
[----:B------:R-:W3:Y:S01]  /*3210*/  MUFU.EX2 R13, R13 ;  /* 0x0000000d000d7308 */ /* 0x000ee20000000800 */
[----:B0-----:R-:W-:-:S07]  /*3220*/  FADD.FTZ R12, R10, 1 ;  /* 0x3f8000000a0c7421 */ /* 0x001fce0000010000 */
[----:B------:R-:W1:Y:S01]  /*3230*/  MUFU.RCP R12, R12 ;  /* 0x0000000c000c7308 */ /* 0x000e620000001000 */
[----:B---3--:R-:W-:-:S07]  /*3240*/  FADD.FTZ R18, R13, 1 ;  /* 0x3f8000000d127421 */ /* 0x008fce0000010000 */
        /* <DEDUP_REMOVED lines=9> */
.L_x_644:
[----:B------:R-:W0:Y:S01]  /*32e0*/  LDCU.64 UR8, c[0x0][0x400] ;  /* 0x00008000ff0877ac */ /* 0x000e220008000a00 */
[C-C-:B------:R-:W-:Y:S01]  /*32f0*/  FFMA.FTZ R17, R14.reuse, R17, R15.reuse ;  /* 0x000000110e117223 */ /* 0x140fe2000001000f */
[----:B------:R-:W-:Y:S01]  /*3300*/  FFMA.FTZ R14, R14, R16, R15 ;  /* 0x000000100e0e7223 */ /* 0x000fe2000001000f */
[----:B------:R-:W-:Y:S02]  /*3310*/  BSSY.RECONVERGENT B0, `(.L_x_645) ;  /* 0x0000013000007945 */ /* 0x000fe40003800200 */
        /* <DEDUP_REMOVED lines=9> */
[----:B------:R-:W-:Y:S01]  /*33b0*/  F2FP.F16.F32.PACK_AB R9, R14, R9 ;  /* 0x000000090e09723e */ /* 0x000fe200000000ff */
        /* <DEDUP_REMOVED lines=8> */
.L_x_646:
[----:B------:R-:W-:Y:S05]  /*3440*/  BSYNC.RECONVERGENT B0 ;  /* 0x0000000000007941 */ /* 0x000fea0003800200 */
.L_x_645:
[----:B------:R-:W-:Y:S02]  /*3450*/  UIADD3 UR7, UPT, UPT, UR16, UR7, URZ ;  /* 0x0000000710077290 */ /* 0x000fe4000fffe0ff */
[----:B------:R-:W-:Y:S02]  /*3460*/  UIADD3 UR4, UPT, UPT, UR4, 0x1, URZ ;  /* 0x0000000104047890 */ /* 0x000fe4000fffe0ff */
[----:B------:R-:W-:-:S09]  /*3470*/  UISETP.GE.AND UP0, UPT, UR7, UR6, UPT ;  /* 0x000000060700728c */ /* 0x000fd2000bf06270 */
[----:B------:R-:W-:Y:S05]  /*3480*/  BRA.U !UP0, `(.L_x_647) ;  /* 0xffffffcd08707547 */ /* 0x000fea000b83ffff */
.L_x_622:
[----:B0-----:R-:W0:Y:S01]  /*3490*/  LDC R6, c[0x0][0x370] ;  /* 0x0000dc00ff067b82 */ /* 0x001e220000000800 */
[----:B------:R-:W-:Y:S01]  /*34a0*/  ISETP.NE.AND P2, PT, R4, RZ, PT ;  /* 0x000000ff0400720c */ /* 0x000fe20003f45270 */
[----:B------:R-:W-:Y:S06]  /*34b0*/  BSSY.RECONVERGENT B0, `(.L_x_648) ;  /* 0x0000011000007945 */ /* 0x000fec0003800200 */
[----:B------:R-:W3:Y:S08]  /*34c0*/  LDC R7, c[0x0][0x374] ;  /* 0x0000dd00ff077b82 */ /* 0x000ef00000000800 */
[----:B------:R-:W4:Y:S01]  /*34d0*/  LDC.64 R2, c[0x0][0x3c8] ;  /* 0x0000f200ff027b82 */ /* 0x000f220000000a00 */
[----:B0-----:R-:W-:-:S02]  /*34e0*/  IADD3 R5, PT, PT, R6, -0x1, RZ ;  /* 0xffffffff06057810 */ /* 0x001fc40007ffe0ff */
[----:B------:R-:W-:Y:S02]  /*34f0*/  ISETP.NE.AND P1, PT, R6, 0x1, PT ;  /* 0x000000010600780c */ /* 0x000fe40003f25270 */
[----:B---3--:R-:W-:-:S04]  /*3500*/  IADD3 R0, PT, PT, R7, -0x1, RZ ;  /* 0xffffffff07007810 */ /* 0x008fc80007ffe0ff */
[----:B------:R-:W-:Y:S02]  /*3510*/  ISETP.NE.AND P0, PT, R0, UR5, PT ;  /* 0x0000000500007c0c */ /* 0x000fe4000bf05270 */
        /* <DEDUP_REMOVED lines=10> */
.L_x_649:
[----:B------:R-:W-:Y:S05]  /*35c0*/  BSYNC.RECONVERGENT B0 ;  /* 0x0000000000007941 */ /* 0x000fea0003800200 */
.L_x_648:
[----:B------:R-:W-:Y:S05]  /*35d0*/  @P0 EXIT ;  /* 0x000000000000094d */ /* 0x000fea0003800000 */
[----:B------:R-:W-:Y:S05]  /*35e0*/  @P2 BRA `(.L_x_650) ;  /* 0x0000000000202947 */ /* 0x000fea0003800000 */
[----:B------:R-:W-:-:S05]  /*35f0*/  IMAD R0, R6, R7, RZ ;  /* 0x0000000706007224 */ /* 0x000fca00078e02ff */
[----:B------:R-:W-:-:S13]  /*3600*/  ISETP.NE.AND P0, PT, R0, -0x1, PT ;  /* 0xffffffff0000780c */ /* 0x000fda0003f05270 */
[----:B------:R-:W-:Y:S05]  /*3610*/  @!P0 BRA `(.L_x_650) ;  /* 0x0000000000148947 */ /* 0x000fea0003800000 */
.L_x_651:
[----:B0-----:R-:W3:Y:S04]  /*3620*/  LDG.E.STRONG.GPU R5, desc[UR14][R2.64] ;  /* 0x0000000e02057981 */ /* 0x001ee8000c1ef900 */
[----:B---3--:R-:W-:Y:S01]  /*3630*/  CCTL.IVALL ;  /* 0x00000000ff00798f */ /* 0x008fe20002000000 */
[----:B------:R-:W-:Y:S05]  /*3640*/  YIELD ;  /* 0x0000000000007946 */ /* 0x000fea0003800000 */
[----:B------:R-:W-:-:S13]  /*3650*/  ISETP.NE.AND P0, PT, R5, R0, PT ;  /* 0x000000000500720c */ /* 0x000fda0003f05270 */
[----:B------:R-:W-:Y:S05]  /*3660*/  @P0 BRA `(.L_x_651) ;  /* 0xfffffffc00ec0947 */ /* 0x000fea000383ffff */
.L_x_650:
[----:B------:R-:W-:Y:S05]  /*3670*/  WARPSYNC.ALL ;  /* 0x0000000000007948 */ /* 0x000fea0003800000 */
[----:B------:R-:W3:Y:S08]  /*3680*/  LDC.64 R26, c[0x0][0x3f8] ;  /* 0x0000fe00ff1a7b82 */ /* 0x000ef00000000a00 */
[----:B------:R-:W-:Y:S01]  /*3690*/  BAR.SYNC.DEFER_BLOCKING 0x0 ;  /* 0x0000000000007b1d */ /* 0x000fe20000010000 */
[----:B---3--:R-:W-:-:S04]  /*36a0*/  LEA.HI R25, P0, R27, R26, RZ, 0x1 ;  /* 0x0000001a1b197211 */ /* 0x008fc800078108ff */
[----:B------:R-:W-:-:S04]  /*36b0*/  IADD3.X R0, PT, PT, RZ, R27, RZ, P0, !PT ;  /* 0x0000001bff007210 */ /* 0x000fc800007fe4ff */
[--C-:B------:R-:W-:Y:S02]  /*36c0*/  SHF.R.S64 R25, R25, 0x1, R0.reuse ;  /* 0x0000000119197819 */ /* 0x100fe40000001000 */
[----:B------:R-:W-:Y:S02]  /*36d0*/  SHF.R.S32.HI R0, RZ, 0x1, R0 ;  /* 0x00000001ff007819 */ /* 0x000fe40000011400 */
[----:B------:R-:W-:-:S04]  /*36e0*/  ISETP.GT.U32.AND P0, PT, R25, R4, PT ;  /* 0x000000041900720c */ /* 0x000fc80003f04070 */
[----:B------:R-:W-:-:S13]  /*36f0*/  ISETP.GT.AND.EX P0, PT, R0, RZ, PT, P0 ;  /* 0x000000ff0000720c */ /* 0x000fda0003f04300 */
[----:B------:R-:W-:Y:S05]  /*3700*/  @!P0 EXIT ;  /* 0x000000000000894d */ /* 0x000fea0003800000 */
[----:B0-----:R-:W-:Y:S01]  /*3710*/  HFMA2 R3, -RZ, RZ, 0, 0 ;  /* 0x00000000ff037431 */ /* 0x001fe200000001ff */
        /* <DEDUP_REMOVED lines=41> */
[----:B------:R-:W3:Y:S01]  /*39b0*/  LDCU.64 UR6, c[0x0][0x390] ;  /* 0x00007200ff0677ac */ /* 0x000ee20008000a00 */
[----:B------:R-:W-:Y:S02]  /*39c0*/  LOP3.LUT R7, R7, 0x3, RZ, 0xc0, !PT ;  /* 0x0000000307077812 */ /* 0x000fe400078ec0ff */
[----:B------:R-:W-:Y:S01]  /*39d0*/  MOV R5, R3 ;  /* 0x0000000300057202 */ /* 0x000fe20000000f00 */
[----:B------:R-:W4:Y:S01]  /*39e0*/  LDCU.64 UR8, c[0x0][0x388] ;  /* 0x00007100ff0877ac */ /* 0x000f220008000a00 */
[C---:B-1----:R-:W-:Y:S02]  /*39f0*/  SHF.L.U32 R21, R24.reuse, 0x3, RZ ;  /* 0x0000000318157819 */ /* 0x042fe400000006ff */
[----:B------:R-:W-:Y:S01]  /*3a00*/  SHF.L.U64.HI R30, R24, 0x3, R3 ;  /* 0x00000003181e7819 */ /* 0x000fe20000010203 */
[----:B------:R-:W-:Y:S01]  /*3a10*/  IMAD.WIDE.U32 R4, R7, 0x180, R4 ;  /* 0x0000018007047825 */ /* 0x000fe200078e0004 */
[----:B------:R-:W-:-:S02]  /*3a20*/  SHF.L.U64.HI R28, R25, 0x2, R0 ;  /* 0x00000002191c7819 */ /* 0x000fc40000010200 */
[----:B------:R-:W-:Y:S02]  /*3a30*/  SHF.L.U64.HI R22, R37, 0x2, R2 ;  /* 0x0000000225167819 */ /* 0x000fe40000010202 */
[C---:B0-----:R-:W-:Y:S01]  /*3a40*/  LEA R16, P1, R24.reuse, UR4, 0x2 ;  /* 0x0000000418107c11 */ /* 0x041fe2000f8210ff */
[----:B------:R-:W-:Y:S01]  /*3a50*/  UMOV UR4, URZ ;  /* 0x000000ff00047c82 */ /* 0x000fe20008000000 */
[----:B---3--:R-:W-:Y:S02]  /*3a60*/  IADD3 R18, P2, PT, R21, UR6, RZ ;  /* 0x0000000615127c10 */ /* 0x008fe4000ff5e0ff */
[----:B------:R-:W-:Y:S02]  /*3a70*/  LEA.HI.X R17, R24, UR5, R3, 0x2, P1 ;  /* 0x0000000518117c11 */ /* 0x000fe400088f1403 */
[----:B------:R-:W-:Y:S02]  /*3a80*/  IADD3 R3, PT, PT, R5, UR4, RZ ;  /* 0x0000000405037c10 */ /* 0x000fe4000fffe0ff */
[----:B------:R-:W-:Y:S01]  /*3a90*/  MOV R24, R4 ;  /* 0x0000000400187202 */ /* 0x000fe20000000f00 */
[----:B------:R-:W-:Y:S01]  /*3aa0*/  IMAD.WIDE.U32 R4, R26, 0x4, RZ ;  /* 0x000000041a047825 */ /* 0x000fe200078e00ff */
[----:B------:R-:W-:-:S02]  /*3ab0*/  IADD3.X R19, PT, PT, R30, UR7, RZ, P2, !PT ;  /* 0x000000071e137c10 */ /* 0x000fc400097fe4ff */
[----:B--2---:R-:W-:Y:S02]  /*3ac0*/  IADD3 R20, P2, PT, RZ, -R7, RZ ;  /* 0x80000007ff147210 */ /* 0x004fe40007f5e0ff */
[----:B----4-:R-:W-:Y:S02]  /*3ad0*/  IADD3 R21, P1, PT, R21, UR8, RZ ;  /* 0x0000000815157c10 */ /* 0x010fe4000ff3e0ff */
[----:B------:R-:W-:Y:S02]  /*3ae0*/  SHF.L.U32 R7, R27, 0x2, RZ ;  /* 0x000000021b077819 */ /* 0x000fe400000006ff */
[----:B------:R-:W-:Y:S02]  /*3af0*/  IADD3.X R30, PT, PT, R30, UR9, RZ, P1, !PT ;  /* 0x000000091e1e7c10 */ /* 0x000fe40008ffe4ff */
[----:B------:R-:W-:Y:S02]  /*3b00*/  IADD3 R32, PT, PT, R5, R7, RZ ;  /* 0x0000000705207210 */ /* 0x000fe40007ffe0ff */
[----:B------:R-:W-:-:S07]  /*3b10*/  IADD3.X R23, PT, PT, RZ, -0x1, RZ, P2, !PT ;  /* 0xffffffffff177810 */ /* 0x000fce00017fe4ff */
.L_x_654:
[----:B0-----:R-:W-:Y:S01]  /*3b20*/  LEA R10, P1, R25, R16, 0x2 ;  /* 0x00000010190a7211 */ /* 0x001fe200078210ff */
[----:B------:R-:W2:Y:S01]  /*3b30*/  LDG.E R6, desc[UR14][R16.64] ;  /* 0x0000000e10067981 */ /* 0x000ea2000c1e1900 */
[----:B------:R-:W-:Y:S02]  /*3b40*/  IADD3 R12, P2, PT, R16, R4, RZ ;  /* 0x00000004100c7210 */ /* 0x000fe40007f5e0ff */
[----:B------:R-:W-:Y:S02]  /*3b50*/  LEA R8, P3, R37, R16, 0x2 ;  /* 0x0000001025087211 */ /* 0x000fe400078610ff */
[C---:B------:R-:W-:Y:S02]  /*3b60*/  IADD3.X R11, PT, PT, R17.reuse, R28, RZ, P1, !PT ;  /* 0x0000001c110b7210 */ /* 0x040fe40000ffe4ff */
[C---:B------:R-:W-:Y:S02]  /*3b70*/  IADD3.X R13, PT, PT, R17.reuse, R32, RZ, P2, !PT ;  /* 0x00000020110d7210 */ /* 0x040fe400017fe4ff */
[----:B------:R-:W-:Y:S01]  /*3b80*/  IADD3.X R9, PT, PT, R17, R22, RZ, P3, !PT ;  /* 0x0000001611097210 */ /* 0x000fe20001ffe4ff */
[----:B------:R0:W2:Y:S04]  /*3b90*/  LDG.E R7, desc[UR14][R10.64] ;  /* 0x0000000e0a077981 */ /* 0x0000a8000c1e1900 */
[----:B------:R-:W3:Y:S04]  /*3ba0*/  LDG.E R14, desc[UR14][R12.64] ;  /* 0x0000000e0c0e7981 */ /* 0x000ee8000c1e1900 */
[----:B------:R1:W3:Y:S01]  /*3bb0*/  LDG.E R15, desc[UR14][R8.64] ;  /* 0x0000000e080f7981 */ /* 0x0002e2000c1e1900 */
[----:B------:R-:W-:-:S02]  /*3bc0*/  IADD3 R20, P1, PT, R20, 0x1, RZ ;  /* 0x0000000114147810 */ /* 0x000fc40007f3e0ff */
[----:B0-----:R-:W-:Y:S02]  /*3bd0*/  MOV R10, R18 ;  /* 0x00000012000a7202 */ /* 0x001fe40000000f00 */
[----:B------:R-:W-:Y:S02]  /*3be0*/  MOV R11, R19 ;  /* 0x00000013000b7202 */ /* 0x000fe40000000f00 */
[----:B-1----:R-:W-:Y:S02]  /*3bf0*/  MOV R8, R21 ;  /* 0x0000001500087202 */ /* 0x002fe40000000f00 */
[----:B------:R-:W-:Y:S02]  /*3c00*/  MOV R9, R30 ;  /* 0x0000001e00097202 */ /* 0x000fe40000000f00 */
        /* <DEDUP_REMOVED lines=12> */
.L_x_653:
[----:B------:R-:W-:Y:S05]  /*3cd0*/  BSYNC.RECONVERGENT B0 ;  /* 0x0000000000007941 */ /* 0x000fea0003800200 */
.L_x_652:
[----:B------:R-:W-:Y:S05]  /*3ce0*/  @!P0 EXIT ;  /* 0x000000000000894d */ /* 0x000fea0003800000 */
[C---:B------:R-:W-:Y:S01]  /*3cf0*/  SHF.L.U64.HI R35, R37.reuse, 0x2, R2 ;  /* 0x0000000225237819 */ /* 0x040fe20000010202 */
[----:B------:R-:W3:Y:S01]  /*3d00*/  LDCU.64 UR4, c[0x0][0x3d8] ;  /* 0x00007b00ff0477ac */ /* 0x000ee20008000a00 */
[C---:B------:R-:W-:Y:S02]  /*3d10*/  SHF.L.U64.HI R27, R26.reuse, 0x2, R27 ;  /* 0x000000021a1b7819 */ /* 0x040fe4000001021b */
[----:B------:R-:W-:Y:S01]  /*3d20*/  SHF.L.U32 R33, R26, 0x2, RZ ;  /* 0x000000021a217819 */ /* 0x000fe200000006ff */
[----:B------:R-:W4:Y:S01]  /*3d30*/  LDCU.64 UR6, c[0x0][0x388] ;  /* 0x00007100ff0677ac */ /* 0x000f220008000a00 */
[----:B------:R-:W-:Y:S02]  /*3d40*/  SHF.L.U32 R37, R37, 0x2, RZ ;  /* 0x0000000225257819 */ /* 0x000fe400000006ff */
[C---:B------:R-:W-:Y:S01]  /*3d50*/  SHF.L.U64.HI R29, R25.reuse, 0x2, R0 ;  /* 0x00000002191d7819 */ /* 0x040fe20000010200 */
[----:B------:R-:W0:Y:S01]  /*3d60*/  LDCU.64 UR8, c[0x0][0x390] ;  /* 0x00007200ff0877ac */ /* 0x000e220008000a00 */
[----:B------:R-:W-:-:S07]  /*3d70*/  SHF.L.U32 R31, R25, 0x2, RZ ;  /* 0x00000002191f7819 */ /* 0x000fce00000006ff */
.L_x_655:
[C---:B------:R-:W-:Y:S02]  /*3d80*/  SHF.L.U32 R2, R24.reuse, 0x2, RZ ;  /* 0x0000000218027819 */ /* 0x040fe400000006ff */
[----:B-1----:R-:W-:Y:S02]  /*3d90*/  SHF.L.U64.HI R12, R24, 0x2, R3 ;  /* 0x00000002180c7819 */ /* 0x002fe40000010203 */
[----:B---3--:R-:W-:-:S04]  /*3da0*/  IADD3 R4, P0, PT, R2, UR4, RZ ;  /* 0x0000000402047c10 */ /* 0x008fc8000ff1e0ff */
[----:B------:R-:W-:Y:S02]  /*3db0*/  IADD3.X R5, PT, PT, R12, UR5, RZ, P0, !PT ;  /* 0x000000050c057c10 */ /* 0x000fe400087fe4ff */
[C---:B0-----:R-:W-:Y:S02]  /*3dc0*/  IADD3 R6, P0, PT, R4.reuse, R31, RZ ;  /* 0x0000001f04067210 */ /* 0x041fe40007f1e0ff */
[C---:B------:R-:W-:Y:S01]  /*3dd0*/  IADD3 R10, P1, PT, R4.reuse, R37, RZ ;  /* 0x00000025040a7210 */ /* 0x040fe20007f3e0ff */
[----:B------:R0:W3:Y:S01]  /*3de0*/  LDG.E R14, desc[UR14][R4.64] ;  /* 0x0000000e040e7981 */ /* 0x0000e2000c1e1900 */
[C---:B------:R-:W-:Y:S02]  /*3df0*/  IADD3.X R7, PT, PT, R5.reuse, R29, RZ, P0, !PT ;  /* 0x0000001d05077210 */ /* 0x040fe400007fe4ff */
[----:B------:R-:W-:Y:S02]  /*3e00*/  IADD3 R8, P0, PT, R4, R33, RZ ;  /* 0x0000002104087210 */ /* 0x000fe40007f1e0ff */
[C---:B------:R-:W-:Y:S01]  /*3e10*/  IADD3.X R11, PT, PT, R5.reuse, R35, RZ, P1, !PT ;  /* 0x00000023050b7210 */ /* 0x040fe20000ffe4ff */
[----:B------:R5:W3:Y:S01]  /*3e20*/  LDG.E R15, desc[UR14][R6.64] ;  /* 0x0000000e060f7981 */ /* 0x000ae2000c1e1900 */
[----:B------:R-:W-:-:S03]  /*3e30*/  IADD3.X R9, PT, PT, R5, R27, RZ, P0, !PT ;  /* 0x0000001b05097210 */ /* 0x000fc600007fe4ff */
[----:B------:R-:W3:Y:S04]  /*3e40*/  LDG.E R19, desc[UR14][R10.64] ;  /* 0x0000000e0a137981 */ /* 0x000ee8000c1e1900 */
[----:B------:R5:W3:Y:S01]  /*3e50*/  LDG.E R18, desc[UR14][R8.64] ;  /* 0x0000000e08127981 */ /* 0x000ae2000c1e1900 */
[C---:B------:R-:W-:Y:S02]  /*3e60*/  SHF.L.U32 R26, R24.reuse, 0x3, RZ ;  /* 0x00000003181a7819 */ /* 0x040fe400000006ff */
[----:B------:R-:W-:Y:S02]  /*3e70*/  SHF.L.U64.HI R28, R24, 0x3, R3 ;  /* 0x00000003181c7819 */ /* 0x000fe40000010203 */
[----:B--2---:R-:W-:Y:S02]  /*3e80*/  LOP3.LUT R20, R26, 0xfffffff8, RZ, 0xc0, !PT ;  /* 0xfffffff81a147812 */ /* 0x004fe400078ec0ff */
[----:B------:R-:W-:-:S02]  /*3e90*/  LOP3.LUT R2, R2, 0xfffffffc, RZ, 0xc0, !PT ;  /* 0xfffffffc02027812 */ /* 0x000fc400078ec0ff */
[----:B----4-:R-:W-:Y:S02]  /*3ea0*/  IADD3 R16, P0, PT, R20, UR6, RZ ;  /* 0x0000000614107c10 */ /* 0x010fe4000ff1e0ff */
[----:B0-----:R-:W-:Y:S02]  /*3eb0*/  LOP3.LUT R4, R28, 0x3, RZ, 0xc0, !PT ;  /* 0x000000031c047812 */ /* 0x001fe400078ec0ff */
[----:B------:R-:W-:Y:S02]  /*3ec0*/  IADD3 R20, P1, PT, R20, UR8, RZ ;  /* 0x0000000814147c10 */ /* 0x000fe4000ff3e0ff */
[----:B------:R-:W-:Y:S02]  /*3ed0*/  LOP3.LUT R3, R12, 0x3, RZ, 0xc0, !PT ;  /* 0x000000030c037812 */ /* 0x000fe400078ec0ff */
[----:B------:R-:W-:Y:S02]  /*3ee0*/  IADD3 R2, P2, PT, R2, UR4, RZ ;  /* 0x0000000402027c10 */ /* 0x000fe4000ff5e0ff */
[----:B------:R-:W-:-:S02]  /*3ef0*/  IADD3.X R17, PT, PT, R4, UR7, RZ, P0, !PT ;  /* 0x0000000704117c10 */ /* 0x000fc400087fe4ff */
[----:B-1----:R-:W-:Y:S02]  /*3f00*/  IADD3.X R21, PT, PT, R4, UR9, RZ, P1, !PT ;  /* 0x0000000904157c10 */ /* 0x002fe40008ffe4ff */
[----:B------:R-:W-:Y:S02]  /*3f10*/  IADD3.X R3, PT, PT, R3, UR5, RZ, P2, !PT ;  /* 0x0000000503037c10 */ /* 0x000fe400097fe4ff */
[C---:B------:R-:W-:Y:S02]  /*3f20*/  IADD3 R4, P0, PT, R2.reuse, R31, RZ ;  /* 0x0000001f02047210 */ /* 0x040fe40007f1e0ff */
[C---:B-----5:R-:W-:Y:S02]  /*3f30*/  IADD3 R6, P1, PT, R2.reuse, R33, RZ ;  /* 0x0000002102067210 */ /* 0x060fe40007f3e0ff */
[----:B------:R-:W-:Y:S02]  /*3f40*/  IADD3 R8, P2, PT, R2, R37, RZ ;  /* 0x0000002502087210 */ /* 0x000fe40007f5e0ff */
[----:B------:R-:W-:-:S02]  /*3f50*/  IADD3.X R5, PT, PT, R3, R29, RZ, P0, !PT ;  /* 0x0000001d03057210 */ /* 0x000fc400007fe4ff */
[C---:B------:R-:W-:Y:S02]  /*3f60*/  IADD3.X R7, PT, PT, R3.reuse, R27, RZ, P1, !PT ;  /* 0x0000001b03077210 */ /* 0x040fe40000ffe4ff */
[----:B------:R-:W-:Y:S01]  /*3f70*/  IADD3.X R9, PT, PT, R3, R35, RZ, P2, !PT ;  /* 0x0000002303097210 */ /* 0x000fe200017fe4ff */
[----:B---3--:R0:W-:Y:S04]  /*3f80*/  STG.E.64 desc[UR14][R16.64], R14 ;  /* 0x0000000e10007986 */ /* 0x0081e8000c101b0e */
[----:B------:R1:W-:Y:S04]  /*3f90*/  STG.E.64 desc[UR14][R20.64], R18 ;  /* 0x0000001214007986 */ /* 0x0003e8000c101b0e */
        /* <DEDUP_REMOVED lines=28> */
[----:B--2---:R2:W3:Y:S04]  /*4160*/  LDG.E R12, desc[UR14][R2.64+0x1200] ;  /* 0x0012000e020c7981 */ /* 0x0044e8000c1e1900 */
        /* <DEDUP_REMOVED lines=14> */
[----:B--2---:R-:W-:Y:S01]  /*4250*/  HFMA2 R3, -RZ, RZ, 0, 0 ;  /* 0x00000000ff037431 */ /* 0x004fe200000001ff */
[----:B---3--:R1:W-:Y:S04]  /*4260*/  STG.E.64 desc[UR14][R16.64], R12 ;  /* 0x0000000c10007986 */ /* 0x0083e8000c101b0e */
[----:B----4-:R1:W-:Y:S07]  /*4270*/  STG.E.64 desc[UR14][R18.64], R14 ;  /* 0x0000000e12007986 */ /* 0x0103ee000c101b0e */
[----:B------:R-:W-:Y:S05]  /*4280*/  @P0 BRA `(.L_x_655) ;  /* 0xfffffff800bc0947 */ /* 0x000fea000383ffff */
[----:B------:R-:W-:Y:S05]  /*4290*/  EXIT ;  /* 0x000000000000794d */ /* 0x000fea0003800000 */
.L_x_656:
        /* <DEDUP_REMOVED lines=14> */
.L_x_3419:


//--------------------- .text._Z35group_norm_nhwc_bwd_one_pass_kernelI11Fp16IOFp32WLi128ELi24ELi384EEv26Group_norm_nhwc_bwd_params --------------------------
	.section	.text._Z35group_norm_nhwc_bwd_one_pass_kernelI11Fp16IOFp32WLi128ELi24ELi384EEv26Group_norm_nhwc_bwd_params,"ax",@progbits
	.align	128
        .global         _Z35group_norm_nhwc_bwd_one_pass_kernelI11Fp16IOFp32WLi128ELi24ELi384EEv26Group_norm_nhwc_bwd_params
        .type           _Z35group_norm_nhwc_bwd_one_pass_kernelI11Fp16IOFp32WLi128ELi24ELi384EEv26Group_norm_nhwc_bwd_params,@function
        .size           _Z35group_norm_nhwc_bwd_one_pass_kernelI11Fp16IOFp32WLi128ELi24ELi384EEv26Group_norm_nhwc_bwd_params,(.L_x_3420 - _Z35group_norm_nhwc_bwd_one_pass_kernelI11Fp16IOFp32WLi128ELi24ELi384EEv26Group_norm_nhwc_bwd_params)
        .other          _Z35group_norm_nhwc_bwd_one_pass_kernelI11Fp16IOFp32WLi128ELi24ELi384EEv26Group_norm_nhwc_bwd_params,@"STO_CUDA_ENTRY STV_DEFAULT"
_Z35group_norm_nhwc_bwd_one_pass_kernelI11Fp16IOFp32WLi128ELi24ELi384EEv26Group_norm_nhwc_bwd_params:
.text._Z35group_norm_nhwc_bwd_one_pass_kernelI11Fp16IOFp32WLi128ELi24ELi384EEv26Group_norm_nhwc_bwd_params:
        /* <DEDUP_REMOVED lines=28> */
[----:B------:R-:W-:Y:S02]  /*01c0*/  SHF.L.U32 R43, R43, 0x1, RZ ;  /* 0x000000012b2b7819 */ /* 0x000fe400000006ff */
[----:B------:R-:W-:-:S02]  /*01d0*/  SHF.R.S32.HI R3, RZ, 0x1f, R45 ;  /* 0x0000001fff037819 */ /* 0x000fc4000001142d */
[----:B------:R-:W-:Y:S02]  /*01e0*/  SHF.R.S32.HI R4, RZ, 0x1f, R44 ;  /* 0x0000001fff047819 */ /* 0x000fe4000001142c */
[----:B-1234-:R-:W-:-:S07]  /*01f0*/  LOP3.LUT R5, R43, 0xffff, RZ, 0xc0, !PT ;  /* 0x0000ffff2b057812 */ /* 0x01efce00078ec0ff */
.L_x_688:
[----:B0-----:R-:W0:Y:S01]  /*0200*/  LDC R12, c[0x0][0x410] ;  /* 0x00010400ff0c7b82 */ /* 0x001e220000000800 */
[----:B------:R-:W1:Y:S01]  /*0210*/  LDCU.128 UR12, c[0x0][0x400] ;  /* 0x00008000ff0c77ac */ /* 0x000e620008000c00 */
[----:B------:R-:W-:Y:S02]  /*0220*/  ISETP.GE.AND P3, PT, R41, RZ, PT ;  /* 0x000000ff2900720c */ /* 0x000fe40003f66270 */
        /* <DEDUP_REMOVED lines=15> */
[----:B------:R-:W-:-:S04]  /*0320*/  LOP3.LUT R8, R41, R12, RZ, 0x3c, !PT ;  /* 0x0000000c29087212 */ /* 0x000fc800078e3cff */
[----:B------:R-:W-:Y:S02]  /*0330*/  ISETP.GT.U32.AND P4, PT, R9, R6, PT ;  /* 0x000000060900720c */ /* 0x000fe40003f84070 */
[----:B------:R-:W-:Y:S01]  /*0340*/  ISETP.GE.AND P0, PT, R8, RZ, PT ;  /* 0x000000ff0800720c */ /* 0x000fe20003f06270 */
[----:B0-----:R-:W-:Y:S01]  /*0350*/  IMAD R19, R11, UR10, R46 ;  /* 0x0000000a0b137c24 */ /* 0x001fe2000f8e022e */
[----:B------:R-:W-:-:S04]  /*0360*/  LOP3.LUT R11, RZ, R12, RZ, 0x33, !PT ;  /* 0x0000000cff0b7212 */ /* 0x000fc800078e33ff */
[----:B-1----:R-:W-:Y:S02]  /*0370*/  ISETP.GE.U32.AND P1, PT, R19, UR12, PT ;  /* 0x0000000c13007c0c */ /* 0x002fe4000bf26070 */
[----:B------:R-:W-:-:S03]  /*0380*/  SHF.R.S32.HI R15, RZ, 0x1f, R19 ;  /* 0x0000001fff0f7819 */ /* 0x000fc60000011413 */
[-C--:B------:R-:W-:Y:S02]  /*0390*/  @!P4 IADD3 R6, PT, PT, R6, -R9.reuse, RZ ;  /* 0x800000090606c210 */ /* 0x080fe40007ffe0ff */
[----:B------:R-:W-:Y:S02]  /*03a0*/  ISETP.GE.AND.EX P1, PT, R15, UR13, PT, P1 ;  /* 0x0000000d0f007c0c */ /* 0x000fe4000bf26310 */
[CC--:B------:R-:W-:Y:S02]  /*03b0*/  ISETP.GE.U32.AND P2, PT, R6.reuse, R9.reuse, PT ;  /* 0x000000090600720c */ /* 0x0c0fe40003f46070 */
[----:B------:R-:W-:Y:S02]  /*03c0*/  ISETP.GT.U32.AND P5, PT, R9, R6, PT ;  /* 0x000000060900720c */ /* 0x000fe40003fa4070 */
[----:B------:R-:W-:Y:S02]  /*03d0*/  IADD3 R9, PT, PT, R6, -R9, RZ ;  /* 0x8000000906097210 */ /* 0x000fe40007ffe0ff */
[----:B------:R-:W-:-:S02]  /*03e0*/  @!P4 IADD3 R7, PT, PT, R7, 0x1, RZ ;  /* 0x000000010707c810 */ /* 0x000fc40007ffe0ff */
[----:B------:R-:W-:Y:S02]  /*03f0*/  SEL R6, R9, R6, !P5 ;  /* 0x0000000609067207 */ /* 0x000fe40006800000 */
[----:B------:R-:W-:Y:S01]  /*0400*/  ISETP.NE.AND P4, PT, R12, RZ, PT ;  /* 0x000000ff0c00720c */ /* 0x000fe20003f85270 */
[----:B------:R-:W0:Y:S01]  /*0410*/  @!P1 LDC.64 R8, c[0x0][0x3f8] ;  /* 0x0000fe00ff089b82 */ /* 0x000e220000000a00 */
[----:B------:R-:W-:Y:S02]  /*0420*/  @!P3 IADD3 R6, PT, PT, -R6, RZ, RZ ;  /* 0x000000ff0606b210 */ /* 0x000fe40007ffe1ff */
[----:B------:R-:W-:Y:S02]  /*0430*/  @P2 IADD3 R7, PT, PT, R7, 0x1, RZ ;  /* 0x0000000107072810 */ /* 0x000fe40007ffe0ff */
[----:B------:R-:W-:Y:S02]  /*0440*/  SEL R47, R11, R6, !P4 ;  /* 0x000000060b2f7207 */ /* 0x000fe40006000000 */
[----:B------:R-:W-:Y:S01]  /*0450*/  IADD3 R17, PT, PT, R19, 0x20, RZ ;  /* 0x0000002013117810 */ /* 0x000fe20007ffe0ff */
[----:B------:R-:W1:Y:S01]  /*0460*/  @!P1 LDC.64 R20, c[0x0][0x3a0] ;  /* 0x0000e800ff149b82 */ /* 0x000e620000000a00 */
[----:B------:R-:W-:Y:S01]  /*0470*/  @!P0 IADD3 R7, PT, PT, -R7, RZ, RZ ;  /* 0x000000ff07078210 */ /* 0x000fe20007ffe1ff */
[----:B------:R-:W-:Y:S01]  /*0480*/  IMAD R6, R47, 0x18, RZ ;  /* 0x000000182f067824 */ /* 0x000fe200078e02ff */
[----:B------:R-:W-:-:S02]  /*0490*/  ISETP.GE.U32.AND P2, PT, R17, UR12, PT ;  /* 0x0000000c11007c0c */ /* 0x000fc4000bf46070 */
[----:B------:R-:W-:Y:S02]  /*04a0*/  SHF.R.S32.HI R23, RZ, 0x1f, R17 ;  /* 0x0000001fff177819 */ /* 0x000fe40000011411 */
[----:B------:R-:W-:Y:S02]  /*04b0*/  SEL R7, R11, R7, !P4 ;  /* 0x000000070b077207 */ /* 0x000fe40006000000 */
[----:B------:R-:W-:Y:S01]  /*04c0*/  ISETP.GE.AND.EX P2, PT, R23, UR13, PT, P2 ;  /* 0x0000000d17007c0c */ /* 0x000fe2000bf46320 */
[----:B------:R-:W2:Y:S01]  /*04d0*/  @!P1 LDC.64 R10, c[0x0][0x398] ;  /* 0x0000e600ff0a9b82 */ /* 0x000ea20000000a00 */
[C---:B------:R-:W-:Y:S02]  /*04e0*/  IADD3 R50, P0, PT, R6.reuse, R5, RZ ;  /* 0x0000000506327210 */ /* 0x040fe40007f1e0ff */
[----:B------:R-:W-:Y:S02]  /*04f0*/  SHF.R.S32.HI R5, RZ, 0x1f, R7 ;  /* 0x0000001fff057819 */ /* 0x000fe40000011407 */
[----:B------:R-:W-:Y:S01]  /*0500*/  LEA.HI.X.SX32 R51, R6, RZ, 0x1, P0 ;  /* 0x000000ff06337211 */ /* 0x000fe200000f0eff */
[----:B0-----:R-:W-:Y:S01]  /*0510*/  @!P1 IMAD R14, R15, R8, RZ ;  /* 0x000000080f0e9224 */ /* 0x001fe200078e02ff */
[----:B------:R-:W-:Y:S01]  /*0520*/  ISETP.GE.U32.AND P0, PT, R45, UR12, PT ;  /* 0x0000000c2d007c0c */ /* 0x000fe2000bf06070 */
[----:B------:R-:W-:Y:S01]  /*0530*/  IMAD R6, R5, UR14, RZ ;  /* 0x0000000e05067c24 */ /* 0x000fe2000f8e02ff */
[----:B------:R-:W-:Y:S01]  /*0540*/  ISETP.GE.U32.AND P3, PT, R44, UR12, PT ;  /* 0x0000000c2c007c0c */ /* 0x000fe2000bf66070 */
[----:B------:R-:W-:Y:S01]  /*0550*/  IMAD.WIDE.U32 R50, R7, UR14, R50 ;  /* 0x0000000e07327c25 */ /* 0x000fe2000f8e0032 */
[----:B------:R-:W-:Y:S01]  /*0560*/  ISETP.GE.AND.EX P0, PT, R3, UR13, PT, P0 ;  /* 0x0000000d03007c0c */ /* 0x000fe2000bf06300 */
[----:B------:R-:W0:Y:S01]  /*0570*/  @!P2 LDC.64 R12, c[0x0][0x3f8] ;  /* 0x0000fe00ff0cab82 */ /* 0x000e220000000a00 */
[----:B------:R-:W-:Y:S01]  /*0580*/  ISETP.GE.AND.EX P3, PT, R4, UR13, PT, P3 ;  /* 0x0000000d04007c0c */ /* 0x000fe2000bf66330 */
[----:B------:R-:W-:Y:S01]  /*0590*/  IMAD R53, R7, UR15, R6 ;  /* 0x0000000f07357c24 */ /* 0x000fe2000f8e0206 */
[----:B------:R-:W-:Y:S01]  /*05a0*/  @!P1 MOV R52, R50 ;  /* 0x0000003200349202 */ /* 0x000fe20000000f00 */
[----:B------:R-:W-:-:S03]  /*05b0*/  @!P1 IMAD R9, R19, R9, R14 ;  /* 0x0000000913099224 */ /* 0x000fc600078e020e */
[----:B------:R-:W-:Y:S01]  /*05c0*/  IADD3 R53, PT, PT, R51, R53, RZ ;  /* 0x0000003533357210 */ /* 0x000fe20007ffe0ff */
[----:B------:R-:W3:Y:S02]  /*05d0*/  LDC.64 R6, c[0x0][0x3b8] ;  /* 0x0000ee00ff067b82 */ /* 0x000ee40000000a00 */
[----:B------:R-:W-:-:S06]  /*05e0*/  @!P1 IMAD.WIDE.U32 R14, R19, R8, R52 ;  /* 0x00000008130e9225 */ /* 0x000fcc00078e0034 */
[----:B------:R-:W4:Y:S01]  /*05f0*/  @!P0 LDC.64 R18, c[0x0][0x3f8] ;  /* 0x0000fe00ff128b82 */ /* 0x000f220000000a00 */
[----:B------:R-:W-:Y:S02]  /*0600*/  @!P1 IADD3 R15, PT, PT, R15, R9, RZ ;  /* 0x000000090f0f9210 */ /* 0x000fe40007ffe0ff */
[C---:B------:R-:W-:Y:S02]  /*0610*/  @!P1 SHF.L.U32 R5, R14.reuse, 0x1, RZ ;  /* 0x000000010e059819 */ /* 0x040fe400000006ff */
[----:B------:R-:W-:Y:S02]  /*0620*/  @!P1 SHF.L.U64.HI R22, R14, 0x1, R15 ;  /* 0x000000010e169819 */ /* 0x000fe4000001020f */
[----:B-1----:R-:W-:Y:S01]  /*0630*/  @!P1 IADD3 R20, P4, PT, R5, R20, RZ ;  /* 0x0000001405149210 */ /* 0x002fe20007f9e0ff */
[----:B------:R-:W1:Y:S01]  /*0640*/  @!P2 LDC.64 R8, c[0x0][0x3a0] ;  /* 0x0000e800ff08ab82 */ /* 0x000e620000000a00 */
[----:B0-----:R-:W-:Y:S01]  /*0650*/  @!P2 IMAD R14, R23, R12, RZ ;  /* 0x0000000c170ea224 */ /* 0x001fe200078e02ff */
[----:B--2---:R-:W-:-:S02]  /*0660*/  @!P1 IADD3 R10, P5, PT, R5, R10, RZ ;  /* 0x0000000a050a9210 */ /* 0x004fc40007fbe0ff */
[----:B------:R-:W-:Y:S01]  /*0670*/  @!P2 MOV R15, R53 ;  /* 0x00000035000fa202 */ /* 0x000fe20000000f00 */
[----:B------:R-:W-:Y:S01]  /*0680*/  @!P2 IMAD R5, R17, R13, R14 ;  /* 0x0000000d1105a224 */ /* 0x000fe200078e020e */
[----:B------:R-:W-:Y:S01]  /*0690*/  @!P2 MOV R14, R50 ;  /* 0x00000032000ea202 */ /* 0x000fe20000000f00 */
[----:B---3--:R-:W-:Y:S01]  /*06a0*/  IMAD.WIDE R6, R41, 0x8, R6 ;  /* 0x0000000829067825 */ /* 0x008fe200078e0206 */
[----:B------:R-:W0:Y:S01]  /*06b0*/  @!P2 LDC.64 R24, c[0x0][0x398] ;  /* 0x0000e600ff18ab82 */ /* 0x000e220000000a00 */
[----:B------:R-:W-:Y:S02]  /*06c0*/  CS2R R38, SRZ ;  /* 0x0000000000267805 */ /* 0x000fe4000001ff00 */
[C---:B------:R-:W-:Y:S01]  /*06d0*/  @!P1 IADD3.X R21, PT, PT, R22.reuse, R21, RZ, P4, !PT ;  /* 0x0000001516159210 */ /* 0x040fe200027fe4ff */
[----:B------:R-:W-:Y:S01]  /*06e0*/  @!P2 IMAD.WIDE.U32 R12, R17, R12, R14 ;  /* 0x0000000c110ca225 */ /* 0x000fe200078e000e */
[----:B------:R-:W2:Y:S03]  /*06f0*/  LDG.E.64 R6, desc[UR8][R6.64] ;  /* 0x0000000806067981 */ /* 0x000ea6000c1e1b00 */
[----:B------:R-:W3:Y:S01]  /*0700*/  @!P3 LDC.64 R16, c[0x0][0x3f8] ;  /* 0x0000fe00ff10bb82 */ /* 0x000ee20000000a00 */
[----:B------:R-:W-:Y:S01]  /*0710*/  @!P2 IADD3 R13, PT, PT, R13, R5, RZ ;  /* 0x000000050d0da210 */ /* 0x000fe20007ffe0ff */
[----:B------:R-:W5:Y:S01]  /*0720*/  @!P1 LDG.E R40, desc[UR8][R20.64] ;  /* 0x0000000814289981 */ /* 0x000f62000c1e1900 */
[----:B------:R-:W-:-:S02]  /*0730*/  @!P1 IADD3.X R11, PT, PT, R22, R11, RZ, P5, !PT ;  /* 0x0000000b160b9210 */ /* 0x000fc40002ffe4ff */
[C---:B------:R-:W-:Y:S02]  /*0740*/  @!P2 SHF.L.U32 R5, R12.reuse, 0x1, RZ ;  /* 0x000000010c05a819 */ /* 0x040fe400000006ff */
[----:B------:R-:W-:Y:S01]  /*0750*/  @!P2 SHF.L.U64.HI R22, R12, 0x1, R13 ;  /* 0x000000010c16a819 */ /* 0x000fe2000001020d */
[----:B----4-:R-:W-:Y:S01]  /*0760*/  @!P0 IMAD R12, R3, R18, RZ ;  /* 0x00000012030c8224 */ /* 0x010fe200078e02ff */
[----:B------:R-:W4:Y:S01]  /*0770*/  @!P0 LDC.64 R14, c[0x0][0x3a0] ;  /* 0x0000e800ff0e8b82 */ /* 0x000f220000000a00 */
[C---:B-1----:R-:W-:Y:S01]  /*0780*/  @!P2 IADD3 R8, P4, PT, R5.reuse, R8, RZ ;  /* 0x000000080508a210 */ /* 0x042fe20007f9e0ff */
[----:B------:R1:W5:Y:S01]  /*0790*/  @!P1 LDG.E R39, desc[UR8][R10.64] ;  /* 0x000000080a279981 */ /* 0x000362000c1e1900 */
[----:B0-----:R-:W-:Y:S01]  /*07a0*/  @!P2 IADD3 R24, P1, PT, R5, R24, RZ ;  /* 0x000000180518a210 */ /* 0x001fe20007f3e0ff */
[----:B------:R-:W-:Y:S01]  /*07b0*/  @!P0 IMAD R5, R45, R19, R12 ;  /* 0x000000132d058224 */ /* 0x000fe200078e020c */
[----:B------:R-:W-:-:S03]  /*07c0*/  @!P2 IADD3.X R9, PT, PT, R22, R9, RZ, P4, !PT ;  /* 0x000000091609a210 */ /* 0x000fc600027fe4ff */
[----:B------:R-:W0:Y:S01]  /*07d0*/  @!P0 LDC.64 R12, c[0x0][0x398] ;  /* 0x0000e600ff0c8b82 */ /* 0x000e220000000a00 */
[----:B-1----:R-:W-:Y:S02]  /*07e0*/  @!P0 MOV R10, R50 ;  /* 0x00000032000a8202 */ /* 0x002fe40000000f00 */
[----:B------:R-:W-:Y:S01]  /*07f0*/  @!P0 MOV R11, R53 ;  /* 0x00000035000b8202 */ /* 0x000fe20000000f00 */
[----:B------:R1:W5:Y:S01]  /*0800*/  @!P2 LDG.E R38, desc[UR8][R8.64] ;  /* 0x000000080826a981 */ /* 0x000362000c1e1900 */
[----:B------:R-:W-:Y:S01]  /*0810*/  ISETP.NE.AND P4, PT, RZ, UR11, PT ;  /* 0x0000000bff007c0c */ /* 0x000fe2000bf85270 */
[----:B------:R-:W-:-:S03]  /*0820*/  @!P0 IMAD.WIDE.U32 R18, R45, R18, R10 ;  /* 0x000000122d128225 */ /* 0x000fc600078e000a */
[----:B------:R-:W0:Y:S01]  /*0830*/  @!P3 LDC.64 R10, c[0x0][0x398] ;  /* 0x0000e600ff0abb82 */ /* 0x000e220000000a00 */
[----:B---3--:R-:W-:Y:S01]  /*0840*/  @!P3 IMAD R20, R4, R16, RZ ;  /* 0x000000100414b224 */ /* 0x008fe200078e02ff */
[----:B------:R-:W-:-:S06]  /*0850*/  @!P0 IADD3 R19, PT, PT, R19, R5, RZ ;  /* 0x0000000513138210 */ /* 0x000fcc0007ffe0ff */
[----:B-1----:R-:W1:Y:S01]  /*0860*/  @!P3 LDC.64 R8, c[0x0][0x3a0] ;  /* 0x0000e800ff08bb82 */ /* 0x002e620000000a00 */
[----:B------:R-:W-:Y:S01]  /*0870*/  @!P0 SHF.L.U32 R5, R18, 0x1, RZ ;  /* 0x0000000112058819 */ /* 0x000fe200000006ff */
[----:B------:R-:W-:Y:S01]  /*0880*/  @!P3 IMAD R29, R44, R17, R20 ;  /* 0x000000112c1db224 */ /* 0x000fe200078e0214 */
[----:B------:R-:W-:Y:S02]  /*0890*/  @!P0 SHF.L.U64.HI R28, R18, 0x1, R19 ;  /* 0x00000001121c8819 */ /* 0x000fe40000010213 */
[----:B------:R-:W-:-:S03]  /*08a0*/  @!P2 IADD3.X R25, PT, PT, R22, R25, RZ, P1, !PT ;  /* 0x000000191619a210 */ /* 0x000fc60000ffe4ff */
[----:B------:R-:W3:Y:S01]  /*08b0*/  LDC.64 R20, c[0x0][0x3a8] ;  /* 0x0000ea00ff147b82 */ /* 0x000ee20000000a00 */
[----:B----4-:R-:W-:Y:S02]  /*08c0*/  @!P0 IADD3 R22, P1, PT, R5, R14, RZ ;  /* 0x0000000e05168210 */ /* 0x010fe40007f3e0ff */
[----:B------:R-:W-:-:S05]  /*08d0*/  @!P3 MOV R26, R50 ;  /* 0x00000032001ab202 */ /* 0x000fca0000000f00 */
[----:B------:R-:W4:Y:S01]  /*08e0*/  @P4 LDC.64 R18, c[0x0][0x3b0] ;  /* 0x0000ec00ff124b82 */ /* 0x000f220000000a00 */
[----:B------:R-:W-:Y:S02]  /*08f0*/  @!P3 MOV R27, R53 ;  /* 0x00000035001bb202 */ /* 0x000fe40000000f00 */
[----:B------:R-:W-:Y:S02]  /*0900*/  @!P0 IADD3.X R23, PT, PT, R28, R15, RZ, P1, !PT ;  /* 0x0000000f1c178210 */ /* 0x000fe40000ffe4ff */
[----:B0-----:R-:W-:Y:S01]  /*0910*/  @!P0 IADD3 R14, P1, PT, R5, R12, RZ ;  /* 0x0000000c050e8210 */ /* 0x001fe20007f3e0ff */
[----:B------:R-:W-:Y:S01]  /*0920*/  @!P3 IMAD.WIDE.U32 R16, R44, R16, R26 ;  /* 0x000000102c10b225 */ /* 0x000fe200078e001a */
[----:B------:R-:W-:Y:S02]  /*0930*/  CS2R R36, SRZ ;  /* 0x0000000000247805 */ /* 0x000fe4000001ff00 */
[----:B------:R-:W-:Y:S02]  /*0940*/  @!P0 IADD3.X R15, PT, PT, R28, R13, RZ, P1, !PT ;  /* 0x0000000d1c0f8210 */ /* 0x000fe40000ffe4ff */
[----:B------:R-:W-:-:S02]  /*0950*/  @!P3 IADD3 R17, PT, PT, R17, R29, RZ ;  /* 0x0000001d1111b210 */ /* 0x000fc40007ffe0ff */
[C---:B------:R-:W-:Y:S01]  /*0960*/  @!P3 SHF.L.U32 R13, R16.reuse, 0x1, RZ ;  /* 0x00000001100db819 */ /* 0x040fe200000006ff */
[----:B------:R-:W5:Y:S01]  /*0970*/  @!P2 LDG.E R37, desc[UR8][R24.64] ;  /* 0x000000081825a981 */ /* 0x000f62000c1e1900 */
[----:B------:R-:W-:Y:S02]  /*0980*/  LOP3.LUT R5, R43, 0xffff, RZ, 0xc0, !PT ;  /* 0x0000ffff2b057812 */ /* 0x000fe400078ec0ff */
[----:B------:R-:W-:Y:S02]  /*0990*/  @!P3 SHF.L.U64.HI R16, R16, 0x1, R17 ;  /* 0x000000011010b819 */ /* 0x000fe40000010211 */
[----:B------:R-:W-:Y:S02]  /*09a0*/  CS2R R34, SRZ ;  /* 0x0000000000227805 */ /* 0x000fe4000001ff00 */
[----:B-1----:R-:W-:Y:S01]  /*09b0*/  @!P3 IADD3 R12, P1, PT, R13, R8, RZ ;  /* 0x000000080d0cb210 */ /* 0x002fe20007f3e0ff */
[----:B------:R-:W-:Y:S01]  /*09c0*/  IMAD R17, R47, 0x18, R5 ;  /* 0x000000182f117824 */ /* 0x000fe200078e0205 */
[----:B------:R-:W-:Y:S01]  /*09d0*/  @!P3 IADD3 R10, P2, PT, R13, R10, RZ ;  /* 0x0000000a0d0ab210 */ /* 0x000fe20007f5e0ff */
[----:B------:R-:W5:Y:S01]  /*09e0*/  @!P0 LDG.E R36, desc[UR8][R22.64] ;  /* 0x0000000816248981 */ /* 0x000f62000c1e1900 */
[----:B------:R-:W-:-:S02]  /*09f0*/  @!P3 IADD3.X R13, PT, PT, R16, R9, RZ, P1, !PT ;  /* 0x00000009100db210 */ /* 0x000fc40000ffe4ff */
[----:B------:R-:W-:Y:S02]  /*0a00*/  CS2R R8, SRZ ;  /* 0x0000000000087805 */ /* 0x000fe4000001ff00 */
[----:B------:R-:W-:Y:S01]  /*0a10*/  MOV R33, RZ ;  /* 0x000000ff00217202 */ /* 0x000fe20000000f00 */
[C---:B---3--:R-:W-:Y:S01]  /*0a20*/  IMAD.WIDE R20, R17.reuse, 0x4, R20 ;  /* 0x0000000411147825 */ /* 0x048fe200078e0214 */
[----:B------:R-:W-:Y:S01]  /*0a30*/  @!P3 IADD3.X R11, PT, PT, R16, R11, RZ, P2, !PT ;  /* 0x0000000b100bb210 */ /* 0x000fe200017fe4ff */
[----:B------:R-:W5:Y:S02]  /*0a40*/  @!P3 LDG.E R34, desc[UR8][R12.64] ;  /* 0x000000080c22b981 */ /* 0x000f64000c1e1900 */
[----:B----4-:R-:W-:Y:S02]  /*0a50*/  @P4 IMAD.WIDE R18, R17, 0x4, R18 ;  /* 0x0000000411124825 */ /* 0x010fe400078e0212 */
[----:B------:R-:W5:Y:S04]  /*0a60*/  @!P3 LDG.E R33, desc[UR8][R10.64] ;  /* 0x000000080a21b981 */ /* 0x000f68000c1e1900 */
[----:B------:R-:W5:Y:S04]  /*0a70*/  @P4 LDG.E.64 R8, desc[UR8][R18.64] ;  /* 0x0000000812084981 */ /* 0x000f68000c1e1b00 */
[----:B------:R0:W5:Y:S04]  /*0a80*/  @!P0 LDG.E R35, desc[UR8][R14.64] ;  /* 0x000000080e238981 */ /* 0x000168000c1e1900 */
[----:B------:R1:W5:Y:S01]  /*0a90*/  LDG.E.64 R10, desc[UR8][R20.64] ;  /* 0x00000008140a7981 */ /* 0x000362000c1e1b00 */
[----:B------:R-:W-:Y:S01]  /*0aa0*/  UISETP.NE.AND UP0, UPT, UR11, URZ, UPT ;  /* 0x000000ff0b00728c */ /* 0x000fe2000bf05270 */
[----:B--2---:R-:W-:-:S05]  /*0ab0*/  FFMA.FTZ R7, -R6, R6, R7 ;  /* 0x0000000606077223 */ /* 0x004fca0000010107 */
[----:B------:R-:W-:-:S13]  /*0ac0*/  FSETP.GTU.FTZ.AND P1, PT, R7, RZ, PT ;  /* 0x000000ff0700720b */ /* 0x000fda0003f3c000 */
[----:B0-----:R-:W0:Y:S02]  /*0ad0*/  @P1 LDC R14, c[0x0][0x3c0] ;  /* 0x0000f000ff0e1b82 */ /* 0x001e240000000800 */
[----:B0-----:R-:W-:Y:S01]  /*0ae0*/  @P1 FADD.FTZ R14, R7, R14 ;  /* 0x0000000e070e1221 */ /* 0x001fe20000010000 */
[----:B------:R-:W-:-:S06]  /*0af0*/  MOV R7, 0x3f800000 ;  /* 0x3f80000000077802 */ /* 0x000fcc0000000f00 */
[----:B------:R1:W0:Y:S01]  /*0b00*/  @P1 MUFU.RSQ R7, R14 ;  /* 0x0000000e00071308 */ /* 0x0002220000001400 */
[----:B------:R-:W-:Y:S05]  /*0b10*/  BRA.U UP0, `(.L_x_658) ;  /* 0x0000000500247547 */ /* 0x000fea000b800000 */
[--C-:B-----5:R-:W-:Y:S02]  /*0b20*/  HADD2.F32 R15, -RZ, R40.reuse.H0_H0 ;  /* 0x20000028ff0f7230 */ /* 0x120fe40000004100 */
[----:B------:R-:W-:Y:S02]  /*0b30*/  HADD2.F32 R17, -RZ, R40.H1_H1 ;  /* 0x30000028ff117230 */ /* 0x000fe40000004100 */
[--C-:B------:R-:W-:Y:S02]  /*0b40*/  HADD2.F32 R13, -RZ, R39.reuse.H0_H0 ;  /* 0x20000027ff0d7230 */ /* 0x100fe40000004100 */
[C---:B-1----:R-:W-:Y:S01]  /*0b50*/  FADD.FTZ R14, -R6.reuse, R15 ;  /* 0x0000000f060e7221 */ /* 0x042fe20000010100 */
[----:B------:R-:W-:Y:S02]  /*0b60*/  HADD2.F32 R12, -RZ, R39.H1_H1 ;  /* 0x30000027ff0c7230 */ /* 0x000fe40000004100 */
[----:B------:R-:W-:Y:S01]  /*0b70*/  FADD.FTZ R16, -R6, R17 ;  /* 0x0000001106107221 */ /* 0x000fe20000010100 */
[----:B------:R-:W-:-:S02]  /*0b80*/  HADD2.F32 R21, -RZ, R38.H0_H0 ;  /* 0x20000026ff157230 */ /* 0x000fc40000004100 */
[----:B------:R-:W-:Y:S01]  /*0b90*/  FMUL.FTZ R15, R10, R13 ;  /* 0x0000000d0a0f7220 */ /* 0x000fe20000410000 */
[-C--:B0-----:R-:W-:Y:S01]  /*0ba0*/  FMUL.FTZ R14, R14, R7.reuse ;  /* 0x000000070e0e7220 */ /* 0x081fe20000410000 */
[----:B------:R-:W-:Y:S01]  /*0bb0*/  FMUL.FTZ R17, R16, R7 ;  /* 0x0000000710117220 */ /* 0x000fe20000410000 */
[----:B------:R-:W-:Y:S01]  /*0bc0*/  FMUL.FTZ R18, R11, R12 ;  /* 0x0000000c0b127220 */ /* 0x000fe20000410000 */
[----:B------:R-:W-:Y:S01]  /*0bd0*/  FADD.FTZ R19, RZ, R15 ;  /* 0x0000000fff137221 */ /* 0x000fe20000010000 */
[----:B------:R-:W-:Y:S01]  /*0be0*/  FFMA.FTZ R16, R14, R15, RZ ;  /* 0x0000000f0e107223 */ /* 0x000fe200000100ff */
[----:B------:R-:W-:Y:S02]  /*0bf0*/  HADD2.F32 R23, -RZ, R37.H0_H0 ;  /* 0x20000025ff177230 */ /* 0x000fe40000004100 */
[----:B------:R-:W-:Y:S01]  /*0c00*/  FADD.FTZ R22, RZ, R13 ;  /* 0x0000000dff167221 */ /* 0x000fe20000010000 */
[----:B------:R-:W-:Y:S01]  /*0c10*/  FADD.FTZ R15, R18, R19 ;  /* 0x00000013120f7221 */ /* 0x000fe20000010000 */
[----:B------:R-:W-:Y:S01]  /*0c20*/  FFMA.FTZ R16, R17, R18, R16 ;  /* 0x0000001211107223 */ /* 0x000fe20000010010 */
[----:B------:R-:W-:Y:S01]  /*0c30*/  FADD.FTZ R18, -R6, R21 ;  /* 0x0000001506127221 */ /* 0x000fe20000010100 */
[----:B------:R-:W-:-:S02]  /*0c40*/  HADD2.F32 R19, -RZ, R38.H1_H1 ;  /* 0x30000026ff137230 */ /* 0x000fc40000004100 */
[----:B------:R-:W-:Y:S01]  /*0c50*/  FFMA.FTZ R14, R13, R14, RZ ;  /* 0x0000000e0d0e7223 */ /* 0x000fe200000100ff */
[C---:B------:R-:W-:Y:S01]  /*0c60*/  FADD.FTZ R13, R23.reuse, R22 ;  /* 0x00000016170d7221 */ /* 0x040fe20000010000 */
[----:B------:R-:W-:Y:S01]  /*0c70*/  FMUL.FTZ R21, R18, R7 ;  /* 0x0000000712157220 */ /* 0x000fe20000410000 */
[----:B------:R-:W-:Y:S01]  /*0c80*/  FMUL.FTZ R22, R10, R23 ;  /* 0x000000170a167220 */ /* 0x000fe20000410000 */
[----:B------:R-:W-:Y:S01]  /*0c90*/  FADD.FTZ R20, -R6, R19 ;  /* 0x0000001306147221 */ /* 0x000fe20000010100 */
[----:B------:R-:W-:Y:S02]  /*0ca0*/  HADD2.F32 R18, -RZ, R37.H1_H1 ;  /* 0x30000025ff127230 */ /* 0x000fe40000004100 */
[----:B------:R-:W-:Y:S01]  /*0cb0*/  FFMA.FTZ R14, R23, R21, R14 ;  /* 0x00000015170e7223 */ /* 0x000fe2000001000e */
[----:B------:R-:W-:Y:S01]  /*0cc0*/  FFMA.FTZ R17, R12, R17, RZ ;  /* 0x000000110c117223 */ /* 0x000fe200000100ff */
[----:B------:R-:W-:Y:S01]  /*0cd0*/  FADD.FTZ R23, RZ, R12 ;  /* 0x0000000cff177221 */ /* 0x000fe20000010000 */
[----:B------:R-:W-:Y:S01]  /*0ce0*/  FMUL.FTZ R19, R20, R7 ;  /* 0x0000000714137220 */ /* 0x000fe20000410000 */
[----:B------:R-:W-:Y:S01]  /*0cf0*/  FFMA.FTZ R16, R21, R22, R16 ;  /* 0x0000001615107223 */ /* 0x000fe20000010010 */
[----:B------:R-:W-:Y:S01]  /*0d00*/  FADD.FTZ R25, R15, R22 ;  /* 0x000000160f197221 */ /* 0x000fe20000010000 */
[----:B------:R-:W-:-:S02]  /*0d10*/  HADD2.F32 R21, -RZ, R36.H0_H0 ;  /* 0x20000024ff157230 */ /* 0x000fc40000004100 */
[C---:B------:R-:W-:Y:S01]  /*0d20*/  FADD.FTZ R12, R18.reuse, R23 ;  /* 0x00000017120c7221 */ /* 0x040fe20000010000 */
[----:B------:R-:W-:Y:S01]  /*0d30*/  FFMA.FTZ R15, R18, R19, R17 ;  /* 0x00000013120f7223 */ /* 0x000fe20000010011 */
[----:B------:R-:W-:Y:S01]  /*0d40*/  FMUL.FTZ R18, R11, R18 ;  /* 0x000000120b127220 */ /* 0x000fe20000410000 */
[--C-:B------:R-:W-:Y:S02]  /*0d50*/  HADD2.F32 R17, -RZ, R35.reuse.H0_H0 ;  /* 0x20000023ff117230 */ /* 0x100fe40000004100 */
[----:B------:R-:W-:Y:S01]  /*0d60*/  FADD.FTZ R20, -R6, R21 ;  /* 0x0000001506147221 */ /* 0x000fe20000010100 */
[----:B------:R-:W-:Y:S02]  /*0d70*/  HADD2.F32 R23, -RZ, R36.H1_H1 ;  /* 0x30000024ff177230 */ /* 0x000fe40000004100 */
[----:B------:R-:W-:Y:S01]  /*0d80*/  FADD.FTZ R25, R18, R25 ;  /* 0x0000001912197221 */ /* 0x000fe20000010000 */
[----:B------:R-:W-:Y:S01]  /*0d90*/  FFMA.FTZ R18, R19, R18, R16 ;  /* 0x0000001213127223 */ /* 0x000fe20000010010 */
[----:B------:R-:W-:-:S02]  /*0da0*/  HADD2.F32 R16, -RZ, R35.H1_H1 ;  /* 0x30000023ff107230 */ /* 0x000fc40000004100 */
[----:B------:R-:W-:Y:S01]  /*0db0*/  FMUL.FTZ R22, R10, R17 ;  /* 0x000000110a167220 */ /* 0x000fe20000410000 */
[-C--:B------:R-:W-:Y:S01]  /*0dc0*/  FMUL.FTZ R19, R20, R7.reuse ;  /* 0x0000000714137220 */ /* 0x080fe20000410000 */
[----:B------:R-:W-:Y:S01]  /*0dd0*/  FADD.FTZ R20, -R6, R23 ;  /* 0x0000001706147221 */ /* 0x000fe20000010100 */
[----:B------:R-:W-:Y:S02]  /*0de0*/  HADD2.F32 R27, -RZ, R34.H0_H0 ;  /* 0x20000022ff1b7230 */ /* 0x000fe40000004100 */
[----:B------:R-:W-:Y:S01]  /*0df0*/  FADD.FTZ R24, R25, R22 ;  /* 0x0000001619187221 */ /* 0x000fe20000010000 */
[----:B------:R-:W-:Y:S01]  /*0e00*/  FMUL.FTZ R21, R11, R16 ;  /* 0x000000100b157220 */ /* 0x000fe20000410000 */
[----:B------:R-:W-:Y:S01]  /*0e10*/  FFMA.FTZ R23, R19, R22, R18 ;  /* 0x0000001613177223 */ /* 0x000fe20000010012 */
[----:B------:R-:W-:Y:S01]  /*0e20*/  FMUL.FTZ R20, R20, R7 ;  /* 0x0000000714147220 */ /* 0x000fe20000410000 */
[----:B------:R-:W-:Y:S01]  /*0e30*/  FFMA.FTZ R18, R17, R19, R14 ;  /* 0x0000001311127223 */ /* 0x000fe2000001000e */
[----:B------:R-:W-:Y:S01]  /*0e40*/  FADD.FTZ R25, R21, R24 ;  /* 0x0000001815197221 */ /* 0x000fe20000010000 */
[----:B------:R-:W-:-:S02]  /*0e50*/  HADD2.F32 R19, -RZ, R33.H0_H0 ;  /* 0x20000021ff137230 */ /* 0x000fc40000004100 */
[----:B------:R-:W-:Y:S01]  /*0e60*/  FFMA.FTZ R24, R20, R21, R23 ;  /* 0x0000001514187223 */ /* 0x000fe20000010017 */
[----:B------:R-:W-:Y:S02]  /*0e70*/  HADD2.F32 R23, -RZ, R34.H1_H1 ;  /* 0x30000022ff177230 */ /* 0x000fe40000004100 */
[----:B------:R-:W-:Y:S01]  /*0e80*/  FADD.FTZ R14, -R6, R27 ;  /* 0x0000001b060e7221 */ /* 0x000fe20000010100 */
[----:B------:R-:W-:Y:S02]  /*0e90*/  HADD2.F32 R22, -RZ, R33.H1_H1 ;  /* 0x30000021ff167230 */ /* 0x000fe40000004100 */
[----:B------:R-:W-:Y:S01]  /*0ea0*/  FMUL.FTZ R28, R10, R19 ;  /* 0x000000130a1c7220 */ /* 0x000fe20000410000 */
[-C--:B------:R-:W-:Y:S01]  /*0eb0*/  FMUL.FTZ R21, R14, R7.reuse ;  /* 0x000000070e157220 */ /* 0x080fe20000410000 */
[----:B------:R-:W-:Y:S01]  /*0ec0*/  FADD.FTZ R26, -R6, R23 ;  /* 0x00000017061a7221 */ /* 0x000fe20000010100 */
[----:B------:R-:W-:Y:S01]  /*0ed0*/  FADD.FTZ R14, R13, R17 ;  /* 0x000000110d0e7221 */ /* 0x000fe20000010000 */
[----:B------:R-:W-:Y:S01]  /*0ee0*/  FADD.FTZ R48, R25, R28 ;  /* 0x0000001c19307221 */ /* 0x000fe20000010000 */
[----:B------:R-:W-:Y:S01]  /*0ef0*/  FADD.FTZ R13, R12, R16 ;  /* 0x000000100c0d7221 */ /* 0x000fe20000010000 */
[----:B------:R-:W-:Y:S01]  /*0f00*/  FFMA.FTZ R27, R21, R28, R24 ;  /* 0x0000001c151b7223 */ /* 0x000fe20000010018 */
[----:B------:R-:W-:Y:S01]  /*0f10*/  FMUL.FTZ R25, R11, R22 ;  /* 0x000000160b197220 */ /* 0x000fe20000410000 */
[----:B------:R-:W-:Y:S01]  /*0f20*/  FMUL.FTZ R26, R26, R7 ;  /* 0x000000071a1a7220 */ /* 0x000fe20000410000 */
[----:B------:R-:W-:Y:S01]  /*0f30*/  FFMA.FTZ R23, R16, R20, R15 ;  /* 0x0000001410177223 */ /* 0x000fe2000001000f */
[----:B------:R-:W-:Y:S01]  /*0f40*/  FADD.FTZ R15, R13, R22 ;  /* 0x000000160d0f7221 */ /* 0x000fe20000010000 */
[----:B------:R-:W-:Y:S01]  /*0f50*/  FADD.FTZ R17, R25, R48 ;  /* 0x0000003019117221 */ /* 0x000fe20000010000 */
[----:B------:R-:W-:Y:S01]  /*0f60*/  FFMA.FTZ R20, R26, R25, R27 ;  /* 0x000000191a147223 */ /* 0x000fe2000001001b */
[----:B------:R-:W-:Y:S01]  /*0f70*/  FADD.FTZ R14, R14, R19 ;  /* 0x000000130e0e7221 */ /* 0x000fe20000010000 */
[----:B------:R-:W-:Y:S01]  /*0f80*/  FFMA.FTZ R12, R19, R21, R18 ;  /* 0x00000015130c7223 */ /* 0x000fe20000010012 */
[----:B------:R-:W-:Y:S01]  /*0f90*/  FFMA.FTZ R13, R22, R26, R23 ;  /* 0x0000001a160d7223 */ /* 0x000fe20000010017 */
[----:B------:R-:W-:Y:S06]  /*0fa0*/  BRA `(.L_x_659) ;  /* 0x0000000800407947 */ /* 0x000fec0003800000 */
.L_x_658:
[--C-:B-----5:R-:W-:Y:S02]  /*0fb0*/  HADD2.F32 R13, -RZ, R40.reuse.H0_H0 ;  /* 0x20000028ff0d7230 */ /* 0x120fe40000004100 */
[----:B------:R-:W-:Y:S02]  /*0fc0*/  HADD2.F32 R15, -RZ, R40.H1_H1 ;  /* 0x30000028ff0f7230 */ /* 0x000fe40000004100 */
[----:B-1----:R-:W-:Y:S02]  /*0fd0*/  HADD2.F32 R21, -RZ, R38.H1_H1 ;  /* 0x30000026ff157230 */ /* 0x002fe40000004100 */
[----:B------:R-:W-:Y:S01]  /*0fe0*/  FADD.FTZ R12, -R6, R13 ;  /* 0x0000000d060c7221 */ /* 0x000fe20000010100 */
[----:B------:R-:W-:Y:S02]  /*0ff0*/  HADD2.F32 R25, -RZ, R36.H0_H0 ;  /* 0x20000024ff197230 */ /* 0x000fe40000004100 */
[----:B------:R-:W-:Y:S02]  /*1000*/  HADD2.F32 R27, -RZ, R39.H0_H0 ;  /* 0x20000027ff1b7230 */ /* 0x000fe40000004100 */
[----:B0-----:R-:W-:Y:S01]  /*1010*/  FMUL.FTZ R13, R12, R7 ;  /* 0x000000070c0d7220 */ /* 0x001fe20000410000 */
[----:B------:R-:W-:Y:S01]  /*1020*/  FADD.FTZ R12, -R6, R15 ;  /* 0x0000000f060c7221 */ /* 0x000fe20000010100 */
[----:B------:R-:W-:-:S02]  /*1030*/  HADD2.F32 R15, -RZ, R38.H0_H0 ;  /* 0x20000026ff0f7230 */ /* 0x000fc40000004100 */
[----:B------:R-:W-:Y:S01]  /*1040*/  FADD.FTZ R22, -R6, R21 ;  /* 0x0000001506167221 */ /* 0x000fe20000010100 */
[----:B------:R-:W-:Y:S01]  /*1050*/  FFMA.FTZ R20, R10, R13, R8 ;  /* 0x0000000d0a147223 */ /* 0x000fe20000010008 */
[-C--:B------:R-:W-:Y:S01]  /*1060*/  FMUL.FTZ R12, R12, R7.reuse ;  /* 0x000000070c0c7220 */ /* 0x080fe20000410000 */
[C---:B------:R-:W-:Y:S01]  /*1070*/  FADD.FTZ R24, -R6.reuse, R25 ;  /* 0x0000001906187221 */ /* 0x040fe20000010100 */
[----:B------:R-:W-:Y:S01]  /*1080*/  FADD.FTZ R18, -R6, R15 ;  /* 0x0000000f06127221 */ /* 0x000fe20000010100 */
[----:B------:R-:W-:Y:S01]  /*1090*/  FMUL.FTZ R14, R20, -1.4426950216293334961 ;  /* 0xbfb8aa3b140e7820 */ /* 0x000fe20000410000 */
[----:B------:R-:W-:Y:S01]  /*10a0*/  FFMA.FTZ R16, R11, R12, R9 ;  /* 0x0000000c0b107223 */ /* 0x000fe20000010009 */
[----:B------:R-:W-:Y:S02]  /*10b0*/  HADD2.F32 R48, -RZ, R37.H1_H1 ;  /* 0x30000025ff307230 */ /* 0x000fe40000004100 */
[----:B------:R-:W-:Y:S01]  /*10c0*/  FMUL.FTZ R15, R18, R7 ;  /* 0x00000007120f7220 */ /* 0x000fe20000410000 */
[----:B------:R-:W-:-:S02]  /*10d0*/  HADD2.F32 R29, -RZ, R34.H0_H0 ;  /* 0x20000022ff1d7230 */ /* 0x000fc40000004100 */
[----:B------:R-:W-:Y:S01]  /*10e0*/  FMUL.FTZ R19, R16, -1.4426950216293334961 ;  /* 0xbfb8aa3b10137820 */ /* 0x000fe20000410000 */
[----:B------:R-:W0:Y:S01]  /*10f0*/  MUFU.EX2 R14, R14 ;  /* 0x0000000e000e7308 */ /* 0x000e220000000800 */
[----:B------:R-:W-:-:S04]  /*1100*/  FFMA.FTZ R18, R10, R15, R8 ;  /* 0x0000000f0a127223 */ /* 0x000fc80000010008 */
[----:B------:R-:W-:-:S03]  /*1110*/  FMUL.FTZ R17, R18, -1.4426950216293334961 ;  /* 0xbfb8aa3b12117820 */ /* 0x000fc60000410000 */
[----:B------:R-:W1:Y:S08]  /*1120*/  MUFU.EX2 R19, R19 ;  /* 0x0000001300137308 */ /* 0x000e700000000800 */
[----:B------:R-:W2:Y:S01]  /*1130*/  MUFU.EX2 R17, R17 ;  /* 0x0000001100117308 */ /* 0x000ea20000000800 */
[----:B0-----:R-:W-:Y:S01]  /*1140*/  FADD.FTZ R26, R14, 1 ;  /* 0x3f8000000e1a7421 */ /* 0x001fe20000010000 */
[----:B------:R-:W-:-:S04]  /*1150*/  FMUL.FTZ R14, R22, R7 ;  /* 0x00000007160e7220 */ /* 0x000fc80000410000 */
[----:B------:R-:W-:Y:S02]  /*1160*/  FFMA.FTZ R21, R11, R14, R9 ;  /* 0x0000000e0b157223 */ /* 0x000fe40000010009 */
[----:B------:R-:W0:Y:S01]  /*1170*/  MUFU.RCP R26, R26 ;  /* 0x0000001a001a7308 */ /* 0x000e220000001000 */
[----:B-1----:R-:W-:Y:S01]  /*1180*/  FADD.FTZ R23, R19, 1 ;  /* 0x3f80000013177421 */ /* 0x002fe20000010000 */
[----:B------:R-:W-:-:S06]  /*1190*/  FMUL.FTZ R19, R21, -1.4426950216293334961 ;  /* 0xbfb8aa3b15137820 */ /* 0x000fcc0000410000 */
[----:B------:R-:W1:Y:S01]  /*11a0*/  MUFU.RCP R23, R23 ;  /* 0x0000001700177308 */ /* 0x000e620000001000 */
[----:B--2---:R-:W-:Y:S01]  /*11b0*/  FADD.FTZ R22, R17, 1 ;  /* 0x3f80000011167421 */ /* 0x004fe20000010000 */
[----:B------:R-:W-:-:S06]  /*11c0*/  FMUL.FTZ R17, R24, R7 ;  /* 0x0000000718117220 */ /* 0x000fcc0000410000 */
[----:B------:R-:W2:Y:S01]  /*11d0*/  MUFU.EX2 R19, R19 ;  /* 0x0000001300137308 */ /* 0x000ea20000000800 */
[----:B0-----:R-:W-:Y:S01]  /*11e0*/  FADD.FTZ R25, -R26, 1 ;  /* 0x3f8000001a197421 */ /* 0x001fe20000010100 */
[----:B------:R-:W-:-:S03]  /*11f0*/  FMUL.FTZ R26, R27, R26 ;  /* 0x0000001a1b1a7220 */ /* 0x000fc60000410000 */
[----:B------:R-:W-:Y:S01]  /*1200*/  FFMA.FTZ R25, R20, R25, 1 ;  /* 0x3f80000014197423 */ /* 0x000fe20000010019 */
[----:B------:R-:W-:Y:S02]  /*1210*/  FFMA.FTZ R20, R10, R17, R8 ;  /* 0x000000110a147223 */ /* 0x000fe40000010008 */
[----:B------:R-:W0:Y:S01]  /*1220*/  MUFU.RCP R22, R22 ;  /* 0x0000001600167308 */ /* 0x000e220000001000 */
[----:B-1----:R-:W-:Y:S01]  /*1230*/  FADD.FTZ R27, -R23, 1 ;  /* 0x3f800000171b7421 */ /* 0x002fe20000010100 */
[----:B------:R-:W-:Y:S01]  /*1240*/  FMUL.FTZ R24, R20, -1.4426950216293334961 ;  /* 0xbfb8aa3b14187820 */ /* 0x000fe20000410000 */
[----:B------:R-:W-:Y:S02]  /*1250*/  FMUL.FTZ R26, R26, R25 ;  /* 0x000000191a1a7220 */ /* 0x000fe40000410000 */
[----:B------:R-:W-:Y:S01]  /*1260*/  FFMA.FTZ R27, R16, R27, 1 ;  /* 0x3f800000101b7423 */ /* 0x000fe2000001001b */
[----:B------:R-:W-:Y:S02]  /*1270*/  HADD2.F32 R16, -RZ, R39.H1_H1 ;  /* 0x30000027ff107230 */ /* 0x000fe40000004100 */
[----:B------:R-:W1:Y:S03]  /*1280*/  MUFU.EX2 R24, R24 ;  /* 0x0000001800187308 */ /* 0x000e660000000800 */
[----:B------:R-:W-:Y:S01]  /*1290*/  FMUL.FTZ R16, R16, R23 ;  /* 0x0000001710107220 */ /* 0x000fe20000410000 */
[----:B------:R-:W-:-:S03]  /*12a0*/  HADD2.F32 R23, -RZ, R36.H1_H1 ;  /* 0x30000024ff177230 */ /* 0x000fc60000004100 */
[----:B------:R-:W-:Y:S01]  /*12b0*/  FMUL.FTZ R16, R16, R27 ;  /* 0x0000001b10107220 */ /* 0x000fe20000410000 */
[----:B--2---:R-:W-:Y:S01]  /*12c0*/  FADD.FTZ R27, R19, 1 ;  /* 0x3f800000131b7421 */ /* 0x004fe20000010000 */
[----:B0-----:R-:W-:-:S04]  /*12d0*/  FADD.FTZ R19, -R22, 1 ;  /* 0x3f80000016137421 */ /* 0x001fc80000010100 */
[----:B------:R-:W-:Y:S01]  /*12e0*/  FFMA.FTZ R19, R18, R19, 1 ;  /* 0x3f80000012137423 */ /* 0x000fe20000010013 */
[----:B------:R-:W-:Y:S01]  /*12f0*/  FADD.FTZ R18, -R6, R23 ;  /* 0x0000001706127221 */ /* 0x000fe20000010100 */
[----:B------:R-:W-:Y:S01]  /*1300*/  HADD2.F32 R23, -RZ, R37.H0_H0 ;  /* 0x20000025ff177230 */ /* 0x000fe20000004100 */
[----:B------:R-:W0:Y:S01]  /*1310*/  MUFU.RCP R27, R27 ;  /* 0x0000001b001b7308 */ /* 0x000e220000001000 */
[----:B-1----:R-:W-:Y:S01]  /*1320*/  FADD.FTZ R24, R24, 1 ;  /* 0x3f80000018187421 */ /* 0x002fe20000010000 */
[----:B------:R-:W-:Y:S02]  /*1330*/  FMUL.FTZ R18, R18, R7 ;  /* 0x0000000712127220 */ /* 0x000fe40000410000 */
[----:B------:R-:W-:Y:S02]  /*1340*/  FMUL.FTZ R22, R23, R22 ;  /* 0x0000001617167220 */ /* 0x000fe40000410000 */
[----:B------:R-:W-:Y:S02]  /*1350*/  FFMA.FTZ R23, R11, R18, R9 ;  /* 0x000000120b177223 */ /* 0x000fe40000010009 */
[----:B------:R-:W1:Y:S01]  /*1360*/  MUFU.RCP R25, R24 ;  /* 0x0000001800197308 */ /* 0x000e620000001000 */
[----:B------:R-:W-:Y:S01]  /*1370*/  FMUL.FTZ R19, R22, R19 ;  /* 0x0000001316137220 */ /* 0x000fe20000410000 */
[----:B------:R-:W-:-:S06]  /*1380*/  FMUL.FTZ R28, R23, -1.4426950216293334961 ;  /* 0xbfb8aa3b171c7820 */ /* 0x000fcc0000410000 */
[----:B------:R-:W2:Y:S01]  /*1390*/  MUFU.EX2 R28, R28 ;  /* 0x0000001c001c7308 */ /* 0x000ea20000000800 */
[----:B0-----:R-:W-:Y:S01]  /*13a0*/  FADD.FTZ R22, -R27, 1 ;  /* 0x3f8000001b167421 */ /* 0x001fe20000010100 */
[----:B------:R-:W-:Y:S01]  /*13b0*/  FMUL.FTZ R27, R48, R27 ;  /* 0x0000001b301b7220 */ /* 0x000fe20000410000 */
[----:B------:R-:W-:Y:S02]  /*13c0*/  FADD.FTZ R48, -R6, R29 ;  /* 0x0000001d06307221 */ /* 0x000fe40000010100 */
[----:B------:R-:W-:Y:S01]  /*13d0*/  FFMA.FTZ R22, R21, R22, 1 ;  /* 0x3f80000015167423 */ /* 0x000fe20000010016 */
[----:B-1----:R-:W-:-:S04]  /*13e0*/  FADD.FTZ R21, -R25, 1 ;  /* 0x3f80000019157421 */ /* 0x002fc80000010100 */
[----:B------:R-:W-:Y:S01]  /*13f0*/  FFMA.FTZ R24, R20, R21, 1 ;  /* 0x3f80000014187423 */ /* 0x000fe20000010015 */
[--C-:B------:R-:W-:Y:S02]  /*1400*/  HADD2.F32 R20, -RZ, R35.reuse.H0_H0 ;  /* 0x20000023ff147230 */ /* 0x100fe40000004100 */
[----:B------:R-:W-:Y:S01]  /*1410*/  FMUL.FTZ R21, R48, R7 ;  /* 0x0000000730157220 */ /* 0x000fe20000410000 */
[----:B--2---:R-:W-:Y:S02]  /*1420*/  FADD.FTZ R29, R28, 1 ;  /* 0x3f8000001c1d7421 */ /* 0x004fe40000010000 */
[----:B------:R-:W-:Y:S01]  /*1430*/  FMUL.FTZ R49, R20, R25 ;  /* 0x0000001914317220 */ /* 0x000fe20000410000 */
[----:B------:R-:W-:Y:S01]  /*1440*/  FFMA.FTZ R25, R10, R21, R8 ;  /* 0x000000150a197223 */ /* 0x000fe20000010008 */
[----:B------:R-:W-:Y:S01]  /*1450*/  FMUL.FTZ R20, R27, R22 ;  /* 0x000000161b147220 */ /* 0x000fe20000410000 */
[----:B------:R-:W-:Y:S01]  /*1460*/  HADD2.F32 R27, -RZ, R35.H1_H1 ;  /* 0x30000023ff1b7230 */ /* 0x000fe20000004100 */
[----:B------:R-:W0:Y:S01]  /*1470*/  MUFU.RCP R29, R29 ;  /* 0x0000001d001d7308 */ /* 0x000e220000001000 */
[----:B------:R-:W-:Y:S01]  /*1480*/  FMUL.FTZ R48, R25, -1.4426950216293334961 ;  /* 0xbfb8aa3b19307820 */ /* 0x000fe20000410000 */
[----:B------:R-:W-:-:S06]  /*1490*/  FMUL.FTZ R22, R49, R24 ;  /* 0x0000001831167220 */ /* 0x000fcc0000410000 */
[----:B------:R-:W1:Y:S01]  /*14a0*/  MUFU.EX2 R28, R48 ;  /* 0x00000030001c7308 */ /* 0x000e620000000800 */
[----:B0-----:R-:W-:-:S04]  /*14b0*/  FADD.FTZ R24, -R29, 1 ;  /* 0x3f8000001d187421 */ /* 0x001fc80000010100 */
[----:B------:R-:W-:Y:S01]  /*14c0*/  FFMA.FTZ R23, R23, R24, 1 ;  /* 0x3f80000017177423 */ /* 0x000fe20000010018 */
[----:B------:R-:W-:Y:S01]  /*14d0*/  FMUL.FTZ R24, R27, R29 ;  /* 0x0000001d1b187220 */ /* 0x000fe20000410000 */
[----:B-1----:R-:W-:Y:S01]  /*14e0*/  FADD.FTZ R27, R28, 1 ;  /* 0x3f8000001c1b7421 */ /* 0x002fe20000010000 */
[----:B------:R-:W-:Y:S02]  /*14f0*/  FMUL.FTZ R28, R10, R26 ;  /* 0x0000001a0a1c7220 */ /* 0x000fe40000410000 */
[----:B------:R-:W-:Y:S01]  /*1500*/  FMUL.FTZ R24, R24, R23 ;  /* 0x0000001718187220 */ /* 0x000fe20000410000 */
[----:B------:R-:W-:Y:S01]  /*1510*/  FMUL.FTZ R23, R11, R16 ;  /* 0x000000100b177220 */ /* 0x000fe20000410000 */
[----:B------:R-:W-:Y:S01]  /*1520*/  FFMA.FTZ R29, R13, R28, RZ ;  /* 0x0000001c0d1d7223 */ /* 0x000fe200000100ff */
[----:B------:R-:W0:Y:S01]  /*1530*/  MUFU.RCP R27, R27 ;  /* 0x0000001b001b7308 */ /* 0x000e220000001000 */
[----:B------:R-:W-:Y:S02]  /*1540*/  FADD.FTZ R48, RZ, R28 ;  /* 0x0000001cff307221 */ /* 0x000fe40000010000 */
[----:B------:R-:W-:-:S02]  /*1550*/  FFMA.FTZ R28, R12, R23, R29 ;  /* 0x000000170c1c7223 */ /* 0x000fc4000001001d */
[----:B------:R-:W-:Y:S01]  /*1560*/  FADD.FTZ R23, R23, R48 ;  /* 0x0000003017177221 */ /* 0x000fe20000010000 */
[----:B------:R-:W-:-:S05]  /*1570*/  HADD2.F32 R48, -RZ, R33.H0_H0 ;  /* 0x20000021ff307230 */ /* 0x000fca0000004100 */
[----:B0-----:R-:W-:Y:S01]  /*1580*/  FMUL.FTZ R29, R48, R27 ;  /* 0x0000001b301d7220 */ /* 0x001fe20000410000 */
[----:B------:R-:W-:-:S04]  /*1590*/  FADD.FTZ R48, -R27, 1 ;  /* 0x3f8000001b307421 */ /* 0x000fc80000010100 */
[----:B------:R-:W-:-:S04]  /*15a0*/  FFMA.FTZ R48, R25, R48, 1 ;  /* 0x3f80000019307423 */ /* 0x000fc80000010030 */
[----:B------:R-:W-:Y:S01]  /*15b0*/  FMUL.FTZ R25, R29, R48 ;  /* 0x000000301d197220 */ /* 0x000fe20000410000 */
[----:B------:R-:W-:Y:S01]  /*15c0*/  FFMA.FTZ R48, R13, R26, RZ ;  /* 0x0000001a0d307223 */ /* 0x000fe200000100ff */
[----:B------:R-:W-:Y:S02]  /*15d0*/  HADD2.F32 R13, -RZ, R34.H1_H1 ;  /* 0x30000022ff0d7230 */ /* 0x000fe40000004100 */
[----:B------:R-:W-:Y:S01]  /*15e0*/  FADD.FTZ R26, RZ, R26 ;  /* 0x0000001aff1a7221 */ /* 0x000fe20000010000 */
[-C--:B------:R-:W-:Y:S01]  /*15f0*/  FMUL.FTZ R29, R10, R19.reuse ;  /* 0x000000130a1d7220 */ /* 0x080fe20000410000 */
[C---:B------:R-:W-:Y:S01]  /*1600*/  FFMA.FTZ R27, R15.reuse, R19, R48 ;  /* 0x000000130f1b7223 */ /* 0x040fe20000010030 */
[----:B------:R-:W-:Y:S01]  /*1610*/  FADD.FTZ R49, -R6, R13 ;  /* 0x0000000d06317221 */ /* 0x000fe20000010100 */
[----:B------:R-:W-:Y:S01]  /*1620*/  FADD.FTZ R13, R26, R19 ;  /* 0x000000131a0d7221 */ /* 0x000fe20000010000 */
[----:B------:R-:W-:Y:S01]  /*1630*/  FFMA.FTZ R15, R15, R29, R28 ;  /* 0x0000001d0f0f7223 */ /* 0x000fe2000001001c */
[----:B------:R-:W-:Y:S01]  /*1640*/  FADD.FTZ R23, R23, R29 ;  /* 0x0000001d17177221 */ /* 0x000fe20000010000 */
[----:B------:R-:W-:Y:S01]  /*1650*/  FMUL.FTZ R26, R49, R7 ;  /* 0x00000007311a7220 */ /* 0x000fe20000410000 */
[----:B------:R-:W-:-:S02]  /*1660*/  HADD2.F32 R29, -RZ, R33.H1_H1 ;  /* 0x30000021ff1d7230 */ /* 0x000fc40000004100 */
[----:B------:R-:W-:Y:S01]  /*1670*/  FADD.FTZ R49, RZ, R16 ;  /* 0x00000010ff317221 */ /* 0x000fe20000010000 */
[----:B------:R-:W-:-:S04]  /*1680*/  FFMA.FTZ R19, R11, R26, R9 ;  /* 0x0000001a0b137223 */ /* 0x000fc80000010009 */
[----:B------:R-:W-:-:S06]  /*1690*/  FMUL.FTZ R28, R19, -1.4426950216293334961 ;  /* 0xbfb8aa3b131c7820 */ /* 0x000fcc0000410000 */
[----:B------:R-:W0:Y:S02]  /*16a0*/  MUFU.EX2 R28, R28 ;  /* 0x0000001c001c7308 */ /* 0x000e240000000800 */
[----:B0-----:R-:W-:-:S06]  /*16b0*/  FADD.FTZ R48, R28, 1 ;  /* 0x3f8000001c307421 */ /* 0x001fcc0000010000 */
[----:B------:R-:W0:Y:S02]  /*16c0*/  MUFU.RCP R48, R48 ;  /* 0x0000003000307308 */ /* 0x000e240000001000 */
[----:B0-----:R-:W-:Y:S01]  /*16d0*/  FMUL.FTZ R28, R29, R48 ;  /* 0x000000301d1c7220 */ /* 0x001fe20000410000 */
[----:B------:R-:W-:Y:S01]  /*16e0*/  FADD.FTZ R48, -R48, 1 ;  /* 0x3f80000030307421 */ /* 0x000fe20000010100 */
[----:B------:R-:W-:Y:S01]  /*16f0*/  FFMA.FTZ R29, R12, R16, RZ ;  /* 0x000000100c1d7223 */ /* 0x000fe200000100ff */
[----:B------:R-:W-:Y:S02]  /*1700*/  FMUL.FTZ R12, R10, R22 ;  /* 0x000000160a0c7220 */ /* 0x000fe40000410000 */
[----:B------:R-:W-:Y:S01]  /*1710*/  FFMA.FTZ R16, R19, R48, 1 ;  /* 0x3f80000013107423 */ /* 0x000fe20000010030 */
[----:B------:R-:W-:Y:S01]  /*1720*/  FADD.FTZ R19, R49, R20 ;  /* 0x0000001431137221 */ /* 0x000fe20000010000 */
[-C--:B------:R-:W-:Y:S01]  /*1730*/  FFMA.FTZ R29, R14, R20.reuse, R29 ;  /* 0x000000140e1d7223 */ /* 0x080fe2000001001d */
[C---:B------:R-:W-:Y:S01]  /*1740*/  FMUL.FTZ R20, R11.reuse, R20 ;  /* 0x000000140b147220 */ /* 0x040fe20000410000 */
[----:B------:R-:W-:Y:S01]  /*1750*/  FMUL.FTZ R16, R28, R16 ;  /* 0x000000101c107220 */ /* 0x000fe20000410000 */
[----:B------:R-:W-:Y:S01]  /*1760*/  FMUL.FTZ R28, R10, R25 ;  /* 0x000000190a1c7220 */ /* 0x000fe20000410000 */
[----:B------:R-:W-:Y:S01]  /*1770*/  FFMA.FTZ R29, R18, R24, R29 ;  /* 0x00000018121d7223 */ /* 0x000fe2000001001d */
[----:B------:R-:W-:Y:S01]  /*1780*/  FFMA.FTZ R14, R14, R20, R15 ;  /* 0x000000140e0e7223 */ /* 0x000fe2000001000f */
[----:B------:R-:W-:Y:S01]  /*1790*/  FADD.FTZ R23, R20, R23 ;  /* 0x0000001714177221 */ /* 0x000fe20000010000 */
[----:B------:R-:W-:Y:S01]  /*17a0*/  FMUL.FTZ R15, R11, R24 ;  /* 0x000000180b0f7220 */ /* 0x000fe20000410000 */
[----:B------:R-:W-:Y:S01]  /*17b0*/  FADD.FTZ R19, R19, R24 ;  /* 0x0000001813137221 */ /* 0x000fe20000010000 */
[----:B------:R-:W-:Y:S01]  /*17c0*/  FFMA.FTZ R49, R17, R12, R14 ;  /* 0x0000000c11317223 */ /* 0x000fe2000001000e */
[----:B------:R-:W-:Y:S01]  /*17d0*/  FADD.FTZ R14, R23, R12 ;  /* 0x0000000c170e7221 */ /* 0x000fe20000010000 */
[----:B------:R-:W-:Y:S01]  /*17e0*/  FFMA.FTZ R12, R17, R22, R27 ;  /* 0x00000016110c7223 */ /* 0x000fe2000001001b */
[----:B------:R-:W-:Y:S01]  /*17f0*/  FMUL.FTZ R17, R11, R16 ;  /* 0x000000100b117220 */ /* 0x000fe20000410000 */
[----:B------:R-:W-:Y:S01]  /*1800*/  FFMA.FTZ R20, R18, R15, R49 ;  /* 0x0000000f12147223 */ /* 0x000fe20000010031 */
[----:B------:R-:W-:Y:S01]  /*1810*/  FADD.FTZ R15, R15, R14 ;  /* 0x0000000e0f0f7221 */ /* 0x000fe20000010000 */
[----:B------:R-:W-:Y:S01]  /*1820*/  FADD.FTZ R14, R13, R22 ;  /* 0x000000160d0e7221 */ /* 0x000fe20000010000 */
[C---:B------:R-:W-:Y:S01]  /*1830*/  FFMA.FTZ R12, R21.reuse, R25, R12 ;  /* 0x00000019150c7223 */ /* 0x040fe2000001000c */
[----:B------:R-:W-:Y:S01]  /*1840*/  FFMA.FTZ R13, R21, R28, R20 ;  /* 0x0000001c150d7223 */ /* 0x000fe20000010014 */
[----:B------:R-:W-:Y:S01]  /*1850*/  FADD.FTZ R28, R15, R28 ;  /* 0x0000001c0f1c7221 */ /* 0x000fe20000010000 */
[----:B------:R-:W-:Y:S01]  /*1860*/  FADD.FTZ R14, R14, R25 ;  /* 0x000000190e0e7221 */ /* 0x000fe20000010000 */
[----:B------:R-:W-:Y:S01]  /*1870*/  FADD.FTZ R15, R19, R16 ;  /* 0x00000010130f7221 */ /* 0x000fe20000010000 */
[C---:B------:R-:W-:Y:S01]  /*1880*/  FFMA.FTZ R20, R26.reuse, R17, R13 ;  /* 0x000000111a147223 */ /* 0x040fe2000001000d */
[----:B------:R-:W-:Y:S01]  /*1890*/  FADD.FTZ R17, R17, R28 ;  /* 0x0000001c11117221 */ /* 0x000fe20000010000 */
[----:B------:R-:W-:-:S07]  /*18a0*/  FFMA.FTZ R13, R26, R16, R29 ;  /* 0x000000101a0d7223 */ /* 0x000fce000001001d */
.L_x_659:
        /* <DEDUP_REMOVED lines=9> */
[----:B------:R-:W-:Y:S02]  /*1940*/  ISETP.GT.AND P5, PT, R0, 0x17, PT ;  /* 0x000000170000780c */ /* 0x000fe40003fa4270 */
[----:B------:R-:W-:-:S02]  /*1950*/  ISETP.NE.AND P2, PT, R32, RZ, PT ;  /* 0x000000ff2000720c */ /* 0x000fc40003f45270 */
[----:B------:R-:W-:Y:S02]  /*1960*/  ISETP.GE.U32.AND P3, PT, R2, 0x2, PT ;  /* 0x000000020200780c */ /* 0x000fe40003f66070 */
[----:B0-----:R-:W-:Y:S01]  /*1970*/  @!P1 FADD.FTZ R20, R16, R20 ;  /* 0x0000001410149221 */ /* 0x001fe20000010000 */
[----:B-1----:R-:W-:Y:S01]  /*1980*/  ULEA UR5, UR7, UR5, 0x18 ;  /* 0x0000000507057291 */ /* 0x002fe2000f8ec0ff */
[----:B--2---:R-:W-:-:S03]  /*1990*/  @!P1 FADD.FTZ R18, R17, R18 ;  /* 0x0000001211129221 */ /* 0x004fc60000010000 */
[----:B------:R-:W0:Y:S01]  /*19a0*/  SHFL.DOWN PT, R16, R20, 0x2, 0x1f ;  /* 0x08401f0014107f89 */ /* 0x000e2200000e0000 */
[----:B------:R-:W-:Y:S02]  /*19b0*/  ISETP.GT.AND P1, PT, R0, 0x1d, PT ;  /* 0x0000001d0000780c */ /* 0x000fe40003f24270 */
[----:B------:R-:W-:Y:S01]  /*19c0*/  LEA R48, R32, UR5, 0x4 ;  /* 0x0000000520307c11 */ /* 0x000fe2000f8e20ff */
        /* <DEDUP_REMOVED lines=27> */
.L_x_661:
[----:B------:R-:W-:Y:S05]  /*1b80*/  BSYNC.RECONVERGENT B0 ;  /* 0x0000000000007941 */ /* 0x000fea0003800200 */
.L_x_660:
        /* <DEDUP_REMOVED lines=32> */
.L_x_663:
[----:B------:R-:W-:Y:S05]  /*1d90*/  BSYNC.RECONVERGENT B0 ;  /* 0x0000000000007941 */ /* 0x000fea0003800200 */
.L_x_662:
        /* <DEDUP_REMOVED lines=158> */
.L_x_665:
[----:B------:R-:W-:Y:S05]  /*2780*/  BSYNC.RECONVERGENT B0 ;  /* 0x0000000000007941 */ /* 0x000fea0003800200 */
.L_x_664:
[----:B------:R-:W-:Y:S04]  /*2790*/  BSSY.RECONVERGENT B0, `(.L_x_666) ;  /* 0x000001d000007945 */ /* 0x000fe80003800200 */
[----:B------:R-:W-:Y:S05]  /*27a0*/  @P1 BRA `(.L_x_667) ;  /* 0x00000000006c1947 */ /* 0x000fea0003800000 */
[----:B---3--:R-:W2:Y:S01]  /*27b0*/  LDC.64 R16, c[0x0][0x3f8] ;  /* 0x0000fe00ff107b82 */ /* 0x008ea20000000a00 */
[----:B------:R-:W-:-:S07]  /*27c0*/  IMAD R47, R47, 0xc, R32 ;  /* 0x0000000c2f2f7824 */ /* 0x000fce00078e0220 */
[----:B-1----:R-:W1:Y:S01]  /*27d0*/  LDC.64 R18, c[0x0][0x3d8] ;  /* 0x0000f600ff127b82 */ /* 0x002e620000000a00 */
        /* <DEDUP_REMOVED lines=24> */
.L_x_667:
[----:B------:R-:W-:Y:S05]  /*2960*/  BSYNC.RECONVERGENT B0 ;  /* 0x0000000000007941 */ /* 0x000fea0003800200 */
.L_x_666:
        /* <DEDUP_REMOVED lines=24> */
.L_x_670:
[----:B----4-:R-:W3:Y:S04]  /*2af0*/  LDG.E.STRONG.GPU R14, desc[UR8][R12.64] ;  /* 0x000000080c0e7981 */ /* 0x010ee8000c1ef900 */
[----:B---3--:R-:W-:Y:S01]  /*2b00*/  CCTL.IVALL ;  /* 0x00000000ff00798f */ /* 0x008fe20002000000 */
[----:B------:R-:W-:Y:S05]  /*2b10*/  YIELD ;  /* 0x0000000000007946 */ /* 0x000fea0003800000 */
[----:B------:R-:W-:-:S13]  /*2b20*/  ISETP.NE.AND P1, PT, R14, R19, PT ;  /* 0x000000130e00720c */ /* 0x000fda0003f25270 */
[----:B------:R-:W-:Y:S05]  /*2b30*/  @P1 BRA `(.L_x_670) ;  /* 0xfffffffc00ec1947 */ /* 0x000fea000383ffff */
.L_x_669:
[----:B------:R-:W-:Y:S05]  /*2b40*/  WARPSYNC.ALL ;  /* 0x0000000000007948 */ /* 0x000fea0003800000 */
[----:B------:R-:W-:Y:S01]  /*2b50*/  BAR.SYNC.DEFER_BLOCKING 0x0 ;  /* 0x0000000000007b1d */ /* 0x000fe20000010000 */
[----:B--2---:R-:W-:-:S05]  /*2b60*/  HFMA2 R20, -RZ, RZ, 0, 0 ;  /* 0x00000000ff147431 */ /* 0x004fca00000001ff */
[----:B------:R-:W-:Y:S05]  /*2b70*/  @!P3 BRA `(.L_x_671) ;  /* 0x000000040018b947 */ /* 0x000fea0003800000 */
[CC--:B------:R-:W-:Y:S01]  /*2b80*/  LEA R27, R30.reuse, R31.reuse, 0x1 ;  /* 0x0000001f1e1b7211 */ /* 0x0c0fe200078e08ff */
[C-C-:B------:R-:W-:Y:S01]  /*2b90*/  IMAD R26, R30.reuse, 0x6, R31.reuse ;  /* 0x000000061e1a7824 */ /* 0x140fe200078e021f */
[CC--:B------:R-:W-:Y:S01]  /*2ba0*/  LEA R22, R30.reuse, R31.reuse, 0x2 ;  /* 0x0000001f1e167211 */ /* 0x0c0fe200078e10ff */
[C-C-:B------:R-:W-:Y:S01]  /*2bb0*/  IMAD R25, R30.reuse, 0x5, R31.reuse ;  /* 0x000000051e197824 */ /* 0x140fe200078e021f */
[----:B------:R-:W-:Y:S01]  /*2bc0*/  IADD3 R21, PT, PT, R31, R30, RZ ;  /* 0x0000001e1f157210 */ /* 0x000fe20007ffe0ff */
[C-C-:B------:R-:W-:Y:S01]  /*2bd0*/  IMAD R24, R30.reuse, 0x3, R31.reuse ;  /* 0x000000031e187824 */ /* 0x140fe200078e021f */
[----:B-1----:R-:W-:Y:S01]  /*2be0*/  MOV R18, RZ ;  /* 0x000000ff00127202 */ /* 0x002fe20000000f00 */
[----:B------:R-:W-:Y:S01]  /*2bf0*/  IMAD R23, R30, 0x7, R31 ;  /* 0x000000071e177824 */ /* 0x000fe200078e021f */
[----:B------:R-:W-:Y:S01]  /*2c00*/  MOV R19, R31 ;  /* 0x0000001f00137202 */ /* 0x000fe20000000f00 */
[----:B------:R-:W-:Y:S01]  /*2c10*/  UIADD3 UR5, UPT, UPT, -UR10, URZ, URZ ;  /* 0x000000ff0a057290 */ /* 0x000fe2000fffe1ff */
[----:B------:R-:W-:-:S11]  /*2c20*/  LOP3.LUT R20, R2, 0x7ffffff8, RZ, 0xc0, !PT ;  /* 0x7ffffff802147812 */ /* 0x000fd600078ec0ff */
.L_x_672:
        /* <DEDUP_REMOVED lines=59> */
.L_x_671:
[----:B----4-:R-:W-:-:S13]  /*2fe0*/  LOP3.LUT P1, R12, R2, 0x7, RZ, 0xc0, !PT ;  /* 0x00000007020c7812 */ /* 0x010fda000782c0ff */
[----:B------:R-:W-:Y:S05]  /*2ff0*/  @!P1 BRA `(.L_x_668) ;  /* 0x0000000000f09947 */ /* 0x000fea0003800000 */
[----:B------:R-:W-:Y:S02]  /*3000*/  IADD3 R12, PT, PT, R12, -0x1, RZ ;  /* 0xffffffff0c0c7810 */ /* 0x000fe40007ffe0ff */
[----:B-1----:R-:W-:Y:S02]  /*3010*/  LOP3.LUT P1, R18, R2, 0x3, RZ, 0xc0, !PT ;  /* 0x0000000302127812 */ /* 0x002fe4000782c0ff */
        /* <DEDUP_REMOVED lines=30> */
.L_x_673:
        /* <DEDUP_REMOVED lines=18> */
.L_x_674:
        /* <DEDUP_REMOVED lines=9> */
.L_x_675:
[----:B------:R-:W-:Y:S05]  /*33b0*/  BSYNC.RECONVERGENT B0 ;  /* 0x0000000000007941 */ /* 0x000fea0003800200 */
.L_x_668:
[----:B------:R-:W5:Y:S01]  /*33c0*/  S2UR UR6, SR_CgaCtaId ;  /* 0x00000000000679c3 */ /* 0x000f620000008800 */
[----:B------:R-:W-:Y:S01]  /*33d0*/  UMOV UR5, 0x400 ;  /* 0x0000040000057882 */ /* 0x000fe20000000000 */
[----:B------:R-:W0:Y:S01]  /*33e0*/  LDCU.64 UR12, c[0x0][0x400] ;  /* 0x00008000ff0c77ac */ /* 0x000e220008000a00 */
[----:B----4-:R-:W-:Y:S02]  /*33f0*/  HADD2.F32 R19, -RZ, R40.H1_H1 ;  /* 0x30000028ff137230 */ /* 0x010fe40000004100 */
[----:B------:R-:W-:Y:S02]  /*3400*/  HADD2.F32 R21, -RZ, R38.H0_H0 ;  /* 0x20000026ff157230 */ /* 0x000fe40000004100 */
[----:B------:R-:W-:Y:S01]  /*3410*/  HADD2.F32 R25, -RZ, R36.H0_H0 ;  /* 0x20000024ff197230 */ /* 0x000fe20000004100 */
[----:B------:R-:W4:Y:S01]  /*3420*/  LDC R15, c[0x0][0x41c] ;  /* 0x00010700ff0f7b82 */ /* 0x000f220000000800 */
[----:B------:R-:W-:Y:S02]  /*3430*/  HADD2.F32 R23, -RZ, R38.H1_H1 ;  /* 0x30000026ff177230 */ /* 0x000fe40000004100 */
[----:B------:R-:W-:Y:S01]  /*3440*/  FADD.FTZ R24, -R6, R21 ;  /* 0x0000001506187221 */ /* 0x000fe20000010100 */
[----:B------:R-:W-:-:S02]  /*3450*/  HADD2.F32 R27, -RZ, R36.H1_H1 ;  /* 0x30000024ff1b7230 */ /* 0x000fc40000004100 */
[C---:B------:R-:W-:Y:S01]  /*3460*/  FADD.FTZ R22, -R6.reuse, R25 ;  /* 0x0000001906167221 */ /* 0x040fe20000010100 */
[----:B------:R-:W-:Y:S02]  /*3470*/  HADD2.F32 R47, -RZ, R34.H1_H1 ;  /* 0x30000022ff2f7230 */ /* 0x000fe40000004100 */
[C---:B------:R-:W-:Y:S01]  /*3480*/  FADD.FTZ R14, -R6.reuse, R23 ;  /* 0x00000017060e7221 */ /* 0x040fe20000010100 */
[----:B--2---:R-:W-:Y:S01]  /*3490*/  FADD.FTZ R20, -R6, R27 ;  /* 0x0000001b06147221 */ /* 0x004fe20000010100 */
[----:B------:R-:W-:Y:S01]  /*34a0*/  HADD2.F32 R27, -RZ, R39.H0_H0 ;  /* 0x20000027ff1b7230 */ /* 0x000fe20000004100 */
[----:B0-----:R-:W-:Y:S01]  /*34b0*/  ISETP.GE.U32.AND P1, PT, R44, UR12, PT ;  /* 0x0000000c2c007c0c */ /* 0x001fe2000bf26070 */
[----:B-----5:R-:W-:Y:S01]  /*34c0*/  ULEA UR5, UR6, UR5, 0x18 ;  /* 0x0000000506057291 */ /* 0x020fe2000f8ec0ff */
[----:B----4-:R-:W-:-:S08]  /*34d0*/  IMAD R15, R15, UR10, R46 ;  /* 0x0000000a0f0f7c24 */ /* 0x010fd0000f8e022e */
[----:B------:R3:W-:Y:S01]  /*34e0*/  @!P2 STS.64 [UR5+0x78], R28 ;  /* 0x0000781cff00a988 */ /* 0x0007e20008000a05 */
[----:B------:R-:W-:Y:S01]  /*34f0*/  BAR.SYNC.DEFER_BLOCKING 0x0 ;  /* 0x0000000000007b1d */ /* 0x000fe20000010000 */
[C---:B------:R-:W-:Y:S01]  /*3500*/  ISETP.GE.U32.AND P2, PT, R15.reuse, UR12, PT ;  /* 0x0000000c0f007c0c */ /* 0x040fe2000bf46070 */
[----:B---3--:R-:W-:Y:S01]  /*3510*/  FADD.FTZ R28, -R6, R19 ;  /* 0x00000013061c7221 */ /* 0x008fe20000010100 */
[----:B------:R-:W-:Y:S01]  /*3520*/  IADD3 R19, PT, PT, R15, 0x20, RZ ;  /* 0x000000200f137810 */ /* 0x000fe20007ffe0ff */
[----:B------:R-:W-:Y:S02]  /*3530*/  HADD2.F32 R29, -RZ, R34.H0_H0 ;  /* 0x20000022ff1d7230 */ /* 0x000fe40000004100 */
[----:B------:R-:W-:Y:S01]  /*3540*/  FMUL.FTZ R28, R28, R7 ;  /* 0x000000071c1c7220 */ /* 0x000fe20000410000 */
[----:B------:R-:W-:Y:S02]  /*3550*/  ISETP.GE.U32.AND P3, PT, R19, UR12, PT ;  /* 0x0000000c13007c0c */ /* 0x000fe4000bf66070 */
[----:B------:R-:W-:Y:S01]  /*3560*/  SHF.R.S32.HI R21, RZ, 0x1f, R19 ;  /* 0x0000001fff157819 */ /* 0x000fe20000011413 */
[----:B-1----:R-:W-:-:S03]  /*3570*/  FADD.FTZ R18, -R6, R29 ;  /* 0x0000001d06127221 */ /* 0x002fc60000010100 */
[----:B------:R-:W-:Y:S01]  /*3580*/  ISETP.GE.AND.EX P3, PT, R21, UR13, PT, P3 ;  /* 0x0000000d15007c0c */ /* 0x000fe2000bf66330 */
[----:B------:R-:W0:Y:S01]  /*3590*/  LDS.64 R12, [UR5+0x78] ;  /* 0x00007805ff0c7984 */ /* 0x000e220008000a00 */
[----:B------:R-:W0:Y:S02]  /*35a0*/  LDCU UR5, c[0x0][0x42c] ;  /* 0x00008580ff0577ac */ /* 0x000e240008000800 */
[----:B0-----:R-:W-:Y:S01]  /*35b0*/  FMUL.FTZ R17, R13, UR5 ;  /* 0x000000050d117c20 */ /* 0x001fe20008410000 */
[----:B------:R-:W-:Y:S02]  /*35c0*/  HADD2.F32 R13, -RZ, R40.H0_H0 ;  /* 0x20000028ff0d7230 */ /* 0x000fe40000004100 */
[----:B------:R-:W-:Y:S01]  /*35d0*/  FMUL.FTZ R16, R12, UR5 ;  /* 0x000000050c107c20 */ /* 0x000fe20008410000 */
[----:B------:R-:W-:Y:S02]  /*35e0*/  SHF.R.S32.HI R12, RZ, 0x1f, R15 ;  /* 0x0000001fff0c7819 */ /* 0x000fe4000001140f */
[----:B------:R-:W-:-:S02]  /*35f0*/  FADD.FTZ R26, -R6, R13 ;  /* 0x0000000d061a7221 */ /* 0x000fc40000010100 */
[----:B------:R-:W-:Y:S01]  /*3600*/  ISETP.GE.AND.EX P2, PT, R12, UR13, PT, P2 ;  /* 0x0000000d0c007c0c */ /* 0x000fe2000bf46320 */
[----:B------:R-:W-:Y:S01]  /*3610*/  FADD.FTZ R6, -R6, R47 ;  /* 0x0000002f06067221 */ /* 0x000fe20000010100 */
[----:B------:R-:W-:Y:S01]  /*3620*/  FMUL.FTZ R25, R26, R7 ;  /* 0x000000071a197220 */ /* 0x000fe20000410000 */
[----:B------:R-:W-:-:S03]  /*3630*/  HADD2.F32 R26, -RZ, R39.H1_H1 ;  /* 0x30000027ff1a7230 */ /* 0x000fc60000004100 */
        /* <DEDUP_REMOVED lines=20> */
.L_x_676:
[----:B------:R-:W-:Y:S01]  /*3780*/  FFMA.FTZ R34, R16, R28, R17 ;  /* 0x0000001c10227223 */ /* 0x000fe20000010011 */
[----:B------:R-:W-:Y:S01]  /*3790*/  BSSY.RECONVERGENT B0, `(.L_x_677) ;  /* 0x0000014000007945 */ /* 0x000fe20003800200 */
[----:B------:R-:W-:Y:S01]  /*37a0*/  FMUL.FTZ R23, R24, R7 ;  /* 0x0000000718177220 */ /* 0x000fe20000410000 */
        /* <DEDUP_REMOVED lines=9> */
[----:B------:R-:W-:Y:S01]  /*3840*/  F2FP.F16.F32.PACK_AB R25, R25, R28 ;  /* 0x0000001c1919723e */ /* 0x000fe200000000ff */
        /* <DEDUP_REMOVED lines=8> */
.L_x_678:
[----:B------:R-:W-:Y:S05]  /*38d0*/  BSYNC.RECONVERGENT B0 ;  /* 0x0000000000007941 */ /* 0x000fea0003800200 */
.L_x_677:
[--C-:B0-----:R-:W-:Y:S02]  /*38e0*/  HADD2.F32 R14, -RZ, R37.reuse.H0_H0 ;  /* 0x20000025ff0e7230 */ /* 0x101fe40000004100 */
[C-C-:B------:R-:W-:Y:S01]  /*38f0*/  FFMA.FTZ R13, R16.reuse, R23, R17.reuse ;  /* 0x00000017100d7223 */ /* 0x140fe20000010011 */
[----:B------:R-:W-:Y:S01]  /*3900*/  FFMA.FTZ R12, R16, R24, R17 ;  /* 0x00000018100c7223 */ /* 0x000fe20000010011 */
[----:B------:R-:W-:Y:S01]  /*3910*/  HADD2.F32 R37, -RZ, R37.H1_H1 ;  /* 0x30000025ff257230 */ /* 0x000fe20000004100 */
        /* <DEDUP_REMOVED lines=19> */
.L_x_679:
[----:B------:R-:W-:Y:S01]  /*3a50*/  BSSY.RECONVERGENT B0, `(.L_x_680) ;  /* 0x0000012000007945 */ /* 0x000fe20003800200 */
[----:B------:R-:W-:Y:S01]  /*3a60*/  FFMA.FTZ R14, R10, R14, -R13 ;  /* 0x0000000e0a0e7223 */ /* 0x000fe2000001080d */
[----:B------:R-:W-:Y:S02]  /*3a70*/  FFMA.FTZ R26, R11, R37, -R12 ;  /* 0x000000250b1a7223 */ /* 0x000fe4000001080c */
[----:B------:R-:W-:Y:S05]  /*3a80*/  @P3 BRA `(.L_x_681) ;  /* 0x0000000000383947 */ /* 0x000fea0003800000 */
        /* <DEDUP_REMOVED lines=9> */
[C---:B-1----:R-:W-:Y:S02]  /*3b20*/  LEA R14, P2, R12.reuse, UR14, 0x1 ;  /* 0x0000000e0c0e7c11 */ /* 0x042fe4000f8408ff */
[----:B------:R-:W-:Y:S02]  /*3b30*/  IADD3 R15, PT, PT, R13, R15, RZ ;  /* 0x0000000f0d0f7210 */ /* 0x000fe40007ffe0ff */
[----:B------:R-:W-:Y:S02]  /*3b40*/  F2FP.F16.F32.PACK_AB R19, R19, R24 ;  /* 0x000000181313723e */ /* 0x000fe400000000ff */
[----:B------:R-:W-:-:S05]  /*3b50*/  LEA.HI.X R15, R12, UR15, R15, 0x1, P2 ;  /* 0x0000000f0c0f7c11 */ /* 0x000fca00090f0c0f */
[----:B------:R0:W-:Y:S02]  /*3b60*/  STG.E desc[UR8][R14.64], R19 ;  /* 0x000000130e007986 */ /* 0x0001e4000c101908 */
.L_x_681:
[----:B------:R-:W-:Y:S05]  /*3b70*/  BSYNC.RECONVERGENT B0 ;  /* 0x0000000000007941 */ /* 0x000fea0003800200 */
.L_x_680:
[--C-:B0-----:R-:W-:Y:S02]  /*3b80*/  HADD2.F32 R15, -RZ, R35.reuse.H0_H0 ;  /* 0x20000023ff0f7230 */ /* 0x101fe40000004100 */
[-C--:B------:R-:W-:Y:S01]  /*3b90*/  FMUL.FTZ R29, R22, R7.reuse ;  /* 0x00000007161d7220 */ /* 0x080fe20000410000 */
[----:B------:R-:W-:Y:S02]  /*3ba0*/  HADD2.F32 R12, -RZ, R35.H1_H1 ;  /* 0x30000023ff0c7230 */ /* 0x000fe40000004100 */
        /* <DEDUP_REMOVED lines=22> */
.L_x_682:
[----:B------:R-:W-:Y:S04]  /*3d10*/  BSSY.RECONVERGENT B0, `(.L_x_683) ;  /* 0x0000014000007945 */ /* 0x000fe80003800200 */
[----:B------:R-:W-:Y:S05]  /*3d20*/  @P0 BRA `(.L_x_684) ;  /* 0x0000000000480947 */ /* 0x000fea0003800000 */
[----:B------:R-:W0:Y:S01]  /*3d30*/  LDCU.64 UR6, c[0x0][0x3f8] ;  /* 0x00007f00ff0677ac */ /* 0x000e220008000a00 */
[C-C-:B------:R-:W-:Y:S01]  /*3d40*/  FFMA.FTZ R19, R16.reuse, R29, R17.reuse ;  /* 0x0000001d10137223 */ /* 0x140fe20000010011 */
[----:B------:R-:W-:Y:S01]  /*3d50*/  FFMA.FTZ R14, R16, R24, R17 ;  /* 0x00000018100e7223 */ /* 0x000fe20000010011 */
[----:B------:R-:W1:Y:S02]  /*3d60*/  LDCU.64 UR14, c[0x0][0x380] ;  /* 0x00007000ff0e77ac */ /* 0x000e640008000a00 */
[----:B------:R-:W-:Y:S01]  /*3d70*/  FFMA.FTZ R18, R10, R15, -R19 ;  /* 0x0000000f0a127223 */ /* 0x000fe20000010813 */
[----:B------:R-:W-:Y:S01]  /*3d80*/  FFMA.FTZ R12, R11, R12, -R14 ;  /* 0x0000000c0b0c7223 */ /* 0x000fe2000001080e */
[----:B------:R-:W-:Y:S02]  /*3d90*/  MOV R14, R50 ;  /* 0x00000032000e7202 */ /* 0x000fe40000000f00 */
[----:B------:R-:W-:Y:S01]  /*3da0*/  MOV R15, R53 ;  /* 0x00000035000f7202 */ /* 0x000fe20000000f00 */
[-C--:B------:R-:W-:Y:S01]  /*3db0*/  FMUL.FTZ R21, R18, R7.reuse ;  /* 0x0000000712157220 */ /* 0x080fe20000410000 */
[----:B------:R-:W-:Y:S01]  /*3dc0*/  FMUL.FTZ R12, R12, R7 ;  /* 0x000000070c0c7220 */ /* 0x000fe20000410000 */
[----:B0-----:R-:W-:-:S02]  /*3dd0*/  IMAD R20, R3, UR6, RZ ;  /* 0x0000000603147c24 */ /* 0x001fc4000f8e02ff */
[----:B------:R-:W-:-:S04]  /*3de0*/  IMAD.WIDE.U32 R14, R45, UR6, R14 ;  /* 0x000000062d0e7c25 */ /* 0x000fc8000f8e000e */
[----:B------:R-:W-:Y:S01]  /*3df0*/  IMAD R19, R45, UR7, R20 ;  /* 0x000000072d137c24 */ /* 0x000fe2000f8e0214 */
[----:B-1----:R-:W-:-:S04]  /*3e00*/  LEA R18, P0, R14, UR14, 0x1 ;  /* 0x0000000e0e127c11 */ /* 0x002fc8000f8008ff */
[----:B------:R-:W-:Y:S02]  /*3e10*/  IADD3 R19, PT, PT, R15, R19, RZ ;  /* 0x000000130f137210 */ /* 0x000fe40007ffe0ff */
[----:B------:R-:W-:Y:S02]  /*3e20*/  F2FP.F16.F32.PACK_AB R15, R12, R21 ;  /* 0x000000150c0f723e */ /* 0x000fe400000000ff */
[----:B------:R-:W-:-:S05]  /*3e30*/  LEA.HI.X R19, R14, UR15, R19, 0x1, P0 ;  /* 0x0000000f0e137c11 */ /* 0x000fca00080f0c13 */
[----:B------:R0:W-:Y:S02]  /*3e40*/  STG.E desc[UR8][R18.64], R15 ;  /* 0x0000000f12007986 */ /* 0x0001e4000c101908 */
.L_x_684:
[----:B------:R-:W-:Y:S05]  /*3e50*/  BSYNC.RECONVERGENT B0 ;  /* 0x0000000000007941 */ /* 0x000fea0003800200 */
.L_x_683:
[----:B------:R-:W-:Y:S01]  /*3e60*/  UISETP.NE.AND UP0, UPT, UR11, URZ, UPT ;  /* 0x000000ff0b00728c */ /* 0x000fe2000bf05270 */
[C-C-:B------:R-:W-:Y:S01]  /*3e70*/  FFMA.FTZ R23, R16.reuse, R13, R17.reuse ;  /* 0x0000000d10177223 */ /* 0x140fe20000010011 */
[----:B0-----:R-:W-:Y:S01]  /*3e80*/  FFMA.FTZ R18, R16, R6, R17 ;  /* 0x0000000610127223 */ /* 0x001fe20000010011 */
[--C-:B------:R-:W-:Y:S02]  /*3e90*/  HADD2.F32 R15, -RZ, R33.reuse.H0_H0 ;  /* 0x20000021ff0f7230 */ /* 0x100fe40000004100 */
[----:B------:R-:W-:-:S04]  /*3ea0*/  HADD2.F32 R12, -RZ, R33.H1_H1 ;  /* 0x30000021ff0c7230 */ /* 0x000fc80000004100 */
        /* <DEDUP_REMOVED lines=19> */
.L_x_685:
        /* <DEDUP_REMOVED lines=9> */
[----:B------:R-:W-:Y:S01]  /*4070*/  F2FP.F16.F32.PACK_AB R9, R18, R9 ;  /* 0x000000091209723e */ /* 0x000fe200000000ff */
        /* <DEDUP_REMOVED lines=8> */
.L_x_687:
[----:B------:R-:W-:Y:S05]  /*4100*/  BSYNC.RECONVERGENT B0 ;  /* 0x0000000000007941 */ /* 0x000fea0003800200 */
.L_x_686:
[----:B------:R-:W-:Y:S02]  /*4110*/  IADD3 R41, PT, PT, R30, R41, RZ ;  /* 0x000000291e297210 */ /* 0x000fe40007ffe0ff */
[----:B------:R-:W-:Y:S02]  /*4120*/  IADD3 R42, PT, PT, R42, 0x1, RZ ;  /* 0x000000012a2a7810 */ /* 0x000fe40007ffe0ff */
[----:B------:R-:W-:-:S13]  /*4130*/  ISETP.GE.AND P0, PT, R41, UR4, PT ;  /* 0x0000000429007c0c */ /* 0x000fda000bf06270 */
[----:B------:R-:W-:Y:S05]  /*4140*/  @!P0 BRA `(.L_x_688) ;  /* 0xffffffc0002c8947 */ /* 0x000fea000383ffff */
.L_x_657:
[----:B------:R-:W1:Y:S01]  /*4150*/  LDC R4, c[0x0][0x370] ;  /* 0x0000dc00ff047b82 */ /* 0x000e620000000800 */
[----:B------:R-:W-:Y:S01]  /*4160*/  ISETP.NE.AND P2, PT, R32, RZ, PT ;  /* 0x000000ff2000720c */ /* 0x000fe20003f45270 */
[----:B------:R-:W-:Y:S06]  /*4170*/  BSSY.RECONVERGENT B0, `(.L_x_689) ;  /* 0x0000011000007945 */ /* 0x000fec0003800200 */
[----:B0-----:R-:W0:Y:S08]  /*4180*/  LDC R7, c[0x0][0x374] ;  /* 0x0000dd00ff077b82 */ /* 0x001e300000000800 */
[----:B------:R-:W2:Y:S01]  /*4190*/  LDC.64 R2, c[0x0][0x3c8] ;  /* 0x0000f200ff027b82 */ /* 0x000ea20000000a00 */
[----:B-1----:R-:W-:-:S02]  /*41a0*/  IADD3 R5, PT, PT, R4, -0x1, RZ ;  /* 0xffffffff04057810 */ /* 0x002fc40007ffe0ff */
[----:B------:R-:W-:Y:S02]  /*41b0*/  ISETP.NE.AND P1, PT, R4, 0x1, PT ;  /* 0x000000010400780c */ /* 0x000fe40003f25270 */
        /* <DEDUP_REMOVED lines=12> */
.L_x_690:
[----:B------:R-:W-:Y:S05]  /*4280*/  BSYNC.RECONVERGENT B0 ;  /* 0x0000000000007941 */ /* 0x000fea0003800200 */
.L_x_689:
[----:B------:R-:W-:Y:S05]  /*4290*/  @P0 EXIT ;  /* 0x000000000000094d */ /* 0x000fea0003800000 */
[----:B------:R-:W-:Y:S05]  /*42a0*/  @P2 BRA `(.L_x_691) ;  /* 0x0000000000202947 */ /* 0x000fea0003800000 */
[----:B------:R-:W-:-:S05]  /*42b0*/  IMAD R0, R4, R7, RZ ;  /* 0x0000000704007224 */ /* 0x000fca00078e02ff */
[----:B------:R-:W-:-:S13]  /*42c0*/  ISETP.NE.AND P0, PT, R0, -0x1, PT ;  /* 0xffffffff0000780c */ /* 0x000fda0003f05270 */
[----:B------:R-:W-:Y:S05]  /*42d0*/  @!P0 BRA `(.L_x_691) ;  /* 0x0000000000148947 */ /* 0x000fea0003800000 */
.L_x_692:
[----:B0-----:R-:W2:Y:S04]  /*42e0*/  LDG.E.STRONG.GPU R5, desc[UR8][R2.64] ;  /* 0x0000000802057981 */ /* 0x001ea8000c1ef900 */
[----:B--2---:R-:W-:Y:S01]  /*42f0*/  CCTL.IVALL ;  /* 0x00000000ff00798f */ /* 0x004fe20002000000 */
[----:B------:R-:W-:Y:S05]  /*4300*/  YIELD ;  /* 0x0000000000007946 */ /* 0x000fea0003800000 */
[----:B------:R-:W-:-:S13]  /*4310*/  ISETP.NE.AND P0, PT, R5, R0, PT ;  /* 0x000000000500720c */ /* 0x000fda0003f05270 */
[----:B------:R-:W-:Y:S05]  /*4320*/  @P0 BRA `(.L_x_692) ;  /* 0xfffffffc00ec0947 */ /* 0x000fea000383ffff */
.L_x_691:
        /* <DEDUP_REMOVED lines=72> */
.L_x_695:
        /* <DEDUP_REMOVED lines=29> */
.L_x_694:
[----:B------:R-:W-:Y:S05]  /*4980*/  BSYNC.RECONVERGENT B0 ;  /* 0x0000000000007941 */ /* 0x000fea0003800200 */
.L_x_693:
        /* <DEDUP_REMOVED lines=10> */
.L_x_696:
        /* <DEDUP_REMOVED lines=82> */
.L_x_697:
        /* <DEDUP_REMOVED lines=11> */
.L_x_3420:


//--------------------- .text._Z35group_norm_nhwc_bwd_one_pass_kernelI11Fp16IOFp32WLi256ELi24ELi384EEv26Group_norm_nhwc_bwd_params --------------------------
	.section	.text._Z35group_norm_nhwc_bwd_one_pass_kernelI11Fp16IOFp32WLi256ELi24ELi384EEv26Group_norm_nhwc_bwd_params,"ax",@progbits
	.align	128
        .global         _Z35group_norm_nhwc_bwd_one_pass_kernelI11Fp16IOFp32WLi256ELi24ELi384EEv26Group_norm_nhwc_bwd_params
        .type           _Z35group_norm_nhwc_bwd_one_pass_kernelI11Fp16IOFp32WLi256ELi24ELi384EEv26Group_norm_nhwc_bwd_params,@function
        .size           _Z35group_norm_nhwc_bwd_one_pass_kernelI11Fp16IOFp32WLi256ELi24ELi384EEv26Group_norm_nhwc_bwd_params,(.L_x_3421 - _Z35group_norm_nhwc_bwd_one_pass_kernelI11Fp16IOFp32WLi256ELi24ELi384EEv26Group_norm_nhwc_bwd_params)
        .other          _Z35group_norm_nhwc_bwd_one_pass_kernelI11Fp16IOFp32WLi256ELi24ELi384EEv26Group_norm_nhwc_bwd_params,@"STO_CUDA_ENTRY STV_DEFAULT"
_Z35group_norm_nhwc_bwd_one_pass_kernelI11Fp16IOFp32WLi256ELi24ELi384EEv26Group_norm_nhwc_bwd_params:
.text._Z35group_norm_nhwc_bwd_one_pass_kernelI11Fp16IOFp32WLi256ELi24ELi384EEv26Group_norm_nhwc_bwd_params:
        /* <DEDUP_REMOVED lines=20> */
[----:B------:R-:W-:-:S07]  /*0140*/  LOP3.LUT R52, R53, 0xffff, RZ, 0xc0, !PT ;  /* 0x0000ffff35347812 */ /* 0x000fce00078ec0ff */
.L_x_741:
[----:B-1----:R-:W0:Y:S01]  /*0150*/  LDC R9, c[0x0][0x410] ;  /* 0x00010400ff097b82 */ /* 0x002e220000000800 */
[----:B------:R-:W1:Y:S01]  /*0160*/  S2R R50, SR_CTAID.X ;  /* 0x0000000000327919 */ /* 0x000e620000002500 */
[----:B------:R-:W1:Y:S01]  /*0170*/  LDCU UR4, c[0x0][0x41c] ;  /* 0x00008380ff0477ac */ /* 0x000e620008000800 */
[----:B------:R-:W-:Y:S02]  /*0180*/  ISETP.GE.AND P2, PT, R48, RZ, PT ;  /* 0x000000ff3000720c */ /* 0x000fe40003f46270 */
[----:B------:R-:W-:Y:S01]  /*0190*/  CS2R R46, SRZ ;  /* 0x00000000002e7805 */ /* 0x000fe2000001ff00 */
[----:B--2---:R-:W2:Y:S01]  /*01a0*/  LDCU.128 UR8, c[0x0][0x400] ;  /* 0x00008000ff0877ac */ /* 0x004ea20008000c00 */
[----:B0-----:R-:W-:-:S04]  /*01b0*/  IABS R5, R9 ;  /* 0x0000000900057213 */ /* 0x001fc80000000000 */
[----:B------:R-:W0:Y:S01]  /*01c0*/  I2F.RP R0, R5 ;  /* 0x0000000500007306 */ /* 0x000e220000209400 */
[----:B-1----:R-:W-:Y:S01]  /*01d0*/  IMAD R13, R50, UR4, R49 ;  /* 0x00000004320d7c24 */ /* 0x002fe2000f8e0231 */
[----:B------:R-:W-:Y:S02]  /*01e0*/  CS2R R38, SRZ ;  /* 0x0000000000267805 */ /* 0x000fe4000001ff00 */
[----:B------:R-:W-:Y:S02]  /*01f0*/  CS2R R44, SRZ ;  /* 0x00000000002c7805 */ /* 0x000fe4000001ff00 */
[----:B------:R-:W-:Y:S01]  /*0200*/  CS2R R36, SRZ ;  /* 0x0000000000247805 */ /* 0x000fe2000001ff00 */
[----:B------:R-:W1:Y:S01]  /*0210*/  LDCU.U8 UR4, c[0x0][0x414] ;  /* 0x00008280ff0477ac */ /* 0x000e620008000000 */
[----:B--2---:R-:W-:Y:S02]  /*0220*/  ISETP.GE.U32.AND P0, PT, R13, UR8, PT ;  /* 0x000000080d007c0c */ /* 0x004fe4000bf06070 */
[----:B------:R-:W-:-:S02]  /*0230*/  SHF.R.S32.HI R15, RZ, 0x1f, R13 ;  /* 0x0000001fff0f7819 */ /* 0x000fc4000001140d */
[----:B------:R-:W-:Y:S01]  /*0240*/  IADD3 R12, PT, PT, R13, 0x20, RZ ;  /* 0x000000200d0c7810 */ /* 0x000fe20007ffe0ff */
[----:B0-----:R-:W0:Y:S01]  /*0250*/  MUFU.RCP R0, R0 ;  /* 0x0000000000007308 */ /* 0x001e220000001000 */
[----:B------:R-:W-:Y:S02]  /*0260*/  ISETP.GE.AND.EX P0, PT, R15, UR9, PT, P0 ;  /* 0x000000090f007c0c */ /* 0x000fe4000bf06300 */
[----:B------:R-:W-:Y:S02]  /*0270*/  SHF.R.S32.HI R19, RZ, 0x1f, R12 ;  /* 0x0000001fff137819 */ /* 0x000fe4000001140c */
[----:B------:R-:W-:-:S09]  /*0280*/  IADD3 R29, PT, PT, R13, 0x60, RZ ;  /* 0x000000600d1d7810 */ /* 0x000fd20007ffe0ff */
[----:B------:R-:W2:Y:S01]  /*0290*/  @!P0 LDC.64 R16, c[0x0][0x3a0] ;  /* 0x0000e800ff108b82 */ /* 0x000ea20000000a00 */
[----:B0-----:R-:W-:-:S04]  /*02a0*/  IADD3 R2, PT, PT, R0, 0xffffffe, RZ ;  /* 0x0ffffffe00027810 */ /* 0x001fc80007ffe0ff */
[----:B------:R0:W3:Y:S03]  /*02b0*/  F2I.FTZ.U32.TRUNC.NTZ R3, R2 ;  /* 0x0000000200037305 */ /* 0x0000e6000021f000 */
[----:B------:R-:W4:Y:S01]  /*02c0*/  @!P0 LDC.64 R22, c[0x0][0x398] ;  /* 0x0000e600ff168b82 */ /* 0x000f220000000a00 */
[----:B0-----:R-:W-:Y:S02]  /*02d0*/  MOV R2, RZ ;  /* 0x000000ff00027202 */ /* 0x001fe40000000f00 */
[----:B---3--:R-:W-:-:S05]  /*02e0*/  IADD3 R4, PT, PT, RZ, -R3, RZ ;  /* 0x80000003ff047210 */ /* 0x008fca0007ffe0ff */
[----:B------:R-:W-:Y:S01]  /*02f0*/  IMAD R7, R4, R5, RZ ;  /* 0x0000000504077224 */ /* 0x000fe200078e02ff */
[----:B------:R-:W-:-:S03]  /*0300*/  IABS R4, R48 ;  /* 0x0000003000047213 */ /* 0x000fc60000000000 */
[----:B------:R-:W-:Y:S01]  /*0310*/  IMAD.HI.U32 R3, R3, R7, R2 ;  /* 0x0000000703037227 */ /* 0x000fe200078e0002 */
[----:B------:R-:W-:-:S04]  /*0320*/  LOP3.LUT R2, R48, R9, RZ, 0x3c, !PT ;  /* 0x0000000930027212 */ /* 0x000fc800078e3cff */
[----:B------:R-:W-:Y:S01]  /*0330*/  ISETP.GE.AND P1, PT, R2, RZ, PT ;  /* 0x000000ff0200720c */ /* 0x000fe20003f26270 */
[----:B------:R-:W-:-:S05]  /*0340*/  IMAD.HI.U32 R3, R3, R4, RZ ;  /* 0x0000000403037227 */ /* 0x000fca00078e00ff */
[----:B------:R-:W-:-:S05]  /*0350*/  IADD3 R0, PT, PT, -R3, RZ, RZ ;  /* 0x000000ff03007210 */ /* 0x000fca0007ffe1ff */
[----:B------:R-:W-:-:S05]  /*0360*/  IMAD R0, R5, R0, R4 ;  /* 0x0000000005007224 */ /* 0x000fca00078e0204 */
[----:B------:R-:W-:-:S13]  /*0370*/  ISETP.GT.U32.AND P3, PT, R5, R0, PT ;  /* 0x000000000500720c */ /* 0x000fda0003f64070 */
[-C--:B------:R-:W-:Y:S02]  /*0380*/  @!P3 IADD3 R0, PT, PT, R0, -R5.reuse, RZ ;  /* 0x800000050000b210 */ /* 0x080fe40007ffe0ff */
[----:B------:R-:W-:Y:S02]  /*0390*/  @!P3 IADD3 R3, PT, PT, R3, 0x1, RZ ;  /* 0x000000010303b810 */ /* 0x000fe40007ffe0ff */
[CC--:B------:R-:W-:Y:S02]  /*03a0*/  ISETP.GE.U32.AND P4, PT, R0.reuse, R5.reuse, PT ;  /* 0x000000050000720c */ /* 0x0c0fe40003f86070 */
[----:B------:R-:W-:Y:S02]  /*03b0*/  ISETP.GT.U32.AND P5, PT, R5, R0, PT ;  /* 0x000000000500720c */ /* 0x000fe40003fa4070 */
[----:B------:R-:W-:Y:S02]  /*03c0*/  IADD3 R5, PT, PT, R0, -R5, RZ ;  /* 0x8000000500057210 */ /* 0x000fe40007ffe0ff */
[----:B------:R-:W-:-:S02]  /*03d0*/  ISETP.GE.U32.AND P3, PT, R12, UR8, PT ;  /* 0x000000080c007c0c */ /* 0x000fc4000bf66070 */
[----:B------:R-:W-:Y:S02]  /*03e0*/  SEL R0, R5, R0, !P5 ;  /* 0x0000000005007207 */ /* 0x000fe40006800000 */
[----:B------:R-:W-:Y:S02]  /*03f0*/  ISETP.NE.AND P5, PT, R9, RZ, PT ;  /* 0x000000ff0900720c */ /* 0x000fe40003fa5270 */
[----:B------:R-:W-:Y:S02]  /*0400*/  LOP3.LUT R5, RZ, R9, RZ, 0x33, !PT ;  /* 0x00000009ff057212 */ /* 0x000fe400078e33ff */
[----:B------:R-:W0:Y:S01]  /*0410*/  @!P0 LDC.64 R8, c[0x0][0x3f8] ;  /* 0x0000fe00ff088b82 */ /* 0x000e220000000a00 */
[----:B------:R-:W-:Y:S02]  /*0420*/  @!P2 IADD3 R0, PT, PT, -R0, RZ, RZ ;  /* 0x000000ff0000a210 */ /* 0x000fe40007ffe1ff */
[----:B------:R-:W-:Y:S02]  /*0430*/  @P4 IADD3 R3, PT, PT, R3, 0x1, RZ ;  /* 0x0000000103034810 */ /* 0x000fe40007ffe0ff */
[----:B------:R-:W-:-:S02]  /*0440*/  SEL R20, R5, R0, !P5 ;  /* 0x0000000005147207 */ /* 0x000fc40006800000 */
        /* <DEDUP_REMOVED lines=8> */
[----:B------:R-:W3:Y:S01]  /*04d0*/  @!P3 LDC.64 R2, c[0x0][0x3f8] ;  /* 0x0000fe00ff02bb82 */ /* 0x000ee20000000a00 */
[----:B------:R-:W-:Y:S01]  /*04e0*/  IADD3 R0, PT, PT, R13, 0x40, RZ ;  /* 0x000000400d007810 */ /* 0x000fe20007ffe0ff */
[----:B------:R-:W-:Y:S01]  /*04f0*/  IMAD R11, R7, UR11, R6 ;  /* 0x0000000b070b7c24 */ /* 0x000fe2000f8e0206 */
[----:B------:R-:W-:Y:S01]  /*0500*/  ISETP.GE.U32.AND P1, PT, R29, UR8, PT ;  /* 0x000000081d007c0c */ /* 0x000fe2000bf26070 */
[----:B------:R-:W-:Y:S01]  /*0510*/  IMAD.WIDE.U32 R4, R7, UR10, R4 ;  /* 0x0000000a07047c25 */ /* 0x000fe2000f8e0004 */
[----:B------:R-:W-:Y:S02]  /*0520*/  ISETP.GE.U32.AND P2, PT, R0, UR8, PT ;  /* 0x0000000800007c0c */ /* 0x000fe4000bf46070 */
[----:B------:R-:W-:Y:S01]  /*0530*/  SHF.R.S32.HI R27, RZ, 0x1f, R0 ;  /* 0x0000001fff1b7819 */ /* 0x000fe20000011400 */
[----:B0-----:R-:W-:Y:S01]  /*0540*/  @!P0 IMAD R6, R15, R8, RZ ;  /* 0x000000080f068224 */ /* 0x001fe200078e02ff */
[----:B------:R-:W-:Y:S01]  /*0550*/  IADD3 R7, PT, PT, R5, R11, RZ ;  /* 0x0000000b05077210 */ /* 0x000fe20007ffe0ff */
[----:B------:R-:W0:Y:S01]  /*0560*/  @!P3 LDC.64 R14, c[0x0][0x398] ;  /* 0x0000e600ff0ebb82 */ /* 0x000e220000000a00 */
[----:B------:R-:W-:Y:S01]  /*0570*/  ISETP.GE.AND.EX P2, PT, R27, UR9, PT, P2 ;  /* 0x000000091b007c0c */ /* 0x000fe2000bf46320 */
[----:B------:R-:W-:Y:S01]  /*0580*/  @!P0 IMAD R21, R13, R9, R6 ;  /* 0x000000090d158224 */ /* 0x000fe200078e0206 */
[----:B------:R-:W-:-:S02]  /*0590*/  @!P0 MOV R6, R4 ;  /* 0x0000000400068202 */ /* 0x000fc40000000f00 */
[----:B------:R-:W-:-:S03]  /*05a0*/  @!P3 MOV R18, R4 ;  /* 0x000000040012b202 */ /* 0x000fc60000000f00 */
[----:B------:R-:W-:Y:S02]  /*05b0*/  @!P0 IMAD.WIDE.U32 R10, R13, R8, R6 ;  /* 0x000000080d0a8225 */ /* 0x000fe400078e0006 */
[----:B------:R-:W1:Y:S03]  /*05c0*/  @!P3 LDC.64 R8, c[0x0][0x3a0] ;  /* 0x0000e800ff08bb82 */ /* 0x000e660000000a00 */
[----:B------:R-:W-:Y:S01]  /*05d0*/  @!P0 IADD3 R11, PT, PT, R11, R21, RZ ;  /* 0x000000150b0b8210 */ /* 0x000fe20007ffe0ff */
[----:B---3--:R-:W-:Y:S01]  /*05e0*/  @!P3 IMAD R19, R19, R2, RZ ;  /* 0x000000021313b224 */ /* 0x008fe200078e02ff */
[----:B------:R-:W-:Y:S02]  /*05f0*/  SHF.R.S32.HI R21, RZ, 0x1f, R29 ;  /* 0x0000001fff157819 */ /* 0x000fe4000001141d */
[----:B------:R-:W-:Y:S01]  /*0600*/  @!P0 SHF.L.U32 R25, R10, 0x1, RZ ;  /* 0x000000010a198819 */ /* 0x000fe200000006ff */
[----:B------:R-:W-:Y:S01]  /*0610*/  @!P3 IMAD R33, R12, R3, R19 ;  /* 0x000000030c21b224 */ /* 0x000fe200078e0213 */
[----:B------:R-:W-:-:S02]  /*0620*/  ISETP.GE.AND.EX P1, PT, R21, UR9, PT, P1 ;  /* 0x0000000915007c0c */ /* 0x000fc4000bf26310 */
[----:B------:R-:W-:Y:S02]  /*0630*/  @!P0 SHF.L.U64.HI R24, R10, 0x1, R11 ;  /* 0x000000010a188819 */ /* 0x000fe4000001020b */
[----:B------:R-:W3:Y:S01]  /*0640*/  @!P2 LDC.64 R10, c[0x0][0x3f8] ;  /* 0x0000fe00ff0aab82 */ /* 0x000ee20000000a00 */
[C---:B--2---:R-:W-:Y:S02]  /*0650*/  @!P0 IADD3 R30, P4, PT, R25.reuse, R16, RZ ;  /* 0x00000010191e8210 */ /* 0x044fe40007f9e0ff */
[----:B------:R-:W-:Y:S02]  /*0660*/  @!P3 MOV R19, R7 ;  /* 0x000000070013b202 */ /* 0x000fe40000000f00 */
[----:B------:R-:W-:Y:S02]  /*0670*/  @!P0 IADD3.X R31, PT, PT, R24, R17, RZ, P4, !PT ;  /* 0x00000011181f8210 */ /* 0x000fe400027fe4ff */
[----:B----4-:R-:W-:Y:S01]  /*0680*/  @!P0 IADD3 R22, P4, PT, R25, R22, RZ ;  /* 0x0000001619168210 */ /* 0x010fe20007f9e0ff */
[----:B------:R-:W-:-:S02]  /*0690*/  @!P3 IMAD.WIDE.U32 R2, R12, R2, R18 ;  /* 0x000000020c02b225 */ /* 0x000fc400078e0012 */
[----:B------:R-:W2:Y:S01]  /*06a0*/  @!P2 LDC.64 R18, c[0x0][0x3a0] ;  /* 0x0000e800ff12ab82 */ /* 0x000ea20000000a00 */
[----:B------:R-:W-:Y:S01]  /*06b0*/  @!P0 IADD3.X R23, PT, PT, R24, R23, RZ, P4, !PT ;  /* 0x0000001718178210 */ /* 0x000fe200027fe4ff */
[----:B------:R-:W5:Y:S01]  /*06c0*/  @!P0 LDG.E R47, desc[UR6][R30.64] ;  /* 0x000000061e2f8981 */ /* 0x000f62000c1e1900 */
[----:B------:R-:W-:Y:S02]  /*06d0*/  @!P3 IADD3 R17, PT, PT, R3, R33, RZ ;  /* 0x000000210311b210 */ /* 0x000fe40007ffe0ff */
[C---:B------:R-:W-:Y:S01]  /*06e0*/  @!P3 SHF.L.U32 R3, R2.reuse, 0x1, RZ ;  /* 0x000000010203b819 */ /* 0x040fe200000006ff */
[----:B------:R-:W5:Y:S02]  /*06f0*/  @!P0 LDG.E R39, desc[UR6][R22.64] ;  /* 0x0000000616278981 */ /* 0x000f64000c1e1900 */
[----:B------:R-:W4:Y:S01]  /*0700*/  @!P1 LDC.64 R24, c[0x0][0x3f8] ;  /* 0x0000fe00ff189b82 */ /* 0x000f220000000a00 */
[----:B------:R-:W-:Y:S02]  /*0710*/  @!P3 SHF.L.U64.HI R12, R2, 0x1, R17 ;  /* 0x00000001020cb819 */ /* 0x000fe40000010211 */
[----:B-1----:R-:W-:-:S02]  /*0720*/  @!P3 IADD3 R16, P4, PT, R3, R8, RZ ;  /* 0x000000080310b210 */ /* 0x002fc40007f9e0ff */
[----:B0-----:R-:W-:Y:S02]  /*0730*/  @!P3 IADD3 R8, P5, PT, R3, R14, RZ ;  /* 0x0000000e0308b210 */ /* 0x001fe40007fbe0ff */
[C---:B------:R-:W-:Y:S01]  /*0740*/  @!P3 IADD3.X R17, PT, PT, R12.reuse, R9, RZ, P4, !PT ;  /* 0x000000090c11b210 */ /* 0x040fe200027fe4ff */
[----:B------:R-:W0:Y:S01]  /*0750*/  @!P2 LDC.64 R2, c[0x0][0x398] ;  /* 0x0000e600ff02ab82 */ /* 0x000e220000000a00 */
[----:B------:R-:W-:Y:S01]  /*0760*/  @!P3 IADD3.X R9, PT, PT, R12, R15, RZ, P5, !PT ;  /* 0x0000000f0c09b210 */ /* 0x000fe20002ffe4ff */
[----:B---3--:R-:W-:Y:S01]  /*0770*/  @!P2 IMAD R27, R27, R10, RZ ;  /* 0x0000000a1b1ba224 */ /* 0x008fe200078e02ff */
[----:B------:R-:W-:Y:S01]  /*0780*/  @!P2 MOV R14, R4 ;  /* 0x00000004000ea202 */ /* 0x000fe20000000f00 */
[----:B------:R-:W5:Y:S01]  /*0790*/  @!P3 LDG.E R46, desc[UR6][R16.64] ;  /* 0x00000006102eb981 */ /* 0x000f62000c1e1900 */
[----:B------:R-:W-:Y:S01]  /*07a0*/  @!P2 MOV R15, R7 ;  /* 0x00000007000fa202 */ /* 0x000fe20000000f00 */
[C---:B------:R-:W-:Y:S01]  /*07b0*/  @!P2 IMAD R27, R0.reuse, R11, R27 ;  /* 0x0000000b001ba224 */ /* 0x040fe200078e021b */
[----:B------:R-:W-:Y:S01]  /*07c0*/  IADD3 R26, PT, PT, R13, 0x80, RZ ;  /* 0x000000800d1a7810 */ /* 0x000fe20007ffe0ff */
[----:B------:R1:W5:Y:S01]  /*07d0*/  @!P3 LDG.E R38, desc[UR6][R8.64] ;  /* 0x000000060826b981 */ /* 0x000362000c1e1900 */
[----:B------:R-:W-:-:S02]  /*07e0*/  @!P2 IMAD.WIDE.U32 R10, R0, R10, R14 ;  /* 0x0000000a000aa225 */ /* 0x000fc400078e000e */
[----:B------:R-:W-:-:S03]  /*07f0*/  ISETP.GE.U32.AND P0, PT, R26, UR8, PT ;  /* 0x000000081a007c0c */ /* 0x000fc6000bf06070 */
[----:B------:R-:W-:Y:S01]  /*0800*/  @!P2 IADD3 R15, PT, PT, R11, R27, RZ ;  /* 0x0000001b0b0fa210 */ /* 0x000fe20007ffe0ff */
[----:B----4-:R-:W-:Y:S01]  /*0810*/  @!P1 IMAD R0, R21, R24, RZ ;  /* 0x0000001815009224 */ /* 0x010fe200078e02ff */
[----:B------:R-:W-:Y:S01]  /*0820*/  IADD3 R21, PT, PT, R13, 0xa0, RZ ;  /* 0x000000a00d157810 */ /* 0x000fe20007ffe0ff */
[----:B-1----:R-:W1:Y:S01]  /*0830*/  @!P1 LDC.64 R8, c[0x0][0x398] ;  /* 0x0000e600ff089b82 */ /* 0x002e620000000a00 */
[----:B------:R-:W-:Y:S02]  /*0840*/  SHF.R.S32.HI R27, RZ, 0x1f, R26 ;  /* 0x0000001fff1b7819 */ /* 0x000fe4000001141a */
[----:B------:R-:W-:Y:S02]  /*0850*/  @!P2 SHF.L.U64.HI R28, R10, 0x1, R15 ;  /* 0x000000010a1ca819 */ /* 0x000fe4000001020f */
[----:B------:R-:W-:Y:S02]  /*0860*/  ISETP.GE.U32.AND P4, PT, R21, UR8, PT ;  /* 0x0000000815007c0c */ /* 0x000fe4000bf86070 */
[----:B------:R-:W-:-:S02]  /*0870*/  SHF.R.S32.HI R15, RZ, 0x1f, R21 ;  /* 0x0000001fff0f7819 */ /* 0x000fc40000011415 */
[----:B------:R-:W-:Y:S02]  /*0880*/  ISETP.GE.AND.EX P0, PT, R27, UR9, PT, P0 ;  /* 0x000000091b007c0c */ /* 0x000fe4000bf06300 */
[----:B------:R-:W-:Y:S02]  /*0890*/  @!P2 SHF.L.U32 R11, R10, 0x1, RZ ;  /* 0x000000010a0ba819 */ /* 0x000fe400000006ff */
[----:B------:R-:W-:Y:S02]  /*08a0*/  ISETP.GE.AND.EX P4, PT, R15, UR9, PT, P4 ;  /* 0x000000090f007c0c */ /* 0x000fe4000bf86340 */
[----:B------:R-:W-:Y:S02]  /*08b0*/  @!P1 MOV R16, R4 ;  /* 0x0000000400109202 */ /* 0x000fe40000000f00 */
[----:B------:R-:W-:Y:S02]  /*08c0*/  @!P1 MOV R17, R7 ;  /* 0x0000000700119202 */ /* 0x000fe40000000f00 */
[----:B--2---:R-:W-:-:S02]  /*08d0*/  @!P2 IADD3 R18, P3, PT, R11, R18, RZ ;  /* 0x000000120b12a210 */ /* 0x004fc40007f7e0ff */
[----:B0-----:R-:W-:Y:S01]  /*08e0*/  @!P2 IADD3 R2, P6, PT, R11, R2, RZ ;  /* 0x000000020b02a210 */ /* 0x001fe20007fde0ff */
[C---:B------:R-:W-:Y:S01]  /*08f0*/  @!P1 IMAD R31, R29.reuse, R25, R0 ;  /* 0x000000191d1f9224 */ /* 0x040fe200078e0200 */
[----:B------:R-:W0:Y:S01]  /*0900*/  @!P1 LDC.64 R10, c[0x0][0x3a0] ;  /* 0x0000e800ff0a9b82 */ /* 0x000e220000000a00 */
[----:B------:R-:W-:-:S07]  /*0910*/  @!P1 IMAD.WIDE.U32 R24, R29, R24, R16 ;  /* 0x000000181d189225 */ /* 0x000fce00078e0010 */
[----:B------:R-:W2:Y:S01]  /*0920*/  @!P0 LDC.64 R22, c[0x0][0x3f8] ;  /* 0x0000fe00ff168b82 */ /* 0x000ea20000000a00 */
[----:B------:R-:W-:Y:S02]  /*0930*/  @!P1 IADD3 R29, PT, PT, R25, R31, RZ ;  /* 0x0000001f191d9210 */ /* 0x000fe40007ffe0ff */
[----:B------:R-:W-:-:S05]  /*0940*/  @!P1 SHF.L.U32 R25, R24, 0x1, RZ ;  /* 0x0000000118199819 */ /* 0x000fca00000006ff */
[----:B------:R-:W3:Y:S01]  /*0950*/  @!P4 LDC.64 R16, c[0x0][0x3f8] ;  /* 0x0000fe00ff10cb82 */ /* 0x000ee20000000a00 */
[C---:B------:R-:W-:Y:S02]  /*0960*/  @!P2 IADD3.X R19, PT, PT, R28.reuse, R19, RZ, P3, !PT ;  /* 0x000000131c13a210 */ /* 0x040fe40001ffe4ff */
[----:B------:R-:W-:Y:S02]  /*0970*/  @!P2 IADD3.X R3, PT, PT, R28, R3, RZ, P6, !PT ;  /* 0x000000031c03a210 */ /* 0x000fe400037fe4ff */
[----:B------:R-:W-:Y:S01]  /*0980*/  @!P1 SHF.L.U64.HI R24, R24, 0x1, R29 ;  /* 0x0000000118189819 */ /* 0x000fe2000001021d */
[----:B------:R4:W5:Y:S02]  /*0990*/  @!P2 LDG.E R45, desc[UR6][R18.64] ;  /* 0x00000006122da981 */ /* 0x000964000c1e1900 */
[----:B------:R-:W3:Y:S02]  /*09a0*/  LDC.64 R28, c[0x0][0x3b8] ;  /* 0x0000ee00ff1c7b82 */ /* 0x000ee40000000a00 */
[----:B------:R2:W5:Y:S01]  /*09b0*/  @!P2 LDG.E R37, desc[UR6][R2.64] ;  /* 0x000000060225a981 */ /* 0x000562000c1e1900 */
[----:B-1----:R-:W-:-:S02]  /*09c0*/  @!P1 IADD3 R8, P2, PT, R25, R8, RZ ;  /* 0x0000000819089210 */ /* 0x002fc40007f5e0ff */
[----:B------:R-:W-:-:S03]  /*09d0*/  IADD3 R12, PT, PT, R13, 0xc0, RZ ;  /* 0x000000c00d0c7810 */ /* 0x000fc60007ffe0ff */
[----:B----4-:R-:W1:Y:S01]  /*09e0*/  @!P0 LDC.64 R18, c[0x0][0x3a0] ;  /* 0x0000e800ff128b82 */ /* 0x010e620000000a00 */
[----:B0-----:R-:W-:Y:S02]  /*09f0*/  @!P1 IADD3 R10, P6, PT, R25, R10, RZ ;  /* 0x0000000a190a9210 */ /* 0x001fe40007fde0ff */
[----:B------:R-:W-:Y:S02]  /*0a00*/  @!P1 IADD3.X R9, PT, PT, R24, R9, RZ, P2, !PT ;  /* 0x0000000918099210 */ /* 0x000fe400017fe4ff */
[----:B------:R-:W-:Y:S01]  /*0a10*/  IADD3 R0, PT, PT, R13, 0xe0, RZ ;  /* 0x000000e00d007810 */ /* 0x000fe20007ffe0ff */
[----:B--2---:R-:W-:Y:S01]  /*0a20*/  @!P0 IMAD R27, R27, R22, RZ ;  /* 0x000000161b1b8224 */ /* 0x004fe200078e02ff */
[----:B------:R-:W-:Y:S01]  /*0a30*/  ISETP.GE.U32.AND P5, PT, R12, UR8, PT ;  /* 0x000000080c007c0c */ /* 0x000fe2000bfa6070 */
[----:B------:R0:W5:Y:S01]  /*0a40*/  @!P1 LDG.E R36, desc[UR6][R8.64] ;  /* 0x0000000608249981 */ /* 0x000162000c1e1900 */
[----:B------:R-:W-:Y:S02]  /*0a50*/  SHF.R.S32.HI R13, RZ, 0x1f, R12 ;  /* 0x0000001fff0d7819 */ /* 0x000fe4000001140c */
[----:B------:R-:W-:-:S02]  /*0a60*/  @!P1 IADD3.X R11, PT, PT, R24, R11, RZ, P6, !PT ;  /* 0x0000000b180b9210 */ /* 0x000fc400037fe4ff */
[----:B------:R-:W-:Y:S02]  /*0a70*/  @!P0 MOV R2, R4 ;  /* 0x0000000400028202 */ /* 0x000fe40000000f00 */
[----:B------:R-:W-:Y:S01]  /*0a80*/  @!P0 MOV R3, R7 ;  /* 0x0000000700038202 */ /* 0x000fe20000000f00 */
[----:B---3--:R-:W-:Y:S01]  /*0a90*/  @!P4 IMAD R24, R15, R16, RZ ;  /* 0x000000100f18c224 */ /* 0x008fe200078e02ff */
[----:B------:R-:W-:Y:S01]  /*0aa0*/  ISETP.GE.AND.EX P5, PT, R13, UR9, PT, P5 ;  /* 0x000000090d007c0c */ /* 0x000fe2000bfa6350 */
[C---:B------:R-:W-:Y:S01]  /*0ab0*/  @!P0 IMAD R27, R26.reuse, R23, R27 ;  /* 0x000000171a1b8224 */ /* 0x040fe200078e021b */
[----:B0-----:R-:W-:Y:S01]  /*0ac0*/  @!P4 MOV R8, R4 ;  /* 0x000000040008c202 */ /* 0x001fe20000000f00 */
[----:B------:R0:W5:Y:S01]  /*0ad0*/  @!P1 LDG.E R44, desc[UR6][R10.64] ;  /* 0x000000060a2c9981 */ /* 0x000162000c1e1900 */
[----:B------:R-:W-:Y:S01]  /*0ae0*/  @!P4 MOV R9, R7 ;  /* 0x000000070009c202 */ /* 0x000fe20000000f00 */
[----:B------:R-:W-:Y:S02]  /*0af0*/  @!P0 IMAD.WIDE.U32 R22, R26, R22, R2 ;  /* 0x000000161a168225 */ /* 0x000fe400078e0002 */
[----:B------:R-:W2:Y:S02]  /*0b00*/  @!P4 LDC.64 R2, c[0x0][0x3a0] ;  /* 0x0000e800ff02cb82 */ /* 0x000ea40000000a00 */
[----:B------:R-:W-:-:S02]  /*0b10*/  @!P4 IMAD R31, R21, R17, R24 ;  /* 0x00000011151fc224 */ /* 0x000fc400078e0218 */
[----:B------:R-:W-:-:S04]  /*0b20*/  @!P4 IMAD.WIDE.U32 R16, R21, R16, R8 ;  /* 0x000000101510c225 */ /* 0x000fc800078e0008 */
[----:B0-----:R-:W0:Y:S01]  /*0b30*/  @!P0 LDC.64 R10, c[0x0][0x398] ;  /* 0x0000e600ff0a8b82 */ /* 0x001e220000000a00 */
[----:B------:R-:W-:Y:S01]  /*0b40*/  IMAD.WIDE R8, R48, 0x8, R28 ;  /* 0x0000000830087825 */ /* 0x000fe200078e021c */
[----:B------:R-:W-:Y:S02]  /*0b50*/  ISETP.GE.U32.AND P3, PT, R0, UR8, PT ;  /* 0x0000000800007c0c */ /* 0x000fe4000bf66070 */
[----:B------:R-:W-:Y:S02]  /*0b60*/  SHF.R.S32.HI R14, RZ, 0x1f, R0 ;  /* 0x0000001fff0e7819 */ /* 0x000fe40000011400 */
[----:B------:R-:W-:Y:S01]  /*0b70*/  @!P0 IADD3 R15, PT, PT, R23, R27, RZ ;  /* 0x0000001b170f8210 */ /* 0x000fe20007ffe0ff */
[----:B------:R-:W3:Y:S01]  /*0b80*/  LDG.E.64 R8, desc[UR6][R8.64] ;  /* 0x0000000608087981 */ /* 0x000ee2000c1e1b00 */
[----:B------:R-:W-:Y:S01]  /*0b90*/  @!P0 SHF.L.U32 R23, R22, 0x1, RZ ;  /* 0x0000000116178819 */ /* 0x000fe200000006ff */
[----:B------:R-:W4:Y:S01]  /*0ba0*/  @!P5 LDC.64 R26, c[0x0][0x3f8] ;  /* 0x0000fe00ff1adb82 */ /* 0x000f220000000a00 */
[----:B------:R-:W-:-:S02]  /*0bb0*/  ISETP.GE.AND.EX P3, PT, R14, UR9, PT, P3 ;  /* 0x000000090e007c0c */ /* 0x000fc4000bf66330 */
[----:B------:R-:W-:Y:S02]  /*0bc0*/  @!P0 SHF.L.U64.HI R15, R22, 0x1, R15 ;  /* 0x00000001160f8819 */ /* 0x000fe4000001020f */
[----:B-1----:R-:W-:Y:S02]  /*0bd0*/  @!P0 IADD3 R18, P1, PT, R23, R18, RZ ;  /* 0x0000001217128210 */ /* 0x002fe40007f3e0ff */
[----:B------:R-:W-:Y:S01]  /*0be0*/  CS2R R42, SRZ ;  /* 0x00000000002a7805 */ /* 0x000fe2000001ff00 */
[----:B------:R-:W1:Y:S01]  /*0bf0*/  @!P4 LDC.64 R24, c[0x0][0x398] ;  /* 0x0000e600ff18cb82 */ /* 0x000e620000000a00 */
[----:B------:R-:W-:Y:S02]  /*0c00*/  @!P0 IADD3.X R19, PT, PT, R15, R19, RZ, P1, !PT ;  /* 0x000000130f138210 */ /* 0x000fe40000ffe4ff */
[----:B------:R-:W-:Y:S02]  /*0c10*/  @!P4 IADD3 R17, PT, PT, R17, R31, RZ ;  /* 0x0000001f1111c210 */ /* 0x000fe40007ffe0ff */
[C---:B------:R-:W-:Y:S01]  /*0c20*/  @!P4 SHF.L.U32 R21, R16.reuse, 0x1, RZ ;  /* 0x000000011015c819 */ /* 0x040fe200000006ff */
[----:B------:R2:W5:Y:S01]  /*0c30*/  @!P0 LDG.E R43, desc[UR6][R18.64] ;  /* 0x00000006122b8981 */ /* 0x000562000c1e1900 */
[----:B0-----:R-:W-:Y:S01]  /*0c40*/  @!P0 IADD3 R10, P2, PT, R23, R10, RZ ;  /* 0x0000000a170a8210 */ /* 0x001fe20007f5e0ff */
[----:B------:R-:W0:Y:S01]  /*0c50*/  LDC.64 R28, c[0x0][0x3a8] ;  /* 0x0000ea00ff1c7b82 */ /* 0x000e220000000a00 */
[----:B------:R-:W-:-:S02]  /*0c60*/  @!P4 SHF.L.U64.HI R30, R16, 0x1, R17 ;  /* 0x00000001101ec819 */ /* 0x000fc40000010211 */
[----:B--2---:R-:W-:-:S05]  /*0c70*/  @!P4 IADD3 R2, P6, PT, R21, R2, RZ ;  /* 0x000000021502c210 */ /* 0x004fca0007fde0ff */
[----:B------:R-:W2:Y:S01]  /*0c80*/  @!P3 LDC.64 R18, c[0x0][0x3f8] ;  /* 0x0000fe00ff12bb82 */ /* 0x000ea20000000a00 */
[----:B------:R-:W-:Y:S02]  /*0c90*/  CS2R R34, SRZ ;  /* 0x0000000000227805 */ /* 0x000fe4000001ff00 */
[----:B------:R-:W-:Y:S02]  /*0ca0*/  @!P0 IADD3.X R11, PT, PT, R15, R11, RZ, P2, !PT ;  /* 0x0000000b0f0b8210 */ /* 0x000fe400017fe4ff */
[----:B------:R-:W-:Y:S02]  /*0cb0*/  @!P4 IADD3.X R3, PT, PT, R30, R3, RZ, P6, !PT ;  /* 0x000000031e03c210 */ /* 0x000fe400037fe4ff */
[----:B------:R-:W-:Y:S01]  /*0cc0*/  ISETP.NE.AND P1, PT, RZ, UR4, PT ;  /* 0x00000004ff007c0c */ /* 0x000fe2000bf25270 */
[----:B------:R1:W5:Y:S01]  /*0cd0*/  @!P0 LDG.E R35, desc[UR6][R10.64] ;  /* 0x000000060a238981 */ /* 0x000362000c1e1900 */
[----:B------:R-:W0:Y:S01]  /*0ce0*/  @!P5 LDC.64 R22, c[0x0][0x3a0] ;  /* 0x0000e800ff16db82 */ /* 0x000e220000000a00 */
[----:B----4-:R-:W-:-:S02]  /*0cf0*/  @!P5 IMAD R13, R13, R26, RZ ;  /* 0x0000001a0d0dd224 */ /* 0x010fc400078e02ff */
[----:B------:R4:W5:Y:S01]  /*0d00*/  @!P4 LDG.E R42, desc[UR6][R2.64] ;  /* 0x00000006022ac981 */ /* 0x000962000c1e1900 */
[----:B------:R-:W-:Y:S01]  /*0d10*/  LOP3.LUT R52, R53, 0xffff, RZ, 0xc0, !PT ;  /* 0x0000ffff35347812 */ /* 0x000fe200078ec0ff */
[----:B------:R-:W-:-:S03]  /*0d20*/  @!P5 IMAD R15, R12, R27, R13 ;  /* 0x0000001b0c0fd224 */ /* 0x000fc600078e020d */
[----:B-1----:R-:W1:Y:S01]  /*0d30*/  @!P5 LDC.64 R10, c[0x0][0x398] ;  /* 0x0000e600ff0adb82 */ /* 0x002e620000000a00 */
[----:B----4-:R-:W-:Y:S02]  /*0d40*/  @!P5 MOV R2, R4 ;  /* 0x000000040002d202 */ /* 0x010fe40000000f00 */
[----:B------:R-:W-:Y:S02]  /*0d50*/  @!P5 MOV R3, R7 ;  /* 0x000000070003d202 */ /* 0x000fe40000000f00 */
[----:B------:R-:W-:-:S03]  /*0d60*/  @!P4 IADD3 R24, P0, PT, R21, R24, RZ ;  /* 0x000000181518c210 */ /* 0x000fc60007f1e0ff */
[----:B------:R-:W4:Y:S01]  /*0d70*/  @P1 LDC.64 R16, c[0x0][0x3b0] ;  /* 0x0000ec00ff101b82 */ /* 0x000f220000000a00 */
[----:B------:R-:W-:Y:S01]  /*0d80*/  @!P5 IMAD.WIDE.U32 R26, R12, R26, R2 ;  /* 0x0000001a0c1ad225 */ /* 0x000fe200078e0002 */
[----:B------:R-:W-:-:S06]  /*0d90*/  @!P4 IADD3.X R25, PT, PT, R30, R25, RZ, P0, !PT ;  /* 0x000000191e19c210 */ /* 0x000fcc00007fe4ff */
[----:B------:R-:W4:Y:S01]  /*0da0*/  @!P3 LDC.64 R12, c[0x0][0x398] ;  /* 0x0000e600ff0cbb82 */ /* 0x000f220000000a00 */
[----:B------:R-:W-:Y:S01]  /*0db0*/  IMAD R31, R20, 0x18, R52 ;  /* 0x00000018141f7824 */ /* 0x000fe200078e0234 */
[----:B------:R-:W-:Y:S01]  /*0dc0*/  @!P5 IADD3 R27, PT, PT, R27, R15, RZ ;  /* 0x0000000f1b1bd210 */ /* 0x000fe20007ffe0ff */
[----:B--2---:R-:W-:-:S05]  /*0dd0*/  @!P3 IMAD R30, R14, R18, RZ ;  /* 0x000000120e1eb224 */ /* 0x004fca00078e02ff */
[----:B------:R-:W2:Y:S01]  /*0de0*/  @!P3 LDC.64 R2, c[0x0][0x3a0] ;  /* 0x0000e800ff02bb82 */ /* 0x000ea20000000a00 */
[----:B0-----:R-:W-:Y:S01]  /*0df0*/  IMAD.WIDE R14, R31, 0x4, R28 ;  /* 0x000000041f0e7825 */ /* 0x001fe200078e021c */
[C---:B------:R-:W-:Y:S02]  /*0e00*/  @!P5 SHF.L.U32 R21, R26.reuse, 0x1, RZ ;  /* 0x000000011a15d819 */ /* 0x040fe400000006ff */
[----:B------:R-:W-:Y:S02]  /*0e10*/  CS2R R32, SRZ ;  /* 0x0000000000207805 */ /* 0x000fe4000001ff00 */
[----:B------:R-:W-:Y:S02]  /*0e20*/  @!P5 SHF.L.U64.HI R28, R26, 0x1, R27 ;  /* 0x000000011a1cd819 */ /* 0x000fe4000001021b */
[----:B------:R-:W-:Y:S02]  /*0e30*/  CS2R R40, SRZ ;  /* 0x0000000000287805 */ /* 0x000fe4000001ff00 */
[----:B------:R-:W-:Y:S01]  /*0e40*/  @!P3 MOV R26, R4 ;  /* 0x00000004001ab202 */ /* 0x000fe20000000f00 */
[----:B------:R-:W5:Y:S01]  /*0e50*/  @!P4 LDG.E R34, desc[UR6][R24.64] ;  /* 0x000000061822c981 */ /* 0x000f62000c1e1900 */
[----:B------:R-:W-:Y:S01]  /*0e60*/  @!P3 MOV R27, R7 ;  /* 0x00000007001bb202 */ /* 0x000fe20000000f00 */
[C---:B------:R-:W-:Y:S01]  /*0e70*/  @!P3 IMAD R29, R0.reuse, R19, R30 ;  /* 0x00000013001db224 */ /* 0x040fe200078e021e */
[----:B------:R-:W-:Y:S01]  /*0e80*/  @!P5 IADD3 R22, P0, PT, R21, R22, RZ ;  /* 0x000000161516d210 */ /* 0x000fe20007f1e0ff */
[----:B------:R-:W-:-:S03]  /*0e90*/  @!P3 IMAD.WIDE.U32 R18, R0, R18, R26 ;  /* 0x000000120012b225 */ /* 0x000fc600078e001a */
[----:B------:R-:W-:Y:S02]  /*0ea0*/  @!P5 IADD3.X R23, PT, PT, R28, R23, RZ, P0, !PT ;  /* 0x000000171c17d210 */ /* 0x000fe400007fe4ff */
[----:B-1----:R-:W-:Y:S02]  /*0eb0*/  @!P5 IADD3 R10, P0, PT, R21, R10, RZ ;  /* 0x0000000a150ad210 */ /* 0x002fe40007f1e0ff */
[----:B------:R-:W-:Y:S01]  /*0ec0*/  @!P3 IADD3 R29, PT, PT, R19, R29, RZ ;  /* 0x0000001d131db210 */ /* 0x000fe20007ffe0ff */
[----:B----4-:R-:W-:Y:S01]  /*0ed0*/  @P1 IMAD.WIDE R16, R31, 0x4, R16 ;  /* 0x000000041f101825 */ /* 0x010fe200078e0210 */
[----:B------:R-:W-:Y:S01]  /*0ee0*/  @!P3 SHF.L.U32 R19, R18, 0x1, RZ ;  /* 0x000000011213b819 */ /* 0x000fe200000006ff */
[----:B------:R-:W5:Y:S01]  /*0ef0*/  @!P5 LDG.E R41, desc[UR6][R22.64] ;  /* 0x000000061629d981 */ /* 0x000f62000c1e1900 */
[----:B------:R-:W-:Y:S02]  /*0f00*/  @!P5 IADD3.X R11, PT, PT, R28, R11, RZ, P0, !PT ;  /* 0x0000000b1c0bd210 */ /* 0x000fe400007fe4ff */
[----:B------:R-:W-:-:S02]  /*0f10*/  @!P3 SHF.L.U64.HI R18, R18, 0x1, R29 ;  /* 0x000000011212b819 */ /* 0x000fc4000001021d */
[C---:B------:R-:W-:Y:S01]  /*0f20*/  @!P3 IADD3 R12, P2, PT, R19.reuse, R12, RZ ;  /* 0x0000000c130cb210 */ /* 0x040fe20007f5e0ff */
[----:B------:R0:W5:Y:S01]  /*0f30*/  @!P5 LDG.E R33, desc[UR6][R10.64] ;  /* 0x000000060a21d981 */ /* 0x000162000c1e1900 */
[----:B--2---:R-:W-:Y:S02]  /*0f40*/  @!P3 IADD3 R2, P0, PT, R19, R2, RZ ;  /* 0x000000021302b210 */ /* 0x004fe40007f1e0ff */
[C---:B------:R-:W-:Y:S02]  /*0f50*/  @!P3 IADD3.X R13, PT, PT, R18.reuse, R13, RZ, P2, !PT ;  /* 0x0000000d120db210 */ /* 0x040fe400017fe4ff */
[----:B------:R-:W-:-:S03]  /*0f60*/  @!P3 IADD3.X R3, PT, PT, R18, R3, RZ, P0, !PT ;  /* 0x000000031203b210 */ /* 0x000fc600007fe4ff */
[----:B------:R1:W5:Y:S01]  /*0f70*/  @!P3 LDG.E R32, desc[UR6][R12.64] ;  /* 0x000000060c20b981 */ /* 0x000362000c1e1900 */
[----:B0-----:R-:W-:-:S03]  /*0f80*/  CS2R R10, SRZ ;  /* 0x00000000000a7805 */ /* 0x001fc6000001ff00 */
[----:B------:R1:W5:Y:S04]  /*0f90*/  @!P3 LDG.E R40, desc[UR6][R2.64] ;  /* 0x000000060228b981 */ /* 0x000368000c1e1900 */
[----:B------:R1:W5:Y:S04]  /*0fa0*/  @P1 LDG.E.64 R10, desc[UR6][R16.64] ;  /* 0x00000006100a1981 */ /* 0x000368000c1e1b00 */
[----:B------:R1:W5:Y:S01]  /*0fb0*/  LDG.E.64 R12, desc[UR6][R14.64] ;  /* 0x000000060e0c7981 */ /* 0x000362000c1e1b00 */
[----:B------:R-:W-:Y:S01]  /*0fc0*/  UISETP.NE.AND UP0, UPT, UR4, URZ, UPT ;  /* 0x000000ff0400728c */ /* 0x000fe2000bf05270 */
[----:B---3--:R-:W-:-:S05]  /*0fd0*/  FFMA.FTZ R0, -R8, R8, R9 ;  /* 0x0000000808007223 */ /* 0x008fca0000010109 */
[----:B------:R-:W-:-:S13]  /*0fe0*/  FSETP.GTU.FTZ.AND P0, PT, R0, RZ, PT ;  /* 0x000000ff0000720b */ /* 0x000fda0003f1c000 */
[----:B------:R-:W0:Y:S02]  /*0ff0*/  @P0 LDC R9, c[0x0][0x3c0] ;  /* 0x0000f000ff090b82 */ /* 0x000e240000000800 */
[----:B0-----:R-:W-:Y:S01]  /*1000*/  @P0 FADD.FTZ R9, R0, R9 ;  /* 0x0000000900090221 */ /* 0x001fe20000010000 */
[----:B------:R-:W-:-:S06]  /*1010*/  MOV R0, 0x3f800000 ;  /* 0x3f80000000007802 */ /* 0x000fcc0000000f00 */
[----:B------:R1:W0:Y:S01]  /*1020*/  @P0 MUFU.RSQ R0, R9 ;  /* 0x0000000900000308 */ /* 0x0002220000001400 */
[----:B------:R-:W-:Y:S05]  /*1030*/  BRA.U UP0, `(.L_x_699) ;  /* 0x0000000900447547 */ /* 0x000fea000b800000 */
[--C-:B-1---5:R-:W-:Y:S02]  /*1040*/  HADD2.F32 R9, -RZ, R47.reuse.H0_H0 ;  /* 0x2000002fff097230 */ /* 0x122fe40000004100 */
[----:B------:R-:W-:Y:S02]  /*1050*/  HADD2.F32 R15, -RZ, R47.H1_H1 ;  /* 0x3000002fff0f7230 */ /* 0x000fe40000004100 */
[----:B------:R-:W-:Y:S02]  /*1060*/  HADD2.F32 R19, -RZ, R46.H0_H0 ;  /* 0x2000002eff137230 */ /* 0x000fe40000004100 */
[C---:B------:R-:W-:Y:S01]  /*1070*/  FADD.FTZ R9, -R8.reuse, R9 ;  /* 0x0000000908097221 */ /* 0x040fe20000010100 */
[--C-:B------:R-:W-:Y:S02]  /*1080*/  HADD2.F32 R3, -RZ, R39.reuse.H0_H0 ;  /* 0x20000027ff037230 */ /* 0x100fe40000004100 */
[----:B------:R-:W-:Y:S01]  /*1090*/  FADD.FTZ R15, -R8, R15 ;  /* 0x0000000f080f7221 */ /* 0x000fe20000010100 */
[----:B------:R-:W-:-:S02]  /*10a0*/  HADD2.F32 R2, -RZ, R39.H1_H1 ;  /* 0x30000027ff027230 */ /* 0x000fc40000004100 */
[----:B------:R-:W-:Y:S01]  /*10b0*/  FADD.FTZ R21, -R8, R19 ;  /* 0x0000001308157221 */ /* 0x000fe20000010100 */
[-C--:B0-----:R-:W-:Y:S01]  /*10c0*/  FMUL.FTZ R14, R9, R0.reuse ;  /* 0x00000000090e7220 */ /* 0x081fe20000410000 */
[----:B------:R-:W-:Y:S01]  /*10d0*/  FMUL.FTZ R19, R12, R3 ;  /* 0x000000030c137220 */ /* 0x000fe20000410000 */
[----:B------:R-:W-:Y:S02]  /*10e0*/  HADD2.F32 R17, -RZ, R38.H0_H0 ;  /* 0x20000026ff117230 */ /* 0x000fe40000004100 */
[----:B------:R-:W-:Y:S01]  /*10f0*/  FMUL.FTZ R9, R15, R0 ;  /* 0x000000000f097220 */ /* 0x000fe20000410000 */
[----:B------:R-:W-:Y:S01]  /*1100*/  FMUL.FTZ R16, R13, R2 ;  /* 0x000000020d107220 */ /* 0x000fe20000410000 */
[----:B------:R-:W-:Y:S01]  /*1110*/  FADD.FTZ R15, RZ, R19 ;  /* 0x00000013ff0f7221 */ /* 0x000fe20000010000 */
[----:B------:R-:W-:Y:S01]  /*1120*/  FFMA.FTZ R18, R14, R19, RZ ;  /* 0x000000130e127223 */ /* 0x000fe200000100ff */
[----:B------:R-:W-:Y:S01]  /*1130*/  FFMA.FTZ R22, R3, R14, RZ ;  /* 0x0000000e03167223 */ /* 0x000fe200000100ff */
[----:B------:R-:W-:Y:S01]  /*1140*/  FADD.FTZ R24, RZ, R3 ;  /* 0x00000003ff187221 */ /* 0x000fe20000010000 */
[----:B------:R-:W-:Y:S01]  /*1150*/  FMUL.FTZ R21, R21, R0 ;  /* 0x0000000015157220 */ /* 0x000fe20000410000 */
[----:B------:R-:W-:Y:S01]  /*1160*/  FADD.FTZ R14, R16, R15 ;  /* 0x0000000f100e7221 */ /* 0x000fe20000010000 */
[----:B------:R-:W-:Y:S01]  /*1170*/  FFMA.FTZ R18, R9, R16, R18 ;  /* 0x0000001009127223 */ /* 0x000fe20000010012 */
[----:B------:R-:W-:Y:S01]  /*1180*/  FMUL.FTZ R23, R12, R17 ;  /* 0x000000110c177220 */ /* 0x000fe20000410000 */
[C---:B------:R-:W-:Y:S01]  /*1190*/  FADD.FTZ R15, R17.reuse, R24 ;  /* 0x00000018110f7221 */ /* 0x040fe20000010000 */
[----:B------:R-:W-:Y:S01]  /*11a0*/  FFMA.FTZ R3, R17, R21, R22 ;  /* 0x0000001511037223 */ /* 0x000fe20000010016 */
[----:B------:R-:W-:-:S02]  /*11b0*/  HADD2.F32 R19, -RZ, R46.H1_H1 ;  /* 0x3000002eff137230 */ /* 0x000fc40000004100 */
[----:B------:R-:W-:Y:S01]  /*11c0*/  FADD.FTZ R14, R14, R23 ;  /* 0x000000170e0e7221 */ /* 0x000fe20000010000 */
[----:B------:R-:W-:Y:S01]  /*11d0*/  FFMA.FTZ R17, R21, R23, R18 ;  /* 0x0000001715117223 */ /* 0x000fe20000010012 */
[----:B------:R-:W-:Y:S02]  /*11e0*/  HADD2.F32 R23, -RZ, R45.H0_H0 ;  /* 0x2000002dff177230 */ /* 0x000fe40000004100 */
[----:B------:R-:W-:Y:S01]  /*11f0*/  FADD.FTZ R21, RZ, R2 ;  /* 0x00000002ff157221 */ /* 0x000fe20000010000 */
[----:B------:R-:W-:Y:S02]  /*1200*/  HADD2.F32 R22, -RZ, R38.H1_H1 ;  /* 0x30000026ff167230 */ /* 0x000fe40000004100 */
[C---:B------:R-:W-:Y:S01]  /*1210*/  FADD.FTZ R19, -R8.reuse, R19 ;  /* 0x0000001308137221 */ /* 0x040fe20000010100 */
[----:B------:R-:W-:Y:S02]  /*1220*/  HADD2.F32 R16, -RZ, R37.H0_H0 ;  /* 0x20000025ff107230 */ /* 0x000fe40000004100 */
[----:B------:R-:W-:Y:S01]  /*1230*/  FADD.FTZ R23, -R8, R23 ;  /* 0x0000001708177221 */ /* 0x000fe20000010100 */
[----:B------:R-:W-:Y:S01]  /*1240*/  FFMA.FTZ R9, R2, R9, RZ ;  /* 0x0000000902097223 */ /* 0x000fe200000100ff */
[----:B------:R-:W-:Y:S01]  /*1250*/  FMUL.FTZ R24, R19, R0 ;  /* 0x0000000013187220 */ /* 0x000fe20000410000 */
[----:B------:R-:W-:-:S02]  /*1260*/  HADD2.F32 R19, -RZ, R45.H1_H1 ;  /* 0x3000002dff137230 */ /* 0x000fc40000004100 */
[----:B------:R-:W-:Y:S01]  /*1270*/  FADD.FTZ R2, R22, R21 ;  /* 0x0000001516027221 */ /* 0x000fe20000010000 */
[----:B------:R-:W-:Y:S01]  /*1280*/  FMUL.FTZ R18, R23, R0 ;  /* 0x0000000017127220 */ /* 0x000fe20000410000 */
[----:B------:R-:W-:Y:S01]  /*1290*/  FMUL.FTZ R21, R13, R22 ;  /* 0x000000160d157220 */ /* 0x000fe20000410000 */
[----:B------:R-:W-:Y:S01]  /*12a0*/  FADD.FTZ R15, R15, R16 ;  /* 0x000000100f0f7221 */ /* 0x000fe20000010000 */
[----:B------:R-:W-:Y:S01]  /*12b0*/  FMUL.FTZ R23, R12, R16 ;  /* 0x000000100c177220 */ /* 0x000fe20000410000 */
[----:B------:R-:W-:Y:S01]  /*12c0*/  FFMA.FTZ R3, R16, R18, R3 ;  /* 0x0000001210037223 */ /* 0x000fe20000010003 */
[----:B------:R-:W-:Y:S01]  /*12d0*/  FFMA.FTZ R17, R24, R21, R17 ;  /* 0x0000001518117223 */ /* 0x000fe20000010011 */
[----:B------:R-:W-:Y:S01]  /*12e0*/  FADD.FTZ R19, -R8, R19 ;  /* 0x0000001308137221 */ /* 0x000fe20000010100 */
[----:B------:R-:W-:Y:S02]  /*12f0*/  HADD2.F32 R16, -RZ, R37.H1_H1 ;  /* 0x30000025ff107230 */ /* 0x000fe40000004100 */
[----:B------:R-:W-:Y:S01]  /*1300*/  FFMA.FTZ R9, R22, R24, R9 ;  /* 0x0000001816097223 */ /* 0x000fe20000010009 */
[----:B------:R-:W-:Y:S01]  /*1310*/  FADD.FTZ R14, R21, R14 ;  /* 0x0000000e150e7221 */ /* 0x000fe20000010000 */
[----:B------:R-:W-:Y:S01]  /*1320*/  FFMA.FTZ R22, R18, R23, R17 ;  /* 0x0000001712167223 */ /* 0x000fe20000010011 */
[----:B------:R-:W-:Y:S01]  /*1330*/  FMUL.FTZ R19, R19, R0 ;  /* 0x0000000013137220 */ /* 0x000fe20000410000 */
[----:B------:R-:W-:-:S02]  /*1340*/  HADD2.F32 R17, -RZ, R44.H0_H0 ;  /* 0x2000002cff117230 */ /* 0x000fc40000004100 */
[----:B------:R-:W-:Y:S01]  /*1350*/  FMUL.FTZ R18, R13, R16 ;  /* 0x000000100d127220 */ /* 0x000fe20000410000 */
[----:B------:R-:W-:Y:S01]  /*1360*/  FADD.FTZ R21, R14, R23 ;  /* 0x000000170e157221 */ /* 0x000fe20000010000 */
[----:B------:R-:W-:Y:S01]  /*1370*/  FADD.FTZ R2, R2, R16 ;  /* 0x0000001002027221 */ /* 0x000fe20000010000 */
[----:B------:R-:W-:Y:S01]  /*1380*/  FFMA.FTZ R9, R16, R19, R9 ;  /* 0x0000001310097223 */ /* 0x000fe20000010009 */
[----:B------:R-:W-:Y:S02]  /*1390*/  HADD2.F32 R23, -RZ, R44.H1_H1 ;  /* 0x3000002cff177230 */ /* 0x000fe40000004100 */
[----:B------:R-:W-:Y:S01]  /*13a0*/  FFMA.FTZ R16, R19, R18, R22 ;  /* 0x0000001213107223 */ /* 0x000fe20000010016 */
[----:B------:R-:W-:Y:S01]  /*13b0*/  FADD.FTZ R17, -R8, R17 ;  /* 0x0000001108117221 */ /* 0x000fe20000010100 */
[--C-:B------:R-:W-:Y:S02]  /*13c0*/  HADD2.F32 R22, -RZ, R36.reuse.H0_H0 ;  /* 0x20000024ff167230 */ /* 0x100fe40000004100 */
[----:B------:R-:W-:Y:S01]  /*13d0*/  FADD.FTZ R14, R18, R21 ;  /* 0x00000015120e7221 */ /* 0x000fe20000010000 */
[----:B------:R-:W-:Y:S01]  /*13e0*/  FADD.FTZ R23, -R8, R23 ;  /* 0x0000001708177221 */ /* 0x000fe20000010100 */
[----:B------:R-:W-:-:S02]  /*13f0*/  HADD2.F32 R24, -RZ, R36.H1_H1 ;  /* 0x30000024ff187230 */ /* 0x000fc40000004100 */
[----:B------:R-:W-:Y:S01]  /*1400*/  FMUL.FTZ R19, R17, R0 ;  /* 0x0000000011137220 */ /* 0x000fe20000410000 */
[----:B------:R-:W-:Y:S02]  /*1410*/  HADD2.F32 R17, -RZ, R43.H0_H0 ;  /* 0x2000002bff117230 */ /* 0x000fe40000004100 */
        /* <DEDUP_REMOVED lines=8> */
[----:B------:R-:W-:-:S02]  /*14a0*/  HADD2.F32 R22, -RZ, R35.H0_H0 ;  /* 0x20000023ff167230 */ /* 0x000fc40000004100 */
[----:B------:R-:W-:Y:S01]  /*14b0*/  FADD.FTZ R14, R23, R14 ;  /* 0x0000000e170e7221 */ /* 0x000fe20000010000 */
[----:B------:R-:W-:Y:S01]  /*14c0*/  FFMA.FTZ R16, R18, R23, R19 ;  /* 0x0000001712107223 */ /* 0x000fe20000010013 */
[----:B------:R-:W-:Y:S01]  /*14d0*/  FMUL.FTZ R19, R17, R0 ;  /* 0x0000000011137220 */ /* 0x000fe20000410000 */
[----:B------:R-:W-:Y:S02]  /*14e0*/  HADD2.F32 R23, -RZ, R42.H0_H0 ;  /* 0x2000002aff177230 */ /* 0x000fe40000004100 */
[----:B------:R-:W-:Y:S01]  /*14f0*/  FMUL.FTZ R21, R12, R22 ;  /* 0x000000160c157220 */ /* 0x000fe20000410000 */
[----:B------:R-:W-:Y:S02]  /*1500*/  HADD2.F32 R17, -RZ, R43.H1_H1 ;  /* 0x3000002bff117230 */ /* 0x000fe40000004100 */
[----:B------:R-:W-:Y:S01]  /*1510*/  FADD.FTZ R15, R15, R22 ;  /* 0x000000160f0f7221 */ /* 0x000fe20000010000 */
[----:B------:R-:W-:Y:S01]  /*1520*/  FFMA.FTZ R3, R22, R19, R3 ;  /* 0x0000001316037223 */ /* 0x000fe20000010003 */
[----:B------:R-:W-:-:S02]  /*1530*/  HADD2.F32 R22, -RZ, R35.H1_H1 ;  /* 0x30000023ff167230 */ /* 0x000fc40000004100 */
[----:B------:R-:W-:Y:S01]  /*1540*/  FADD.FTZ R23, -R8, R23 ;  /* 0x0000001708177221 */ /* 0x000fe20000010100 */
[----:B------:R-:W-:Y:S01]  /*1550*/  FADD.FTZ R2, R2, R24 ;  /* 0x0000001802027221 */ /* 0x000fe20000010000 */
[----:B------:R-:W-:Y:S01]  /*1560*/  FFMA.FTZ R9, R24, R18, R9 ;  /* 0x0000001218097223 */ /* 0x000fe20000010009 */
[----:B------:R-:W-:Y:S01]  /*1570*/  FADD.FTZ R14, R14, R21 ;  /* 0x000000150e0e7221 */ /* 0x000fe20000010000 */
[----:B------:R-:W-:Y:S01]  /*1580*/  FFMA.FTZ R16, R19, R21, R16 ;  /* 0x0000001513107223 */ /* 0x000fe20000010010 */
[----:B------:R-:W-:Y:S01]  /*1590*/  FADD.FTZ R17, -R8, R17 ;  /* 0x0000001108117221 */ /* 0x000fe20000010100 */
[----:B------:R-:W-:Y:S02]  /*15a0*/  HADD2.F32 R24, -RZ, R34.H0_H0 ;  /* 0x20000022ff187230 */ /* 0x000fe40000004100 */
[----:B------:R-:W-:Y:S01]  /*15b0*/  FMUL.FTZ R18, R23, R0 ;  /* 0x0000000017127220 */ /* 0x000fe20000410000 */
[----:B------:R-:W-:Y:S02]  /*15c0*/  HADD2.F32 R21, -RZ, R42.H1_H1 ;  /* 0x3000002aff157230 */ /* 0x000fe40000004100 */
[----:B------:R-:W-:Y:S01]  /*15d0*/  FMUL.FTZ R19, R13, R22 ;  /* 0x000000160d137220 */ /* 0x000fe20000410000 */
[----:B------:R-:W-:Y:S01]  /*15e0*/  FMUL.FTZ R17, R17, R0 ;  /* 0x0000000011117220 */ /* 0x000fe20000410000 */
[----:B------:R-:W-:Y:S01]  /*15f0*/  FADD.FTZ R15, R15, R24 ;  /* 0x000000180f0f7221 */ /* 0x000fe20000010000 */
[----:B------:R-:W-:Y:S01]  /*1600*/  FFMA.FTZ R3, R24, R18, R3 ;  /* 0x0000001218037223 */ /* 0x000fe20000010003 */
[----:B------:R-:W-:Y:S01]  /*1610*/  FADD.FTZ R23, -R8, R21 ;  /* 0x0000001508177221 */ /* 0x000fe20000010100 */
[----:B------:R-:W-:Y:S01]  /*1620*/  FMUL.FTZ R24, R12, R24 ;  /* 0x000000180c187220 */ /* 0x000fe20000410000 */
[----:B------:R-:W-:Y:S01]  /*1630*/  FADD.FTZ R21, R19, R14 ;  /* 0x0000000e13157221 */ /* 0x000fe20000010000 */
[----:B------:R-:W-:Y:S01]  /*1640*/  FFMA.FTZ R9, R22, R17, R9 ;  /* 0x0000001116097223 */ /* 0x000fe20000010009 */
[----:B------:R-:W-:Y:S01]  /*1650*/  FFMA.FTZ R17, R17, R19, R16 ;  /* 0x0000001311117223 */ /* 0x000fe20000010010 */
[----:B------:R-:W-:Y:S01]  /*1660*/  FADD.FTZ R2, R2, R22 ;  /* 0x0000001602027221 */ /* 0x000fe20000010000 */
[----:B------:R-:W-:-:S02]  /*1670*/  HADD2.F32 R16, -RZ, R34.H1_H1 ;  /* 0x30000022ff107230 */ /* 0x000fc40000004100 */
[----:B------:R-:W-:Y:S01]  /*1680*/  FMUL.FTZ R14, R23, R0 ;  /* 0x00000000170e7220 */ /* 0x000fe20000410000 */
[----:B------:R-:W-:Y:S01]  /*1690*/  FADD.FTZ R22, R21, R24 ;  /* 0x0000001815167221 */ /* 0x000fe20000010000 */
[----:B------:R-:W-:Y:S02]  /*16a0*/  HADD2.F32 R21, -RZ, R41.H0_H0 ;  /* 0x20000029ff157230 */ /* 0x000fe40000004100 */
[----:B------:R-:W-:Y:S01]  /*16b0*/  FFMA.FTZ R19, R18, R24, R17 ;  /* 0x0000001812137223 */ /* 0x000fe20000010011 */
[----:B------:R-:W-:Y:S01]  /*16c0*/  FADD.FTZ R2, R2, R16 ;  /* 0x0000001002027221 */ /* 0x000fe20000010000 */
[----:B------:R-:W-:Y:S01]  /*16d0*/  FFMA.FTZ R9, R16, R14, R9 ;  /* 0x0000000e10097223 */ /* 0x000fe20000010009 */
[----:B------:R-:W-:Y:S01]  /*16e0*/  FMUL.FTZ R17, R13, R16 ;  /* 0x000000100d117220 */ /* 0x000fe20000410000 */
[----:B------:R-:W-:Y:S02]  /*16f0*/  HADD2.F32 R16, -RZ, R33.H0_H0 ;  /* 0x20000021ff107230 */ /* 0x000fe40000004100 */
[----:B------:R-:W-:Y:S01]  /*1700*/  FADD.FTZ R21, -R8, R21 ;  /* 0x0000001508157221 */ /* 0x000fe20000010100 */
[----:B------:R-:W-:-:S02]  /*1710*/  HADD2.F32 R23, -RZ, R41.H1_H1 ;  /* 0x30000029ff177230 */ /* 0x000fc40000004100 */
[----:B------:R-:W-:Y:S01]  /*1720*/  FFMA.FTZ R19, R14, R17, R19 ;  /* 0x000000110e137223 */ /* 0x000fe20000010013 */
[----:B------:R-:W-:Y:S01]  /*1730*/  FADD.FTZ R22, R17, R22 ;  /* 0x0000001611167221 */ /* 0x000fe20000010000 */
[----:B------:R-:W-:Y:S01]  /*1740*/  FMUL.FTZ R25, R12, R16 ;  /* 0x000000100c197220 */ /* 0x000fe20000410000 */
[----:B------:R-:W-:Y:S01]  /*1750*/  FMUL.FTZ R18, R21, R0 ;  /* 0x0000000015127220 */ /* 0x000fe20000410000 */
[----:B------:R-:W-:Y:S02]  /*1760*/  HADD2.F32 R14, -RZ, R33.H1_H1 ;  /* 0x30000021ff0e7230 */ /* 0x000fe40000004100 */
[----:B------:R-:W-:Y:S01]  /*1770*/  FADD.FTZ R17, -R8, R23 ;  /* 0x0000001708117221 */ /* 0x000fe20000010100 */
[----:B------:R-:W-:Y:S01]  /*1780*/  FADD.FTZ R21, R22, R25 ;  /* 0x0000001916157221 */ /* 0x000fe20000010000 */
[----:B------:R-:W-:Y:S01]  /*1790*/  FFMA.FTZ R24, R18, R25, R19 ;  /* 0x0000001912187223 */ /* 0x000fe20000010013 */
[----:B------:R-:W-:Y:S02]  /*17a0*/  HADD2.F32 R19, -RZ, R40.H0_H0 ;  /* 0x20000028ff137230 */ /* 0x000fe40000004100 */
[----:B------:R-:W-:Y:S01]  /*17b0*/  FADD.FTZ R15, R15, R16 ;  /* 0x000000100f0f7221 */ /* 0x000fe20000010000 */
[----:B------:R-:W-:Y:S01]  /*17c0*/  FFMA.FTZ R3, R16, R18, R3 ;  /* 0x0000001210037223 */ /* 0x000fe20000010003 */
[----:B------:R-:W-:Y:S01]  /*17d0*/  FMUL.FTZ R22, R13, R14 ;  /* 0x0000000e0d167220 */ /* 0x000fe20000410000 */
[----:B------:R-:W-:Y:S01]  /*17e0*/  FMUL.FTZ R17, R17, R0 ;  /* 0x0000000011117220 */ /* 0x000fe20000410000 */
[----:B------:R-:W-:-:S02]  /*17f0*/  HADD2.F32 R16, -RZ, R32.H0_H0 ;  /* 0x20000020ff107230 */ /* 0x000fc40000004100 */
[----:B------:R-:W-:Y:S01]  /*1800*/  FADD.FTZ R19, -R8, R19 ;  /* 0x0000001308137221 */ /* 0x000fe20000010100 */
[----:B------:R-:W-:Y:S02]  /*1810*/  HADD2.F32 R23, -RZ, R40.H1_H1 ;  /* 0x30000028ff177230 */ /* 0x000fe40000004100 */
[----:B------:R-:W-:Y:S01]  /*1820*/  FADD.FTZ R21, R22, R21 ;  /* 0x0000001516157221 */ /* 0x000fe20000010000 */
[----:B------:R-:W-:Y:S01]  /*1830*/  FFMA.FTZ R24, R17, R22, R24 ;  /* 0x0000001611187223 */ /* 0x000fe20000010018 */
[----:B------:R-:W-:Y:S02]  /*1840*/  HADD2.F32 R22, -RZ, R32.H1_H1 ;  /* 0x30000020ff167230 */ /* 0x000fe40000004100 */
[----:B------:R-:W-:Y:S01]  /*1850*/  FMUL.FTZ R18, R12, R16 ;  /* 0x000000100c127220 */ /* 0x000fe20000410000 */
[----:B------:R-:W-:Y:S01]  /*1860*/  FMUL.FTZ R19, R19, R0 ;  /* 0x0000000013137220 */ /* 0x000fe20000410000 */
[----:B------:R-:W-:Y:S01]  /*1870*/  FADD.FTZ R23, -R8, R23 ;  /* 0x0000001708177221 */ /* 0x000fe20000010100 */
[----:B------:R-:W-:Y:S01]  /*1880*/  FFMA.FTZ R17, R14, R17, R9 ;  /* 0x000000110e117223 */ /* 0x000fe20000010009 */
[----:B------:R-:W-:Y:S01]  /*1890*/  FADD.FTZ R25, R21, R18 ;  /* 0x0000001215197221 */ /* 0x000fe20000010000 */
[----:B------:R-:W-:Y:S01]  /*18a0*/  FFMA.FTZ R24, R19, R18, R24 ;  /* 0x0000001213187223 */ /* 0x000fe20000010018 */
[----:B------:R-:W-:Y:S01]  /*18b0*/  FMUL.FTZ R18, R13, R22 ;  /* 0x000000160d127220 */ /* 0x000fe20000410000 */
[----:B------:R-:W-:Y:S01]  /*18c0*/  FMUL.FTZ R21, R23, R0 ;  /* 0x0000000017157220 */ /* 0x000fe20000410000 */
[----:B------:R-:W-:-:S02]  /*18d0*/  FADD.FTZ R23, R2, R14 ;  /* 0x0000000e02177221 */ /* 0x000fc40000010000 */
[----:B------:R-:W-:Y:S01]  /*18e0*/  FADD.FTZ R2, R18, R25 ;  /* 0x0000001912027221 */ /* 0x000fe20000010000 */
[----:B------:R-:W-:Y:S01]  /*18f0*/  FFMA.FTZ R9, R21, R18, R24 ;  /* 0x0000001215097223 */ /* 0x000fe20000010018 */
[----:B------:R-:W-:Y:S01]  /*1900*/  FADD.FTZ R18, R15, R16 ;  /* 0x000000100f127221 */ /* 0x000fe20000010000 */
[----:B------:R-:W-:Y:S01]  /*1910*/  FFMA.FTZ R16, R16, R19, R3 ;  /* 0x0000001310107223 */ /* 0x000fe20000010003 */
[----:B------:R-:W-:Y:S01]  /*1920*/  FADD.FTZ R19, R23, R22 ;  /* 0x0000001617137221 */ /* 0x000fe20000010000 */
[----:B------:R-:W-:Y:S01]  /*1930*/  FFMA.FTZ R17, R22, R21, R17 ;  /* 0x0000001516117223 */ /* 0x000fe20000010011 */
[----:B------:R-:W-:Y:S06]  /*1940*/  BRA `(.L_x_700) ;  /* 0x0000001000807947 */ /* 0x000fec0003800000 */
.L_x_699:
[--C-:B-1---5:R-:W-:Y:S02]  /*1950*/  HADD2.F32 R3, -RZ, R47.reuse.H0_H0 ;  /* 0x2000002fff037230 */ /* 0x122fe40000004100 */
[----:B------:R-:W-:Y:S02]  /*1960*/  HADD2.F32 R15, -RZ, R47.H1_H1 ;  /* 0x3000002fff0f7230 */ /* 0x000fe40000004100 */
[----:B------:R-:W-:Y:S02]  /*1970*/  HADD2.F32 R19, -RZ, R46.H0_H0 ;  /* 0x2000002eff137230 */ /* 0x000fe40000004100 */
[C---:B------:R-:W-:Y:S01]  /*1980*/  FADD.FTZ R3, -R8.reuse, R3 ;  /* 0x0000000308037221 */ /* 0x040fe20000010100 */
[----:B------:R-:W-:Y:S02]  /*1990*/  HADD2.F32 R21, -RZ, R45.H0_H0 ;  /* 0x2000002dff157230 */ /* 0x000fe40000004100 */
[----:B------:R-:W-:Y:S01]  /*19a0*/  FADD.FTZ R15, -R8, R15 ;  /* 0x0000000f080f7221 */ /* 0x000fe20000010100 */
[----:B------:R-:W-:-:S02]  /*19b0*/  HADD2.F32 R29, -RZ, R38.H0_H0 ;  /* 0x20000026ff1d7230 */ /* 0x000fc40000004100 */
[-C--:B0-----:R-:W-:Y:S01]  /*19c0*/  FMUL.FTZ R3, R3, R0.reuse ;  /* 0x0000000003037220 */ /* 0x081fe20000410000 */
[C---:B------:R-:W-:Y:S01]  /*19d0*/  FADD.FTZ R19, -R8.reuse, R19 ;  /* 0x0000001308137221 */ /* 0x040fe20000010100 */
[-C--:B------:R-:W-:Y:S01]  /*19e0*/  FMUL.FTZ R2, R15, R0.reuse ;  /* 0x000000000f027220 */ /* 0x080fe20000410000 */
[----:B------:R-:W-:Y:S01]  /*19f0*/  FADD.FTZ R23, -R8, R21 ;  /* 0x0000001508177221 */ /* 0x000fe20000010100 */
[C-C-:B------:R-:W-:Y:S01]  /*1a00*/  FFMA.FTZ R9, R12.reuse, R3, R10.reuse ;  /* 0x000000030c097223 */ /* 0x140fe2000001000a */
[----:B------:R-:W-:Y:S01]  /*1a10*/  FMUL.FTZ R27, R19, R0 ;  /* 0x00000000131b7220 */ /* 0x000fe20000410000 */
[----:B------:R-:W-:Y:S02]  /*1a20*/  FFMA.FTZ R15, R13, R2, R11 ;  /* 0x000000020d0f7223 */ /* 0x000fe4000001000b */
[----:B------:R-:W-:Y:S01]  /*1a30*/  FMUL.FTZ R17, R9, -1.4426950216293334961 ;  /* 0xbfb8aa3b09117820 */ /* 0x000fe20000410000 */
[----:B------:R-:W-:Y:S01]  /*1a40*/  FFMA.FTZ R28, R12, R27, R10 ;  /* 0x0000001b0c1c7223 */ /* 0x000fe2000001000a */
[----:B------:R-:W-:-:S04]  /*1a50*/  FMUL.FTZ R18, R15, -1.4426950216293334961 ;  /* 0xbfb8aa3b0f127820 */ /* 0x000fc80000410000 */
[----:B------:R-:W0:Y:S08]  /*1a60*/  MUFU.EX2 R17, R17 ;  /* 0x0000001100117308 */ /* 0x000e300000000800 */
[----:B------:R-:W1:Y:S01]  /*1a70*/  MUFU.EX2 R18, R18 ;  /* 0x0000001200127308 */ /* 0x000e620000000800 */
[----:B0-----:R-:W-:Y:S01]  /*1a80*/  FADD.FTZ R16, R17, 1 ;  /* 0x3f80000011107421 */ /* 0x001fe20000010000 */
[----:B------:R-:W-:-:S06]  /*1a90*/  HADD2.F32 R17, -RZ, R46.H1_H1 ;  /* 0x3000002eff117230 */ /* 0x000fcc0000004100 */
[----:B------:R-:W0:Y:S01]  /*1aa0*/  MUFU.RCP R16, R16 ;  /* 0x0000001000107308 */ /* 0x000e220000001000 */
[----:B------:R-:W-:Y:S01]  /*1ab0*/  FADD.FTZ R19, -R8, R17 ;  /* 0x0000001108137221 */ /* 0x000fe20000010100 */
[----:B-1----:R-:W-:-:S03]  /*1ac0*/  FADD.FTZ R14, R18, 1 ;  /* 0x3f800000120e7421 */ /* 0x002fc60000010000 */
[----:B------:R-:W-:Y:S01]  /*1ad0*/  FMUL.FTZ R18, R19, R0 ;  /* 0x0000000013127220 */ /* 0x000fe20000410000 */
[--C-:B------:R-:W-:Y:S02]  /*1ae0*/  HADD2.F32 R19, -RZ, R39.reuse.H0_H0 ;  /* 0x20000027ff137230 */ /* 0x100fe40000004100 */
[----:B------:R-:W1:Y:S01]  /*1af0*/  MUFU.RCP R14, R14 ;  /* 0x0000000e000e7308 */ /* 0x000e620000001000 */
[----:B0-----:R-:W-:Y:S02]  /*1b00*/  FADD.FTZ R22, -R16, 1 ;  /* 0x3f80000010167421 */ /* 0x001fe40000010100 */
[----:B------:R-:W-:Y:S01]  /*1b10*/  FMUL.FTZ R16, R19, R16 ;  /* 0x0000001013107220 */ /* 0x000fe20000410000 */
[----:B------:R-:W-:Y:S01]  /*1b20*/  FMUL.FTZ R19, R23, R0 ;  /* 0x0000000017137220 */ /* 0x000fe20000410000 */
[----:B------:R-:W-:Y:S02]  /*1b30*/  HADD2.F32 R23, -RZ, R39.H1_H1 ;  /* 0x30000027ff177230 */ /* 0x000fe40000004100 */
[----:B------:R-:W-:Y:S01]  /*1b40*/  FFMA.FTZ R17, R9, R22, 1 ;  /* 0x3f80000009117423 */ /* 0x000fe20000010016 */
[----:B------:R-:W-:Y:S01]  /*1b50*/  FMUL.FTZ R9, R28, -1.4426950216293334961 ;  /* 0xbfb8aa3b1c097820 */ /* 0x000fe20000410000 */
[----:B------:R-:W-:Y:S01]  /*1b60*/  FFMA.FTZ R22, R13, R18, R11 ;  /* 0x000000120d167223 */ /* 0x000fe2000001000b */
[----:B-1----:R-:W-:Y:S01]  /*1b70*/  FADD.FTZ R24, -R14, 1 ;  /* 0x3f8000000e187421 */ /* 0x002fe20000010100 */
[----:B------:R-:W-:-:S02]  /*1b80*/  FMUL.FTZ R16, R16, R17 ;  /* 0x0000001110107220 */ /* 0x000fc40000410000 */
[----:B------:R-:W-:Y:S01]  /*1b90*/  FMUL.FTZ R21, R22, -1.4426950216293334961 ;  /* 0xbfb8aa3b16157820 */ /* 0x000fe20000410000 */
[----:B------:R-:W0:Y:S01]  /*1ba0*/  MUFU.EX2 R9, R9 ;  /* 0x0000000900097308 */ /* 0x000e220000000800 */
[----:B------:R-:W-:Y:S01]  /*1bb0*/  FFMA.FTZ R17, R12, R19, R10 ;  /* 0x000000130c117223 */ /* 0x000fe2000001000a */
[----:B------:R-:W-:Y:S01]  /*1bc0*/  FMUL.FTZ R14, R23, R14 ;  /* 0x0000000e170e7220 */ /* 0x000fe20000410000 */
[----:B------:R-:W-:Y:S02]  /*1bd0*/  HADD2.F32 R23, -RZ, R45.H1_H1 ;  /* 0x3000002dff177230 */ /* 0x000fe40000004100 */
[----:B------:R-:W-:Y:S01]  /*1be0*/  FFMA.FTZ R15, R15, R24, 1 ;  /* 0x3f8000000f0f7423 */ /* 0x000fe20000010018 */
[----:B------:R-:W-:Y:S02]  /*1bf0*/  FMUL.FTZ R25, R17, -1.4426950216293334961 ;  /* 0xbfb8aa3b11197820 */ /* 0x000fe40000410000 */
[----:B------:R-:W1:Y:S01]  /*1c00*/  MUFU.EX2 R21, R21 ;  /* 0x0000001500157308 */ /* 0x000e620000000800 */
[----:B------:R-:W-:Y:S01]  /*1c10*/  FADD.FTZ R23, -R8, R23 ;  /* 0x0000001708177221 */ /* 0x000fe20000010100 */
[----:B------:R-:W-:-:S03]  /*1c20*/  FMUL.FTZ R15, R14, R15 ;  /* 0x0000000f0e0f7220 */ /* 0x000fc60000410000 */
[----:B------:R-:W-:-:S03]  /*1c30*/  FMUL.FTZ R24, R23, R0 ;  /* 0x0000000017187220 */ /* 0x000fc60000410000 */
[----:B------:R-:W2:Y:S01]  /*1c40*/  MUFU.EX2 R25, R25 ;  /* 0x0000001900197308 */ /* 0x000ea20000000800 */
[----:B0-----:R-:W-:Y:S01]  /*1c50*/  FADD.FTZ R9, R9, 1 ;  /* 0x3f80000009097421 */ /* 0x001fe20000010000 */
[----:B------:R-:W-:-:S04]  /*1c60*/  FFMA.FTZ R14, R13, R24, R11 ;  /* 0x000000180d0e7223 */ /* 0x000fc8000001000b */
[----:B------:R-:W-:Y:S02]  /*1c70*/  FMUL.FTZ R23, R14, -1.4426950216293334961 ;  /* 0xbfb8aa3b0e177820 */ /* 0x000fe40000410000 */
[----:B------:R-:W0:Y:S01]  /*1c80*/  MUFU.RCP R9, R9 ;  /* 0x0000000900097308 */ /* 0x000e220000001000 */
[----:B-1----:R-:W-:-:S07]  /*1c90*/  FADD.FTZ R26, R21, 1 ;  /* 0x3f800000151a7421 */ /* 0x002fce0000010000 */
[----:B------:R1:W3:Y:S01]  /*1ca0*/  MUFU.RCP R21, R26 ;  /* 0x0000001a00157308 */ /* 0x0002e20000001000 */
[----:B--2---:R-:W-:-:S07]  /*1cb0*/  FADD.FTZ R30, R25, 1 ;  /* 0x3f800000191e7421 */ /* 0x004fce0000010000 */
[----:B------:R-:W2:Y:S01]  /*1cc0*/  MUFU.EX2 R23, R23 ;  /* 0x0000001700177308 */ /* 0x000ea20000000800 */
[----:B0-----:R-:W-:Y:S01]  /*1cd0*/  FADD.FTZ R25, -R9, 1 ;  /* 0x3f80000009197421 */ /* 0x001fe20000010100 */
[----:B------:R-:W-:Y:S01]  /*1ce0*/  FMUL.FTZ R9, R29, R9 ;  /* 0x000000091d097220 */ /* 0x000fe20000410000 */
[----:B-1----:R-:W-:Y:S02]  /*1cf0*/  HADD2.F32 R26, -RZ, R38.H1_H1 ;  /* 0x30000026ff1a7230 */ /* 0x002fe40000004100 */
[----:B------:R-:W-:-:S03]  /*1d00*/  FFMA.FTZ R28, R28, R25, 1 ;  /* 0x3f8000001c1c7423 */ /* 0x000fc60000010019 */
[----:B------:R0:W1:Y:S01]  /*1d10*/  MUFU.RCP R25, R30 ;  /* 0x0000001e00197308 */ /* 0x0000620000001000 */
[----:B---3--:R-:W-:Y:S01]  /*1d20*/  FADD.FTZ R29, -R21, 1 ;  /* 0x3f800000151d7421 */ /* 0x008fe20000010100 */
[----:B------:R-:W-:Y:S01]  /*1d30*/  FMUL.FTZ R21, R26, R21 ;  /* 0x000000151a157220 */ /* 0x000fe20000410000 */
[----:B------:R-:W-:Y:S01]  /*1d40*/  FMUL.FTZ R28, R9, R28 ;  /* 0x0000001c091c7220 */ /* 0x000fe20000410000 */
[----:B------:R-:W-:Y:S02]  /*1d50*/  HADD2.F32 R9, -RZ, R44.H0_H0 ;  /* 0x2000002cff097230 */ /* 0x000fe40000004100 */
[----:B------:R-:W-:Y:S01]  /*1d60*/  FFMA.FTZ R22, R22, R29, 1 ;  /* 0x3f80000016167423 */ /* 0x000fe2000001001d */
[----:B--2---:R-:W-:Y:S01]  /*1d70*/  FADD.FTZ R29, R23, 1 ;  /* 0x3f800000171d7421 */ /* 0x004fe20000010000 */
[----:B0-----:R-:W-:Y:S02]  /*1d80*/  HADD2.F32 R30, -RZ, R37.H0_H0 ;  /* 0x20000025ff1e7230 */ /* 0x001fe40000004100 */
[----:B------:R-:W-:Y:S01]  /*1d90*/  FADD.FTZ R9, -R8, R9 ;  /* 0x0000000908097221 */ /* 0x000fe20000010100 */
[----:B------:R-:W-:Y:S01]  /*1da0*/  FMUL.FTZ R22, R21, R22 ;  /* 0x0000001615167220 */ /* 0x000fe20000410000 */
[----:B------:R0:W2:Y:S02]  /*1db0*/  MUFU.RCP R23, R29 ;  /* 0x0000001d00177308 */ /* 0x0000a40000001000 */
[----:B------:R-:W-:Y:S01]  /*1dc0*/  FMUL.FTZ R9, R9, R0 ;  /* 0x0000000009097220 */ /* 0x000fe20000410000 */
[----:B-1----:R-:W-:-:S04]  /*1dd0*/  FADD.FTZ R26, -R25, 1 ;  /* 0x3f800000191a7421 */ /* 0x002fc80000010100 */
[----:B------:R-:W-:Y:S01]  /*1de0*/  FFMA.FTZ R26, R17, R26, 1 ;  /* 0x3f800000111a7423 */ /* 0x000fe2000001001a */
[----:B------:R-:W-:Y:S01]  /*1df0*/  FMUL.FTZ R17, R30, R25 ;  /* 0x000000191e117220 */ /* 0x000fe20000410000 */
[----:B------:R-:W-:Y:S02]  /*1e00*/  HADD2.F32 R30, -RZ, R37.H1_H1 ;  /* 0x30000025ff1e7230 */ /* 0x000fe40000004100 */
[----:B0-----:R-:W-:Y:S01]  /*1e10*/  FADD.FTZ R29, RZ, R16 ;  /* 0x00000010ff1d7221 */ /* 0x001fe20000010000 */
[----:B------:R-:W-:-:S03]  /*1e20*/  FMUL.FTZ R26, R17, R26 ;  /* 0x0000001a111a7220 */ /* 0x000fc60000410000 */
[----:B------:R-:W-:Y:S01]  /*1e30*/  FADD.FTZ R29, R29, R28 ;  /* 0x0000001c1d1d7221 */ /* 0x000fe20000010000 */
[----:B--2---:R-:W-:Y:S01]  /*1e40*/  FMUL.FTZ R25, R30, R23 ;  /* 0x000000171e197220 */ /* 0x004fe20000410000 */
[----:B------:R-:W-:Y:S01]  /*1e50*/  FADD.FTZ R23, -R23, 1 ;  /* 0x3f80000017177421 */ /* 0x000fe20000010100 */
[----:B------:R-:W-:-:S03]  /*1e60*/  FFMA.FTZ R30, R3, R16, RZ ;  /* 0x00000010031e7223 */ /* 0x000fc600000100ff */
[----:B------:R-:W-:Y:S01]  /*1e70*/  FFMA.FTZ R14, R14, R23, 1 ;  /* 0x3f8000000e0e7423 */ /* 0x000fe20000010017 */
[----:B------:R-:W-:-:S03]  /*1e80*/  FMUL.FTZ R23, R13, R15 ;  /* 0x0000000f0d177220 */ /* 0x000fc60000410000 */
[----:B------:R-:W-:Y:S01]  /*1e90*/  FMUL.FTZ R25, R25, R14 ;  /* 0x0000000e19197220 */ /* 0x000fe20000410000 */
[C---:B------:R-:W-:Y:S01]  /*1ea0*/  FMUL.FTZ R14, R12.reuse, R16 ;  /* 0x000000100c0e7220 */ /* 0x040fe20000410000 */
[-C--:B------:R-:W-:Y:S01]  /*1eb0*/  FFMA.FTZ R16, R27, R28.reuse, R30 ;  /* 0x0000001c1b107223 */ /* 0x080fe2000001001e */
[----:B------:R-:W-:Y:S01]  /*1ec0*/  FMUL.FTZ R28, R12, R28 ;  /* 0x0000001c0c1c7220 */ /* 0x000fe20000410000 */
[----:B------:R-:W-:Y:S02]  /*1ed0*/  HADD2.F32 R30, -RZ, R36.H0_H0 ;  /* 0x20000024ff1e7230 */ /* 0x000fe40000004100 */
[----:B------:R-:W-:Y:S01]  /*1ee0*/  FFMA.FTZ R21, R3, R14, RZ ;  /* 0x0000000e03157223 */ /* 0x000fe200000100ff */
[----:B------:R-:W-:Y:S01]  /*1ef0*/  FADD.FTZ R14, RZ, R14 ;  /* 0x0000000eff0e7221 */ /* 0x000fe20000010000 */
[----:B------:R-:W-:Y:S02]  /*1f00*/  FFMA.FTZ R16, R19, R26, R16 ;  /* 0x0000001a13107223 */ /* 0x000fe40000010010 */
[----:B------:R-:W-:Y:S01]  /*1f10*/  FFMA.FTZ R21, R2, R23, R21 ;  /* 0x0000001702157223 */ /* 0x000fe20000010015 */
[----:B------:R-:W-:Y:S01]  /*1f20*/  FADD.FTZ R23, R23, R14 ;  /* 0x0000000e17177221 */ /* 0x000fe20000010000 */
[----:B------:R-:W-:-:S02]  /*1f30*/  FFMA.FTZ R14, R12, R9, R10 ;  /* 0x000000090c0e7223 */ /* 0x000fc4000001000a */
[----:B------:R-:W-:Y:S01]  /*1f40*/  FFMA.FTZ R27, R27, R28, R21 ;  /* 0x0000001c1b1b7223 */ /* 0x000fe20000010015 */
[----:B------:R-:W-:Y:S01]  /*1f50*/  FADD.FTZ R23, R23, R28 ;  /* 0x0000001c17177221 */ /* 0x000fe20000010000 */
[----:B------:R-:W-:-:S06]  /*1f60*/  FMUL.FTZ R31, R14, -1.4426950216293334961 ;  /* 0xbfb8aa3b0e1f7820 */ /* 0x000fcc0000410000 */
[----:B------:R-:W0:Y:S02]  /*1f70*/  MUFU.EX2 R31, R31 ;  /* 0x0000001f001f7308 */ /* 0x000e240000000800 */
[----:B0-----:R-:W-:Y:S01]  /*1f80*/  FADD.FTZ R17, R31, 1 ;  /* 0x3f8000001f117421 */ /* 0x001fe20000010000 */
[----:B------:R-:W-:Y:S01]  /*1f90*/  FFMA.FTZ R31, R2, R15, RZ ;  /* 0x0000000f021f7223 */ /* 0x000fe200000100ff */
[----:B------:R-:W-:Y:S01]  /*1fa0*/  FADD.FTZ R15, RZ, R15 ;  /* 0x0000000fff0f7221 */ /* 0x000fe20000010000 */
[----:B------:R-:W-:-:S03]  /*1fb0*/  HADD2.F32 R2, -RZ, R36.H1_H1 ;  /* 0x30000024ff027230 */ /* 0x000fc60000004100 */
[----:B------:R-:W0:Y:S02]  /*1fc0*/  MUFU.RCP R17, R17 ;  /* 0x0000001100117308 */ /* 0x000e240000001000 */
[----:B0-----:R-:W-:Y:S01]  /*1fd0*/  FMUL.FTZ R3, R30, R17 ;  /* 0x000000111e037220 */ /* 0x001fe20000410000 */
[----:B------:R-:W-:Y:S01]  /*1fe0*/  FADD.FTZ R21, -R17, 1 ;  /* 0x3f80000011157421 */ /* 0x000fe20000010100 */
[----:B------:R-:W-:Y:S02]  /*1ff0*/  HADD2.F32 R17, -RZ, R44.H1_H1 ;  /* 0x3000002cff117230 */ /* 0x000fe40000004100 */
[----:B------:R-:W-:Y:S01]  /*2000*/  FADD.FTZ R30, R15, R22 ;  /* 0x000000160f1e7221 */ /* 0x000fe20000010000 */
[-C--:B------:R-:W-:Y:S01]  /*2010*/  FFMA.FTZ R15, R18, R22.reuse, R31 ;  /* 0x00000016120f7223 */ /* 0x080fe2000001001f */
[----:B------:R-:W-:Y:S01]  /*2020*/  FFMA.FTZ R14, R14, R21, 1 ;  /* 0x3f8000000e0e7423 */ /* 0x000fe20000010015 */
[----:B------:R-:W-:Y:S01]  /*2030*/  FMUL.FTZ R22, R13, R22 ;  /* 0x000000160d167220 */ /* 0x000fe20000410000 */
[----:B------:R-:W-:Y:S01]  /*2040*/  FADD.FTZ R17, -R8, R17 ;  /* 0x0000001108117221 */ /* 0x000fe20000010100 */
[----:B------:R-:W-:Y:S01]  /*2050*/  FFMA.FTZ R15, R24, R25, R15 ;  /* 0x00000019180f7223 */ /* 0x000fe2000001000f */
[----:B------:R-:W-:Y:S01]  /*2060*/  FMUL.FTZ R3, R3, R14 ;  /* 0x0000000e03037220 */ /* 0x000fe20000410000 */
[----:B------:R-:W-:Y:S01]  /*2070*/  FFMA.FTZ R27, R18, R22, R27 ;  /* 0x00000016121b7223 */ /* 0x000fe2000001001b */
[----:B------:R-:W-:Y:S01]  /*2080*/  FMUL.FTZ R14, R17, R0 ;  /* 0x00000000110e7220 */ /* 0x000fe20000410000 */
[----:B------:R-:W-:Y:S01]  /*2090*/  FADD.FTZ R23, R22, R23 ;  /* 0x0000001716177221 */ /* 0x000fe20000010000 */
[----:B------:R-:W-:Y:S01]  /*20a0*/  FADD.FTZ R22, R29, R26 ;  /* 0x0000001a1d167221 */ /* 0x000fe20000010000 */
[----:B------:R-:W-:Y:S01]  /*20b0*/  FMUL.FTZ R26, R12, R26 ;  /* 0x0000001a0c1a7220 */ /* 0x000fe20000410000 */
[----:B------:R-:W-:Y:S01]  /*20c0*/  FFMA.FTZ R17, R13, R14, R11 ;  /* 0x0000000e0d117223 */ /* 0x000fe2000001000b */
[-C--:B------:R-:W-:Y:S01]  /*20d0*/  FFMA.FTZ R16, R9, R3.reuse, R16 ;  /* 0x0000000309107223 */ /* 0x080fe20000010010 */
[----:B------:R-:W-:Y:S01]  /*20e0*/  FADD.FTZ R22, R22, R3 ;  /* 0x0000000316167221 */ /* 0x000fe20000010000 */
[----:B------:R-:W-:Y:S01]  /*20f0*/  FADD.FTZ R23, R23, R26 ;  /* 0x0000001a17177221 */ /* 0x000fe20000010000 */
[----:B------:R-:W-:Y:S01]  /*2100*/  FMUL.FTZ R28, R17, -1.4426950216293334961 ;  /* 0xbfb8aa3b111c7820 */ /* 0x000fe20000410000 */
[----:B------:R-:W-:-:S05]  /*2110*/  FMUL.FTZ R3, R12, R3 ;  /* 0x000000030c037220 */ /* 0x000fca0000410000 */
[----:B------:R-:W0:Y:S02]  /*2120*/  MUFU.EX2 R28, R28 ;  /* 0x0000001c001c7308 */ /* 0x000e240000000800 */
[----:B0-----:R-:W-:Y:S01]  /*2130*/  FADD.FTZ R21, R28, 1 ;  /* 0x3f8000001c157421 */ /* 0x001fe20000010000 */
[----:B------:R-:W-:Y:S01]  /*2140*/  FFMA.FTZ R28, R19, R26, R27 ;  /* 0x0000001a131c7223 */ /* 0x000fe2000001001b */
[----:B------:R-:W-:-:S04]  /*2150*/  HADD2.F32 R19, -RZ, R35.H0_H0 ;  /* 0x20000023ff137230 */ /* 0x000fc80000004100 */
[----:B------:R-:W0:Y:S02]  /*2160*/  MUFU.RCP R21, R21 ;  /* 0x0000001500157308 */ /* 0x000e240000001000 */
[----:B0-----:R-:W-:Y:S01]  /*2170*/  FMUL.FTZ R2, R2, R21 ;  /* 0x0000001502027220 */ /* 0x001fe20000410000 */
[----:B------:R-:W-:Y:S01]  /*2180*/  FADD.FTZ R18, -R21, 1 ;  /* 0x3f80000015127421 */ /* 0x000fe20000010100 */
[----:B------:R-:W-:-:S03]  /*2190*/  HADD2.F32 R21, -RZ, R43.H0_H0 ;  /* 0x2000002bff157230 */ /* 0x000fc60000004100 */
[----:B------:R-:W-:Y:S02]  /*21a0*/  FFMA.FTZ R17, R17, R18, 1 ;  /* 0x3f80000011117423 */ /* 0x000fe40000010012 */
[----:B------:R-:W-:Y:S02]  /*21b0*/  FADD.FTZ R21, -R8, R21 ;  /* 0x0000001508157221 */ /* 0x000fe40000010100 */
[----:B------:R-:W-:Y:S02]  /*21c0*/  FMUL.FTZ R2, R2, R17 ;  /* 0x0000001102027220 */ /* 0x000fe40000410000 */
[----:B------:R-:W-:Y:S02]  /*21d0*/  FMUL.FTZ R17, R21, R0 ;  /* 0x0000000015117220 */ /* 0x000fe40000410000 */
[----:B------:R-:W-:Y:S02]  /*21e0*/  FFMA.FTZ R15, R14, R2, R15 ;  /* 0x000000020e0f7223 */ /* 0x000fe4000001000f */
        /* <DEDUP_REMOVED lines=8> */
[----:B------:R-:W-:-:S03]  /*2270*/  HADD2.F32 R27, -RZ, R43.H1_H1 ;  /* 0x3000002bff1b7230 */ /* 0x000fc60000004100 */
[----:B------:R-:W-:Y:S01]  /*2280*/  FMUL.FTZ R21, R19, R18 ;  /* 0x0000001213157220 */ /* 0x000fe20000410000 */
[----:B------:R-:W-:Y:S01]  /*2290*/  FADD.FTZ R19, R30, R25 ;  /* 0x000000191e137221 */ /* 0x000fe20000010000 */
[----:B------:R-:W-:Y:S01]  /*22a0*/  FADD.FTZ R27, -R8, R27 ;  /* 0x0000001b081b7221 */ /* 0x000fe20000010100 */
[----:B------:R-:W-:Y:S01]  /*22b0*/  FMUL.FTZ R25, R13, R25 ;  /* 0x000000190d197220 */ /* 0x000fe20000410000 */
[----:B------:R-:W-:Y:S01]  /*22c0*/  FADD.FTZ R22, R22, R21 ;  /* 0x0000001516167221 */ /* 0x000fe20000010000 */
[----:B------:R-:W-:Y:S01]  /*22d0*/  FADD.FTZ R19, R19, R2 ;  /* 0x0000000213137221 */ /* 0x000fe20000010000 */
[----:B------:R-:W-:Y:S01]  /*22e0*/  FMUL.FTZ R18, R27, R0 ;  /* 0x000000001b127220 */ /* 0x000fe20000410000 */
[----:B------:R-:W-:Y:S01]  /*22f0*/  FFMA.FTZ R24, R24, R25, R28 ;  /* 0x0000001918187223 */ /* 0x000fe2000001001c */
[----:B------:R-:W-:Y:S02]  /*2300*/  HADD2.F32 R28, -RZ, R35.H1_H1 ;  /* 0x30000023ff1c7230 */ /* 0x000fe40000004100 */
[C---:B------:R-:W-:Y:S01]  /*2310*/  FMUL.FTZ R2, R13.reuse, R2 ;  /* 0x000000020d027220 */ /* 0x040fe20000410000 */
[----:B------:R-:W-:Y:S01]  /*2320*/  FFMA.FTZ R26, R13, R18, R11 ;  /* 0x000000120d1a7223 */ /* 0x000fe2000001000b */
[----:B------:R-:W-:Y:S01]  /*2330*/  FFMA.FTZ R9, R9, R3, R24 ;  /* 0x0000000309097223 */ /* 0x000fe20000010018 */
[----:B------:R-:W-:-:S02]  /*2340*/  HADD2.F32 R24, -RZ, R34.H0_H0 ;  /* 0x20000022ff187230 */ /* 0x000fc40000004100 */
[-C--:B------:R-:W-:Y:S01]  /*2350*/  FFMA.FTZ R16, R17, R21.reuse, R16 ;  /* 0x0000001511107223 */ /* 0x080fe20000010010 */
[----:B------:R-:W-:Y:S01]  /*2360*/  FMUL.FTZ R29, R26, -1.4426950216293334961 ;  /* 0xbfb8aa3b1a1d7820 */ /* 0x000fe20000410000 */
[----:B------:R-:W-:Y:S01]  /*2370*/  FFMA.FTZ R14, R14, R2, R9 ;  /* 0x000000020e0e7223 */ /* 0x000fe20000010009 */
[----:B------:R-:W-:-:S04]  /*2380*/  FMUL.FTZ R21, R12, R21 ;  /* 0x000000150c157220 */ /* 0x000fc80000410000 */
[----:B------:R-:W0:Y:S01]  /*2390*/  MUFU.EX2 R29, R29 ;  /* 0x0000001d001d7308 */ /* 0x000e220000000800 */
[----:B------:R-:W-:Y:S01]  /*23a0*/  FFMA.FTZ R17, R17, R21, R14 ;  /* 0x0000001511117223 */ /* 0x000fe2000001000e */
[----:B0-----:R-:W-:Y:S01]  /*23b0*/  FADD.FTZ R27, R29, 1 ;  /* 0x3f8000001d1b7421 */ /* 0x001fe20000010000 */
[----:B------:R-:W-:-:S05]  /*23c0*/  HADD2.F32 R29, -RZ, R42.H0_H0 ;  /* 0x2000002aff1d7230 */ /* 0x000fca0000004100 */
[----:B------:R-:W0:Y:S01]  /*23d0*/  MUFU.RCP R27, R27 ;  /* 0x0000001b001b7308 */ /* 0x000e220000001000 */
[----:B------:R-:W-:Y:S01]  /*23e0*/  FADD.FTZ R29, -R8, R29 ;  /* 0x0000001d081d7221 */ /* 0x000fe20000010100 */
[----:B0-----:R-:W-:Y:S01]  /*23f0*/  FADD.FTZ R31, -R27, 1 ;  /* 0x3f8000001b1f7421 */ /* 0x001fe20000010100 */
[----:B------:R-:W-:Y:S02]  /*2400*/  FMUL.FTZ R28, R28, R27 ;  /* 0x0000001b1c1c7220 */ /* 0x000fe40000410000 */
[----:B------:R-:W-:Y:S01]  /*2410*/  FMUL.FTZ R27, R29, R0 ;  /* 0x000000001d1b7220 */ /* 0x000fe20000410000 */
[----:B------:R-:W-:-:S04]  /*2420*/  FFMA.FTZ R31, R26, R31, 1 ;  /* 0x3f8000001a1f7423 */ /* 0x000fc8000001001f */
[----:B------:R-:W-:Y:S01]  /*2430*/  FMUL.FTZ R26, R28, R31 ;  /* 0x0000001f1c1a7220 */ /* 0x000fe20000410000 */
[----:B------:R-:W-:Y:S01]  /*2440*/  FADD.FTZ R28, R25, R23 ;  /* 0x00000017191c7221 */ /* 0x000fe20000010000 */
[----:B------:R-:W-:Y:S01]  /*2450*/  FFMA.FTZ R25, R12, R27, R10 ;  /* 0x0000001b0c197223 */ /* 0x000fe2000001000a */
[----:B------:R-:W-:Y:S02]  /*2460*/  HADD2.F32 R31, -RZ, R33.H0_H0 ;  /* 0x20000021ff1f7230 */ /* 0x000fe40000004100 */
[----:B------:R-:W-:Y:S01]  /*2470*/  FFMA.FTZ R15, R18, R26, R15 ;  /* 0x0000001a120f7223 */ /* 0x000fe2000001000f */
[----:B------:R-:W-:Y:S01]  /*2480*/  FADD.FTZ R28, R28, R3 ;  /* 0x000000031c1c7221 */ /* 0x000fe20000010000 */
[----:B------:R-:W-:-:S03]  /*2490*/  FMUL.FTZ R29, R25, -1.4426950216293334961 ;  /* 0xbfb8aa3b191d7820 */ /* 0x000fc60000410000 */
[----:B------:R-:W-:-:S03]  /*24a0*/  FADD.FTZ R28, R2, R28 ;  /* 0x0000001c021c7221 */ /* 0x000fc60000010000 */
[----:B------:R-:W0:Y:S01]  /*24b0*/  MUFU.EX2 R29, R29 ;  /* 0x0000001d001d7308 */ /* 0x000e220000000800 */
[----:B------:R-:W-:Y:S01]  /*24c0*/  FADD.FTZ R28, R28, R21 ;  /* 0x000000151c1c7221 */ /* 0x000fe20000010000 */
[----:B0-----:R-:W-:Y:S01]  /*24d0*/  FADD.FTZ R23, R29, 1 ;  /* 0x3f8000001d177421 */ /* 0x001fe20000010000 */
[----:B------:R-:W-:-:S05]  /*24e0*/  HADD2.F32 R29, -RZ, R42.H1_H1 ;  /* 0x3000002aff1d7230 */ /* 0x000fca0000004100 */
[----:B------:R-:W0:Y:S01]  /*24f0*/  MUFU.RCP R23, R23 ;  /* 0x0000001700177308 */ /* 0x000e220000001000 */
[----:B------:R-:W-:Y:S01]  /*2500*/  FADD.FTZ R29, -R8, R29 ;  /* 0x0000001d081d7221 */ /* 0x000fe20000010100 */
[----:B0-----:R-:W-:Y:S01]  /*2510*/  FADD.FTZ R30, -R23, 1 ;  /* 0x3f800000171e7421 */ /* 0x001fe20000010100 */
[----:B------:R-:W-:-:S03]  /*2520*/  FMUL.FTZ R24, R24, R23 ;  /* 0x0000001718187220 */ /* 0x000fc60000410000 */
[----:B------:R-:W-:Y:S01]  /*2530*/  FFMA.FTZ R25, R25, R30, 1 ;  /* 0x3f80000019197423 */ /* 0x000fe2000001001e */
[----:B------:R-:W-:-:S03]  /*2540*/  HADD2.F32 R30, -RZ, R34.H1_H1 ;  /* 0x30000022ff1e7230 */ /* 0x000fc60000004100 */
[----:B------:R-:W-:Y:S01]  /*2550*/  FMUL.FTZ R23, R24, R25 ;  /* 0x0000001918177220 */ /* 0x000fe20000410000 */
[----:B------:R-:W-:-:S03]  /*2560*/  FMUL.FTZ R24, R29, R0 ;  /* 0x000000001d187220 */ /* 0x000fc60000410000 */
[----:B------:R-:W-:Y:S01]  /*2570*/  FFMA.FTZ R16, R27, R23, R16 ;  /* 0x000000171b107223 */ /* 0x000fe20000010010 */
        /* <DEDUP_REMOVED lines=8> */
[----:B------:R-:W-:-:S05]  /*2600*/  HADD2.F32 R3, -RZ, R41.H0_H0 ;  /* 0x20000029ff037230 */ /* 0x000fca0000004100 */
[----:B------:R-:W-:Y:S01]  /*2610*/  FADD.FTZ R29, -R8, R3 ;  /* 0x00000003081d7221 */ /* 0x000fe20000010100 */
[----:B------:R-:W-:-:S03]  /*2620*/  FMUL.FTZ R3, R9, R30 ;  /* 0x0000001e09037220 */ /* 0x000fc60000410000 */
[----:B------:R-:W-:Y:S01]  /*2630*/  FMUL.FTZ R9, R29, R0 ;  /* 0x000000001d097220 */ /* 0x000fe20000410000 */
[----:B------:R-:W-:-:S03]  /*2640*/  FFMA.FTZ R15, R24, R3, R15 ;  /* 0x00000003180f7223 */ /* 0x000fc6000001000f */
[----:B------:R-:W-:-:S04]  /*2650*/  FFMA.FTZ R25, R12, R9, R10 ;  /* 0x000000090c197223 */ /* 0x000fc8000001000a */
[----:B------:R-:W-:-:S06]  /*2660*/  FMUL.FTZ R29, R25, -1.4426950216293334961 ;  /* 0xbfb8aa3b191d7820 */ /* 0x000fcc0000410000 */
[----:B------:R-:W0:Y:S02]  /*2670*/  MUFU.EX2 R29, R29 ;  /* 0x0000001d001d7308 */ /* 0x000e240000000800 */
[----:B0-----:R-:W-:Y:S01]  /*2680*/  FADD.FTZ R2, R29, 1 ;  /* 0x3f8000001d027421 */ /* 0x001fe20000010000 */
[----:B------:R-:W-:-:S05]  /*2690*/  HADD2.F32 R29, -RZ, R41.H1_H1 ;  /* 0x30000029ff1d7230 */ /* 0x000fca0000004100 */
[----:B------:R-:W0:Y:S01]  /*26a0*/  MUFU.RCP R2, R2 ;  /* 0x0000000200027308 */ /* 0x000e220000001000 */
[----:B------:R-:W-:Y:S01]  /*26b0*/  FADD.FTZ R29, -R8, R29 ;  /* 0x0000001d081d7221 */ /* 0x000fe20000010100 */
[----:B0-----:R-:W-:Y:S01]  /*26c0*/  FADD.FTZ R30, -R2, 1 ;  /* 0x3f800000021e7421 */ /* 0x001fe20000010100 */
[----:B------:R-:W-:Y:S02]  /*26d0*/  FMUL.FTZ R14, R31, R2 ;  /* 0x000000021f0e7220 */ /* 0x000fe40000410000 */
[----:B------:R-:W-:Y:S01]  /*26e0*/  FMUL.FTZ R2, R29, R0 ;  /* 0x000000001d027220 */ /* 0x000fe20000410000 */
[----:B------:R-:W-:Y:S02]  /*26f0*/  HADD2.F32 R31, -RZ, R40.H1_H1 ;  /* 0x30000028ff1f7230 */ /* 0x000fe40000004100 */
[----:B------:R-:W-:Y:S01]  /*2700*/  FFMA.FTZ R25, R25, R30, 1 ;  /* 0x3f80000019197423 */ /* 0x000fe2000001001e */
[----:B------:R-:W-:Y:S01]  /*2710*/  FADD.FTZ R30, R19, R26 ;  /* 0x0000001a131e7221 */ /* 0x000fe20000010000 */
[----:B------:R-:W-:-:S02]  /*2720*/  FMUL.FTZ R26, R13, R26 ;  /* 0x0000001a0d1a7220 */ /* 0x000fc40000410000 */
[----:B------:R-:W-:Y:S01]  /*2730*/  FMUL.FTZ R14, R14, R25 ;  /* 0x000000190e0e7220 */ /* 0x000fe20000410000 */
[----:B------:R-:W-:Y:S01]  /*2740*/  FFMA.FTZ R25, R13, R2, R11 ;  /* 0x000000020d197223 */ /* 0x000fe2000001000b */
[----:B------:R-:W-:Y:S01]  /*2750*/  FFMA.FTZ R18, R18, R26, R17 ;  /* 0x0000001a12127223 */ /* 0x000fe20000010011 */
[----:B------:R-:W-:Y:S02]  /*2760*/  HADD2.F32 R17, -RZ, R33.H1_H1 ;  /* 0x30000021ff117230 */ /* 0x000fe40000004100 */
[----:B------:R-:W-:Y:S01]  /*2770*/  FADD.FTZ R28, R26, R28 ;  /* 0x0000001c1a1c7221 */ /* 0x000fe20000010000 */
[----:B------:R-:W-:Y:S01]  /*2780*/  FMUL.FTZ R29, R25, -1.4426950216293334961 ;  /* 0xbfb8aa3b191d7820 */ /* 0x000fe20000410000 */
[----:B------:R-:W-:Y:S01]  /*2790*/  FADD.FTZ R31, -R8, R31 ;  /* 0x0000001f081f7221 */ /* 0x000fe20000010100 */
[----:B------:R-:W-:Y:S01]  /*27a0*/  FADD.FTZ R30, R30, R3 ;  /* 0x000000031e1e7221 */ /* 0x000fe20000010000 */
[----:B------:R-:W-:-:S03]  /*27b0*/  FFMA.FTZ R16, R9, R14, R16 ;  /* 0x0000000e09107223 */ /* 0x000fc60000010010 */
[----:B------:R-:W0:Y:S02]  /*27c0*/  MUFU.EX2 R29, R29 ;  /* 0x0000001d001d7308 */ /* 0x000e240000000800 */
[----:B0-----:R-:W-:Y:S01]  /*27d0*/  FADD.FTZ R21, R29, 1 ;  /* 0x3f8000001d157421 */ /* 0x001fe20000010000 */
[----:B------:R-:W-:Y:S01]  /*27e0*/  FADD.FTZ R29, R22, R23 ;  /* 0x00000017161d7221 */ /* 0x000fe20000010000 */
[----:B------:R-:W-:-:S03]  /*27f0*/  FMUL.FTZ R23, R12, R23 ;  /* 0x000000170c177220 */ /* 0x000fc60000410000 */
[----:B------:R-:W-:Y:S01]  /*2800*/  FADD.FTZ R29, R29, R14 ;  /* 0x0000000e1d1d7221 */ /* 0x000fe20000010000 */
[----:B------:R-:W0:Y:S01]  /*2810*/  MUFU.RCP R21, R21 ;  /* 0x0000001500157308 */ /* 0x000e220000001000 */
[----:B------:R-:W-:Y:S01]  /*2820*/  FFMA.FTZ R27, R27, R23, R18 ;  /* 0x000000171b1b7223 */ /* 0x000fe20000010012 */
[----:B------:R-:W-:Y:S02]  /*2830*/  HADD2.F32 R18, -RZ, R32.H0_H0 ;  /* 0x20000020ff127230 */ /* 0x000fe40000004100 */
[----:B------:R-:W-:Y:S01]  /*2840*/  FADD.FTZ R28, R28, R23 ;  /* 0x000000171c1c7221 */ /* 0x000fe20000010000 */
[----:B0-----:R-:W-:Y:S01]  /*2850*/  FADD.FTZ R19, -R21, 1 ;  /* 0x3f80000015137421 */ /* 0x001fe20000010100 */
[----:B------:R-:W-:-:S03]  /*2860*/  FMUL.FTZ R17, R17, R21 ;  /* 0x0000001511117220 */ /* 0x000fc60000410000 */
[----:B------:R-:W-:Y:S01]  /*2870*/  FFMA.FTZ R19, R25, R19, 1 ;  /* 0x3f80000019137423 */ /* 0x000fe20000010013 */
[----:B------:R-:W-:-:S03]  /*2880*/  HADD2.F32 R25, -RZ, R40.H0_H0 ;  /* 0x20000028ff197230 */ /* 0x000fc60000004100 */
[----:B------:R-:W-:Y:S02]  /*2890*/  FMUL.FTZ R17, R17, R19 ;  /* 0x0000001311117220 */ /* 0x000fe40000410000 */
[----:B------:R-:W-:Y:S02]  /*28a0*/  FADD.FTZ R25, -R8, R25 ;  /* 0x0000001908197221 */ /* 0x000fe40000010100 */
[----:B------:R-:W-:Y:S01]  /*28b0*/  FFMA.FTZ R15, R2, R17, R15 ;  /* 0x00000011020f7223 */ /* 0x000fe2000001000f */
[----:B------:R-:W-:Y:S01]  /*28c0*/  FADD.FTZ R30, R30, R17 ;  /* 0x000000111e1e7221 */ /* 0x000fe20000010000 */
[----:B------:R-:W-:-:S04]  /*28d0*/  FMUL.FTZ R19, R25, R0 ;  /* 0x0000000019137220 */ /* 0x000fc80000410000 */
[----:B------:R-:W-:-:S04]  /*28e0*/  FFMA.FTZ R25, R12, R19, R10 ;  /* 0x000000130c197223 */ /* 0x000fc8000001000a */
[----:B------:R-:W-:-:S06]  /*28f0*/  FMUL.FTZ R26, R25, -1.4426950216293334961 ;  /* 0xbfb8aa3b191a7820 */ /* 0x000fcc0000410000 */
[----:B------:R-:W0:Y:S02]  /*2900*/  MUFU.EX2 R26, R26 ;  /* 0x0000001a001a7308 */ /* 0x000e240000000800 */
[----:B0-----:R-:W-:Y:S01]  /*2910*/  FADD.FTZ R21, R26, 1 ;  /* 0x3f8000001a157421 */ /* 0x001fe20000010000 */
[----:B------:R-:W-:Y:S01]  /*2920*/  FMUL.FTZ R26, R13, R3 ;  /* 0x000000030d1a7220 */ /* 0x000fe20000410000 */
[----:B------:R-:W-:-:S03]  /*2930*/  HADD2.F32 R3, -RZ, R32.H1_H1 ;  /* 0x30000020ff037230 */ /* 0x000fc60000004100 */
[----:B------:R-:W-:Y:S01]  /*2940*/  FFMA.FTZ R24, R24, R26, R27 ;  /* 0x0000001a18187223 */ /* 0x000fe2000001001b */
[----:B------:R-:W0:Y:S01]  /*2950*/  MUFU.RCP R21, R21 ;  /* 0x0000001500157308 */ /* 0x000e220000001000 */
[----:B------:R-:W-:Y:S01]  /*2960*/  FADD.FTZ R28, R26, R28 ;  /* 0x0000001c1a1c7221 */ /* 0x000fe20000010000 */
[----:B0-----:R-:W-:Y:S01]  /*2970*/  FADD.FTZ R22, -R21, 1 ;  /* 0x3f80000015167421 */ /* 0x001fe20000010100 */
[----:B------:R-:W-:-:S03]  /*2980*/  FMUL.FTZ R18, R18, R21 ;  /* 0x0000001512127220 */ /* 0x000fc60000410000 */
[----:B------:R-:W-:Y:S01]  /*2990*/  FFMA.FTZ R25, R25, R22, 1 ;  /* 0x3f80000019197423 */ /* 0x000fe20000010016 */
[----:B------:R-:W-:-:S03]  /*29a0*/  FMUL.FTZ R22, R31, R0 ;  /* 0x000000001f167220 */ /* 0x000fc60000410000 */
[----:B------:R-:W-:Y:S01]  /*29b0*/  FMUL.FTZ R18, R18, R25 ;  /* 0x0000001912127220 */ /* 0x000fe20000410000 */
[----:B------:R-:W-:-:S03]  /*29c0*/  FFMA.FTZ R23, R13, R22, R11 ;  /* 0x000000160d177223 */ /* 0x000fc6000001000b */
[----:B------:R-:W-:Y:S01]  /*29d0*/  FFMA.FTZ R16, R19, R18, R16 ;  /* 0x0000001213107223 */ /* 0x000fe20000010010 */
        /* <DEDUP_REMOVED lines=10> */
[----:B------:R-:W-:Y:S01]  /*2a80*/  FMUL.FTZ R9, R13, R17 ;  /* 0x000000110d097220 */ /* 0x000fe20000410000 */
[----:B------:R-:W-:-:S03]  /*2a90*/  FMUL.FTZ R3, R3, R27 ;  /* 0x0000001b03037220 */ /* 0x000fc60000410000 */
[----:B------:R-:W-:Y:S01]  /*2aa0*/  FFMA.FTZ R24, R2, R9, R23 ;  /* 0x0000000902187223 */ /* 0x000fe20000010017 */
[----:B------:R-:W-:Y:S01]  /*2ab0*/  FADD.FTZ R28, R9, R28 ;  /* 0x0000001c091c7221 */ /* 0x000fe20000010000 */
[----:B------:R-:W-:Y:S01]  /*2ac0*/  FMUL.FTZ R9, R12, R18 ;  /* 0x000000120c097220 */ /* 0x000fe20000410000 */
[-C--:B------:R-:W-:Y:S01]  /*2ad0*/  FMUL.FTZ R21, R13, R3.reuse ;  /* 0x000000030d157220 */ /* 0x080fe20000410000 */
[----:B------:R-:W-:Y:S01]  /*2ae0*/  FADD.FTZ R18, R29, R18 ;  /* 0x000000121d127221 */ /* 0x000fe20000010000 */
[----:B------:R-:W-:Y:S01]  /*2af0*/  FFMA.FTZ R17, R22, R3, R15 ;  /* 0x0000000316117223 */ /* 0x000fe2000001000f */
[----:B------:R-:W-:Y:S01]  /*2b00*/  FFMA.FTZ R23, R19, R9, R24 ;  /* 0x0000000913177223 */ /* 0x000fe20000010018 */
[----:B------:R-:W-:Y:S01]  /*2b10*/  FADD.FTZ R28, R28, R9 ;  /* 0x000000091c1c7221 */ /* 0x000fe20000010000 */
[----:B------:R-:W-:Y:S02]  /*2b20*/  FADD.FTZ R19, R30, R3 ;  /* 0x000000031e137221 */ /* 0x000fe40000010000 */
[----:B------:R-:W-:Y:S01]  /*2b30*/  FFMA.FTZ R9, R22, R21, R23 ;  /* 0x0000001516097223 */ /* 0x000fe20000010017 */
[----:B------:R-:W-:-:S07]  /*2b40*/  FADD.FTZ R2, R21, R28 ;  /* 0x0000001c15027221 */ /* 0x000fce0000010000 */
.L_x_700:
[----:B------:R-:W0:Y:S01]  /*2b50*/  S2R R26, SR_LANEID ;  /* 0x00000000001a7919 */ /* 0x000e220000000000 */
[----:B------:R-:W-:Y:S01]  /*2b60*/  MOV R15, R2 ;  /* 0x00000002000f7202 */ /* 0x000fe20000000f00 */
[----:B------:R-:W1:Y:S01]  /*2b70*/  S2UR UR8, SR_CgaCtaId ;  /* 0x00000000000879c3 */ /* 0x000e620000008800 */
[----:B------:R-:W-:Y:S01]  /*2b80*/  UMOV UR5, 0x400 ;  /* 0x0000040000057882 */ /* 0x000fe20000000000 */
[----:B------:R-:W2:Y:S01]  /*2b90*/  SHFL.DOWN PT, R2, R9, 0x1, 0x1f ;  /* 0x08201f0009027f89 */ /* 0x000ea200000e0000 */
[----:B------:R-:W-:Y:S01]  /*2ba0*/  UIADD3 UR4, UPT, UPT, UR5, 0x80, URZ ;  /* 0x0000008005047890 */ /* 0x000fe2000fffe0ff */
[----:B------:R-:W-:Y:S02]  /*2bb0*/  BSSY.RECONVERGENT B0, `(.L_x_701) ;  /* 0x000002a000007945 */ /* 0x000fe40003800200 */
[----:B------:R-:W3:Y:S01]  /*2bc0*/  SHFL.DOWN PT, R14, R15, 0x1, 0x1f ;  /* 0x08201f000f0e7f89 */ /* 0x000ee200000e0000 */
[----:B------:R-:W4:Y:S01]  /*2bd0*/  S2R R21, SR_TID.X ;  /* 0x0000000000157919 */ /* 0x000f220000002100 */
[----:B-1----:R-:W-:Y:S01]  /*2be0*/  ULEA UR4, UR8, UR4, 0x18 ;  /* 0x0000000408047291 */ /* 0x002fe2000f8ec0ff */
[----:B0-----:R-:W-:-:S02]  /*2bf0*/  ISETP.GT.AND P0, PT, R26, 0x1e, PT ;  /* 0x0000001e1a00780c */ /* 0x001fc40003f04270 */
[----:B------:R-:W-:-:S03]  /*2c00*/  ISETP.GT.AND P2, PT, R26, 0xf, PT ;  /* 0x0000000f1a00780c */ /* 0x000fc60003f44270 */
[----:B----4-:R-:W-:-:S08]  /*2c10*/  LEA R3, R21, UR4, 0x4 ;  /* 0x0000000415037c11 */ /* 0x010fd0000f8e20ff */
[----:B--2---:R-:W-:Y:S01]  /*2c20*/  @!P0 FADD.FTZ R9, R2, R9 ;  /* 0x0000000902098221 */ /* 0x004fe20000010000 */
[----:B---3--:R-:W-:Y:S01]  /*2c30*/  @!P0 FADD.FTZ R15, R14, R15 ;  /* 0x0000000f0e0f8221 */ /* 0x008fe20000010000 */
[----:B------:R-:W-:Y:S01]  /*2c40*/  ISETP.GT.AND P0, PT, R26, 0x1d, PT ;  /* 0x0000001d1a00780c */ /* 0x000fe20003f04270 */
[----:B------:R-:W-:Y:S01]  /*2c50*/  STS.128 [R3], R16 ;  /* 0x0000001003007388 */ /* 0x000fe20000000c00 */
[C---:B------:R-:W-:Y:S02]  /*2c60*/  ISETP.NE.AND P1, PT, R21.reuse, RZ, PT ;  /* 0x000000ff1500720c */ /* 0x040fe40003f25270 */
[----:B------:R-:W-:Y:S01]  /*2c70*/  ISETP.GT.U32.AND P3, PT, R21, 0xb, PT ;  /* 0x0000000b1500780c */ /* 0x000fe20003f64070 */
[----:B------:R-:W0:Y:S04]  /*2c80*/  SHFL.DOWN PT, R2, R9, 0x2, 0x1f ;  /* 0x08401f0009027f89 */ /* 0x000e2800000e0000 */
[----:B------:R-:W1:Y:S04]  /*2c90*/  SHFL.DOWN PT, R14, R15, 0x2, 0x1f ;  /* 0x08401f000f0e7f89 */ /* 0x000e6800000e0000 */
[----:B0-----:R-:W-:Y:S01]  /*2ca0*/  @!P0 FADD.FTZ R9, R9, R2 ;  /* 0x0000000209098221 */ /* 0x001fe20000010000 */
[----:B-1----:R-:W-:-:S04]  /*2cb0*/  @!P0 FADD.FTZ R15, R15, R14 ;  /* 0x0000000e0f0f8221 */ /* 0x002fc80000010000 */
[----:B------:R-:W0:Y:S01]  /*2cc0*/  SHFL.DOWN PT, R2, R9, 0x4, 0x1f ;  /* 0x08801f0009027f89 */ /* 0x000e2200000e0000 */
[----:B------:R-:W-:-:S03]  /*2cd0*/  ISETP.GT.AND P0, PT, R26, 0x1b, PT ;  /* 0x0000001b1a00780c */ /* 0x000fc60003f04270 */
[----:B------:R-:W1:Y:S10]  /*2ce0*/  SHFL.DOWN PT, R14, R15, 0x4, 0x1f ;  /* 0x08801f000f0e7f89 */ /* 0x000e7400000e0000 */
[----:B0-----:R-:W-:-:S02]  /*2cf0*/  @!P0 FADD.FTZ R9, R9, R2 ;  /* 0x0000000209098221 */ /* 0x001fc40000010000 */
[----:B------:R-:W0:Y:S01]  /*2d00*/  LDC R2, c[0x0][0x374] ;  /* 0x0000dd00ff027b82 */ /* 0x000e220000000800 */
[----:B-1----:R-:W-:Y:S01]  /*2d10*/  @!P0 FADD.FTZ R15, R15, R14 ;  /* 0x0000000e0f0f8221 */ /* 0x002fe20000010000 */
[----:B------:R-:W-:Y:S01]  /*2d20*/  ISETP.GT.AND P0, PT, R26, 0x17, PT ;  /* 0x000000171a00780c */ /* 0x000fe20003f04270 */
[----:B------:R-:W1:Y:S04]  /*2d30*/  SHFL.DOWN PT, R14, R9, 0x8, 0x1f ;  /* 0x09001f00090e7f89 */ /* 0x000e6800000e0000 */
[----:B------:R-:W2:Y:S01]  /*2d40*/  SHFL.DOWN PT, R22, R15, 0x8, 0x1f ;  /* 0x09001f000f167f89 */ /* 0x000ea200000e0000 */
[----:B-1----:R-:W-:Y:S01]  /*2d50*/  FADD.FTZ R24, R9, R14 ;  /* 0x0000000e09187221 */ /* 0x002fe20000010000 */
[----:B--2---:R-:W-:-:S04]  /*2d60*/  FADD.FTZ R22, R15, R22 ;  /* 0x000000160f167221 */ /* 0x004fc80000010000 */
[----:B------:R-:W-:Y:S01]  /*2d70*/  FSEL R14, R9, R24, P0 ;  /* 0x00000018090e7208 */ /* 0x000fe20000000000 */
[----:B------:R-:W-:Y:S01]  /*2d80*/  IMAD R9, R20, 0xc, R21 ;  /* 0x0000000c14097824 */ /* 0x000fe200078e0215 */
[----:B------:R-:W-:-:S03]  /*2d90*/  FSEL R15, R15, R22, P0 ;  /* 0x000000160f0f7208 */ /* 0x000fc60000000000 */
[----:B------:R1:W2:Y:S04]  /*2da0*/  SHFL.DOWN PT, R23, R14, 0x10, 0x1f ;  /* 0x0a001f000e177f89 */ /* 0x0002a800000e0000 */
[----:B------:R1:W3:Y:S01]  /*2db0*/  SHFL.DOWN PT, R25, R15, 0x10, 0x1f ;  /* 0x0a001f000f197f89 */ /* 0x0002e200000e0000 */
[----:B------:R-:W-:Y:S05]  /*2dc0*/  @P2 BRA `(.L_x_702) ;  /* 0x0000000000202947 */ /* 0x000fea0003800000 */
[----:B------:R-:W-:Y:S01]  /*2dd0*/  ISETP.NE.AND P0, PT, R26, RZ, PT ;  /* 0x000000ff1a00720c */ /* 0x000fe20003f05270 */
[----:B-12---:R-:W-:Y:S01]  /*2de0*/  FADD.FTZ R14, R24, R23 ;  /* 0x00000017180e7221 */ /* 0x006fe20000010000 */
[----:B---3--:R-:W-:-:S11]  /*2df0*/  FADD.FTZ R15, R22, R25 ;  /* 0x00000019160f7221 */ /* 0x008fd60000010000 */
[----:B------:R-:W-:Y:S01]  /*2e00*/  VOTEU.ALL UP0, P0 ;  /* 0x0000000000ff7886 */ /* 0x000fe20000000000 */
[----:B------:R-:W-:-:S04]  /*2e10*/  @!P0 SHF.R.U32.HI R21, RZ, 0x2, R21 ;  /* 0x00000002ff158819 */ /* 0x000fc80000011615 */
[----:B------:R-:W-:Y:S01]  /*2e20*/  @!UP0 ULEA UR4, UR8, UR5, 0x18 ;  /* 0x0000000508048291 */ /* 0x000fe2000f8ec0ff */
[----:B------:R-:W-:-:S08]  /*2e30*/  @!P0 LOP3.LUT R21, R21, 0xf8, RZ, 0xc0, !PT ;  /* 0x000000f815158812 */ /* 0x000fd000078ec0ff */
[----:B------:R4:W-:Y:S03]  /*2e40*/  @!P0 STS.64 [R21+UR4+0x10], R14 ;  /* 0x0000100e15008988 */ /* 0x0009e60008000a04 */
.L_x_702:
[----:B------:R-:W-:Y:S05]  /*2e50*/  BSYNC.RECONVERGENT B0 ;  /* 0x0000000000007941 */ /* 0x000fea0003800200 */
.L_x_701:
[----:B------:R-:W-:Y:S06]  /*2e60*/  BAR.SYNC.DEFER_BLOCKING 0x0 ;  /* 0x0000000000007b1d */ /* 0x000fec0000010000 */
[----:B------:R-:W-:Y:S04]  /*2e70*/  BSSY.RECONVERGENT B0, `(.L_x_703) ;  /* 0x000001f000007945 */ /* 0x000fe80003800200 */
[----:B------:R-:W-:Y:S05]  /*2e80*/  @P1 BRA `(.L_x_704) ;  /* 0x0000000000741947 */ /* 0x000fea0003800000 */
[----:B------:R-:W-:-:S09]  /*2e90*/  ULEA UR4, UR8, UR5, 0x18 ;  /* 0x0000000508047291 */ /* 0x000fd2000f8ec0ff */
[----:B---3--:R-:W3:Y:S04]  /*2ea0*/  LDS.64 R24, [UR4+0x18] ;  /* 0x00001804ff187984 */ /* 0x008ee80008000a00 */
[----:B--2-4-:R-:W2:Y:S04]  /*2eb0*/  LDS.128 R20, [UR4+0x20] ;  /* 0x00002004ff147984 */ /* 0x014ea80008000c00 */
[----:B------:R-:W4:Y:S01]  /*2ec0*/  LDS.128 R28, [UR4+0x30] ;  /* 0x00003004ff1c7984 */ /* 0x000f220008000c00 */
[----:B---3--:R-:W-:Y:S01]  /*2ed0*/  FADD.FTZ R27, R14, R24 ;  /* 0x000000180e1b7221 */ /* 0x008fe20000010000 */
[----:B-1----:R-:W-:-:S03]  /*2ee0*/  FADD.FTZ R14, R15, R25 ;  /* 0x000000190f0e7221 */ /* 0x002fc60000010000 */
[----:B--2---:R-:W-:Y:S01]  /*2ef0*/  FADD.FTZ R27, R27, R20 ;  /* 0x000000141b1b7221 */ /* 0x004fe20000010000 */
[----:B------:R-:W-:-:S03]  /*2f00*/  FADD.FTZ R14, R14, R21 ;  /* 0x000000150e0e7221 */ /* 0x000fc60000010000 */
[----:B------:R-:W-:Y:S01]  /*2f10*/  FADD.FTZ R15, R27, R22 ;  /* 0x000000161b0f7221 */ /* 0x000fe20000010000 */
[----:B------:R-:W-:Y:S01]  /*2f20*/  FADD.FTZ R14, R14, R23 ;  /* 0x000000170e0e7221 */ /* 0x000fe20000010000 */
[----:B------:R-:W1:Y:S02]  /*2f30*/  LDS.128 R24, [UR4+0x40] ;  /* 0x00004004ff187984 */ /* 0x000e640008000c00 */
[----:B----4-:R-:W-:Y:S01]  /*2f40*/  FADD.FTZ R15, R15, R28 ;  /* 0x0000001c0f0f7221 */ /* 0x010fe20000010000 */
[----:B------:R-:W-:Y:S01]  /*2f50*/  FADD.FTZ R14, R14, R29 ;  /* 0x0000001d0e0e7221 */ /* 0x000fe20000010000 */
[----:B------:R-:W2:Y:S02]  /*2f60*/  LDS.128 R20, [UR4+0x50] ;  /* 0x00005004ff147984 */ /* 0x000ea40008000c00 */
[----:B------:R-:W-:Y:S01]  /*2f70*/  FADD.FTZ R15, R15, R30 ;  /* 0x0000001e0f0f7221 */ /* 0x000fe20000010000 */
[----:B------:R-:W-:Y:S02]  /*2f80*/  FADD.FTZ R14, R14, R31 ;  /* 0x0000001f0e0e7221 */ /* 0x000fe40000010000 */
[----:B------:R-:W3:Y:S01]  /*2f90*/  LDS.128 R28, [UR4+0x60] ;  /* 0x00006004ff1c7984 */ /* 0x000ee20008000c00 */
        /* <DEDUP_REMOVED lines=11> */
[----:B------:R-:W-:-:S07]  /*3050*/  FADD.FTZ R15, R20, R31 ;  /* 0x0000001f140f7221 */ /* 0x000fce0000010000 */
.L_x_704:
[----:B------:R-:W-:Y:S05]  /*3060*/  BSYNC.RECONVERGENT B0 ;  /* 0x0000000000007941 */ /* 0x000fea0003800200 */
.L_x_703:
[----:B------:R-:W-:Y:S06]  /*3070*/  BAR.SYNC.DEFER_BLOCKING 0x0 ;  /* 0x0000000000007b1d */ /* 0x000fec0000010000 */
[----:B------:R-:W-:Y:S04]  /*3080*/  BSSY.RECONVERGENT B0, `(.L_x_705) ;  /* 0x000009d000007945 */ /* 0x000fe80003800200 */
[----:B------:R-:W-:Y:S05]  /*3090*/  @P3 BRA `(.L_x_706) ;  /* 0x00000008006c3947 */ /* 0x000fea0003800000 */
[----:B--2-4-:R-:W2:Y:S04]  /*30a0*/  LDS.128 R20, [R3+0xc0] ;  /* 0x0000c00003147984 */ /* 0x014ea80000000c00 */
[----:B---3--:R-:W3:Y:S04]  /*30b0*/  LDS.128 R24, [R3+0x180] ;  /* 0x0001800003187984 */ /* 0x008ee80000000c00 */
[----:B------:R-:W4:Y:S01]  /*30c0*/  LDS.128 R28, [R3+0x240] ;  /* 0x00024000031c7984 */ /* 0x000f220000000c00 */
[----:B--2---:R-:W-:Y:S01]  /*30d0*/  FADD.FTZ R20, R16, R20 ;  /* 0x0000001410147221 */ /* 0x004fe20000010000 */
[----:B------:R-:W-:Y:S01]  /*30e0*/  FADD.FTZ R16, R17, R21 ;  /* 0x0000001511107221 */ /* 0x000fe20000010000 */
[----:B------:R-:W-:Y:S01]  /*30f0*/  FADD.FTZ R17, R18, R22 ;  /* 0x0000001612117221 */ /* 0x000fe20000010000 */
[----:B------:R-:W-:Y:S01]  /*3100*/  FADD.FTZ R18, R19, R23 ;  /* 0x0000001713127221 */ /* 0x000fe20000010000 */
[----:B---3--:R-:W-:Y:S01]  /*3110*/  FADD.FTZ R19, R20, R24 ;  /* 0x0000001814137221 */ /* 0x008fe20000010000 */
[----:B------:R-:W-:Y:S01]  /*3120*/  FADD.FTZ R16, R16, R25 ;  /* 0x0000001910107221 */ /* 0x000fe20000010000 */
[----:B------:R-:W-:Y:S01]  /*3130*/  FADD.FTZ R17, R17, R26 ;  /* 0x0000001a11117221 */ /* 0x000fe20000010000 */
[----:B------:R-:W2:Y:S01]  /*3140*/  LDS.128 R20, [R3+0x300] ;  /* 0x0003000003147984 */ /* 0x000ea20000000c00 */
[----:B------:R-:W-:Y:S01]  /*3150*/  FADD.FTZ R24, R18, R27 ;  /* 0x0000001b12187221 */ /* 0x000fe20000010000 */
[----:B----4-:R-:W-:Y:S01]  /*3160*/  FADD.FTZ R25, R19, R28 ;  /* 0x0000001c13197221 */ /* 0x010fe20000010000 */
[----:B------:R-:W-:Y:S01]  /*3170*/  FADD.FTZ R26, R16, R29 ;  /* 0x0000001d101a7221 */ /* 0x000fe20000010000 */
[----:B------:R-:W-:Y:S01]  /*3180*/  FADD.FTZ R27, R17, R30 ;  /* 0x0000001e111b7221 */ /* 0x000fe20000010000 */
[----:B------:R-:W-:Y:S01]  /*3190*/  FADD.FTZ R24, R24, R31 ;  /* 0x0000001f18187221 */ /* 0x000fe20000010000 */
[----:B------:R-:W3:Y:S01]  /*31a0*/  LDS.128 R16, [R3+0x3c0] ;  /* 0x0003c00003107984 */ /* 0x000ee20000000c00 */
        /* <DEDUP_REMOVED lines=8> */
[----:B------:R-:W-:-:S03]  /*3230*/  FADD.FTZ R28, R28, R19 ;  /* 0x000000131c1c7221 */ /* 0x000fc60000010000 */
[----:B------:R-:W3:Y:S01]  /*3240*/  LDS.128 R20, [R3+0x540] ;  /* 0x0005400003147984 */ /* 0x000ee20000000c00 */
        /* <DEDUP_REMOVED lines=127> */
[----:B------:R-:W-:-:S07]  /*3a40*/  FADD.FTZ R19, R28, R23 ;  /* 0x000000171c137221 */ /* 0x000fce0000010000 */
.L_x_706:
[----:B------:R-:W-:Y:S05]  /*3a50*/  BSYNC.RECONVERGENT B0 ;  /* 0x0000000000007941 */ /* 0x000fea0003800200 */
.L_x_705:
[----:B------:R-:W-:Y:S04]  /*3a60*/  BSSY.RECONVERGENT B0, `(.L_x_707) ;  /* 0x000001c000007945 */ /* 0x000fe80003800200 */
[----:B------:R-:W-:Y:S05]  /*3a70*/  @P3 BRA `(.L_x_708) ;  /* 0x0000000000683947 */ /* 0x000fea0003800000 */
[----:B------:R-:W4:Y:S08]  /*3a80*/  LDC.64 R26, c[0x0][0x3f8] ;  /* 0x0000fe00ff1a7b82 */ /* 0x000f300000000a00 */
[----:B---3--:R-:W3:Y:S01]  /*3a90*/  LDC.64 R24, c[0x0][0x3d8] ;  /* 0x0000f600ff187b82 */ /* 0x008ee20000000a00 */
[----:B----4-:R-:W-:Y:S01]  /*3aa0*/  IMAD.WIDE.U32 R20, R26, 0x3, RZ ;  /* 0x000000031a147825 */ /* 0x010fe200078e00ff */
[----:B------:R-:W-:-:S04]  /*3ab0*/  LEA R3, R27, R27, 0x1 ;  /* 0x0000001b1b037211 */ /* 0x000fc800078e08ff */
[----:B------:R-:W-:Y:S01]  /*3ac0*/  IADD3 R3, PT, PT, R21, R3, RZ ;  /* 0x0000000315037210 */ /* 0x000fe20007ffe0ff */
[----:B---3--:R-:W-:-:S03]  /*3ad0*/  IMAD.WIDE R24, R9, 0x4, R24 ;  /* 0x0000000409187825 */ /* 0x008fc600078e0218 */
[----:B------:R-:W-:-:S04]  /*3ae0*/  LEA.HI R21, P0, R3, R20, RZ, 0x1 ;  /* 0x0000001403157211 */ /* 0x000fc800078108ff */
[----:B------:R-:W-:Y:S01]  /*3af0*/  IADD3.X R22, PT, PT, RZ, R3, RZ, P0, !PT ;  /* 0x00000003ff167210 */ /* 0x000fe200007fe4ff */
[----:B------:R3:W-:Y:S01]  /*3b00*/  REDG.E.ADD.F32.FTZ.RN.STRONG.GPU desc[UR6][R24.64], R16 ;  /* 0x00000010180079a6 */ /* 0x0007e2000c12f306 */
[----:B------:R-:W-:Y:S02]  /*3b10*/  LEA.HI R20, P0, R27, R26, RZ, 0x1 ;  /* 0x0000001a1b147211 */ /* 0x000fe400078108ff */
[C---:B------:R-:W-:Y:S02]  /*3b20*/  SHF.L.U64.HI R3, R21.reuse, 0x1, R22 ;  /* 0x0000000115037819 */ /* 0x040fe40000010216 */
[----:B--2---:R-:W-:Y:S02]  /*3b30*/  SHF.L.U32 R23, R21, 0x1, RZ ;  /* 0x0000000115177819 */ /* 0x004fe400000006ff */
[----:B------:R-:W-:Y:S02]  /*3b40*/  IADD3.X R9, PT, PT, RZ, R27, RZ, P0, !PT ;  /* 0x0000001bff097210 */ /* 0x000fe400007fe4ff */
[----:B------:R-:W-:-:S02]  /*3b50*/  SHF.L.U32 R21, R20, 0x1, RZ ;  /* 0x0000000114157819 */ /* 0x000fc400000006ff */
[----:B------:R-:W-:Y:S02]  /*3b60*/  SHF.L.U64.HI R9, R20, 0x1, R9 ;  /* 0x0000000114097819 */ /* 0x000fe40000010209 */
[----:B------:R-:W-:Y:S02]  /*3b70*/  LOP3.LUT R21, R21, 0xfffffffc, RZ, 0xc0, !PT ;  /* 0xfffffffc15157812 */ /* 0x000fe400078ec0ff */
[----:B------:R-:W-:Y:S02]  /*3b80*/  LEA R20, P2, R26, R24, 0x2 ;  /* 0x000000181a147211 */ /* 0x000fe400078410ff */
[----:B------:R-:W-:Y:S02]  /*3b90*/  LOP3.LUT R23, R23, 0xfffffffc, RZ, 0xc0, !PT ;  /* 0xfffffffc17177812 */ /* 0x000fe400078ec0ff */
[----:B------:R-:W-:Y:S02]  /*3ba0*/  IADD3 R22, P0, PT, R24, R21, RZ ;  /* 0x0000001518167210 */ /* 0x000fe40007f1e0ff */
[----:B------:R-:W-:-:S02]  /*3bb0*/  LEA.HI.X R21, R26, R25, R27, 0x2, P2 ;  /* 0x000000191a157211 */ /* 0x000fc400010f141b */
[----:B------:R-:W-:Y:S02]  /*3bc0*/  IADD3 R26, P2, PT, R24, R23, RZ ;  /* 0x00000017181a7210 */ /* 0x000fe40007f5e0ff */
[C---:B------:R-:W-:Y:S02]  /*3bd0*/  IADD3.X R23, PT, PT, R25.reuse, R9, RZ, P0, !PT ;  /* 0x0000000919177210 */ /* 0x040fe400007fe4ff */
[----:B------:R-:W-:-:S03]  /*3be0*/  IADD3.X R27, PT, PT, R25, R3, RZ, P2, !PT ;  /* 0x00000003191b7210 */ /* 0x000fc600017fe4ff */
[----:B------:R3:W-:Y:S04]  /*3bf0*/  REDG.E.ADD.F32.FTZ.RN.STRONG.GPU desc[UR6][R22.64], R17 ;  /* 0x00000011160079a6 */ /* 0x0007e8000c12f306 */
[----:B------:R3:W-:Y:S04]  /*3c00*/  REDG.E.ADD.F32.FTZ.RN.STRONG.GPU desc[UR6][R20.64], R18 ;  /* 0x00000012140079a6 */ /* 0x0007e8000c12f306 */
[----:B------:R3:W-:Y:S02]  /*3c10*/  REDG.E.ADD.F32.FTZ.RN.STRONG.GPU desc[UR6][R26.64], R19 ;  /* 0x000000131a0079a6 */ /* 0x0007e4000c12f306 */
.L_x_708:
[----:B------:R-:W-:Y:S05]  /*3c20*/  BSYNC.RECONVERGENT B0 ;  /* 0x0000000000007941 */ /* 0x000fea0003800200 */
.L_x_707:
[----:B------:R-:W5:Y:S02]  /*3c30*/  LDCU UR4, c[0x0][0x370] ;  /* 0x00006e00ff0477ac */ /* 0x000f640008000800 */
[----:B-----5:R-:W-:-:S09]  /*3c40*/  UISETP.GE.U32.AND UP0, UPT, UR4, 0x2, UPT ;  /* 0x000000020400788c */ /* 0x020fd2000bf06070 */
[----:B------:R-:W-:Y:S05]  /*3c50*/  BRA.U !UP0, `(.L_x_709) ;  /* 0x0000000908bc7547 */ /* 0x000fea000b800000 */
[----:B------:R-:W5:Y:S01]  /*3c60*/  LDC R9, c[0x0][0x370] ;  /* 0x0000dc00ff097b82 */ /* 0x000f620000000800 */
[----:B------:R-:W1:Y:S01]  /*3c70*/  S2R R30, SR_CTAID.Y ;  /* 0x00000000001e7919 */ /* 0x000e620000002600 */
[----:B------:R-:W-:-:S05]  /*3c80*/  LOP3.LUT R3, R51, 0x1, RZ, 0xc0, !PT ;  /* 0x0000000133037812 */ /* 0x000fca00078ec0ff */
[----:B0--3--:R-:W-:Y:S01]  /*3c90*/  IMAD R18, R3, R2, RZ ;  /* 0x0000000203127224 */ /* 0x009fe200078e02ff */
[----:B------:R-:W0:Y:S03]  /*3ca0*/  LDC.64 R26, c[0x0][0x3d0] ;  /* 0x0000f400ff1a7b82 */ /* 0x000e260000000a00 */
[----:B-----5:R-:W-:-:S05]  /*3cb0*/  IMAD R3, R18, R9, RZ ;  /* 0x0000000912037224 */ /* 0x020fca00078e02ff */
[----:B------:R-:W-:-:S05]  /*3cc0*/  SHF.L.U32 R3, R3, 0x1, RZ ;  /* 0x0000000103037819 */ /* 0x000fca00000006ff */
[----:B0-----:R-:W-:Y:S01]  /*3cd0*/  IMAD.WIDE R26, R3, 0x4, R26 ;  /* 0x00000004031a7825 */ /* 0x001fe200078e021a */
[----:B-1----:R-:W-:Y:S06]  /*3ce0*/  @P1 BRA `(.L_x_710) ;  /* 0x0000000000541947 */ /* 0x002fec0003800000 */
[----:B------:R-:W0:Y:S01]  /*3cf0*/  LDC.64 R16, c[0x0][0x3c8] ;  /* 0x0000f200ff107b82 */ /* 0x000e220000000a00 */
[----:B------:R-:W-:Y:S01]  /*3d00*/  IADD3 R3, PT, PT, R18, R30, RZ ;  /* 0x0000001e12037210 */ /* 0x000fe20007ffe0ff */
[----:B------:R-:W-:Y:S01]  /*3d10*/  IMAD R19, R50, R2, R30 ;  /* 0x0000000232137224 */ /* 0x000fe200078e021e */
[----:B------:R-:W-:-:S03]  /*3d20*/  LOP3.LUT P0, R9, R51, 0x2, RZ, 0xc0, !PT ;  /* 0x0000000233097812 */ /* 0x000fc6000780c0ff */
[----:B------:R-:W-:Y:S01]  /*3d30*/  IMAD.WIDE.U32 R18, R19, 0x8, R26 ;  /* 0x0000000813127825 */ /* 0x000fe200078e001a */
[----:B------:R-:W-:-:S04]  /*3d40*/  IADD3 R9, PT, PT, -R9, 0x1, RZ ;  /* 0x0000000109097810 */ /* 0x000fc80007ffe1ff */
[----:B------:R1:W-:Y:S01]  /*3d50*/  STG.E.64 desc[UR6][R18.64], R14 ;  /* 0x0000000e12007986 */ /* 0x0003e2000c101b06 */
[----:B0-----:R-:W-:Y:S02]  /*3d60*/  IMAD.WIDE.U32 R16, R3, 0x4, R16 ;  /* 0x0000000403107825 */ /* 0x001fe400078e0010 */
[----:B------:R-:W0:Y:S01]  /*3d70*/  LDC R3, c[0x0][0x370] ;  /* 0x0000dc00ff037b82 */ /* 0x000e220000000800 */
[----:B------:R-:W-:Y:S06]  /*3d80*/  MEMBAR.ALL.GPU ;  /* 0x0000000000007992 */ /* 0x000fec000000a000 */
[----:B------:R-:W-:-:S00]  /*3d90*/  ERRBAR ;  /* 0x00000000000079ab */ /* 0x000fc00000000000 */
[----:B------:R-:W-:Y:S06]  /*3da0*/  CGAERRBAR ;  /* 0x00000000000075ab */ /* 0x000fec0000000000 */
[----:B------:R1:W-:Y:S01]  /*3db0*/  REDG.E.ADD.S32.STRONG.GPU desc[UR6][R16.64], R9 ;  /* 0x000000091000798e */ /* 0x0003e2000c12e306 */
[----:B0-----:R-:W-:-:S04]  /*3dc0*/  SEL R20, R3, RZ, !P0 ;  /* 0x000000ff03147207 */ /* 0x001fc80004000000 */
[----:B------:R-:W-:-:S13]  /*3dd0*/  ISETP.NE.AND P0, PT, R20, -0x1, PT ;  /* 0xffffffff1400780c */ /* 0x000fda0003f05270 */
[----:B-1----:R-:W-:Y:S05]  /*3de0*/  @!P0 BRA `(.L_x_710) ;  /* 0x0000000000148947 */ /* 0x002fea0003800000 */
.L_x_711:
[----:B------:R-:W3:Y:S04]  /*3df0*/  LDG.E.STRONG.GPU R3, desc[UR6][R16.64] ;  /* 0x0000000610037981 */ /* 0x000ee8000c1ef900 */
[----:B---3--:R-:W-:Y:S01]  /*3e00*/  CCTL.IVALL ;  /* 0x00000000ff00798f */ /* 0x008fe20002000000 */
[----:B------:R-:W-:Y:S05]  /*3e10*/  YIELD ;  /* 0x0000000000007946 */ /* 0x000fea0003800000 */
[----:B------:R-:W-:-:S13]  /*3e20*/  ISETP.NE.AND P0, PT, R3, R20, PT ;  /* 0x000000140300720c */ /* 0x000fda0003f05270 */
[----:B------:R-:W-:Y:S05]  /*3e30*/  @P0 BRA `(.L_x_711) ;  /* 0xfffffffc00ec0947 */ /* 0x000fea000383ffff */
.L_x_710:
[----:B------:R-:W0:Y:S01]  /*3e40*/  LDC R3, c[0x0][0x370] ;  /* 0x0000dc00ff037b82 */ /* 0x000e220000000800 */
[----:B------:R-:W-:Y:S05]  /*3e50*/  WARPSYNC.ALL ;  /* 0x0000000000007948 */ /* 0x000fea0003800000 */
[----:B0-----:R-:W-:Y:S02]  /*3e60*/  ISETP.GE.U32.AND P0, PT, R3, 0x8, PT ;  /* 0x000000080300780c */ /* 0x001fe40003f06070 */
[----:B------:R-:W-:Y:S01]  /*3e70*/  BAR.SYNC.DEFER_BLOCKING 0x0 ;  /* 0x0000000000007b1d */ /* 0x000fe20000010000 */
[----:B------:R-:W-:-:S10]  /*3e80*/  HFMA2 R3, -RZ, RZ, 0, 0 ;  /* 0x00000000ff037431 */ /* 0x000fd400000001ff */
[----:B------:R-:W-:Y:S05]  /*3e90*/  @!P0 BRA `(.L_x_712) ;  /* 0x0000000400208947 */ /* 0x000fea0003800000 */
[CC--:B------:R-:W-:Y:S01]  /*3ea0*/  LEA R20, R2.reuse, R30.reuse, 0x1 ;  /* 0x0000001e02147211 */ /* 0x0c0fe200078e08ff */
[C-C-:B------:R-:W-:Y:S01]  /*3eb0*/  IMAD R3, R2.reuse, 0x3, R30.reuse ;  /* 0x0000000302037824 */ /* 0x140fe200078e021e */
[C---:B------:R-:W-:Y:S01]  /*3ec0*/  LEA R9, R2.reuse, R30, 0x2 ;  /* 0x0000001e02097211 */ /* 0x040fe200078e10ff */
[--C-:B------:R-:W-:Y:S01]  /*3ed0*/  IMAD R17, R2, 0x7, R30.reuse ;  /* 0x0000000702117824 */ /* 0x100fe200078e021e */
[----:B------:R-:W-:Y:S01]  /*3ee0*/  IADD3 R22, PT, PT, R30, R2, RZ ;  /* 0x000000021e167210 */ /* 0x000fe20007ffe0ff */
[--C-:B------:R-:W-:Y:S01]  /*3ef0*/  IMAD R18, R2, 0x6, R30.reuse ;  /* 0x0000000602127824 */ /* 0x100fe200078e021e */
[----:B------:R-:W-:Y:S01]  /*3f00*/  IADD3 R16, PT, PT, -R50, RZ, RZ ;  /* 0x000000ff32107210 */ /* 0x000fe20007ffe1ff */
[----:B------:R-:W-:Y:S01]  /*3f10*/  IMAD R19, R2, 0x5, R30 ;  /* 0x0000000502137824 */ /* 0x000fe200078e021e */
[----:B----4-:R-:W-:Y:S01]  /*3f20*/  MOV R21, R30 ;  /* 0x0000001e00157202 */ /* 0x010fe20000000f00 */
[----:B------:R-:W-:-:S06]  /*3f30*/  UMOV UR4, URZ ;  /* 0x000000ff00047c82 */ /* 0x000fcc0008000000 */
.L_x_713:
[----:B------:R-:W-:Y:S01]  /*3f40*/  ISETP.EQ.OR P0, PT, R16, RZ, P1 ;  /* 0x000000ff1000720c */ /* 0x000fe20000f02670 */
[----:B------:R-:W-:-:S06]  /*3f50*/  UIADD3 UR5, UPT, UPT, UR4, 0x1, URZ ;  /* 0x0000000104057890 */ /* 0x000fcc000fffe0ff */
[----:B------:R-:W-:-:S06]  /*3f60*/  ISETP.EQ.OR P2, PT, R50, UR5, P1 ;  /* 0x0000000532007c0c */ /* 0x000fcc0008f42670 */
[----:B------:R-:W-:-:S06]  /*3f70*/  @!P0 IMAD.WIDE.U32 R28, R21, 0x8, R26 ;  /* 0x00000008151c8825 */ /* 0x000fcc00078e001a */
[----:B------:R-:W3:Y:S01]  /*3f80*/  @!P0 LDG.E.64 R28, desc[UR6][R28.64] ;  /* 0x000000061c1c8981 */ /* 0x000ee2000c1e1b00 */
[----:B------:R-:W-:-:S06]  /*3f90*/  @!P2 IMAD.WIDE.U32 R24, R22, 0x8, R26 ;  /* 0x000000081618a825 */ /* 0x000fcc00078e001a */
[----:B------:R-:W4:Y:S01]  /*3fa0*/  @!P2 LDG.E.64 R24, desc[UR6][R24.64] ;  /* 0x000000061818a981 */ /* 0x000f22000c1e1b00 */
[----:B------:R-:W-:-:S06]  /*3fb0*/  UIADD3 UR5, UPT, UPT, UR4, 0x2, URZ ;  /* 0x0000000204057890 */ /* 0x000fcc000fffe0ff */
[----:B------:R-:W-:Y:S01]  /*3fc0*/  ISETP.EQ.OR P3, PT, R50, UR5, P1 ;  /* 0x0000000532007c0c */ /* 0x000fe20008f62670 */
[----:B------:R-:W-:Y:S01]  /*3fd0*/  UIADD3 UR5, UPT, UPT, UR4, 0x3, URZ ;  /* 0x0000000304057890 */ /* 0x000fe2000fffe0ff */
[----:B---3--:R-:W-:Y:S01]  /*3fe0*/  @!P0 FADD.FTZ R14, R14, R28 ;  /* 0x0000001c0e0e8221 */ /* 0x008fe20000010000 */
[----:B------:R-:W-:-:S10]  /*3ff0*/  @!P0 FADD.FTZ R15, R15, R29 ;  /* 0x0000001d0f0f8221 */ /* 0x000fd40000010000 */
[----:B------:R-:W-:Y:S01]  /*4000*/  @!P3 IMAD.WIDE.U32 R28, R20, 0x8, R26 ;  /* 0x00000008141cb825 */ /* 0x000fe200078e001a */
[----:B------:R-:W-:-:S05]  /*4010*/  ISETP.EQ.OR P0, PT, R50, UR5, P1 ;  /* 0x0000000532007c0c */ /* 0x000fca0008f02670 */
[----:B------:R-:W3:Y:S01]  /*4020*/  @!P3 LDG.E.64 R28, desc[UR6][R28.64] ;  /* 0x000000061c1cb981 */ /* 0x000ee2000c1e1b00 */
[----:B----4-:R-:W-:Y:S01]  /*4030*/  @!P2 FADD.FTZ R14, R14, R24 ;  /* 0x000000180e0ea221 */ /* 0x010fe20000010000 */
[----:B------:R-:W-:-:S06]  /*4040*/  @!P2 FADD.FTZ R15, R15, R25 ;  /* 0x000000190f0fa221 */ /* 0x000fcc0000010000 */
        /* <DEDUP_REMOVED lines=26> */
[----:B--2---:R-:W0:Y:S01]  /*41f0*/  LDC R23, c[0x0][0x370] ;  /* 0x0000dc00ff177b82 */ /* 0x004e220000000800 */
[----:B------:R-:W-:Y:S01]  /*4200*/  UIADD3 UR4, UPT, UPT, UR4, 0x8, URZ ;  /* 0x0000000804047890 */ /* 0x000fe2000fffe0ff */
[----:B------:R-:W-:Y:S02]  /*4210*/  IADD3 R16, PT, PT, R16, 0x8, RZ ;  /* 0x0000000810107810 */ /* 0x000fe40007ffe0ff */
[C---:B------:R-:W-:Y:S02]  /*4220*/  LEA R21, R2.reuse, R21, 0x3 ;  /* 0x0000001502157211 */ /* 0x040fe400078e18ff */
[----:B0-----:R-:W-:Y:S02]  /*4230*/  LOP3.LUT R23, R23, 0x7ffffff8, RZ, 0xc0, !PT ;  /* 0x7ffffff817177812 */ /* 0x001fe400078ec0ff */
[C---:B------:R-:W-:Y:S02]  /*4240*/  LEA R22, R2.reuse, R22, 0x3 ;  /* 0x0000001602167211 */ /* 0x040fe400078e18ff */
[----:B------:R-:W-:-:S02]  /*4250*/  LEA R20, R2, R20, 0x3 ;  /* 0x0000001402147211 */ /* 0x000fc400078e18ff */
[C---:B------:R-:W-:Y:S02]  /*4260*/  LEA R3, R2.reuse, R3, 0x3 ;  /* 0x0000000302037211 */ /* 0x040fe400078e18ff */
[C---:B------:R-:W-:Y:S02]  /*4270*/  LEA R9, R2.reuse, R9, 0x3 ;  /* 0x0000000902097211 */ /* 0x040fe400078e18ff */
[C---:B------:R-:W-:Y:S02]  /*4280*/  LEA R19, R2.reuse, R19, 0x3 ;  /* 0x0000001302137211 */ /* 0x040fe400078e18ff */
[C---:B------:R-:W-:Y:S02]  /*4290*/  LEA R18, R2.reuse, R18, 0x3 ;  /* 0x0000001202127211 */ /* 0x040fe400078e18ff */
[----:B------:R-:W-:Y:S01]  /*42a0*/  LEA R17, R2, R17, 0x3 ;  /* 0x0000001102117211 */ /* 0x000fe200078e18ff */
[----:B---3--:R-:W-:Y:S01]  /*42b0*/  @!P0 FADD.FTZ R14, R14, R28 ;  /* 0x0000001c0e0e8221 */ /* 0x008fe20000010000 */
[----:B------:R-:W-:Y:S01]  /*42c0*/  @!P0 FADD.FTZ R15, R15, R29 ;  /* 0x0000001d0f0f8221 */ /* 0x000fe20000010000 */
[----:B------:R-:W-:-:S02]  /*42d0*/  ISETP.NE.AND P0, PT, R23, UR4, PT ;  /* 0x0000000417007c0c */ /* 0x000fc4000bf05270 */
[----:B----4-:R-:W-:Y:S01]  /*42e0*/  @!P2 FADD.FTZ R14, R14, R24 ;  /* 0x000000180e0ea221 */ /* 0x010fe20000010000 */
[----:B------:R-:W-:-:S10]  /*42f0*/  @!P2 FADD.FTZ R15, R15, R25 ;  /* 0x000000190f0fa221 */ /* 0x000fd40000010000 */
[----:B------:R-:W-:Y:S05]  /*4300*/  @P0 BRA `(.L_x_713) ;  /* 0xfffffffc000c0947 */ /* 0x000fea000383ffff */
[----:B------:R-:W-:-:S07]  /*4310*/  MOV R3, R23 ;  /* 0x0000001700037202 */ /* 0x000fce0000000f00 */
.L_x_712:
[----:B------:R-:W0:Y:S02]  /*4320*/  LDCU UR4, c[0x0][0x370] ;  /* 0x00006e00ff0477ac */ /* 0x000e240008000800 */
[----:B0-----:R-:W-:-:S09]  /*4330*/  ULOP3.LUT UP0, URZ, UR4, 0x7, URZ, 0xc0, !UPT ;  /* 0x0000000704ff7892 */ /* 0x001fd2000f80c0ff */
[----:B------:R-:W-:Y:S05]  /*4340*/  BRA.U !UP0, `(.L_x_709) ;  /* 0x0000000508007547 */ /* 0x000fea000b800000 */
[----:B------:R-:W0:Y:S01]  /*4350*/  LDCU UR4, c[0x0][0x370] ;  /* 0x00006e00ff0477ac */ /* 0x000e220008000800 */
[----:B------:R-:W1:Y:S01]  /*4360*/  LDCU UR5, c[0x0][0x370] ;  /* 0x00006e00ff0577ac */ /* 0x000e620008000800 */
[----:B0-----:R-:W-:-:S04]  /*4370*/  ULOP3.LUT UR4, UR4, 0x7, URZ, 0xc0, !UPT ;  /* 0x0000000704047892 */ /* 0x001fc8000f8ec0ff */
[----:B------:R-:W-:Y:S02]  /*4380*/  UIADD3 UR4, UPT, UPT, UR4, -0x1, URZ ;  /* 0xffffffff04047890 */ /* 0x000fe4000fffe0ff */
[----:B-1----:R-:W-:Y:S02]  /*4390*/  ULOP3.LUT UP1, UR5, UR5, 0x3, URZ, 0xc0, !UPT ;  /* 0x0000000305057892 */ /* 0x002fe4000f82c0ff */
[----:B------:R-:W-:-:S09]  /*43a0*/  UISETP.GE.U32.AND UP0, UPT, UR4, 0x3, UPT ;  /* 0x000000030400788c */ /* 0x000fd2000bf06070 */
[----:B------:R-:W-:Y:S05]  /*43b0*/  BRA.U !UP0, `(.L_x_714) ;  /* 0x0000000108707547 */ /* 0x000fea000b800000 */
[C---:B------:R-:W-:Y:S02]  /*43c0*/  IADD3 R19, PT, PT, R3.reuse, 0x1, RZ ;  /* 0x0000000103137810 */ /* 0x040fe40007ffe0ff */
[CC--:B------:R-:W-:Y:S02]  /*43d0*/  ISETP.EQ.OR P0, PT, R3.reuse, R50.reuse, P1 ;  /* 0x000000320300720c */ /* 0x0c0fe40000f02670 */
[----:B--2---:R-:W-:Y:S02]  /*43e0*/  IADD3 R23, PT, PT, R3, 0x2, RZ ;  /* 0x0000000203177810 */ /* 0x004fe40007ffe0ff */
[-C--:B------:R-:W-:Y:S02]  /*43f0*/  ISETP.EQ.OR P2, PT, R19, R50.reuse, P1 ;  /* 0x000000321300720c */ /* 0x080fe40000f42670 */
[----:B----4-:R-:W-:Y:S02]  /*4400*/  IADD3 R21, PT, PT, R3, 0x3, RZ ;  /* 0x0000000303157810 */ /* 0x010fe40007ffe0ff */
        /* <DEDUP_REMOVED lines=23> */
.L_x_714:
[----:B------:R-:W-:Y:S05]  /*4580*/  BRA.U !UP1, `(.L_x_709) ;  /* 0x0000000109707547 */ /* 0x000fea000b800000 */
[----:B------:R-:W0:Y:S01]  /*4590*/  LDC R9, c[0x0][0x370] ;  /* 0x0000dc00ff097b82 */ /* 0x000e220000000800 */
[----:B------:R-:W-:Y:S01]  /*45a0*/  UISETP.NE.AND UP0, UPT, UR5, 0x1, UPT ;  /* 0x000000010500788c */ /* 0x000fe2000bf05270 */
[----:B0-----:R-:W-:-:S08]  /*45b0*/  LOP3.LUT R9, R9, 0x1, RZ, 0xc0, !PT ;  /* 0x0000000109097812 */ /* 0x001fd000078ec0ff */
[----:B------:R-:W-:Y:S05]  /*45c0*/  BRA.U !UP0, `(.L_x_715) ;  /* 0x0000000108387547 */ /* 0x000fea000b800000 */
[C---:B------:R-:W-:Y:S02]  /*45d0*/  IADD3 R17, PT, PT, R3.reuse, 0x1, RZ ;  /* 0x0000000103117810 */ /* 0x040fe40007ffe0ff */
[-C--:B------:R-:W-:Y:S02]  /*45e0*/  ISETP.EQ.OR P2, PT, R3, R50.reuse, P1 ;  /* 0x000000320300720c */ /* 0x080fe40000f42670 */
[----:B------:R-:W-:-:S11]  /*45f0*/  ISETP.EQ.OR P0, PT, R17, R50, P1 ;  /* 0x000000321100720c */ /* 0x000fd60000f02670 */
[-CC-:B------:R-:W-:Y:S02]  /*4600*/  @!P2 IMAD R19, R3, R2.reuse, R30.reuse ;  /* 0x000000020313a224 */ /* 0x180fe400078e021e */
[----:B------:R-:W-:Y:S02]  /*4610*/  @!P0 IMAD R17, R17, R2, R30 ;  /* 0x0000000211118224 */ /* 0x000fe400078e021e */
[----:B------:R-:W-:-:S04]  /*4620*/  @!P2 IMAD.WIDE.U32 R18, R19, 0x8, R26 ;  /* 0x000000081312a825 */ /* 0x000fc800078e001a */
[----:B------:R-:W-:Y:S02]  /*4630*/  @!P0 IMAD.WIDE.U32 R16, R17, 0x8, R26 ;  /* 0x0000000811108825 */ /* 0x000fe400078e001a */
[----:B------:R-:W4:Y:S04]  /*4640*/  @!P2 LDG.E.64 R18, desc[UR6][R18.64] ;  /* 0x000000061212a981 */ /* 0x000f28000c1e1b00 */
[----:B------:R-:W3:Y:S01]  /*4650*/  @!P0 LDG.E.64 R16, desc[UR6][R16.64] ;  /* 0x0000000610108981 */ /* 0x000ee2000c1e1b00 */
[----:B------:R-:W-:Y:S01]  /*4660*/  IADD3 R3, PT, PT, R3, 0x2, RZ ;  /* 0x0000000203037810 */ /* 0x000fe20007ffe0ff */
[----:B----4-:R-:W-:Y:S01]  /*4670*/  @!P2 FADD.FTZ R14, R14, R18 ;  /* 0x000000120e0ea221 */ /* 0x010fe20000010000 */
[----:B------:R-:W-:-:S03]  /*4680*/  @!P2 FADD.FTZ R15, R15, R19 ;  /* 0x000000130f0fa221 */ /* 0x000fc60000010000 */
[----:B---3--:R-:W-:Y:S01]  /*4690*/  @!P0 FADD.FTZ R14, R14, R16 ;  /* 0x000000100e0e8221 */ /* 0x008fe20000010000 */
[----:B------:R-:W-:-:S07]  /*46a0*/  @!P0 FADD.FTZ R15, R15, R17 ;  /* 0x000000110f0f8221 */ /* 0x000fce0000010000 */
.L_x_715:
[----:B------:R-:W-:Y:S01]  /*46b0*/  ISETP.EQ.OR P0, PT, R3, R50, P1 ;  /* 0x000000320300720c */ /* 0x000fe20000f02670 */
[----:B------:R-:W-:Y:S03]  /*46c0*/  BSSY.RECONVERGENT B0, `(.L_x_709) ;  /* 0x0000008000007945 */ /* 0x000fe60003800200 */
[----:B------:R-:W-:-:S13]  /*46d0*/  ISETP.NE.U32.OR P0, PT, R9, 0x1, P0 ;  /* 0x000000010900780c */ /* 0x000fda0000705470 */
[----:B------:R-:W-:Y:S05]  /*46e0*/  @P0 BRA `(.L_x_716) ;  /* 0x0000000000140947 */ /* 0x000fea0003800000 */
[----:B------:R-:W-:-:S04]  /*46f0*/  IMAD R3, R2, R3, R30 ;  /* 0x0000000302037224 */ /* 0x000fc800078e021e */
[----:B------:R-:W-:-:S06]  /*4700*/  IMAD.WIDE.U32 R26, R3, 0x8, R26 ;  /* 0x00000008031a7825 */ /* 0x000fcc00078e001a */
[----:B------:R-:W4:Y:S02]  /*4710*/  LDG.E.64 R26, desc[UR6][R26.64] ;  /* 0x000000061a1a7981 */ /* 0x000f24000c1e1b00 */
[----:B----4-:R-:W-:Y:S01]  /*4720*/  FADD.FTZ R14, R14, R26 ;  /* 0x0000001a0e0e7221 */ /* 0x010fe20000010000 */
[----:B------:R-:W-:-:S07]  /*4730*/  FADD.FTZ R15, R15, R27 ;  /* 0x0000001b0f0f7221 */ /* 0x000fce0000010000 */
.L_x_716:
[----:B------:R-:W-:Y:S05]  /*4740*/  BSYNC.RECONVERGENT B0 ;  /* 0x0000000000007941 */ /* 0x000fea0003800200 */
.L_x_709:
[----:B------:R-:W5:Y:S01]  /*4750*/  S2UR UR5, SR_CgaCtaId ;  /* 0x00000000000579c3 */ /* 0x000f620000008800 */
[----:B------:R-:W-:Y:S01]  /*4760*/  UMOV UR4, 0x400 ;  /* 0x0000040000047882 */ /* 0x000fe20000000000 */
[--C-:B------:R-:W-:Y:S02]  /*4770*/  HADD2.F32 R3, -RZ, R47.reuse.H0_H0 ;  /* 0x2000002fff037230 */ /* 0x100fe40000004100 */
[----:B------:R-:W-:Y:S02]  /*4780*/  HADD2.F32 R47, -RZ, R47.H1_H1 ;  /* 0x3000002fff2f7230 */ /* 0x000fe40000004100 */
[--C-:B------:R-:W-:Y:S02]  /*4790*/  HADD2.F32 R9, -RZ, R39.reuse.H0_H0 ;  /* 0x20000027ff097230 */ /* 0x100fe40000004100 */
[C---:B------:R-:W-:Y:S01]  /*47a0*/  FADD.FTZ R3, -R8.reuse, R3 ;  /* 0x0000000308037221 */ /* 0x040fe20000010100 */
[----:B---3--:R-:W-:Y:S02]  /*47b0*/  HADD2.F32 R16, -RZ, R39.H1_H1 ;  /* 0x30000027ff107230 */ /* 0x008fe40000004100 */
[----:B------:R-:W-:Y:S01]  /*47c0*/  FADD.FTZ R25, -R8, R47 ;  /* 0x0000002f08197221 */ /* 0x000fe20000010100 */
[----:B------:R-:W-:-:S02]  /*47d0*/  HADD2.F32 R31, -RZ, R46.H0_H0 ;  /* 0x2000002eff1f7230 */ /* 0x000fc40000004100 */
[-C--:B------:R-:W-:Y:S01]  /*47e0*/  FMUL.FTZ R17, R3, R0.reuse ;  /* 0x0000000003117220 */ /* 0x080fe20000410000 */
[----:B------:R-:W-:Y:S02]  /*47f0*/  HADD2.F32 R46, -RZ, R46.H1_H1 ;  /* 0x3000002eff2e7230 */ /* 0x000fe40000004100 */
[----:B------:R-:W-:Y:S01]  /*4800*/  FMUL.FTZ R30, R25, R0 ;  /* 0x00000000191e7220 */ /* 0x000fe20000410000 */
[--C-:B------:R-:W-:Y:S02]  /*4810*/  HADD2.F32 R39, -RZ, R45.reuse.H0_H0 ;  /* 0x2000002dff277230 */ /* 0x100fe40000004100 */
[----:B------:R-:W-:Y:S02]  /*4820*/  HADD2.F32 R18, -RZ, R45.H1_H1 ;  /* 0x3000002dff127230 */ /* 0x000fe40000004100 */
[--C-:B--2---:R-:W-:Y:S02]  /*4830*/  HADD2.F32 R23, -RZ, R44.reuse.H0_H0 ;  /* 0x2000002cff177230 */ /* 0x104fe40000004100 */
[----:B------:R-:W-:-:S02]  /*4840*/  HADD2.F32 R22, -RZ, R44.H1_H1 ;  /* 0x3000002cff167230 */ /* 0x000fc40000004100 */
[--C-:B----4-:R-:W-:Y:S01]  /*4850*/  HADD2.F32 R21, -RZ, R43.reuse.H0_H0 ;  /* 0x2000002bff157230 */ /* 0x110fe20000004100 */
[----:B-----5:R-:W-:Y:S01]  /*4860*/  ULEA UR4, UR5, UR4, 0x18 ;  /* 0x0000000405047291 */ /* 0x020fe2000f8ec0ff */
[----:B------:R-:W-:Y:S01]  /*4870*/  HADD2.F32 R47, -RZ, R43.H1_H1 ;  /* 0x3000002bff2f7230 */ /* 0x000fe20000004100 */
[----:B------:R-:W2:Y:S01]  /*4880*/  LDCU.U8 UR5, c[0x0][0x414] ;  /* 0x00008280ff0577ac */ /* 0x000ea20008000000 */
[----:B------:R-:W-:-:S06]  /*4890*/  HADD2.F32 R19, -RZ, R42.H0_H0 ;  /* 0x2000002aff137230 */ /* 0x000fcc0000004100 */
[----:B------:R-:W-:Y:S01]  /*48a0*/  @!P1 STS.64 [UR4+0x78], R14 ;  /* 0x0000780eff009988 */ /* 0x000fe20008000a04 */
[----:B------:R-:W-:Y:S01]  /*48b0*/  BAR.SYNC.DEFER_BLOCKING 0x0 ;  /* 0x0000000000007b1d */ /* 0x000fe20000010000 */
[----:B--2---:R-:W-:-:S05]  /*48c0*/  UISETP.NE.AND UP0, UPT, UR5, URZ, UPT ;  /* 0x000000ff0500728c */ /* 0x004fca000bf05270 */
[----:B-1----:R-:W1:Y:S01]  /*48d0*/  LDS.64 R14, [UR4+0x78] ;  /* 0x00007804ff0e7984 */ /* 0x002e620008000a00 */
[----:B------:R-:W1:Y:S02]  /*48e0*/  LDCU UR4, c[0x0][0x42c] ;  /* 0x00008580ff0477ac */ /* 0x000e640008000800 */
[----:B-1----:R-:W-:Y:S01]  /*48f0*/  FMUL.FTZ R14, R14, UR4 ;  /* 0x000000040e0e7c20 */ /* 0x002fe20008410000 */
[----:B------:R-:W-:Y:S01]  /*4900*/  FMUL.FTZ R15, R15, UR4 ;  /* 0x000000040f0f7c20 */ /* 0x000fe20008410000 */
        /* <DEDUP_REMOVED lines=11> */
[----:B-1----:R-:W-:Y:S01]  /*49c0*/  FMUL.FTZ R9, R9, R26 ;  /* 0x0000001a09097220 */ /* 0x002fe20000410000 */
[----:B------:R-:W-:-:S04]  /*49d0*/  FADD.FTZ R43, -R26, 1 ;  /* 0x3f8000001a2b7421 */ /* 0x000fc80000010100 */
[----:B------:R-:W-:Y:S01]  /*49e0*/  FFMA.FTZ R20, R20, R43, 1 ;  /* 0x3f80000014147423 */ /* 0x000fe2000001002b */
[----:B--2---:R-:W-:Y:S01]  /*49f0*/  FADD.FTZ R26, -R29, 1 ;  /* 0x3f8000001d1a7421 */ /* 0x004fe20000010100 */
[----:B------:R-:W-:Y:S02]  /*4a00*/  FMUL.FTZ R16, R16, R29 ;  /* 0x0000001d10107220 */ /* 0x000fe40000410000 */
[----:B------:R-:W-:Y:S01]  /*4a10*/  FMUL.FTZ R9, R9, R20 ;  /* 0x0000001409097220 */ /* 0x000fe20000410000 */
[----:B------:R-:W-:-:S04]  /*4a20*/  FFMA.FTZ R3, R3, R26, 1 ;  /* 0x3f80000003037423 */ /* 0x000fc8000001001a */
[----:B------:R-:W-:-:S07]  /*4a30*/  FMUL.FTZ R16, R16, R3 ;  /* 0x0000000310107220 */ /* 0x000fce0000410000 */
.L_x_717:
[----:B------:R-:W1:Y:S01]  /*4a40*/  LDCU UR4, c[0x0][0x41c] ;  /* 0x00008380ff0477ac */ /* 0x000e620008000800 */
[----:B------:R-:W-:Y:S02]  /*4a50*/  HADD2.F32 R45, -RZ, R42.H1_H1 ;  /* 0x3000002aff2d7230 */ /* 0x000fe40000004100 */
[C---:B------:R-:W-:Y:S01]  /*4a60*/  FADD.FTZ R43, -R8.reuse, R31 ;  /* 0x0000001f082b7221 */ /* 0x040fe20000010100 */
[--C-:B------:R-:W-:Y:S01]  /*4a70*/  HADD2.F32 R3, -RZ, R41.reuse.H0_H0 ;  /* 0x20000029ff037230 */ /* 0x100fe20000004100 */
[----:B------:R-:W2:Y:S01]  /*4a80*/  LDCU.64 UR8, c[0x0][0x400] ;  /* 0x00008000ff0877ac */ /* 0x000ea20008000a00 */
[----:B------:R-:W-:Y:S02]  /*4a90*/  HADD2.F32 R25, -RZ, R41.H1_H1 ;  /* 0x30000029ff197230 */ /* 0x000fe40000004100 */
[C---:B------:R-:W-:Y:S01]  /*4aa0*/  FADD.FTZ R41, -R8.reuse, R18 ;  /* 0x0000001208297221 */ /* 0x040fe20000010100 */
[--C-:B------:R-:W-:Y:S02]  /*4ab0*/  HADD2.F32 R27, -RZ, R40.reuse.H0_H0 ;  /* 0x20000028ff1b7230 */ /* 0x100fe40000004100 */
[----:B------:R-:W-:Y:S01]  /*4ac0*/  FADD.FTZ R31, -R8, R46 ;  /* 0x0000002e081f7221 */ /* 0x000fe20000010100 */
[----:B------:R-:W-:-:S02]  /*4ad0*/  HADD2.F32 R29, -RZ, R40.H1_H1 ;  /* 0x30000028ff1d7230 */ /* 0x000fc40000004100 */
[C---:B------:R-:W-:Y:S01]  /*4ae0*/  FADD.FTZ R39, -R8.reuse, R39 ;  /* 0x0000002708277221 */ /* 0x040fe20000010100 */
[C---:B------:R-:W-:Y:S01]  /*4af0*/  FADD.FTZ R23, -R8.reuse, R23 ;  /* 0x0000001708177221 */ /* 0x040fe20000010100 */
[C---:B------:R-:W-:Y:S01]  /*4b00*/  FADD.FTZ R22, -R8.reuse, R22 ;  /* 0x0000001608167221 */ /* 0x040fe20000010100 */
[C---:B------:R-:W-:Y:S01]  /*4b10*/  FADD.FTZ R21, -R8.reuse, R21 ;  /* 0x0000001508157221 */ /* 0x040fe20000010100 */
[C---:B------:R-:W-:Y:S01]  /*4b20*/  FADD.FTZ R20, -R8.reuse, R47 ;  /* 0x0000002f08147221 */ /* 0x040fe20000010100 */
[C---:B------:R-:W-:Y:S01]  /*4b30*/  FADD.FTZ R19, -R8.reuse, R19 ;  /* 0x0000001308137221 */ /* 0x040fe20000010100 */
[C---:B------:R-:W-:Y:S01]  /*4b40*/  FADD.FTZ R18, -R8.reuse, R45 ;  /* 0x0000002d08127221 */ /* 0x040fe20000010100 */
[----:B------:R-:W-:Y:S01]  /*4b50*/  FADD.FTZ R3, -R8, R3 ;  /* 0x0000000308037221 */ /* 0x000fe20000010100 */
[----:B-1----:R-:W-:Y:S02]  /*4b60*/  IMAD R50, R50, UR4, R49 ;  /* 0x0000000432327c24 */ /* 0x002fe4000f8e0231 */
[C---:B------:R-:W-:Y:S01]  /*4b70*/  FADD.FTZ R25, -R8.reuse, R25 ;  /* 0x0000001908197221 */ /* 0x040fe20000010100 */
[C---:B------:R-:W-:Y:S01]  /*4b80*/  FADD.FTZ R24, -R8.reuse, R27 ;  /* 0x0000001b08187221 */ /* 0x040fe20000010100 */
[----:B------:R-:W-:Y:S01]  /*4b90*/  FADD.FTZ R26, -R8, R29 ;  /* 0x0000001d081a7221 */ /* 0x000fe20000010100 */
[--C-:B------:R-:W-:Y:S01]  /*4ba0*/  FFMA.FTZ R45, R14, R17, R15.reuse ;  /* 0x000000110e2d7223 */ /* 0x100fe2000001000f */
[----:B--2---:R-:W-:Y:S01]  /*4bb0*/  ISETP.GE.U32.AND P0, PT, R50, UR8, PT ;  /* 0x0000000832007c0c */ /* 0x004fe2000bf06070 */
[----:B------:R-:W-:Y:S01]  /*4bc0*/  FFMA.FTZ R30, R14, R30, R15 ;  /* 0x0000001e0e1e7223 */ /* 0x000fe2000001000f */
[----:B------:R-:W-:Y:S01]  /*4bd0*/  SHF.R.S32.HI R8, RZ, 0x1f, R50 ;  /* 0x0000001fff087819 */ /* 0x000fe20000011432 */
[----:B------:R-:W-:Y:S01]  /*4be0*/  BSSY.RECONVERGENT B0, `(.L_x_718) ;  /* 0x000001c000007945 */ /* 0x000fe20003800200 */
[----:B------:R-:W-:Y:S01]  /*4bf0*/  IADD3 R29, PT, PT, R50, 0x20, RZ ;  /* 0x00000020321d7810 */ /* 0x000fe20007ffe0ff */
[----:B------:R-:W-:Y:S01]  /*4c00*/  FFMA.FTZ R45, R12, R9, -R45 ;  /* 0x000000090c2d7223 */ /* 0x000fe2000001082d */
[----:B------:R-:W-:Y:S01]  /*4c10*/  ISETP.GE.AND.EX P0, PT, R8, UR9, PT, P0 ;  /* 0x0000000908007c0c */ /* 0x000fe2000bf06300 */
[----:B------:R-:W-:Y:S01]  /*4c20*/  FFMA.FTZ R47, R13, R16, -R30 ;  /* 0x000000100d2f7223 */ /* 0x000fe2000001081e */
[----:B------:R-:W-:Y:S01]  /*4c30*/  IADD3 R27, PT, PT, R50, 0x40, RZ ;  /* 0x00000040321b7810 */ /* 0x000fe20007ffe0ff */
[----:B------:R-:W-:Y:S01]  /*4c40*/  FMUL.FTZ R43, R43, R0 ;  /* 0x000000002b2b7220 */ /* 0x000fe20000410000 */
[----:B------:R-:W-:-:S02]  /*4c50*/  ISETP.GE.U32.AND P1, PT, R29, UR8, PT ;  /* 0x000000081d007c0c */ /* 0x000fc4000bf26070 */
[----:B------:R-:W-:Y:S02]  /*4c60*/  ISETP.GE.U32.AND P2, PT, R27, UR8, PT ;  /* 0x000000081b007c0c */ /* 0x000fe4000bf46070 */
[----:B------:R-:W-:Y:S02]  /*4c70*/  SHF.R.S32.HI R40, RZ, 0x1f, R29 ;  /* 0x0000001fff287819 */ /* 0x000fe4000001141d */
[----:B------:R-:W-:Y:S02]  /*4c80*/  SHF.R.S32.HI R28, RZ, 0x1f, R27 ;  /* 0x0000001fff1c7819 */ /* 0x000fe4000001141b */
[----:B------:R-:W-:Y:S02]  /*4c90*/  ISETP.GE.AND.EX P1, PT, R40, UR9, PT, P1 ;  /* 0x0000000928007c0c */ /* 0x000fe4000bf26310 */
[----:B------:R-:W-:Y:S01]  /*4ca0*/  ISETP.GE.AND.EX P2, PT, R28, UR9, PT, P2 ;  /* 0x000000091c007c0c */ /* 0x000fe2000bf46320 */
[----:B------:R-:W-:-:S12]  /*4cb0*/  @P0 BRA `(.L_x_719) ;  /* 0x0000000000380947 */ /* 0x000fd80003800000 */
[----:B------:R-:W1:Y:S01]  /*4cc0*/  LDCU.64 UR10, c[0x0][0x3f8] ;  /* 0x00007f00ff0a77ac */ /* 0x000e620008000a00 */
[----:B------:R-:W-:Y:S01]  /*4cd0*/  MOV R9, R7 ;  /* 0x0000000700097202 */ /* 0x000fe20000000f00 */
[----:B------:R-:W-:Y:S01]  /*4ce0*/  FMUL.FTZ R47, R47, R0 ;  /* 0x000000002f2f7220 */ /* 0x000fe20000410000 */
[----:B------:R-:W2:Y:S01]  /*4cf0*/  LDCU.64 UR4, c[0x0][0x380] ;  /* 0x00007000ff0477ac */ /* 0x000ea20008000a00 */
[----:B-1----:R-:W-:Y:S01]  /*4d00*/  IMAD R17, R8, UR10, RZ ;  /* 0x0000000a08117c24 */ /* 0x002fe2000f8e02ff */
[----:B------:R-:W-:-:S03]  /*4d10*/  MOV R8, R4 ;  /* 0x0000000400087202 */ /* 0x000fc60000000f00 */
[C---:B------:R-:W-:Y:S02]  /*4d20*/  IMAD R17, R50.reuse, UR11, R17 ;  /* 0x0000000b32117c24 */ /* 0x040fe4000f8e0211 */
[----:B------:R-:W-:-:S05]  /*4d30*/  IMAD.WIDE.U32 R8, R50, UR10, R8 ;  /* 0x0000000a32087c25 */ /* 0x000fca000f8e0008 */
[----:B------:R-:W-:Y:S02]  /*4d40*/  IADD3 R17, PT, PT, R9, R17, RZ ;  /* 0x0000001109117210 */ /* 0x000fe40007ffe0ff */
[----:B--2---:R-:W-:-:S04]  /*4d50*/  LEA R16, P0, R8, UR4, 0x1 ;  /* 0x0000000408107c11 */ /* 0x004fc8000f8008ff */
[----:B------:R-:W-:Y:S01]  /*4d60*/  LEA.HI.X R17, R8, UR5, R17, 0x1, P0 ;  /* 0x0000000508117c11 */ /* 0x000fe200080f0c11 */
[----:B------:R-:W-:-:S05]  /*4d70*/  FMUL.FTZ R8, R45, R0 ;  /* 0x000000002d087220 */ /* 0x000fca0000410000 */
[----:B------:R-:W-:-:S05]  /*4d80*/  F2FP.F16.F32.PACK_AB R47, R47, R8 ;  /* 0x000000082f2f723e */ /* 0x000fca00000000ff */
[----:B------:R1:W-:Y:S02]  /*4d90*/  STG.E desc[UR6][R16.64], R47 ;  /* 0x0000002f10007986 */ /* 0x0003e4000c101906 */
.L_x_719:
[----:B------:R-:W-:Y:S05]  /*4da0*/  BSYNC.RECONVERGENT B0 ;  /* 0x0000000000007941 */ /* 0x000fea0003800200 */
.L_x_718:
[--C-:B------:R-:W-:Y:S02]  /*4db0*/  HADD2.F32 R8, -RZ, R38.reuse.H0_H0 ;  /* 0x20000026ff087230 */ /* 0x100fe40000004100 */
[----:B------:R-:W-:Y:S01]  /*4dc0*/  FFMA.FTZ R9, R14, R43, R15 ;  /* 0x0000002b0e097223 */ /* 0x000fe2000001000f */
[----:B------:R-:W-:Y:S02]  /*4dd0*/  HADD2.F32 R38, -RZ, R38.H1_H1 ;  /* 0x30000026ff267230 */ /* 0x000fe40000004100 */
[----:B-1----:R-:W-:Y:S01]  /*4de0*/  FMUL.FTZ R16, R31, R0 ;  /* 0x000000001f107220 */ /* 0x002fe20000410000 */
        /* <DEDUP_REMOVED lines=19> */
.L_x_720:
        /* <DEDUP_REMOVED lines=12> */
[----:B-1----:R-:W-:Y:S02]  /*4fe0*/  IMAD R40, R40, UR4, RZ ;  /* 0x0000000428287c24 */ /* 0x002fe4000f8e02ff */
[----:B------:R-:W-:-:S04]  /*4ff0*/  IMAD.WIDE.U32 R8, R29, UR4, R8 ;  /* 0x000000041d087c25 */ /* 0x000fc8000f8e0008 */
[----:B------:R-:W-:Y:S02]  /*5000*/  IMAD R41, R29, UR5, R40 ;  /* 0x000000051d297c24 */ /* 0x000fe4000f8e0228 */
[----:B------:R-:W-:Y:S01]  /*5010*/  FMUL.FTZ R29, R31, R0 ;  /* 0x000000001f1d7220 */ /* 0x000fe20000410000 */
[C---:B--2---:R-:W-:Y:S02]  /*5020*/  LEA R16, P0, R8.reuse, UR10, 0x1 ;  /* 0x0000000a08107c11 */ /* 0x044fe4000f8008ff */
[----:B------:R-:W-:Y:S02]  /*5030*/  IADD3 R41, PT, PT, R9, R41, RZ ;  /* 0x0000002909297210 */ /* 0x000fe40007ffe0ff */
[----:B------:R-:W-:Y:S02]  /*5040*/  F2FP.F16.F32.PACK_AB R29, R29, R38 ;  /* 0x000000261d1d723e */ /* 0x000fe400000000ff */
[----:B------:R-:W-:-:S05]  /*5050*/  LEA.HI.X R17, R8, UR11, R41, 0x1, P0 ;  /* 0x0000000b08117c11 */ /* 0x000fca00080f0c29 */
[----:B------:R1:W-:Y:S02]  /*5060*/  STG.E desc[UR6][R16.64], R29 ;  /* 0x0000001d10007986 */ /* 0x0003e4000c101906 */
.L_x_722:
[----:B------:R-:W-:Y:S05]  /*5070*/  BSYNC.RECONVERGENT B0 ;  /* 0x0000000000007941 */ /* 0x000fea0003800200 */
.L_x_721:
[--C-:B-1----:R-:W-:Y:S02]  /*5080*/  HADD2.F32 R16, -RZ, R37.reuse.H0_H0 ;  /* 0x20000025ff107230 */ /* 0x102fe40000004100 */
[C-C-:B------:R-:W-:Y:S01]  /*5090*/  FFMA.FTZ R9, R14.reuse, R39, R15.reuse ;  /* 0x000000270e097223 */ /* 0x140fe2000001000f */
[----:B------:R-:W-:Y:S01]  /*50a0*/  FFMA.FTZ R8, R14, R30, R15 ;  /* 0x0000001e0e087223 */ /* 0x000fe2000001000f */
[----:B------:R-:W-:Y:S01]  /*50b0*/  HADD2.F32 R37, -RZ, R37.H1_H1 ;  /* 0x30000025ff257230 */ /* 0x000fe20000004100 */
        /* <DEDUP_REMOVED lines=19> */
.L_x_723:
[----:B------:R-:W-:Y:S01]  /*51f0*/  BSSY.RECONVERGENT B0, `(.L_x_724) ;  /* 0x0000012000007945 */ /* 0x000fe20003800200 */
[----:B------:R-:W-:Y:S01]  /*5200*/  FFMA.FTZ R17, R12, R16, -R9 ;  /* 0x000000100c117223 */ /* 0x000fe20000010809 */
[----:B------:R-:W-:Y:S02]  /*5210*/  FFMA.FTZ R37, R13, R37, -R8 ;  /* 0x000000250d257223 */ /* 0x000fe40000010808 */
[----:B------:R-:W-:Y:S05]  /*5220*/  @P2 BRA `(.L_x_725) ;  /* 0x0000000000382947 */ /* 0x000fea0003800000 */
[----:B------:R-:W1:Y:S01]  /*5230*/  LDCU.64 UR4, c[0x0][0x3f8] ;  /* 0x00007f00ff0477ac */ /* 0x000e620008000a00 */
[----:B------:R-:W-:Y:S02]  /*5240*/  MOV R8, R4 ;  /* 0x0000000400087202 */ /* 0x000fe40000000f00 */
[----:B------:R-:W-:Y:S01]  /*5250*/  MOV R9, R7 ;  /* 0x0000000700097202 */ /* 0x000fe20000000f00 */
[----:B------:R-:W2:Y:S01]  /*5260*/  LDCU.64 UR10, c[0x0][0x380] ;  /* 0x00007000ff0a77ac */ /* 0x000ea20008000a00 */
[----:B-1----:R-:W-:Y:S02]  /*5270*/  IMAD R28, R28, UR4, RZ ;  /* 0x000000041c1c7c24 */ /* 0x002fe4000f8e02ff */
[----:B------:R-:W-:-:S04]  /*5280*/  IMAD.WIDE.U32 R8, R27, UR4, R8 ;  /* 0x000000041b087c25 */ /* 0x000fc8000f8e0008 */
[----:B------:R-:W-:Y:S02]  /*5290*/  IMAD R29, R27, UR5, R28 ;  /* 0x000000051b1d7c24 */ /* 0x000fe4000f8e021c */
[-C--:B------:R-:W-:Y:S01]  /*52a0*/  FMUL.FTZ R28, R17, R0.reuse ;  /* 0x00000000111c7220 */ /* 0x080fe20000410000 */
[----:B------:R-:W-:Y:S01]  /*52b0*/  FMUL.FTZ R27, R37, R0 ;  /* 0x00000000251b7220 */ /* 0x000fe20000410000 */
[C---:B--2---:R-:W-:Y:S02]  /*52c0*/  LEA R16, P0, R8.reuse, UR10, 0x1 ;  /* 0x0000000a08107c11 */ /* 0x044fe4000f8008ff */
[----:B------:R-:W-:Y:S02]  /*52d0*/  IADD3 R29, PT, PT, R9, R29, RZ ;  /* 0x0000001d091d7210 */ /* 0x000fe40007ffe0ff */
[----:B------:R-:W-:Y:S02]  /*52e0*/  F2FP.F16.F32.PACK_AB R27, R27, R28 ;  /* 0x0000001c1b1b723e */ /* 0x000fe400000000ff */
[----:B------:R-:W-:-:S05]  /*52f0*/  LEA.HI.X R17, R8, UR11, R29, 0x1, P0 ;  /* 0x0000000b08117c11 */ /* 0x000fca00080f0c1d */
[----:B------:R1:W-:Y:S02]  /*5300*/  STG.E desc[UR6][R16.64], R27 ;  /* 0x0000001b10007986 */ /* 0x0003e4000c101906 */
.L_x_725:
[----:B------:R-:W-:Y:S05]  /*5310*/  BSYNC.RECONVERGENT B0 ;  /* 0x0000000000007941 */ /* 0x000fea0003800200 */
.L_x_724:
[--C-:B------:R-:W-:Y:S02]  /*5320*/  HADD2.F32 R8, -RZ, R36.reuse.H0_H0 ;  /* 0x20000024ff087230 */ /* 0x100fe40000004100 */
[-C--:B------:R-:W-:Y:S01]  /*5330*/  FMUL.FTZ R23, R23, R0.reuse ;  /* 0x0000000017177220 */ /* 0x080fe20000410000 */
[----:B------:R-:W-:Y:S02]  /*5340*/  HADD2.F32 R9, -RZ, R36.H1_H1 ;  /* 0x30000024ff097230 */ /* 0x000fe40000004100 */
        /* <DEDUP_REMOVED lines=9> */
[----:B------:R-:W-:Y:S06]  /*53e0*/  BRA.U !UP0, `(.L_x_726) ;  /* 0x0000000108487547 */ /* 0x000fec000b800000 */
[----:B-1----:R-:W-:Y:S01]  /*53f0*/  FFMA.FTZ R16, R12, R23, R10 ;  /* 0x000000170c107223 */ /* 0x002fe2000001000a */
        /* <DEDUP_REMOVED lines=17> */
.L_x_726:
[----:B------:R-:W-:Y:S01]  /*5510*/  IADD3 R41, PT, PT, R50, 0x60, RZ ;  /* 0x0000006032297810 */ /* 0x000fe20007ffe0ff */
[--C-:B------:R-:W-:Y:S01]  /*5520*/  FFMA.FTZ R43, R14, R23, R15.reuse ;  /* 0x000000170e2b7223 */ /* 0x100fe2000001000f */
[----:B------:R-:W-:Y:S01]  /*5530*/  IADD3 R36, PT, PT, R50, 0x80, RZ ;  /* 0x0000008032247810 */ /* 0x000fe20007ffe0ff */
[C---:B------:R-:W-:Y:S01]  /*5540*/  FFMA.FTZ R42, R14.reuse, R42, R15 ;  /* 0x0000002a0e2a7223 */ /* 0x040fe2000001000f */
[----:B------:R-:W-:Y:S01]  /*5550*/  ISETP.GE.U32.AND P2, PT, R41, UR8, PT ;  /* 0x0000000829007c0c */ /* 0x000fe2000bf46070 */
[----:B------:R-:W-:Y:S01]  /*5560*/  BSSY.RECONVERGENT B0, `(.L_x_727) ;  /* 0x0000029000007945 */ /* 0x000fe20003800200 */
[----:B------:R-:W-:Y:S01]  /*5570*/  SHF.R.S32.HI R44, RZ, 0x1f, R41 ;  /* 0x0000001fff2c7819 */ /* 0x000fe20000011429 */
[--C-:B------:R-:W-:Y:S01]  /*5580*/  FFMA.FTZ R39, R14, R21, R15.reuse ;  /* 0x000000150e277223 */ /* 0x100fe2000001000f */
[----:B-1----:R-:W-:Y:S01]  /*5590*/  IADD3 R17, PT, PT, R50, 0xa0, RZ ;  /* 0x000000a032117810 */ /* 0x002fe20007ffe0ff */
[--C-:B------:R-:W-:Y:S01]  /*55a0*/  FFMA.FTZ R38, R14, R20, R15.reuse ;  /* 0x000000140e267223 */ /* 0x100fe2000001000f */
[----:B------:R-:W-:Y:S01]  /*55b0*/  ISETP.GE.AND.EX P2, PT, R44, UR9, PT, P2 ;  /* 0x000000092c007c0c */ /* 0x000fe2000bf46320 */
[--C-:B------:R-:W-:Y:S01]  /*55c0*/  FFMA.FTZ R16, R14, R19, R15.reuse ;  /* 0x000000130e107223 */ /* 0x100fe2000001000f */
[----:B------:R-:W-:Y:S01]  /*55d0*/  IADD3 R22, PT, PT, R50, 0xc0, RZ ;  /* 0x000000c032167810 */ /* 0x000fe20007ffe0ff */
[--C-:B------:R-:W-:Y:S01]  /*55e0*/  FFMA.FTZ R28, R14, R18, R15.reuse ;  /* 0x000000120e1c7223 */ /* 0x100fe2000001000f */
[----:B------:R-:W-:Y:S01]  /*55f0*/  IADD3 R50, PT, PT, R50, 0xe0, RZ ;  /* 0x000000e032327810 */ /* 0x000fe20007ffe0ff */
[--C-:B------:R-:W-:Y:S01]  /*5600*/  FFMA.FTZ R29, R14, R3, R15.reuse ;  /* 0x000000030e1d7223 */ /* 0x100fe2000001000f */
[----:B------:R-:W-:Y:S01]  /*5610*/  ISETP.GE.U32.AND P3, PT, R36, UR8, PT ;  /* 0x0000000824007c0c */ /* 0x000fe2000bf66070 */
[C-C-:B------:R-:W-:Y:S01]  /*5620*/  FFMA.FTZ R30, R14.reuse, R25, R15.reuse ;  /* 0x000000190e1e7223 */ /* 0x140fe2000001000f */
[----:B------:R-:W-:Y:S01]  /*5630*/  ISETP.GE.U32.AND P4, PT, R17, UR8, PT ;  /* 0x0000000811007c0c */ /* 0x000fe2000bf86070 */
[--C-:B------:R-:W-:Y:S01]  /*5640*/  FFMA.FTZ R31, R14, R24, R15.reuse ;  /* 0x000000180e1f7223 */ /* 0x100fe2000001000f */
        /* <DEDUP_REMOVED lines=10> */
[----:B------:R-:W-:Y:S01]  /*56f0*/  ISETP.GE.AND.EX P1, PT, R27, UR9, PT, P1 ;  /* 0x000000091b007c0c */ /* 0x000fe2000bf26310 */
[----:B------:R-:W-:-:S12]  /*5700*/  @P2 BRA `(.L_x_728) ;  /* 0x0000000000382947 */ /* 0x000fd80003800000 */
[----:B------:R-:W1:Y:S01]  /*5710*/  LDCU.64 UR4, c[0x0][0x3f8] ;  /* 0x00007f00ff0477ac */ /* 0x000e620008000a00 */
[----:B------:R-:W-:Y:S01]  /*5720*/  MOV R8, R4 ;  /* 0x0000000400087202 */ /* 0x000fe20000000f00 */
[-C--:B------:R-:W-:Y:S01]  /*5730*/  FMUL.FTZ R42, R15, R0.reuse ;  /* 0x000000000f2a7220 */ /* 0x080fe20000410000 */
[----:B------:R-:W-:Y:S01]  /*5740*/  MOV R9, R7 ;  /* 0x0000000700097202 */ /* 0x000fe20000000f00 */
[----:B------:R-:W2:Y:S01]  /*5750*/  LDCU.64 UR10, c[0x0][0x380] ;  /* 0x00007000ff0a77ac */ /* 0x000ea20008000a00 */
[----:B------:R-:W-:-:S05]  /*5760*/  FMUL.FTZ R43, R43, R0 ;  /* 0x000000002b2b7220 */ /* 0x000fca0000410000 */
[----:B------:R-:W-:Y:S01]  /*5770*/  F2FP.F16.F32.PACK_AB R43, R43, R42 ;  /* 0x0000002a2b2b723e */ /* 0x000fe200000000ff */
[----:B-1----:R-:W-:Y:S02]  /*5780*/  IMAD R44, R44, UR4, RZ ;  /* 0x000000042c2c7c24 */ /* 0x002fe4000f8e02ff */
[----:B------:R-:W-:-:S04]  /*5790*/  IMAD.WIDE.U32 R8, R41, UR4, R8 ;  /* 0x0000000429087c25 */ /* 0x000fc8000f8e0008 */
[----:B------:R-:W-:Y:S01]  /*57a0*/  IMAD R45, R41, UR5, R44 ;  /* 0x00000005292d7c24 */ /* 0x000fe2000f8e022c */
[----:B--2---:R-:W-:-:S04]  /*57b0*/  LEA R14, P2, R8, UR10, 0x1 ;  /* 0x0000000a080e7c11 */ /* 0x004fc8000f8408ff */
[----:B------:R-:W-:-:S04]  /*57c0*/  IADD3 R45, PT, PT, R9, R45, RZ ;  /* 0x0000002d092d7210 */ /* 0x000fc80007ffe0ff */
[----:B------:R-:W-:-:S05]  /*57d0*/  LEA.HI.X R15, R8, UR11, R45, 0x1, P2 ;  /* 0x0000000b080f7c11 */ /* 0x000fca00090f0c2d */
[----:B------:R1:W-:Y:S02]  /*57e0*/  STG.E desc[UR6][R14.64], R43 ;  /* 0x0000002b0e007986 */ /* 0x0003e4000c101906 */
.L_x_728:
[----:B------:R-:W-:Y:S05]  /*57f0*/  BSYNC.RECONVERGENT B0 ;  /* 0x0000000000007941 */ /* 0x000fea0003800200 */
.L_x_727:
[--C-:B------:R-:W-:Y:S02]  /*5800*/  HADD2.F32 R8, -RZ, R35.reuse.H0_H0 ;  /* 0x20000023ff087230 */ /* 0x100fe40000004100 */
[----:B------:R-:W-:Y:S01]  /*5810*/  HADD2.F32 R35, -RZ, R35.H1_H1 ;  /* 0x30000023ff237230 */ /* 0x000fe20000004100 */
[----:B------:R-:W-:Y:S06]  /*5820*/  BRA.U !UP0, `(.L_x_729) ;  /* 0x0000000108487547 */ /* 0x000fec000b800000 */
[----:B------:R-:W-:Y:S01]  /*5830*/  FFMA.FTZ R20, R13, R20, R11 ;  /* 0x000000140d147223 */ /* 0x000fe2000001000b */
[----:B------:R-:W-:-:S03]  /*5840*/  FFMA.FTZ R21, R12, R21, R10 ;  /* 0x000000150c157223 */ /* 0x000fc6000001000a */
[----:B------:R-:W-:Y:S01]  /*5850*/  FMUL.FTZ R41, R20, -1.4426950216293334961 ;  /* 0xbfb8aa3b14297820 */ /* 0x000fe20000410000 */
[----:B------:R-:W-:-:S05]  /*5860*/  FMUL.FTZ R9, R21, -1.4426950216293334961 ;  /* 0xbfb8aa3b15097820 */ /* 0x000fca0000410000 */
[----:B------:R-:W2:Y:S08]  /*5870*/  MUFU.EX2 R41, R41 ;  /* 0x0000002900297308 */ /* 0x000eb00000000800 */
[----:B------:R-:W1:Y:S01]  /*5880*/  MUFU.EX2 R9, R9 ;  /* 0x0000000900097308 */ /* 0x000e620000000800 */
[----:B--2---:R-:W-:-:S07]  /*5890*/  FADD.FTZ R42, R41, 1 ;  /* 0x3f800000292a7421 */ /* 0x004fce0000010000 */
[----:B------:R-:W2:Y:S01]  /*58a0*/  MUFU.RCP R42, R42 ;  /* 0x0000002a002a7308 */ /* 0x000ea20000001000 */
[----:B-1----:R-:W-:-:S07]  /*58b0*/  FADD.FTZ R14, R9, 1 ;  /* 0x3f800000090e7421 */ /* 0x002fce0000010000 */
[----:B------:R-:W1:Y:S01]  /*58c0*/  MUFU.RCP R15, R14 ;  /* 0x0000000e000f7308 */ /* 0x000e620000001000 */
[----:B--2---:R-:W-:Y:S01]  /*58d0*/  FMUL.FTZ R35, R35, R42 ;  /* 0x0000002a23237220 */ /* 0x004fe20000410000 */
[----:B-1----:R-:W-:Y:S01]  /*58e0*/  FMUL.FTZ R8, R8, R15 ;  /* 0x0000000f08087220 */ /* 0x002fe20000410000 */
[----:B------:R-:W-:Y:S01]  /*58f0*/  FADD.FTZ R44, -R15, 1 ;  /* 0x3f8000000f2c7421 */ /* 0x000fe20000010100 */
[----:B------:R-:W-:-:S03]  /*5900*/  FADD.FTZ R15, -R42, 1 ;  /* 0x3f8000002a0f7421 */ /* 0x000fc60000010100 */
[----:B------:R-:W-:Y:S01]  /*5910*/  FFMA.FTZ R21, R21, R44, 1 ;  /* 0x3f80000015157423 */ /* 0x000fe2000001002c */
[----:B------:R-:W-:-:S03]  /*5920*/  FFMA.FTZ R20, R20, R15, 1 ;  /* 0x3f80000014147423 */ /* 0x000fc6000001000f */
[----:B------:R-:W-:Y:S01]  /*5930*/  FMUL.FTZ R8, R8, R21 ;  /* 0x0000001508087220 */ /* 0x000fe20000410000 */
[----:B------:R-:W-:-:S07]  /*5940*/  FMUL.FTZ R35, R35, R20 ;  /* 0x0000001423237220 */ /* 0x000fce0000410000 */
.L_x_729:
[----:B------:R-:W-:Y:S01]  /*5950*/  BSSY.RECONVERGENT B0, `(.L_x_730) ;  /* 0x0000012000007945 */ /* 0x000fe20003800200 */
[----:B------:R-:W-:Y:S01]  /*5960*/  FFMA.FTZ R39, R12, R8, -R39 ;  /* 0x000000080c277223 */ /* 0x000fe20000010827 */
[----:B------:R-:W-:Y:S02]  /*5970*/  FFMA.FTZ R35, R13, R35, -R38 ;  /* 0x000000230d237223 */ /* 0x000fe40000010826 */
[----:B------:R-:W-:Y:S05]  /*5980*/  @P3 BRA `(.L_x_731) ;  /* 0x0000000000383947 */ /* 0x000fea0003800000 */
[----:B------:R-:W1:Y:S01]  /*5990*/  LDCU.64 UR4, c[0x0][0x3f8] ;  /* 0x00007f00ff0477ac */ /* 0x000e620008000a00 */
[----:B------:R-:W-:Y:S01]  /*59a0*/  MOV R8, R4 ;  /* 0x0000000400087202 */ /* 0x000fe20000000f00 */
[-C--:B------:R-:W-:Y:S01]  /*59b0*/  FMUL.FTZ R39, R39, R0.reuse ;  /* 0x0000000027277220 */ /* 0x080fe20000410000 */
[----:B------:R-:W-:Y:S01]  /*59c0*/  MOV R9, R7 ;  /* 0x0000000700097202 */ /* 0x000fe20000000f00 */
[----:B------:R-:W2:Y:S01]  /*59d0*/  LDCU.64 UR10, c[0x0][0x380] ;  /* 0x00007000ff0a77ac */ /* 0x000ea20008000a00 */
[----:B------:R-:W-:Y:S01]  /*59e0*/  FMUL.FTZ R20, R35, R0 ;  /* 0x0000000023147220 */ /* 0x000fe20000410000 */
[----:B-1----:R-:W-:Y:S02]  /*59f0*/  IMAD R15, R40, UR4, RZ ;  /* 0x00000004280f7c24 */ /* 0x002fe4000f8e02ff */
[----:B------:R-:W-:-:S04]  /*5a00*/  IMAD.WIDE.U32 R8, R36, UR4, R8 ;  /* 0x0000000424087c25 */ /* 0x000fc8000f8e0008 */
[----:B------:R-:W-:Y:S01]  /*5a10*/  IMAD R15, R36, UR5, R15 ;  /* 0x00000005240f7c24 */ /* 0x000fe2000f8e020f */
[----:B--2---:R-:W-:-:S04]  /*5a20*/  LEA R14, P2, R8, UR10, 0x1 ;  /* 0x0000000a080e7c11 */ /* 0x004fc8000f8408ff */
[----:B------:R-:W-:Y:S02]  /*5a30*/  IADD3 R15, PT, PT, R9, R15, RZ ;  /* 0x0000000f090f7210 */ /* 0x000fe40007ffe0ff */
[----:B------:R-:W-:Y:S02]  /*5a40*/  F2FP.F16.F32.PACK_AB R9, R20, R39 ;  /* 0x000000271409723e */ /* 0x000fe400000000ff */
[----:B------:R-:W-:-:S05]  /*5a50*/  LEA.HI.X R15, R8, UR11, R15, 0x1, P2 ;  /* 0x0000000b080f7c11 */ /* 0x000fca00090f0c0f */
[----:B------:R2:W-:Y:S02]  /*5a60*/  STG.E desc[UR6][R14.64], R9 ;  /* 0x000000090e007986 */ /* 0x0005e4000c101906 */
.L_x_731:
[----:B------:R-:W-:Y:S05]  /*5a70*/  BSYNC.RECONVERGENT B0 ;  /* 0x0000000000007941 */ /* 0x000fea0003800200 */
.L_x_730:
[--C-:B--2---:R-:W-:Y:S02]  /*5a80*/  HADD2.F32 R9, -RZ, R34.reuse.H0_H0 ;  /* 0x20000022ff097230 */ /* 0x104fe40000004100 */
[----:B------:R-:W-:Y:S01]  /*5a90*/  HADD2.F32 R34, -RZ, R34.H1_H1 ;  /* 0x30000022ff227230 */ /* 0x000fe20000004100 */
[----:B------:R-:W-:Y:S06]  /*5aa0*/  BRA.U !UP0, `(.L_x_732) ;  /* 0x0000000108487547 */ /* 0x000fec000b800000 */
[----:B------:R-:W-:Y:S01]  /*5ab0*/  FFMA.FTZ R19, R12, R19, R10 ;  /* 0x000000130c137223 */ /* 0x000fe2000001000a */
[----:B------:R-:W-:-:S03]  /*5ac0*/  FFMA.FTZ R18, R13, R18, R11 ;  /* 0x000000120d127223 */ /* 0x000fc6000001000b */
[----:B------:R-:W-:Y:S01]  /*5ad0*/  FMUL.FTZ R8, R19, -1.4426950216293334961 ;  /* 0xbfb8aa3b13087820 */ /* 0x000fe20000410000 */
[----:B-1----:R-:W-:-:S05]  /*5ae0*/  FMUL.FTZ R15, R18, -1.4426950216293334961 ;  /* 0xbfb8aa3b120f7820 */ /* 0x002fca0000410000 */
        /* <DEDUP_REMOVED lines=14> */
.L_x_732:
[----:B------:R-:W-:Y:S01]  /*5bd0*/  BSSY.RECONVERGENT B0, `(.L_x_733) ;  /* 0x0000012000007945 */ /* 0x000fe20003800200 */
[----:B-1----:R-:W-:Y:S01]  /*5be0*/  FFMA.FTZ R15, R12, R9, -R16 ;  /* 0x000000090c0f7223 */ /* 0x002fe20000010810 */
[----:B------:R-:W-:Y:S02]  /*5bf0*/  FFMA.FTZ R19, R13, R34, -R28 ;  /* 0x000000220d137223 */ /* 0x000fe4000001081c */
[----:B------:R-:W-:Y:S05]  /*5c00*/  @P4 BRA `(.L_x_734) ;  /* 0x0000000000384947 */ /* 0x000fea0003800000 */
        /* <DEDUP_REMOVED lines=9> */
[----:B--2---:R-:W-:Y:S02]  /*5ca0*/  LEA R14, P2, R8, UR10, 0x1 ;  /* 0x0000000a080e7c11 */ /* 0x004fe4000f8408ff */
[----:B------:R-:W-:Y:S02]  /*5cb0*/  IADD3 R21, PT, PT, R9, R21, RZ ;  /* 0x0000001509157210 */ /* 0x000fe40007ffe0ff */
[----:B------:R-:W-:Y:S02]  /*5cc0*/  F2FP.F16.F32.PACK_AB R9, R16, R17 ;  /* 0x000000111009723e */ /* 0x000fe400000000ff */
[----:B------:R-:W-:-:S05]  /*5cd0*/  LEA.HI.X R15, R8, UR11, R21, 0x1, P2 ;  /* 0x0000000b080f7c11 */ /* 0x000fca00090f0c15 */
[----:B------:R1:W-:Y:S02]  /*5ce0*/  STG.E desc[UR6][R14.64], R9 ;  /* 0x000000090e007986 */ /* 0x0003e4000c101906 */
.L_x_734:
[----:B------:R-:W-:Y:S05]  /*5cf0*/  BSYNC.RECONVERGENT B0 ;  /* 0x0000000000007941 */ /* 0x000fea0003800200 */
.L_x_733:
[--C-:B------:R-:W-:Y:S02]  /*5d00*/  HADD2.F32 R8, -RZ, R33.reuse.H0_H0 ;  /* 0x20000021ff087230 */ /* 0x100fe40000004100 */
[----:B------:R-:W-:Y:S01]  /*5d10*/  HADD2.F32 R33, -RZ, R33.H1_H1 ;  /* 0x30000021ff217230 */ /* 0x000fe20000004100 */
        /* <DEDUP_REMOVED lines=19> */
.L_x_735:
[----:B------:R-:W-:Y:S01]  /*5e50*/  BSSY.RECONVERGENT B0, `(.L_x_736) ;  /* 0x0000012000007945 */ /* 0x000fe20003800200 */
[----:B------:R-:W-:Y:S01]  /*5e60*/  FFMA.FTZ R29, R12, R8, -R29 ;  /* 0x000000080c1d7223 */ /* 0x000fe2000001081d */
[----:B------:R-:W-:Y:S02]  /*5e70*/  FFMA.FTZ R3, R13, R33, -R30 ;  /* 0x000000210d037223 */ /* 0x000fe4000001081e */
[----:B------:R-:W-:Y:S05]  /*5e80*/  @P1 BRA `(.L_x_737) ;  /* 0x0000000000381947 */ /* 0x000fea0003800000 */
[----:B------:R-:W2:Y:S01]  /*5e90*/  LDCU.64 UR4, c[0x0][0x3f8] ;  /* 0x00007f00ff0477ac */ /* 0x000ea20008000a00 */
[----:B------:R-:W-:Y:S01]  /*5ea0*/  MOV R8, R4 ;  /* 0x0000000400087202 */ /* 0x000fe20000000f00 */
[-C--:B------:R-:W-:Y:S01]  /*5eb0*/  FMUL.FTZ R16, R29, R0.reuse ;  /* 0x000000001d107220 */ /* 0x080fe20000410000 */
[----:B-1----:R-:W-:Y:S01]  /*5ec0*/  MOV R9, R7 ;  /* 0x0000000700097202 */ /* 0x002fe20000000f00 */
[----:B------:R-:W1:Y:S01]  /*5ed0*/  LDCU.64 UR10, c[0x0][0x380] ;  /* 0x00007000ff0a77ac */ /* 0x000e620008000a00 */
[----:B------:R-:W-:-:S05]  /*5ee0*/  FMUL.FTZ R3, R3, R0 ;  /* 0x0000000003037220 */ /* 0x000fca0000410000 */
[----:B------:R-:W-:Y:S01]  /*5ef0*/  F2FP.F16.F32.PACK_AB R3, R3, R16 ;  /* 0x000000100303723e */ /* 0x000fe200000000ff */
[----:B--2---:R-:W-:Y:S02]  /*5f00*/  IMAD R27, R27, UR4, RZ ;  /* 0x000000041b1b7c24 */ /* 0x004fe4000f8e02ff */
[----:B------:R-:W-:-:S04]  /*5f10*/  IMAD.WIDE.U32 R8, R22, UR4, R8 ;  /* 0x0000000416087c25 */ /* 0x000fc8000f8e0008 */
[----:B------:R-:W-:Y:S01]  /*5f20*/  IMAD R27, R22, UR5, R27 ;  /* 0x00000005161b7c24 */ /* 0x000fe2000f8e021b */
[----:B-1----:R-:W-:-:S04]  /*5f30*/  LEA R14, P1, R8, UR10, 0x1 ;  /* 0x0000000a080e7c11 */ /* 0x002fc8000f8208ff */
[----:B------:R-:W-:-:S04]  /*5f40*/  IADD3 R27, PT, PT, R9, R27, RZ ;  /* 0x0000001b091b7210 */ /* 0x000fc80007ffe0ff */
[----:B------:R-:W-:-:S05]  /*5f50*/  LEA.HI.X R15, R8, UR11, R27, 0x1, P1 ;  /* 0x0000000b080f7c11 */ /* 0x000fca00088f0c1b */
[----:B------:R2:W-:Y:S02]  /*5f60*/  STG.E desc[UR6][R14.64], R3 ;  /* 0x000000030e007986 */ /* 0x0005e4000c101906 */
.L_x_737:
[----:B------:R-:W-:Y:S05]  /*5f70*/  BSYNC.RECONVERGENT B0 ;  /* 0x0000000000007941 */ /* 0x000fea0003800200 */
.L_x_736:
[--C-:B--2---:R-:W-:Y:S01]  /*5f80*/  HADD2.F32 R3, -RZ, R32.reuse.H0_H0 ;  /* 0x20000020ff037230 */ /* 0x104fe20000004100 */
[----:B------:R-:W-:Y:S01]  /*5f90*/  SHF.R.S32.HI R20, RZ, 0x1f, R50 ;  /* 0x0000001fff147819 */ /* 0x000fe20000011432 */
        /* <DEDUP_REMOVED lines=20> */
.L_x_738:
[----:B------:R-:W-:Y:S01]  /*60e0*/  ISETP.GE.AND.EX P0, PT, R20, UR9, PT, P0 ;  /* 0x0000000914007c0c */ /* 0x000fe2000bf06300 */
[----:B------:R-:W-:Y:S01]  /*60f0*/  FFMA.FTZ R31, R12, R3, -R31 ;  /* 0x000000030c1f7223 */ /* 0x000fe2000001081f */
[----:B------:R-:W-:Y:S01]  /*6100*/  FFMA.FTZ R37, R13, R32, -R37 ;  /* 0x000000200d257223 */ /* 0x000fe20000010825 */
[----:B------:R-:W-:Y:S02]  /*6110*/  BSSY.RECONVERGENT B0, `(.L_x_739) ;  /* 0x000000f000007945 */ /* 0x000fe40003800200 */
[-C--:B------:R-:W-:Y:S01]  /*6120*/  FMUL.FTZ R3, R31, R0.reuse ;  /* 0x000000001f037220 */ /* 0x080fe20000410000 */
[----:B------:R-:W-:-:S07]  /*6130*/  FMUL.FTZ R0, R37, R0 ;  /* 0x0000000025007220 */ /* 0x000fce0000410000 */
[----:B------:R-:W-:Y:S05]  /*6140*/  @P0 BRA `(.L_x_740) ;  /* 0x00000000002c0947 */ /* 0x000fea0003800000 */
[----:B------:R-:W1:Y:S01]  /*6150*/  LDCU.64 UR4, c[0x0][0x3f8] ;  /* 0x00007f00ff0477ac */ /* 0x000e620008000a00 */
[----:B------:R-:W-:Y:S02]  /*6160*/  MOV R5, R7 ;  /* 0x0000000700057202 */ /* 0x000fe40000000f00 */
[----:B------:R-:W-:Y:S01]  /*6170*/  F2FP.F16.F32.PACK_AB R3, R0, R3 ;  /* 0x000000030003723e */ /* 0x000fe200000000ff */
[----:B------:R-:W2:Y:S01]  /*6180*/  LDCU.64 UR8, c[0x0][0x380] ;  /* 0x00007000ff0877ac */ /* 0x000ea20008000a00 */
[----:B-1----:R-:W-:Y:S02]  /*6190*/  IMAD R9, R20, UR4, RZ ;  /* 0x0000000414097c24 */ /* 0x002fe4000f8e02ff */
[----:B------:R-:W-:-:S04]  /*61a0*/  IMAD.WIDE.U32 R6, R50, UR4, R4 ;  /* 0x0000000432067c25 */ /* 0x000fc8000f8e0004 */
[----:B------:R-:W-:Y:S01]  /*61b0*/  IMAD R9, R50, UR5, R9 ;  /* 0x0000000532097c24 */ /* 0x000fe2000f8e0209 */
[----:B--2---:R-:W-:-:S04]  /*61c0*/  LEA R4, P0, R6, UR8, 0x1 ;  /* 0x0000000806047c11 */ /* 0x004fc8000f8008ff */
[----:B------:R-:W-:-:S04]  /*61d0*/  IADD3 R9, PT, PT, R7, R9, RZ ;  /* 0x0000000907097210 */ /* 0x000fc80007ffe0ff */
[----:B------:R-:W-:-:S05]  /*61e0*/  LEA.HI.X R5, R6, UR9, R9, 0x1, P0 ;  /* 0x0000000906057c11 */ /* 0x000fca00080f0c09 */
[----:B------:R2:W-:Y:S02]  /*61f0*/  STG.E desc[UR6][R4.64], R3 ;  /* 0x0000000304007986 */ /* 0x0005e4000c101906 */
.L_x_740:
[----:B------:R-:W-:Y:S05]  /*6200*/  BSYNC.RECONVERGENT B0 ;  /* 0x0000000000007941 */ /* 0x000fea0003800200 */
.L_x_739:
[----:B------:R-:W3:Y:S01]  /*6210*/  LDCU UR4, c[0x0][0x410] ;  /* 0x00008200ff0477ac */ /* 0x000ee20008000800 */
[----:B0-----:R-:W-:Y:S02]  /*6220*/  IADD3 R48, PT, PT, R2, R48, RZ ;  /* 0x0000003002307210 */ /* 0x001fe40007ffe0ff */
[----:B------:R-:W-:Y:S01]  /*6230*/  IADD3 R51, PT, PT, R51, 0x1, RZ ;  /* 0x0000000133337810 */ /* 0x000fe20007ffe0ff */
[----:B------:R-:W3:Y:S02]  /*6240*/  LDCU UR5, c[0x0][0x3e0] ;  /* 0x00007c00ff0577ac */ /* 0x000ee40008000800 */
[----:B---3--:R-:W-:-:S06]  /*6250*/  UIMAD UR4, UR4, UR5, URZ ;  /* 0x00000005040472a4 */ /* 0x008fcc000f8e02ff */
[----:B------:R-:W-:-:S13]  /*6260*/  ISETP.GE.AND P0, PT, R48, UR4, PT ;  /* 0x0000000430007c0c */ /* 0x000fda000bf06270 */
[----:B------:R-:W-:Y:S05]  /*6270*/  @!P0 BRA `(.L_x_741) ;  /* 0xffffff9c00b48947 */ /* 0x000fea000383ffff */
.L_x_698:
[----:B------:R-:W0:Y:S01]  /*6280*/  S2R R11, SR_TID.X ;  /* 0x00000000000b7919 */ /* 0x000e220000002100 */
[----:B--2---:R-:W2:Y:S01]  /*6290*/  LDC R4, c[0x0][0x370] ;  /* 0x0000dc00ff047b82 */ /* 0x004ea20000000800 */
[----:B------:R-:W-:Y:S07]  /*62a0*/  BSSY.RECONVERGENT B0, `(.L_x_742) ;  /* 0x000000e000007945 */ /* 0x000fee0003800200 */
[----:B------:R-:W3:Y:S08]  /*62b0*/  LDC R7, c[0x0][0x374] ;  /* 0x0000dd00ff077b82 */ /* 0x000ef00000000800 */
[----:B------:R-:W4:Y:S01]  /*62c0*/  LDC.64 R2, c[0x0][0x3c8] ;  /* 0x0000f200ff027b82 */ /* 0x000f220000000a00 */
[----:B--2---:R-:W-:-:S02]  /*62d0*/  ISETP.NE.AND P0, PT, R4, 0x1, PT ;  /* 0x000000010400780c */ /* 0x004fc40003f05270 */
[----:B0-----:R-:W-:Y:S02]  /*62e0*/  ISETP.NE.AND P1, PT, R11, RZ, PT ;  /* 0x000000ff0b00720c */ /* 0x001fe40003f25270 */
[----:B---3--:R-:W-:-:S04]  /*62f0*/  SHF.L.U32 R0, R7, 0x1, RZ ;  /* 0x0000000107007819 */ /* 0x008fc800000006ff */
        /* <DEDUP_REMOVED lines=8> */
.L_x_743:
[----:B------:R-:W-:Y:S05]  /*6380*/  BSYNC.RECONVERGENT B0 ;  /* 0x0000000000007941 */ /* 0x000fea0003800200 */
.L_x_742:
[----:B------:R-:W2:Y:S01]  /*6390*/  S2UR UR5, SR_CTAID.Y ;  /* 0x00000000000579c3 */ /* 0x000ea20000002600 */
[----:B0-----:R-:W-:Y:S02]  /*63a0*/  IADD3 R5, PT, PT, R7, -0x1, RZ ;  /* 0xffffffff07057810 */ /* 0x001fe40007ffe0ff */
[----:B------:R-:W-:-:S05]  /*63b0*/  IADD3 R0, PT, PT, R4, -0x1, RZ ;  /* 0xffffffff04007810 */ /* 0x000fca0007ffe0ff */
[----:B------:R-:W0:Y:S01]  /*63c0*/  S2UR UR4, SR_CTAID.X ;  /* 0x00000000000479c3 */ /* 0x000e220000002500 */
[----:B--2---:R-:W-:-:S04]  /*63d0*/  ISETP.NE.AND P0, PT, R5, UR5, PT ;  /* 0x0000000505007c0c */ /* 0x004fc8000bf05270 */
[----:B0-----:R-:W-:-:S13]  /*63e0*/  ISETP.NE.OR P0, PT, R0, UR4, P0 ;  /* 0x0000000400007c0c */ /* 0x001fda0008705670 */
[----:B------:R-:W-:Y:S05]  /*63f0*/  @P0 EXIT ;  /* 0x000000000000094d */ /* 0x000fea0003800000 */
[----:B------:R-:W-:Y:S05]  /*6400*/  @P1 BRA `(.L_x_744) ;  /* 0x0000000000201947 */ /* 0x000fea0003800000 */
[----:B------:R-:W-:-:S05]  /*6410*/  IMAD R0, R4, R7, RZ ;  /* 0x0000000704007224 */ /* 0x000fca00078e02ff */
[----:B------:R-:W-:-:S13]  /*6420*/  ISETP.NE.AND P0, PT, R0, -0x1, PT ;  /* 0xffffffff0000780c */ /* 0x000fda0003f05270 */
[----:B------:R-:W-:Y:S05]  /*6430*/  @!P0 BRA `(.L_x_744) ;  /* 0x0000000000148947 */ /* 0x000fea0003800000 */
.L_x_745:
[----:B------:R-:W2:Y:S04]  /*6440*/  LDG.E.STRONG.GPU R5, desc[UR6][R2.64] ;  /* 0x0000000602057981 */ /* 0x000ea8000c1ef900 */
[----:B--2---:R-:W-:Y:S01]  /*6450*/  CCTL.IVALL ;  /* 0x00000000ff00798f */ /* 0x004fe20002000000 */
[----:B------:R-:W-:Y:S05]  /*6460*/  YIELD ;  /* 0x0000000000007946 */ /* 0x000fea0003800000 */
[----:B------:R-:W-:-:S13]  /*6470*/  ISETP.NE.AND P0, PT, R5, R0, PT ;  /* 0x000000000500720c */ /* 0x000fda0003f05270 */
[----:B------:R-:W-:Y:S05]  /*6480*/  @P0 BRA `(.L_x_745) ;  /* 0xfffffffc00ec0947 */ /* 0x000fea000383ffff */
.L_x_744:
[----:B------:R-:W-:Y:S05]  /*6490*/  WARPSYNC.ALL ;  /* 0x0000000000007948 */ /* 0x000fea0003800000 */
[----:B-1----:R-:W0:Y:S08]  /*64a0*/  LDC.64 R8, c[0x0][0x3f8] ;  /* 0x0000fe00ff087b82 */ /* 0x002e300000000a00 */
        /* <DEDUP_REMOVED lines=72> */
.L_x_748:
        /* <DEDUP_REMOVED lines=29> */
.L_x_747:
[----:B------:R-:W-:Y:S05]  /*6b00*/  BSYNC.RECONVERGENT B0 ;  /* 0x0000000000007941 */ /* 0x000fea0003800200 */
.L_x_746:
        /* <DEDUP_REMOVED lines=10> */
.L_x_749:
        /* <DEDUP_REMOVED lines=82> */
.L_x_750:
        /* <DEDUP_REMOVED lines=11> */
.L_x_3421:


//--------------------- .text._Z35group_norm_nhwc_bwd_one_pass_kernelI11Fp16IOFp32WLi512ELi24ELi384EEv26Group_norm_nhwc_bwd_params --------------------------
	.section	.text._Z35group_norm_nhwc_bwd_one_pass_kernelI11Fp16IOFp32WLi512ELi24ELi384EEv26Group_norm_nhwc_bwd_params,"ax",@progbits
	.align	128
        .global         _Z35group_norm_nhwc_bwd_one_pass_kernelI11Fp16IOFp32WLi512ELi24ELi384EEv26Group_norm_nhwc_bwd_params
        .type           _Z35group_norm_nhwc_bwd_one_pass_kernelI11Fp16IOFp32WLi512ELi24ELi384EEv26Group_norm_nhwc_bwd_params,@function
        .size           _Z35group_norm_nhwc_bwd_one_pass_kernelI11Fp16IOFp32WLi512ELi24ELi384EEv26Group_norm_nhwc_bwd_params,(.L_x_3422 - _Z35group_norm_nhwc_bwd_one_pass_kernelI11Fp16IOFp32WLi512ELi24ELi384EEv26Group_norm_nhwc_bwd_params)
        .other          _Z35group_norm_nhwc_bwd_one_pass_kernelI11Fp16IOFp32WLi512ELi24ELi384EEv26Group_norm_nhwc_bwd_params,@"STO_CUDA_ENTRY STV_DEFAULT"
_Z35group_norm_nhwc_bwd_one_pass_kernelI11Fp16IOFp32WLi512ELi24ELi384EEv26Group_norm_nhwc_bwd_params:
.text._Z35group_norm_nhwc_bwd_one_pass_kernelI11Fp16IOFp32WLi512ELi24ELi384EEv26Group_norm_nhwc_bwd_params:
        /* <DEDUP_REMOVED lines=22> */
.L_x_818:
[----:B------:R-:W1:Y:S01]  /*0160*/  LDC R11, c[0x0][0x410] ;  /* 0x00010400ff0b7b82 */ /* 0x000e620000000800 */
[----:B0-----:R-:W-:Y:S01]  /*0170*/  MOV R2, RZ ;  /* 0x000000ff00027202 */ /* 0x001fe20000000f00 */
[----:B------:R-:W2:Y:S01]  /*0180*/  LDCU UR4, c[0x0][0x41c] ;  /* 0x00008380ff0477ac */ /* 0x000ea20008000800 */
[----:B------:R-:W-:Y:S02]  /*0190*/  IABS R7, R54 ;  /* 0x0000003600077213 */ /* 0x000fe40000000000 */
[----:B------:R-:W-:Y:S01]  /*01a0*/  ISETP.GE.AND P3, PT, R54, RZ, PT ;  /* 0x000000ff3600720c */ /* 0x000fe20003f66270 */
[----:B------:R-:W3:Y:S01]  /*01b0*/  LDCU.128 UR8, c[0x0][0x400] ;  /* 0x00008000ff0877ac */ /* 0x000ee20008000c00 */
[----:B------:R-:W-:Y:S02]  /*01c0*/  MOV R50, RZ ;  /* 0x000000ff00327202 */ /* 0x000fe40000000f00 */
[----:B-1----:R-:W-:-:S04]  /*01d0*/  IABS R6, R11 ;  /* 0x0000000b00067213 */ /* 0x002fc80000000000 */
[----:B------:R-:W1:Y:S08]  /*01e0*/  I2F.RP R4, R6 ;  /* 0x0000000600047306 */ /* 0x000e700000209400 */
[----:B-1----:R-:W1:Y:S02]  /*01f0*/  MUFU.RCP R4, R4 ;  /* 0x0000000400047308 */ /* 0x002e640000001000 */
[----:B-1----:R-:W-:-:S06]  /*0200*/  IADD3 R3, PT, PT, R4, 0xffffffe, RZ ;  /* 0x0ffffffe04037810 */ /* 0x002fcc0007ffe0ff */
[----:B------:R-:W1:Y:S02]  /*0210*/  F2I.FTZ.U32.TRUNC.NTZ R3, R3 ;  /* 0x0000000300037305 */ /* 0x000e64000021f000 */
[----:B-1----:R-:W-:-:S05]  /*0220*/  IADD3 R5, PT, PT, RZ, -R3, RZ ;  /* 0x80000003ff057210 */ /* 0x002fca0007ffe0ff */
[----:B------:R-:W-:-:S04]  /*0230*/  IMAD R5, R5, R6, RZ ;  /* 0x0000000605057224 */ /* 0x000fc800078e02ff */
        /* <DEDUP_REMOVED lines=9> */
[----:B------:R-:W-:Y:S02]  /*02d0*/  @!P4 IADD3 R3, PT, PT, R3, -R6, RZ ;  /* 0x800000060303c210 */ /* 0x000fe40007ffe0ff */
[----:B------:R-:W-:Y:S02]  /*02e0*/  CS2R R48, SRZ ;  /* 0x0000000000307805 */ /* 0x000fe4000001ff00 */
[----:B------:R-:W-:Y:S02]  /*02f0*/  @!P4 IADD3 R5, PT, PT, R5, 0x1, RZ ;  /* 0x000000010505c810 */ /* 0x000fe40007ffe0ff */
[----:B------:R-:W-:Y:S02]  /*0300*/  CS2R R46, SRZ ;  /* 0x00000000002e7805 */ /* 0x000fe4000001ff00 */
[----:B---3--:R-:W-:Y:S02]  /*0310*/  ISETP.GE.U32.AND P2, PT, R57, UR8, PT ;  /* 0x0000000839007c0c */ /* 0x008fe4000bf46070 */
[----:B------:R-:W-:-:S02]  /*0320*/  CS2R R44, SRZ ;  /* 0x00000000002c7805 */ /* 0x000fc4000001ff00 */
[----:B------:R-:W-:Y:S02]  /*0330*/  SHF.R.S32.HI R9, RZ, 0x1f, R57 ;  /* 0x0000001fff097819 */ /* 0x000fe40000011439 */
[----:B------:R-:W-:Y:S02]  /*0340*/  CS2R R42, SRZ ;  /* 0x00000000002a7805 */ /* 0x000fe4000001ff00 */
[----:B------:R-:W-:Y:S02]  /*0350*/  ISETP.GE.U32.AND P1, PT, R3, R6, PT ;  /* 0x000000060300720c */ /* 0x000fe40003f26070 */
[----:B------:R-:W-:Y:S02]  /*0360*/  CS2R R40, SRZ ;  /* 0x0000000000287805 */ /* 0x000fe4000001ff00 */
[----:B------:R-:W-:Y:S02]  /*0370*/  ISETP.GE.AND.EX P2, PT, R9, UR9, PT, P2 ;  /* 0x0000000909007c0c */ /* 0x000fe4000bf46320 */
[----:B------:R-:W-:-:S02]  /*0380*/  CS2R R38, SRZ ;  /* 0x0000000000267805 */ /* 0x000fc4000001ff00 */
[-C--:B------:R-:W-:Y:S02]  /*0390*/  ISETP.GT.U32.AND P5, PT, R6, R3.reuse, PT ;  /* 0x000000030600720c */ /* 0x080fe40003fa4070 */
[----:B------:R-:W-:Y:S02]  /*03a0*/  CS2R R36, SRZ ;  /* 0x0000000000247805 */ /* 0x000fe4000001ff00 */
[----:B------:R-:W-:Y:S02]  /*03b0*/  IADD3 R4, PT, PT, R3, -R6, RZ ;  /* 0x8000000603047210 */ /* 0x000fe40007ffe0ff */
[----:B------:R-:W-:Y:S02]  /*03c0*/  CS2R R34, SRZ ;  /* 0x0000000000227805 */ /* 0x000fe4000001ff00 */
[----:B------:R-:W-:Y:S01]  /*03d0*/  IADD3 R7, PT, PT, R57, 0x20, RZ ;  /* 0x0000002039077810 */ /* 0x000fe20007ffe0ff */
[----:B------:R-:W1:Y:S01]  /*03e0*/  LDCU.U8 UR4, c[0x0][0x414] ;  /* 0x00008280ff0477ac */ /* 0x000e620008000000 */
[----:B------:R-:W-:-:S02]  /*03f0*/  SEL R3, R4, R3, !P5 ;  /* 0x0000000304037207 */ /* 0x000fc40006800000 */
[----:B------:R-:W-:Y:S02]  /*0400*/  ISETP.NE.AND P4, PT, R11, RZ, PT ;  /* 0x000000ff0b00720c */ /* 0x000fe40003f85270 */
[----:B------:R-:W-:Y:S01]  /*0410*/  LOP3.LUT R4, RZ, R11, RZ, 0x33, !PT ;  /* 0x0000000bff047212 */ /* 0x000fe200078e33ff */
[----:B------:R-:W2:Y:S01]  /*0420*/  @!P2 LDC.64 R12, c[0x0][0x3f8] ;  /* 0x0000fe00ff0cab82 */ /* 0x000ea20000000a00 */
[----:B------:R-:W-:Y:S02]  /*0430*/  @!P3 IADD3 R3, PT, PT, -R3, RZ, RZ ;  /* 0x000000ff0303b210 */ /* 0x000fe40007ffe1ff */
[----:B------:R-:W-:Y:S02]  /*0440*/  @P1 IADD3 R5, PT, PT, R5, 0x1, RZ ;  /* 0x0000000105051810 */ /* 0x000fe40007ffe0ff */
[----:B------:R-:W-:Y:S02]  /*0450*/  ISETP.GE.U32.AND P3, PT, R7, UR8, PT ;  /* 0x0000000807007c0c */ /* 0x000fe4000bf66070 */
[----:B------:R-:W-:Y:S01]  /*0460*/  SHF.R.S32.HI R11, RZ, 0x1f, R7 ;  /* 0x0000001fff0b7819 */ /* 0x000fe20000011407 */
[----:B------:R-:W3:Y:S01]  /*0470*/  @!P2 LDC.64 R16, c[0x0][0x3a0] ;  /* 0x0000e800ff10ab82 */ /* 0x000ee20000000a00 */
[----:B------:R-:W-:-:S02]  /*0480*/  SEL R60, R4, R3, !P4 ;  /* 0x00000003043c7207 */ /* 0x000fc40006000000 */
[----:B------:R-:W-:Y:S02]  /*0490*/  @!P0 IADD3 R5, PT, PT, -R5, RZ, RZ ;  /* 0x000000ff05058210 */ /* 0x000fe40007ffe1ff */
[----:B------:R-:W-:Y:S01]  /*04a0*/  ISETP.GE.AND.EX P3, PT, R11, UR9, PT, P3 ;  /* 0x000000090b007c0c */ /* 0x000fe2000bf66330 */
[----:B------:R-:W-:Y:S01]  /*04b0*/  IMAD R6, R60, 0x18, RZ ;  /* 0x000000183c067824 */ /* 0x000fe200078e02ff */
[----:B------:R-:W-:Y:S01]  /*04c0*/  SEL R5, R4, R5, !P4 ;  /* 0x0000000504057207 */ /* 0x000fe20006000000 */
[----:B------:R-:W4:Y:S01]  /*04d0*/  @!P2 LDC.64 R22, c[0x0][0x398] ;  /* 0x0000e600ff16ab82 */ /* 0x000f220000000a00 */
[----:B------:R-:W-:Y:S02]  /*04e0*/  IADD3 R15, PT, PT, R57, 0x40, RZ ;  /* 0x00000040390f7810 */ /* 0x000fe40007ffe0ff */
[----:B------:R-:W-:Y:S02]  /*04f0*/  IADD3 R64, P0, PT, R6, R55, RZ ;  /* 0x0000003706407210 */ /* 0x000fe40007f1e0ff */
[----:B------:R-:W-:-:S02]  /*0500*/  SHF.R.S32.HI R3, RZ, 0x1f, R5 ;  /* 0x0000001fff037819 */ /* 0x000fc40000011405 */
[----:B------:R-:W-:Y:S02]  /*0510*/  LEA.HI.X.SX32 R65, R6, RZ, 0x1, P0 ;  /* 0x000000ff06417211 */ /* 0x000fe400000f0eff */
[----:B------:R-:W-:Y:S01]  /*0520*/  ISETP.GE.U32.AND P4, PT, R15, UR8, PT ;  /* 0x000000080f007c0c */ /* 0x000fe2000bf86070 */
[----:B------:R-:W-:Y:S01]  /*0530*/  IMAD R4, R3, UR10, RZ ;  /* 0x0000000a03047c24 */ /* 0x000fe2000f8e02ff */
[----:B------:R-:W0:Y:S01]  /*0540*/  @!P3 LDC.64 R26, c[0x0][0x3f8] ;  /* 0x0000fe00ff1abb82 */ /* 0x000e220000000a00 */
[----:B------:R-:W-:Y:S01]  /*0550*/  IMAD.WIDE.U32 R64, R5, UR10, R64 ;  /* 0x0000000a05407c25 */ /* 0x000fe2000f8e0040 */
[----:B------:R-:W-:Y:S02]  /*0560*/  SHF.R.S32.HI R21, RZ, 0x1f, R15 ;  /* 0x0000001fff157819 */ /* 0x000fe4000001140f */
[----:B------:R-:W-:Y:S01]  /*0570*/  IADD3 R14, PT, PT, R57, 0x60, RZ ;  /* 0x00000060390e7810 */ /* 0x000fe20007ffe0ff */
[----:B------:R-:W-:Y:S01]  /*0580*/  IMAD R67, R5, UR11, R4 ;  /* 0x0000000b05437c24 */ /* 0x000fe2000f8e0204 */
[----:B------:R-:W-:Y:S01]  /*0590*/  @!P2 MOV R66, R64 ;  /* 0x000000400042a202 */ /* 0x000fe20000000f00 */
[----:B--2---:R-:W-:Y:S01]  /*05a0*/  @!P2 IMAD R4, R9, R12, RZ ;  /* 0x0000000c0904a224 */ /* 0x004fe200078e02ff */
[----:B------:R-:W-:-:S02]  /*05b0*/  ISETP.GE.AND.EX P4, PT, R21, UR9, PT, P4 ;  /* 0x0000000915007c0c */ /* 0x000fc4000bf86340 */
[----:B------:R-:W-:Y:S01]  /*05c0*/  IADD3 R67, PT, PT, R65, R67, RZ ;  /* 0x0000004341437210 */ /* 0x000fe20007ffe0ff */
[C---:B------:R-:W-:Y:S01]  /*05d0*/  @!P2 IMAD R3, R57.reuse, R13, R4 ;  /* 0x0000000d3903a224 */ /* 0x040fe200078e0204 */
[----:B------:R-:W-:Y:S02]  /*05e0*/  ISETP.GE.U32.AND P0, PT, R14, UR8, PT ;  /* 0x000000080e007c0c */ /* 0x000fe4000bf06070 */
[----:B------:R-:W-:Y:S01]  /*05f0*/  SHF.R.S32.HI R25, RZ, 0x1f, R14 ;  /* 0x0000001fff197819 */ /* 0x000fe2000001140e */
[----:B------:R-:W-:-:S03]  /*0600*/  @!P2 IMAD.WIDE.U32 R4, R57, R12, R66 ;  /* 0x0000000c3904a225 */ /* 0x000fc600078e0042 */
[----:B------:R-:W-:Y:S02]  /*0610*/  ISETP.GE.AND.EX P0, PT, R25, UR9, PT, P0 ;  /* 0x0000000919007c0c */ /* 0x000fe4000bf06300 */
[----:B------:R-:W-:Y:S01]  /*0620*/  @!P2 IADD3 R3, PT, PT, R5, R3, RZ ;  /* 0x000000030503a210 */ /* 0x000fe20007ffe0ff */
[----:B------:R-:W2:Y:S01]  /*0630*/  @!P4 LDC.64 R8, c[0x0][0x3f8] ;  /* 0x0000fe00ff08cb82 */ /* 0x000ea20000000a00 */
[C---:B------:R-:W-:Y:S02]  /*0640*/  @!P2 SHF.L.U32 R19, R4.reuse, 0x1, RZ ;  /* 0x000000010413a819 */ /* 0x040fe400000006ff */
[----:B------:R-:W-:Y:S01]  /*0650*/  @!P2 SHF.L.U64.HI R12, R4, 0x1, R3 ;  /* 0x00000001040ca819 */ /* 0x000fe20000010203 */
[----:B0-----:R-:W-:Y:S01]  /*0660*/  @!P3 IMAD R4, R11, R26, RZ ;  /* 0x0000001a0b04b224 */ /* 0x001fe200078e02ff */
[----:B------:R-:W-:Y:S02]  /*0670*/  @!P3 MOV R5, R67 ;  /* 0x000000430005b202 */ /* 0x000fe40000000f00 */
[----:B---3--:R-:W-:Y:S01]  /*0680*/  @!P2 IADD3 R16, P1, PT, R19, R16, RZ ;  /* 0x000000101310a210 */ /* 0x008fe20007f3e0ff */
[----:B------:R-:W0:Y:S01]  /*0690*/  @!P3 LDC.64 R10, c[0x0][0x3a0] ;  /* 0x0000e800ff0abb82 */ /* 0x000e220000000a00 */
[----:B------:R-:W-:Y:S01]  /*06a0*/  @!P3 IMAD R3, R7, R27, R4 ;  /* 0x0000001b0703b224 */ /* 0x000fe200078e0204 */
[----:B------:R-:W-:-:S02]  /*06b0*/  @!P3 MOV R4, R64 ;  /* 0x000000400004b202 */ /* 0x000fc40000000f00 */
[C---:B------:R-:W-:Y:S02]  /*06c0*/  @!P2 IADD3.X R17, PT, PT, R12.reuse, R17, RZ, P1, !PT ;  /* 0x000000110c11a210 */ /* 0x040fe40000ffe4ff */
[----:B----4-:R-:W-:Y:S01]  /*06d0*/  @!P2 IADD3 R18, P1, PT, R19, R22, RZ ;  /* 0x000000161312a210 */ /* 0x010fe20007f3e0ff */
[----:B------:R-:W-:Y:S02]  /*06e0*/  @!P3 IMAD.WIDE.U32 R4, R7, R26, R4 ;  /* 0x0000001a0704b225 */ /* 0x000fe400078e0004 */
[----:B------:R-:W3:Y:S01]  /*06f0*/  @!P3 LDC.64 R6, c[0x0][0x398] ;  /* 0x0000e600ff06bb82 */ /* 0x000ee20000000a00 */
[----:B------:R0:W5:Y:S01]  /*0700*/  @!P2 LDG.E R50, desc[UR6][R16.64] ;  /* 0x000000061032a981 */ /* 0x000162000c1e1900 */
[----:B------:R-:W-:Y:S02]  /*0710*/  @!P2 IADD3.X R19, PT, PT, R12, R23, RZ, P1, !PT ;  /* 0x000000170c13a210 */ /* 0x000fe40000ffe4ff */
[----:B------:R-:W-:Y:S02]  /*0720*/  @!P3 IADD3 R5, PT, PT, R5, R3, RZ ;  /* 0x000000030505b210 */ /* 0x000fe40007ffe0ff */
[----:B------:R-:W-:Y:S01]  /*0730*/  IADD3 R3, PT, PT, R57, 0x80, RZ ;  /* 0x0000008039037810 */ /* 0x000fe20007ffe0ff */
[----:B--2---:R-:W-:Y:S01]  /*0740*/  @!P4 IMAD R20, R21, R8, RZ ;  /* 0x000000081514c224 */ /* 0x004fe200078e02ff */
[----:B------:R-:W-:Y:S01]  /*0750*/  @!P3 SHF.L.U32 R29, R4, 0x1, RZ ;  /* 0x00000001041db819 */ /* 0x000fe200000006ff */
[----:B------:R-:W2:Y:S01]  /*0760*/  @!P4 LDC.64 R12, c[0x0][0x3a0] ;  /* 0x0000e800ff0ccb82 */ /* 0x000ea20000000a00 */
[----:B------:R-:W-:Y:S01]  /*0770*/  ISETP.GE.U32.AND P1, PT, R3, UR8, PT ;  /* 0x0000000803007c0c */ /* 0x000fe2000bf26070 */
[----:B------:R-:W5:Y:S01]  /*0780*/  @!P2 LDG.E R49, desc[UR6][R18.64] ;  /* 0x000000061231a981 */ /* 0x000f62000c1e1900 */
[----:B------:R-:W-:-:S02]  /*0790*/  SHF.R.S32.HI R27, RZ, 0x1f, R3 ;  /* 0x0000001fff1b7819 */ /* 0x000fc40000011403 */
[----:B------:R-:W-:Y:S02]  /*07a0*/  @!P3 SHF.L.U64.HI R24, R4, 0x1, R5 ;  /* 0x000000010418b819 */ /* 0x000fe40000010205 */
[----:B------:R-:W-:Y:S01]  /*07b0*/  ISETP.GE.AND.EX P1, PT, R27, UR9, PT, P1 ;  /* 0x000000091b007c0c */ /* 0x000fe2000bf26310 */
[----:B------:R-:W4:Y:S01]  /*07c0*/  @!P0 LDC.64 R4, c[0x0][0x3f8] ;  /* 0x0000fe00ff048b82 */ /* 0x000f220000000a00 */
[----:B0-----:R-:W-:Y:S02]  /*07d0*/  @!P3 IADD3 R16, P5, PT, R29, R10, RZ ;  /* 0x0000000a1d10b210 */ /* 0x001fe40007fbe0ff */
[----:B------:R-:W-:Y:S02]  /*07e0*/  @!P4 MOV R22, R64 ;  /* 0x000000400016c202 */ /* 0x000fe40000000f00 */
[----:B------:R-:W-:Y:S01]  /*07f0*/  @!P4 MOV R23, R67 ;  /* 0x000000430017c202 */ /* 0x000fe20000000f00 */
[----:B------:R-:W-:Y:S01]  /*0800*/  @!P4 IMAD R9, R15, R9, R20 ;  /* 0x000000090f09c224 */ /* 0x000fe200078e0214 */
[----:B------:R-:W-:-:S02]  /*0810*/  @!P3 IADD3.X R17, PT, PT, R24, R11, RZ, P5, !PT ;  /* 0x0000000b1811b210 */ /* 0x000fc40002ffe4ff */
[----:B------:R-:W0:Y:S01]  /*0820*/  @!P4 LDC.64 R10, c[0x0][0x398] ;  /* 0x0000e600ff0acb82 */ /* 0x000e220000000a00 */
[----:B------:R-:W-:Y:S01]  /*0830*/  @!P4 IMAD.WIDE.U32 R22, R15, R8, R22 ;  /* 0x000000080f16c225 */ /* 0x000fe200078e0016 */
[----:B---3--:R-:W-:Y:S01]  /*0840*/  @!P3 IADD3 R20, P2, PT, R29, R6, RZ ;  /* 0x000000061d14b210 */ /* 0x008fe20007f5e0ff */
[----:B------:R3:W5:Y:S03]  /*0850*/  @!P3 LDG.E R48, desc[UR6][R16.64] ;  /* 0x000000061030b981 */ /* 0x000766000c1e1900 */
[----:B------:R-:W-:Y:S02]  /*0860*/  @!P4 IADD3 R23, PT, PT, R23, R9, RZ ;  /* 0x000000091717c210 */ /* 0x000fe40007ffe0ff */
[----:B------:R-:W1:Y:S01]  /*0870*/  @!P1 LDC.64 R8, c[0x0][0x3f8] ;  /* 0x0000fe00ff089b82 */ /* 0x000e620000000a00 */
[----:B------:R-:W-:Y:S02]  /*0880*/  @!P3 IADD3.X R21, PT, PT, R24, R7, RZ, P2, !PT ;  /* 0x000000071815b210 */ /* 0x000fe400017fe4ff */
[----:B------:R-:W-:-:S05]  /*0890*/  @!P4 SHF.L.U32 R15, R22, 0x1, RZ ;  /* 0x00000001160fc819 */ /* 0x000fca00000006ff */
[----:B------:R-:W1:Y:S01]  /*08a0*/  @!P0 LDC.64 R6, c[0x0][0x3a0] ;  /* 0x0000e800ff068b82 */ /* 0x000e620000000a00 */
[----:B---3--:R-:W-:Y:S01]  /*08b0*/  IADD3 R17, PT, PT, R57, 0xa0, RZ ;  /* 0x000000a039117810 */ /* 0x008fe20007ffe0ff */
[----:B----4-:R-:W-:Y:S01]  /*08c0*/  @!P0 IMAD R25, R25, R4, RZ ;  /* 0x0000000419198224 */ /* 0x010fe200078e02ff */
[----:B------:R-:W-:Y:S01]  /*08d0*/  @!P0 MOV R18, R64 ;  /* 0x0000004000128202 */ /* 0x000fe20000000f00 */
[----:B------:R3:W5:Y:S01]  /*08e0*/  @!P3 LDG.E R47, desc[UR6][R20.64] ;  /* 0x00000006142fb981 */ /* 0x000762000c1e1900 */
[----:B------:R-:W-:Y:S02]  /*08f0*/  @!P0 MOV R19, R67 ;  /* 0x0000004300138202 */ /* 0x000fe40000000f00 */
[----:B------:R-:W-:Y:S02]  /*0900*/  @!P4 SHF.L.U64.HI R22, R22, 0x1, R23 ;  /* 0x000000011616c819 */ /* 0x000fe40000010217 */
[----:B--2---:R-:W-:Y:S02]  /*0910*/  @!P4 IADD3 R12, P2, PT, R15, R12, RZ ;  /* 0x0000000c0f0cc210 */ /* 0x004fe40007f5e0ff */
[----:B------:R-:W-:-:S02]  /*0920*/  ISETP.GE.U32.AND P3, PT, R17, UR8, PT ;  /* 0x0000000811007c0c */ /* 0x000fc4000bf66070 */
[----:B------:R-:W-:Y:S01]  /*0930*/  SHF.R.S32.HI R29, RZ, 0x1f, R17 ;  /* 0x0000001fff1d7819 */ /* 0x000fe20000011411 */
[----:B------:R-:W-:Y:S01]  /*0940*/  @!P0 IMAD R25, R14, R5, R25 ;  /* 0x000000050e198224 */ /* 0x000fe200078e0219 */
[----:B------:R-:W-:Y:S01]  /*0950*/  @!P4 IADD3.X R13, PT, PT, R22, R13, RZ, P2, !PT ;  /* 0x0000000d160dc210 */ /* 0x000fe200017fe4ff */
[----:B------:R-:W-:Y:S01]  /*0960*/  @!P0 IMAD.WIDE.U32 R18, R14, R4, R18 ;  /* 0x000000040e128225 */ /* 0x000fe200078e0012 */
[----:B0-----:R-:W-:Y:S01]  /*0970*/  @!P4 IADD3 R14, P2, PT, R15, R10, RZ ;  /* 0x0000000a0f0ec210 */ /* 0x001fe20007f5e0ff */
[----:B------:R-:W0:Y:S01]  /*0980*/  @!P0 LDC.64 R4, c[0x0][0x398] ;  /* 0x0000e600ff048b82 */ /* 0x000e220000000a00 */
[----:B------:R-:W-:Y:S01]  /*0990*/  ISETP.GE.AND.EX P3, PT, R29, UR9, PT, P3 ;  /* 0x000000091d007c0c */ /* 0x000fe2000bf66330 */
[----:B------:R2:W5:Y:S01]  /*09a0*/  @!P4 LDG.E R46, desc[UR6][R12.64] ;  /* 0x000000060c2ec981 */ /* 0x000562000c1e1900 */
[----:B------:R-:W-:Y:S01]  /*09b0*/  @!P4 IADD3.X R15, PT, PT, R22, R11, RZ, P2, !PT ;  /* 0x0000000b160fc210 */ /* 0x000fe200017fe4ff */
[----:B-1----:R-:W-:Y:S01]  /*09c0*/  @!P1 IMAD R10, R27, R8, RZ ;  /* 0x000000081b0a9224 */ /* 0x002fe200078e02ff */
[----:B---3--:R-:W-:-:S02]  /*09d0*/  @!P0 IADD3 R21, PT, PT, R19, R25, RZ ;  /* 0x0000001913158210 */ /* 0x008fc40007ffe0ff */
[----:B------:R-:W-:Y:S01]  /*09e0*/  @!P1 MOV R22, R64 ;  /* 0x0000004000169202 */ /* 0x000fe20000000f00 */
[----:B------:R1:W5:Y:S01]  /*09f0*/  @!P4 LDG.E R45, desc[UR6][R14.64] ;  /* 0x000000060e2dc981 */ /* 0x000362000c1e1900 */
[----:B------:R-:W-:Y:S02]  /*0a00*/  @!P1 MOV R23, R67 ;  /* 0x0000004300179202 */ /* 0x000fe40000000f00 */
[C---:B------:R-:W-:Y:S01]  /*0a10*/  @!P0 SHF.L.U32 R19, R18.reuse, 0x1, RZ ;  /* 0x0000000112138819 */ /* 0x040fe200000006ff */
[C---:B------:R-:W-:Y:S01]  /*0a20*/  @!P1 IMAD R25, R3.reuse, R9, R10 ;  /* 0x0000000903199224 */ /* 0x040fe200078e020a */
[----:B------:R-:W-:Y:S01]  /*0a30*/  @!P0 SHF.L.U64.HI R24, R18, 0x1, R21 ;  /* 0x0000000112188819 */ /* 0x000fe20000010215 */
[----:B------:R-:W-:Y:S01]  /*0a40*/  @!P1 IMAD.WIDE.U32 R22, R3, R8, R22 ;  /* 0x0000000803169225 */ /* 0x000fe200078e0016 */
[----:B------:R-:W-:Y:S01]  /*0a50*/  @!P0 IADD3 R20, P2, PT, R19, R6, RZ ;  /* 0x0000000613148210 */ /* 0x000fe20007f5e0ff */
[----:B--2---:R-:W2:Y:S01]  /*0a60*/  @!P1 LDC.64 R12, c[0x0][0x3a0] ;  /* 0x0000e800ff0c9b82 */ /* 0x004ea20000000a00 */
[----:B------:R-:W-:-:S02]  /*0a70*/  IADD3 R3, PT, PT, R57, 0xc0, RZ ;  /* 0x000000c039037810 */ /* 0x000fc40007ffe0ff */
[----:B------:R-:W-:Y:S02]  /*0a80*/  @!P0 IADD3.X R21, PT, PT, R24, R7, RZ, P2, !PT ;  /* 0x0000000718158210 */ /* 0x000fe400017fe4ff */
[----:B------:R-:W-:-:S03]  /*0a90*/  ISETP.GE.U32.AND P2, PT, R3, UR8, PT ;  /* 0x0000000803007c0c */ /* 0x000fc6000bf46070 */
[----:B------:R-:W3:Y:S01]  /*0aa0*/  @!P3 LDC.64 R10, c[0x0][0x3f8] ;  /* 0x0000fe00ff0abb82 */ /* 0x000ee20000000a00 */
[----:B------:R-:W-:Y:S01]  /*0ab0*/  SHF.R.S32.HI R27, RZ, 0x1f, R3 ;  /* 0x0000001fff1b7819 */ /* 0x000fe20000011403 */
[----:B------:R4:W5:Y:S03]  /*0ac0*/  @!P0 LDG.E R44, desc[UR6][R20.64] ;  /* 0x00000006142c8981 */ /* 0x000966000c1e1900 */
[----:B------:R-:W-:-:S03]  /*0ad0*/  ISETP.GE.AND.EX P2, PT, R27, UR9, PT, P2 ;  /* 0x000000091b007c0c */ /* 0x000fc6000bf46320 */
[----:B------:R-:W4:Y:S01]  /*0ae0*/  @!P1 LDC.64 R8, c[0x0][0x398] ;  /* 0x0000e600ff089b82 */ /* 0x000f220000000a00 */
[----:B0-----:R-:W-:Y:S02]  /*0af0*/  @!P0 IADD3 R18, P4, PT, R19, R4, RZ ;  /* 0x0000000413128210 */ /* 0x001fe40007f9e0ff */
[----:B------:R-:W-:Y:S02]  /*0b00*/  @!P1 IADD3 R7, PT, PT, R23, R25, RZ ;  /* 0x0000001917079210 */ /* 0x000fe40007ffe0ff */
[----:B------:R-:W-:Y:S02]  /*0b10*/  IADD3 R16, PT, PT, R57, 0xe0, RZ ;  /* 0x000000e039107810 */ /* 0x000fe40007ffe0ff */
[----:B------:R-:W-:Y:S01]  /*0b20*/  @!P0 IADD3.X R19, PT, PT, R24, R5, RZ, P4, !PT ;  /* 0x0000000518138210 */ /* 0x000fe200027fe4ff */
[----:B-1----:R-:W0:Y:S01]  /*0b30*/  @!P3 LDC.64 R14, c[0x0][0x398] ;  /* 0x0000e600ff0ebb82 */ /* 0x002e220000000a00 */
[C---:B------:R-:W-:Y:S02]  /*0b40*/  @!P1 SHF.L.U32 R23, R22.reuse, 0x1, RZ ;  /* 0x0000000116179819 */ /* 0x040fe400000006ff */
[----:B------:R-:W-:Y:S01]  /*0b50*/  @!P1 SHF.L.U64.HI R24, R22, 0x1, R7 ;  /* 0x0000000116189819 */ /* 0x000fe20000010207 */
[----:B------:R1:W5:Y:S01]  /*0b60*/  @!P0 LDG.E R43, desc[UR6][R18.64] ;  /* 0x00000006122b8981 */ /* 0x000362000c1e1900 */
[----:B------:R-:W-:-:S03]  /*0b70*/  ISETP.GE.U32.AND P4, PT, R16, UR8, PT ;  /* 0x0000000810007c0c */ /* 0x000fc6000bf86070 */
[----:B------:R-:W1:Y:S01]  /*0b80*/  @!P2 LDC.64 R4, c[0x0][0x3f8] ;  /* 0x0000fe00ff04ab82 */ /* 0x000e620000000a00 */
[----:B------:R-:W-:Y:S02]  /*0b90*/  SHF.R.S32.HI R25, RZ, 0x1f, R16 ;  /* 0x0000001fff197819 */ /* 0x000fe40000011410 */
[----:B--2---:R-:W-:Y:S01]  /*0ba0*/  @!P1 IADD3 R22, P5, PT, R23, R12, RZ ;  /* 0x0000000c17169210 */ /* 0x004fe20007fbe0ff */
[----:B---3--:R-:W-:-:S04]  /*0bb0*/  @!P3 IMAD R12, R29, R10, RZ ;  /* 0x0000000a1d0cb224 */ /* 0x008fc800078e02ff */
[----:B------:R-:W2:Y:S01]  /*0bc0*/  @!P3 LDC.64 R6, c[0x0][0x3a0] ;  /* 0x0000e800ff06bb82 */ /* 0x000ea20000000a00 */
[----:B------:R-:W-:Y:S01]  /*0bd0*/  ISETP.GE.AND.EX P4, PT, R25, UR9, PT, P4 ;  /* 0x0000000919007c0c */ /* 0x000fe2000bf86340 */
[----:B----4-:R-:W-:Y:S01]  /*0be0*/  @!P3 IMAD R21, R17, R11, R12 ;  /* 0x0000000b1115b224 */ /* 0x010fe200078e020c */
[----:B------:R-:W-:Y:S02]  /*0bf0*/  @!P1 IADD3 R8, P0, PT, R23, R8, RZ ;  /* 0x0000000817089210 */ /* 0x000fe40007f1e0ff */
[----:B------:R-:W-:Y:S02]  /*0c00*/  @!P1 IADD3.X R23, PT, PT, R24, R13, RZ, P5, !PT ;  /* 0x0000000d18179210 */ /* 0x000fe40002ffe4ff */
[----:B------:R-:W-:Y:S02]  /*0c10*/  @!P3 MOV R12, R64 ;  /* 0x00000040000cb202 */ /* 0x000fe40000000f00 */
[----:B------:R-:W-:Y:S01]  /*0c20*/  @!P3 MOV R13, R67 ;  /* 0x00000043000db202 */ /* 0x000fe20000000f00 */
[----:B------:R3:W5:Y:S02]  /*0c30*/  @!P1 LDG.E R42, desc[UR6][R22.64] ;  /* 0x00000006162a9981 */ /* 0x000764000c1e1900 */
[----:B------:R-:W-:-:S03]  /*0c40*/  @!P3 IMAD.WIDE.U32 R10, R17, R10, R12 ;  /* 0x0000000a110ab225 */ /* 0x000fc600078e000c */
[----:B------:R-:W4:Y:S02]  /*0c50*/  @!P4 LDC.64 R12, c[0x0][0x3f8] ;  /* 0x0000fe00ff0ccb82 */ /* 0x000f240000000a00 */
[----:B------:R-:W-:Y:S02]  /*0c60*/  @!P3 IADD3 R17, PT, PT, R11, R21, RZ ;  /* 0x000000150b11b210 */ /* 0x000fe40007ffe0ff */
[----:B------:R-:W-:Y:S01]  /*0c70*/  @!P3 SHF.L.U32 R11, R10, 0x1, RZ ;  /* 0x000000010a0bb819 */ /* 0x000fe200000006ff */
[----:B-1----:R-:W-:Y:S01]  /*0c80*/  @!P2 IMAD R18, R27, R4, RZ ;  /* 0x000000041b12a224 */ /* 0x002fe200078e02ff */
[----:B------:R-:W-:Y:S02]  /*0c90*/  @!P1 IADD3.X R9, PT, PT, R24, R9, RZ, P0, !PT ;  /* 0x0000000918099210 */ /* 0x000fe400007fe4ff */
[----:B------:R-:W-:Y:S02]  /*0ca0*/  @!P3 SHF.L.U64.HI R24, R10, 0x1, R17 ;  /* 0x000000010a18b819 */ /* 0x000fe40000010211 */
[----:B--2---:R-:W-:Y:S01]  /*0cb0*/  @!P3 IADD3 R20, P0, PT, R11, R6, RZ ;  /* 0x000000060b14b210 */ /* 0x004fe20007f1e0ff */
[----:B------:R-:W-:Y:S01]  /*0cc0*/  @!P2 IMAD R17, R3, R5, R18 ;  /* 0x000000050311a224 */ /* 0x000fe200078e0212 */
[----:B0-----:R-:W-:Y:S01]  /*0cd0*/  @!P3 IADD3 R14, P5, PT, R11, R14, RZ ;  /* 0x0000000e0b0eb210 */ /* 0x001fe20007fbe0ff */
[----:B------:R0:W5:Y:S01]  /*0ce0*/  @!P1 LDG.E R41, desc[UR6][R8.64] ;  /* 0x0000000608299981 */ /* 0x000162000c1e1900 */
[----:B------:R-:W-:Y:S01]  /*0cf0*/  IADD3 R18, PT, PT, R57, 0x100, RZ ;  /* 0x0000010039127810 */ /* 0x000fe20007ffe0ff */
[----:B------:R-:W1:Y:S01]  /*0d00*/  @!P2 LDC.64 R10, c[0x0][0x398] ;  /* 0x0000e600ff0aab82 */ /* 0x000e620000000a00 */
[----:B------:R-:W-:-:S02]  /*0d10*/  @!P3 IADD3.X R21, PT, PT, R24, R7, RZ, P0, !PT ;  /* 0x000000071815b210 */ /* 0x000fc400007fe4ff */
[----:B------:R-:W-:Y:S02]  /*0d20*/  ISETP.GE.U32.AND P1, PT, R18, UR8, PT ;  /* 0x0000000812007c0c */ /* 0x000fe4000bf26070 */
[----:B---3--:R-:W-:Y:S01]  /*0d30*/  SHF.R.S32.HI R23, RZ, 0x1f, R18 ;  /* 0x0000001fff177819 */ /* 0x008fe20000011412 */
[----:B------:R2:W5:Y:S02]  /*0d40*/  @!P3 LDG.E R40, desc[UR6][R20.64] ;  /* 0x000000061428b981 */ /* 0x000564000c1e1900 */
[----:B------:R-:W3:Y:S01]  /*0d50*/  @!P2 LDC.64 R6, c[0x0][0x3a0] ;  /* 0x0000e800ff06ab82 */ /* 0x000ee20000000a00 */
[----:B0-----:R-:W-:Y:S02]  /*0d60*/  @!P2 MOV R8, R64 ;  /* 0x000000400008a202 */ /* 0x001fe40000000f00 */
[----:B------:R-:W-:Y:S02]  /*0d70*/  @!P2 MOV R9, R67 ;  /* 0x000000430009a202 */ /* 0x000fe40000000f00 */
[----:B------:R-:W-:Y:S01]  /*0d80*/  ISETP.GE.AND.EX P1, PT, R23, UR9, PT, P1 ;  /* 0x0000000917007c0c */ /* 0x000fe2000bf26310 */
[----:B------:R-:W-:Y:S01]  /*0d90*/  @!P2 IMAD.WIDE.U32 R4, R3, R4, R8 ;  /* 0x000000040304a225 */ /* 0x000fe200078e0008 */
[----:B------:R-:W-:-:S02]  /*0da0*/  IADD3 R3, PT, PT, R57, 0x120, RZ ;  /* 0x0000012039037810 */ /* 0x000fc40007ffe0ff */
[----:B------:R-:W0:Y:S01]  /*0db0*/  @!P4 LDC.64 R8, c[0x0][0x3a0] ;  /* 0x0000e800ff08cb82 */ /* 0x000e220000000a00 */
[----:B------:R-:W-:Y:S01]  /*0dc0*/  @!P3 IADD3.X R15, PT, PT, R24, R15, RZ, P5, !PT ;  /* 0x0000000f180fb210 */ /* 0x000fe20002ffe4ff */
[----:B----4-:R-:W-:Y:S01]  /*0dd0*/  @!P4 IMAD R25, R25, R12, RZ ;  /* 0x0000000c1919c224 */ /* 0x010fe200078e02ff */
[----:B------:R-:W-:Y:S02]  /*0de0*/  ISETP.GE.U32.AND P5, PT, R3, UR8, PT ;  /* 0x0000000803007c0c */ /* 0x000fe4000bfa6070 */
[----:B------:R-:W-:Y:S02]  /*0df0*/  SHF.R.S32.HI R19, RZ, 0x1f, R3 ;  /* 0x0000001fff137819 */ /* 0x000fe40000011403 */
[----:B------:R-:W-:Y:S02]  /*0e00*/  @!P2 IADD3 R5, PT, PT, R5, R17, RZ ;  /* 0x000000110505a210 */ /* 0x000fe40007ffe0ff */
[----:B--2---:R-:W-:Y:S02]  /*0e10*/  @!P4 MOV R20, R64 ;  /* 0x000000400014c202 */ /* 0x004fe40000000f00 */
[----:B------:R-:W-:Y:S01]  /*0e20*/  @!P4 MOV R21, R67 ;  /* 0x000000430015c202 */ /* 0x000fe20000000f00 */
[----:B------:R-:W-:Y:S01]  /*0e30*/  @!P4 IMAD R25, R16, R13, R25 ;  /* 0x0000000d1019c224 */ /* 0x000fe200078e0219 */
[----:B------:R-:W-:Y:S01]  /*0e40*/  ISETP.GE.AND.EX P5, PT, R19, UR9, PT, P5 ;  /* 0x0000000913007c0c */ /* 0x000fe2000bfa6350 */
[----:B------:R2:W5:Y:S01]  /*0e50*/  @!P3 LDG.E R39, desc[UR6][R14.64] ;  /* 0x000000060e27b981 */ /* 0x000562000c1e1900 */
[----:B------:R-:W-:Y:S01]  /*0e60*/  @!P2 SHF.L.U32 R17, R4, 0x1, RZ ;  /* 0x000000010411a819 */ /* 0x000fe200000006ff */
[----:B------:R-:W-:Y:S01]  /*0e70*/  @!P4 IMAD.WIDE.U32 R12, R16, R12, R20 ;  /* 0x0000000c100cc225 */ /* 0x000fe200078e0014 */
[----:B------:R-:W-:Y:S01]  /*0e80*/  @!P2 SHF.L.U64.HI R22, R4, 0x1, R5 ;  /* 0x000000010416a819 */ /* 0x000fe20000010205 */
[----:B------:R-:W4:Y:S01]  /*0e90*/  @!P1 LDC.64 R20, c[0x0][0x3a0] ;  /* 0x0000e800ff149b82 */ /* 0x000f220000000a00 */
[----:B---3--:R-:W-:-:S02]  /*0ea0*/  @!P2 IADD3 R16, P0, PT, R17, R6, RZ ;  /* 0x000000061110a210 */ /* 0x008fc40007f1e0ff */
[----:B-1----:R-:W-:-:S05]  /*0eb0*/  @!P2 IADD3 R10, P3, PT, R17, R10, RZ ;  /* 0x0000000a110aa210 */ /* 0x002fca0007f7e0ff */
[----:B------:R-:W1:Y:S01]  /*0ec0*/  @!P1 LDC.64 R4, c[0x0][0x3f8] ;  /* 0x0000fe00ff049b82 */ /* 0x000e620000000a00 */
[----:B------:R-:W-:Y:S02]  /*0ed0*/  @!P4 IADD3 R13, PT, PT, R13, R25, RZ ;  /* 0x000000190d0dc210 */ /* 0x000fe40007ffe0ff */
[C---:B------:R-:W-:Y:S02]  /*0ee0*/  @!P2 IADD3.X R17, PT, PT, R22.reuse, R7, RZ, P0, !PT ;  /* 0x000000071611a210 */ /* 0x040fe400007fe4ff */
[----:B------:R-:W-:Y:S02]  /*0ef0*/  @!P2 IADD3.X R11, PT, PT, R22, R11, RZ, P3, !PT ;  /* 0x0000000b160ba210 */ /* 0x000fe40001ffe4ff */
[C---:B------:R-:W-:Y:S01]  /*0f00*/  @!P4 SHF.L.U32 R27, R12.reuse, 0x1, RZ ;  /* 0x000000010c1bc819 */ /* 0x040fe200000006ff */
[----:B------:R-:W3:Y:S01]  /*0f10*/  @!P4 LDC.64 R6, c[0x0][0x398] ;  /* 0x0000e600ff06cb82 */ /* 0x000ee20000000a00 */
[----:B------:R-:W-:Y:S01]  /*0f20*/  @!P4 SHF.L.U64.HI R22, R12, 0x1, R13 ;  /* 0x000000010c16c819 */ /* 0x000fe2000001020d */
[----:B------:R-:W5:Y:S01]  /*0f30*/  @!P2 LDG.E R37, desc[UR6][R10.64] ;  /* 0x000000060a25a981 */ /* 0x000f62000c1e1900 */
[----:B0-----:R-:W-:-:S02]  /*0f40*/  @!P4 IADD3 R8, P0, PT, R27, R8, RZ ;  /* 0x000000081b08c210 */ /* 0x001fc40007f1e0ff */
[----:B------:R-:W-:Y:S01]  /*0f50*/  IADD3 R25, PT, PT, R57, 0x140, RZ ;  /* 0x0000014039197810 */ /* 0x000fe20007ffe0ff */
[----:B------:R-:W5:Y:S02]  /*0f60*/  @!P2 LDG.E R38, desc[UR6][R16.64] ;  /* 0x000000061026a981 */ /* 0x000f64000c1e1900 */
[----:B------:R-:W0:Y:S01]  /*0f70*/  @!P5 LDC.64 R12, c[0x0][0x3f8] ;  /* 0x0000fe00ff0cdb82 */ /* 0x000e220000000a00 */
[----:B------:R-:W-:-:S05]  /*0f80*/  @!P4 IADD3.X R9, PT, PT, R22, R9, RZ, P0, !PT ;  /* 0x000000091609c210 */ /* 0x000fca00007fe4ff */
[----:B------:R4:W5:Y:S01]  /*0f90*/  @!P4 LDG.E R36, desc[UR6][R8.64] ;  /* 0x000000060824c981 */ /* 0x000962000c1e1900 */
[----:B-1----:R-:W-:Y:S01]  /*0fa0*/  @!P1 IMAD R23, R23, R4, RZ ;  /* 0x0000000417179224 */ /* 0x002fe200078e02ff */
[----:B------:R-:W-:Y:S01]  /*0fb0*/  ISETP.GE.U32.AND P3, PT, R25, UR8, PT ;  /* 0x0000000819007c0c */ /* 0x000fe2000bf66070 */
[----:B--2---:R-:W1:Y:S01]  /*0fc0*/  @!P1 LDC.64 R14, c[0x0][0x398] ;  /* 0x0000e600ff0e9b82 */ /* 0x004e620000000a00 */
[----:B------:R-:W-:Y:S01]  /*0fd0*/  SHF.R.S32.HI R29, RZ, 0x1f, R25 ;  /* 0x0000001fff1d7819 */ /* 0x000fe20000011419 */
[----:B------:R-:W-:Y:S01]  /*0fe0*/  @!P1 IMAD R23, R18, R5, R23 ;  /* 0x0000000512179224 */ /* 0x000fe200078e0217 */
[----:B----4-:R-:W-:Y:S02]  /*0ff0*/  @!P1 MOV R8, R64 ;  /* 0x0000004000089202 */ /* 0x010fe40000000f00 */
[----:B------:R-:W-:-:S03]  /*1000*/  @!P1 MOV R9, R67 ;  /* 0x0000004300099202 */ /* 0x000fc60000000f00 */
[----:B------:R-:W2:Y:S01]  /*1010*/  @!P5 LDC.64 R10, c[0x0][0x3a0] ;  /* 0x0000e800ff0adb82 */ /* 0x000ea20000000a00 */
[----:B------:R-:W-:Y:S01]  /*1020*/  ISETP.GE.AND.EX P3, PT, R29, UR9, PT, P3 ;  /* 0x000000091d007c0c */ /* 0x000fe2000bf66330 */
[----:B------:R-:W-:Y:S01]  /*1030*/  @!P1 IMAD.WIDE.U32 R4, R18, R4, R8 ;  /* 0x0000000412049225 */ /* 0x000fe200078e0008 */
[----:B---3--:R-:W-:-:S03]  /*1040*/  @!P4 IADD3 R6, P0, PT, R27, R6, RZ ;  /* 0x000000061b06c210 */ /* 0x008fc60007f1e0ff */
[----:B0-----:R-:W-:Y:S01]  /*1050*/  @!P5 IMAD R8, R19, R12, RZ ;  /* 0x0000000c1308d224 */ /* 0x001fe200078e02ff */
[----:B------:R-:W-:Y:S02]  /*1060*/  @!P1 IADD3 R5, PT, PT, R5, R23, RZ ;  /* 0x0000001705059210 */ /* 0x000fe40007ffe0ff */
[----:B------:R-:W-:Y:S01]  /*1070*/  IADD3 R23, PT, PT, R57, 0x160, RZ ;  /* 0x0000016039177810 */ /* 0x000fe20007ffe0ff */
[----:B------:R-:W-:Y:S01]  /*1080*/  @!P5 IMAD R19, R3, R13, R8 ;  /* 0x0000000d0313d224 */ /* 0x000fe200078e0208 */
[----:B------:R-:W-:Y:S01]  /*1090*/  @!P4 IADD3.X R7, PT, PT, R22, R7, RZ, P0, !PT ;  /* 0x000000071607c210 */ /* 0x000fe200007fe4ff */
[----:B------:R-:W0:Y:S01]  /*10a0*/  @!P5 LDC.64 R8, c[0x0][0x398] ;  /* 0x0000e600ff08db82 */ /* 0x000e220000000a00 */
[C---:B------:R-:W-:Y:S02]  /*10b0*/  @!P1 SHF.L.U32 R17, R4.reuse, 0x1, RZ ;  /* 0x0000000104119819 */ /* 0x040fe400000006ff */
[----:B------:R-:W-:Y:S01]  /*10c0*/  @!P1 SHF.L.U64.HI R16, R4, 0x1, R5 ;  /* 0x0000000104109819 */ /* 0x000fe20000010205 */
[----:B------:R3:W5:Y:S01]  /*10d0*/  @!P4 LDG.E R35, desc[UR6][R6.64] ;  /* 0x000000060623c981 */ /* 0x000762000c1e1900 */
[----:B------:R-:W-:-:S02]  /*10e0*/  @!P5 MOV R4, R64 ;  /* 0x000000400004d202 */ /* 0x000fc40000000f00 */
[----:B------:R-:W-:Y:S02]  /*10f0*/  @!P5 MOV R5, R67 ;  /* 0x000000430005d202 */ /* 0x000fe40000000f00 */
[----:B------:R-:W-:Y:S02]  /*1100*/  ISETP.GE.U32.AND P0, PT, R23, UR8, PT ;  /* 0x0000000817007c0c */ /* 0x000fe4000bf06070 */
[----:B------:R-:W-:Y:S01]  /*1110*/  SHF.R.S32.HI R27, RZ, 0x1f, R23 ;  /* 0x0000001fff1b7819 */ /* 0x000fe20000011417 */
[----:B------:R-:W-:Y:S02]  /*1120*/  @!P5 IMAD.WIDE.U32 R12, R3, R12, R4 ;  /* 0x0000000c030cd225 */ /* 0x000fe400078e0004 */
[----:B------:R-:W4:Y:S01]  /*1130*/  @!P3 LDC.64 R4, c[0x0][0x3f8] ;  /* 0x0000fe00ff04bb82 */ /* 0x000f220000000a00 */
[----:B------:R-:W-:Y:S02]  /*1140*/  ISETP.GE.AND.EX P0, PT, R27, UR9, PT, P0 ;  /* 0x000000091b007c0c */ /* 0x000fe4000bf06300 */
[----:B------:R-:W-:-:S02]  /*1150*/  @!P1 IADD3 R20, P2, PT, R17, R20, RZ ;  /* 0x0000001411149210 */ /* 0x000fc40007f5e0ff */
[----:B------:R-:W-:Y:S02]  /*1160*/  @!P5 IADD3 R3, PT, PT, R13, R19, RZ ;  /* 0x000000130d03d210 */ /* 0x000fe40007ffe0ff */
[----:B------:R-:W-:Y:S01]  /*1170*/  @!P1 IADD3.X R21, PT, PT, R16, R21, RZ, P2, !PT ;  /* 0x0000001510159210 */ /* 0x000fe200017fe4ff */
[----:B------:R-:W4:Y:S01]  /*1180*/  @!P3 LDC.64 R18, c[0x0][0x398] ;  /* 0x0000e600ff12bb82 */ /* 0x000f220000000a00 */
[----:B-1----:R-:W-:Y:S02]  /*1190*/  @!P1 IADD3 R14, P2, PT, R17, R14, RZ ;  /* 0x0000000e110e9210 */ /* 0x002fe40007f5e0ff */
[----:B------:R-:W-:Y:S01]  /*11a0*/  @!P5 SHF.L.U32 R31, R12, 0x1, RZ ;  /* 0x000000010c1fd819 */ /* 0x000fe200000006ff */
[----:B------:R0:W5:Y:S01]  /*11b0*/  @!P1 LDG.E R34, desc[UR6][R20.64] ;  /* 0x0000000614229981 */ /* 0x000162000c1e1900 */
[----:B------:R-:W-:-:S03]  /*11c0*/  MOV R13, RZ ;  /* 0x000000ff000d7202 */ /* 0x000fc60000000f00 */
[----:B---3--:R-:W1:Y:S01]  /*11d0*/  @!P0 LDC.64 R6, c[0x0][0x3f8] ;  /* 0x0000fe00ff068b82 */ /* 0x008e620000000a00 */
[----:B------:R-:W-:Y:S02]  /*11e0*/  @!P1 IADD3.X R15, PT, PT, R16, R15, RZ, P2, !PT ;  /* 0x0000000f100f9210 */ /* 0x000fe400017fe4ff */
[----:B------:R-:W-:Y:S02]  /*11f0*/  @!P5 SHF.L.U64.HI R12, R12, 0x1, R3 ;  /* 0x000000010c0cd819 */ /* 0x000fe40000010203 */
[C---:B--2---:R-:W-:Y:S01]  /*1200*/  @!P5 IADD3 R10, P4, PT, R31.reuse, R10, RZ ;  /* 0x0000000a1f0ad210 */ /* 0x044fe20007f9e0ff */
[----:B------:R2:W5:Y:S01]  /*1210*/  @!P1 LDG.E R13, desc[UR6][R14.64] ;  /* 0x000000060e0d9981 */ /* 0x000562000c1e1900 */
[----:B------:R-:W-:Y:S01]  /*1220*/  MOV R3, RZ ;  /* 0x000000ff00037202 */ /* 0x000fe20000000f00 */
[----:B------:R-:W3:Y:S01]  /*1230*/  @!P3 LDC.64 R16, c[0x0][0x3a0] ;  /* 0x0000e800ff10bb82 */ /* 0x000ee20000000a00 */
[----:B------:R-:W-:Y:S02]  /*1240*/  @!P5 IADD3.X R11, PT, PT, R12, R11, RZ, P4, !PT ;  /* 0x0000000b0c0bd210 */ /* 0x000fe400027fe4ff */
[----:B0-----:R-:W-:-:S02]  /*1250*/  @!P5 IADD3 R20, P1, PT, R31, R8, RZ ;  /* 0x000000081f14d210 */ /* 0x001fc40007f3e0ff */
[----:B------:R-:W-:Y:S01]  /*1260*/  IADD3 R61, PT, PT, R57, 0x180, RZ ;  /* 0x00000180393d7810 */ /* 0x000fe20007ffe0ff */
[----:B------:R0:W5:Y:S01]  /*1270*/  @!P5 LDG.E R3, desc[UR6][R10.64] ;  /* 0x000000060a03d981 */ /* 0x000162000c1e1900 */
[----:B------:R-:W-:Y:S01]  /*1280*/  @!P5 IADD3.X R21, PT, PT, R12, R9, RZ, P1, !PT ;  /* 0x000000090c15d210 */ /* 0x000fe20000ffe4ff */
[----:B----4-:R-:W-:Y:S01]  /*1290*/  @!P3 IMAD R22, R29, R4, RZ ;  /* 0x000000041d16b224 */ /* 0x010fe200078e02ff */
[----:B------:R-:W-:Y:S01]  /*12a0*/  ISETP.GE.U32.AND P1, PT, R61, UR8, PT ;  /* 0x000000083d007c0c */ /* 0x000fe2000bf26070 */
[----:B--2---:R-:W2:Y:S01]  /*12b0*/  @!P0 LDC.64 R14, c[0x0][0x3a0] ;  /* 0x0000e800ff0e8b82 */ /* 0x004ea20000000a00 */
[----:B------:R-:W-:Y:S01]  /*12c0*/  SHF.R.S32.HI R31, RZ, 0x1f, R61 ;  /* 0x0000001fff1f7819 */ /* 0x000fe2000001143d */
[----:B------:R-:W-:Y:S01]  /*12d0*/  @!P3 IMAD R5, R25, R5, R22 ;  /* 0x000000051905b224 */ /* 0x000fe200078e0216 */
[----:B0-----:R-:W-:Y:S02]  /*12e0*/  @!P3 MOV R10, R64 ;  /* 0x00000040000ab202 */ /* 0x001fe40000000f00 */
[----:B------:R-:W-:-:S02]  /*12f0*/  @!P3 MOV R11, R67 ;  /* 0x00000043000bb202 */ /* 0x000fc40000000f00 */
[----:B------:R-:W-:Y:S01]  /*1300*/  ISETP.GE.AND.EX P1, PT, R31, UR9, PT, P1 ;  /* 0x000000091f007c0c */ /* 0x000fe2000bf26310 */
[----:B------:R-:W-:-:S04]  /*1310*/  @!P3 IMAD.WIDE.U32 R24, R25, R4, R10 ;  /* 0x000000041918b225 */ /* 0x000fc800078e000a */
[----:B-1----:R-:W-:Y:S01]  /*1320*/  @!P0 IMAD R10, R27, R6, RZ ;  /* 0x000000061b0a8224 */ /* 0x002fe200078e02ff */
[----:B------:R-:W-:Y:S01]  /*1330*/  @!P3 IADD3 R9, PT, PT, R25, R5, RZ ;  /* 0x000000051909b210 */ /* 0x000fe20007ffe0ff */
[----:B------:R-:W0:Y:S01]  /*1340*/  LDC.64 R26, c[0x0][0x3b8] ;  /* 0x0000ee00ff1a7b82 */ /* 0x000e220000000a00 */
[C---:B------:R-:W-:Y:S01]  /*1350*/  @!P3 SHF.L.U32 R5, R24.reuse, 0x1, RZ ;  /* 0x000000011805b819 */ /* 0x040fe200000006ff */
[----:B------:R-:W-:Y:S01]  /*1360*/  @!P0 IMAD R7, R23, R7, R10 ;  /* 0x0000000717078224 */ /* 0x000fe200078e020a */
[----:B------:R-:W-:Y:S02]  /*1370*/  @!P3 SHF.L.U64.HI R24, R24, 0x1, R9 ;  /* 0x000000011818b819 */ /* 0x000fe40000010209 */
[----:B------:R-:W-:-:S03]  /*1380*/  MOV R4, RZ ;  /* 0x000000ff00047202 */ /* 0x000fc60000000f00 */
[----:B------:R-:W1:Y:S01]  /*1390*/  @!P0 LDC.64 R8, c[0x0][0x398] ;  /* 0x0000e600ff088b82 */ /* 0x000e620000000a00 */
[----:B---3--:R-:W-:Y:S02]  /*13a0*/  @!P3 IADD3 R16, P2, PT, R5, R16, RZ ;  /* 0x000000100510b210 */ /* 0x008fe40007f5e0ff */
[----:B------:R-:W-:Y:S01]  /*13b0*/  IADD3 R59, PT, PT, R57, 0x1a0, RZ ;  /* 0x000001a0393b7810 */ /* 0x000fe20007ffe0ff */
[----:B------:R3:W5:Y:S04]  /*13c0*/  @!P5 LDG.E R4, desc[UR6][R20.64] ;  /* 0x000000061404d981 */ /* 0x000768000c1e1900 */
[----:B------:R-:W4:Y:S01]  /*13d0*/  @!P1 LDC.64 R10, c[0x0][0x3f8] ;  /* 0x0000fe00ff0a9b82 */ /* 0x000f220000000a00 */
[----:B------:R-:W-:Y:S02]  /*13e0*/  @!P3 IADD3.X R17, PT, PT, R24, R17, RZ, P2, !PT ;  /* 0x000000111811b210 */ /* 0x000fe400017fe4ff */
[----:B------:R-:W-:-:S02]  /*13f0*/  ISETP.GE.U32.AND P2, PT, R59, UR8, PT ;  /* 0x000000083b007c0c */ /* 0x000fc4000bf46070 */
[----:B------:R-:W-:Y:S02]  /*1400*/  SHF.R.S32.HI R63, RZ, 0x1f, R59 ;  /* 0x0000001fff3f7819 */ /* 0x000fe4000001143b */
[----:B---3--:R-:W-:Y:S02]  /*1410*/  @!P0 MOV R20, R64 ;  /* 0x0000004000148202 */ /* 0x008fe40000000f00 */
[----:B------:R-:W-:Y:S02]  /*1420*/  @!P0 MOV R21, R67 ;  /* 0x0000004300158202 */ /* 0x000fe40000000f00 */
[----:B------:R-:W-:Y:S02]  /*1430*/  @!P3 IADD3 R18, P4, PT, R5, R18, RZ ;  /* 0x000000120512b210 */ /* 0x000fe40007f9e0ff */
[----:B------:R-:W-:Y:S01]  /*1440*/  ISETP.GE.AND.EX P2, PT, R63, UR9, PT, P2 ;  /* 0x000000093f007c0c */ /* 0x000fe2000bf46320 */
[----:B------:R-:W-:Y:S01]  /*1450*/  @!P0 IMAD.WIDE.U32 R20, R23, R6, R20 ;  /* 0x0000000617148225 */ /* 0x000fe200078e0014 */
[----:B------:R-:W-:-:S02]  /*1460*/  MOV R6, RZ ;  /* 0x000000ff00067202 */ /* 0x000fc40000000f00 */
[----:B------:R-:W-:Y:S02]  /*1470*/  @!P3 IADD3.X R19, PT, PT, R24, R19, RZ, P4, !PT ;  /* 0x000000131813b210 */ /* 0x000fe400027fe4ff */
[----:B------:R-:W-:Y:S02]  /*1480*/  MOV R5, RZ ;  /* 0x000000ff00057202 */ /* 0x000fe40000000f00 */
[----:B------:R-:W-:Y:S01]  /*1490*/  @!P0 IADD3 R7, PT, PT, R21, R7, RZ ;  /* 0x0000000715078210 */ /* 0x000fe20007ffe0ff */
[----:B------:R3:W5:Y:S01]  /*14a0*/  @!P3 LDG.E R6, desc[UR6][R18.64] ;  /* 0x000000061206b981 */ /* 0x000762000c1e1900 */
[C---:B------:R-:W-:Y:S02]  /*14b0*/  @!P0 SHF.L.U32 R23, R20.reuse, 0x1, RZ ;  /* 0x0000000114178819 */ /* 0x040fe400000006ff */
[----:B------:R-:W-:Y:S01]  /*14c0*/  @!P0 SHF.L.U64.HI R20, R20, 0x1, R7 ;  /* 0x0000000114148819 */ /* 0x000fe20000010207 */
[----:B------:R0:W5:Y:S01]  /*14d0*/  @!P3 LDG.E R5, desc[UR6][R16.64] ;  /* 0x000000061005b981 */ /* 0x000162000c1e1900 */
[----:B--2---:R-:W-:-:S02]  /*14e0*/  @!P0 IADD3 R30, P6, PT, R23, R14, RZ ;  /* 0x0000000e171e8210 */ /* 0x004fc40007fde0ff */
[----:B-1----:R-:W-:Y:S01]  /*14f0*/  @!P0 IADD3 R22, P5, PT, R23, R8, RZ ;  /* 0x0000000817168210 */ /* 0x002fe20007fbe0ff */
[----:B---3--:R-:W1:Y:S01]  /*1500*/  @!P1 LDC.64 R18, c[0x0][0x3a0] ;  /* 0x0000e800ff129b82 */ /* 0x008e620000000a00 */
[----:B----4-:R-:W-:Y:S01]  /*1510*/  @!P1 IMAD R8, R31, R10, RZ ;  /* 0x0000000a1f089224 */ /* 0x010fe200078e02ff */
[----:B------:R-:W-:-:S06]  /*1520*/  @!P0 IADD3.X R31, PT, PT, R20, R15, RZ, P6, !PT ;  /* 0x0000000f141f8210 */ /* 0x000fcc00037fe4ff */
[----:B0-----:R-:W0:Y:S01]  /*1530*/  @!P2 LDC.64 R16, c[0x0][0x3f8] ;  /* 0x0000fe00ff10ab82 */ /* 0x001e220000000a00 */
[----:B------:R-:W-:Y:S02]  /*1540*/  @!P1 MOV R32, R64 ;  /* 0x0000004000209202 */ /* 0x000fe40000000f00 */
[----:B------:R-:W-:-:S05]  /*1550*/  @!P1 MOV R33, R67 ;  /* 0x0000004300219202 */ /* 0x000fca0000000f00 */
[----:B------:R-:W2:Y:S01]  /*1560*/  @!P1 LDC.64 R14, c[0x0][0x398] ;  /* 0x0000e600ff0e9b82 */ /* 0x000ea20000000a00 */
[----:B------:R-:W-:Y:S01]  /*1570*/  @!P0 IADD3.X R23, PT, PT, R20, R9, RZ, P5, !PT ;  /* 0x0000000914178210 */ /* 0x000fe20002ffe4ff */
[----:B------:R-:W-:Y:S01]  /*1580*/  @!P1 IMAD R9, R61, R11, R8 ;  /* 0x0000000b3d099224 */ /* 0x000fe200078e0208 */
[----:B------:R-:W-:Y:S01]  /*1590*/  IADD3 R25, PT, PT, R57, 0x1c0, RZ ;  /* 0x000001c039197810 */ /* 0x000fe20007ffe0ff */
[----:B------:R-:W-:Y:S01]  /*15a0*/  @!P1 IMAD.WIDE.U32 R32, R61, R10, R32 ;  /* 0x0000000a3d209225 */ /* 0x000fe200078e0020 */
[----:B------:R-:W-:Y:S02]  /*15b0*/  MOV R7, RZ ;  /* 0x000000ff00077202 */ /* 0x000fe40000000f00 */
[----:B------:R-:W-:Y:S01]  /*15c0*/  MOV R8, RZ ;  /* 0x000000ff00087202 */ /* 0x000fe20000000f00 */
[----:B------:R-:W-:Y:S01]  /*15d0*/  IMAD.WIDE R26, R54, 0x8, R26 ;  /* 0x00000008361a7825 */ /* 0x000fe200078e021a */
[----:B------:R-:W-:Y:S01]  /*15e0*/  ISETP.GE.U32.AND P3, PT, R25, UR8, PT ;  /* 0x0000000819007c0c */ /* 0x000fe2000bf66070 */
[----:B------:R-:W3:Y:S01]  /*15f0*/  @!P2 LDC.64 R20, c[0x0][0x398] ;  /* 0x0000e600ff14ab82 */ /* 0x000ee20000000a00 */
[----:B------:R-:W-:Y:S01]  /*1600*/  SHF.R.S32.HI R29, RZ, 0x1f, R25 ;  /* 0x0000001fff1d7819 */ /* 0x000fe20000011419 */
[----:B------:R-:W5:Y:S01]  /*1610*/  @!P0 LDG.E R7, desc[UR6][R30.64] ;  /* 0x000000061e078981 */ /* 0x000f62000c1e1900 */
[----:B------:R-:W-:-:S02]  /*1620*/  @!P1 IADD3 R9, PT, PT, R33, R9, RZ ;  /* 0x0000000921099210 */ /* 0x000fc40007ffe0ff */
[C---:B------:R-:W-:Y:S01]  /*1630*/  @!P1 SHF.L.U32 R33, R32.reuse, 0x1, RZ ;  /* 0x0000000120219819 */ /* 0x040fe200000006ff */
[----:B------:R4:W5:Y:S01]  /*1640*/  @!P0 LDG.E R8, desc[UR6][R22.64] ;  /* 0x0000000616088981 */ /* 0x000962000c1e1900 */
[----:B------:R-:W-:Y:S01]  /*1650*/  ISETP.GE.AND.EX P3, PT, R29, UR9, PT, P3 ;  /* 0x000000091d007c0c */ /* 0x000fe2000bf66330 */
[----:B0-----:R-:W-:Y:S01]  /*1660*/  @!P2 IMAD R12, R63, R16, RZ ;  /* 0x000000103f0ca224 */ /* 0x001fe200078e02ff */
[----:B------:R-:W-:Y:S01]  /*1670*/  @!P1 SHF.L.U64.HI R32, R32, 0x1, R9 ;  /* 0x0000000120209819 */ /* 0x000fe20000010209 */
[----:B------:R-:W0:Y:S01]  /*1680*/  @!P2 LDC.64 R10, c[0x0][0x3a0] ;  /* 0x0000e800ff0aab82 */ /* 0x000e220000000a00 */
[----:B-1----:R-:W-:Y:S02]  /*1690*/  @!P1 IADD3 R18, P0, PT, R33, R18, RZ ;  /* 0x0000001221129210 */ /* 0x002fe40007f1e0ff */
[----:B------:R-:W-:Y:S02]  /*16a0*/  IADD3 R57, PT, PT, R57, 0x1e0, RZ ;  /* 0x000001e039397810 */ /* 0x000fe40007ffe0ff */
[----:B------:R-:W-:-:S02]  /*16b0*/  @!P1 IADD3.X R19, PT, PT, R32, R19, RZ, P0, !PT ;  /* 0x0000001320139210 */ /* 0x000fc400007fe4ff */
[----:B----4-:R-:W-:Y:S01]  /*16c0*/  @!P2 MOV R22, R64 ;  /* 0x000000400016a202 */ /* 0x010fe20000000f00 */
[----:B------:R-:W1:Y:S01]  /*16d0*/  LDC.64 R30, c[0x0][0x3a8] ;  /* 0x0000ea00ff1e7b82 */ /* 0x000e620000000a00 */
[----:B------:R-:W-:Y:S02]  /*16e0*/  @!P2 MOV R23, R67 ;  /* 0x000000430017a202 */ /* 0x000fe40000000f00 */
[----:B--2---:R-:W-:Y:S01]  /*16f0*/  @!P1 IADD3 R58, P0, PT, R33, R14, RZ ;  /* 0x0000000e213a9210 */ /* 0x004fe20007f1e0ff */
[----:B------:R-:W-:Y:S01]  /*1700*/  @!P2 IMAD R61, R59, R17, R12 ;  /* 0x000000113b3da224 */ /* 0x000fe200078e020c */
[----:B------:R-:W-:Y:S01]  /*1710*/  ISETP.GE.U32.AND P4, PT, R57, UR8, PT ;  /* 0x0000000839007c0c */ /* 0x000fe2000bf86070 */
[----:B------:R-:W-:Y:S01]  /*1720*/  @!P2 IMAD.WIDE.U32 R16, R59, R16, R22 ;  /* 0x000000103b10a225 */ /* 0x000fe200078e0016 */
[----:B------:R-:W-:Y:S01]  /*1730*/  SHF.R.S32.HI R55, RZ, 0x1f, R57 ;  /* 0x0000001fff377819 */ /* 0x000fe20000011439 */
[----:B------:R-:W2:Y:S01]  /*1740*/  @!P3 LDC.64 R22, c[0x0][0x3f8] ;  /* 0x0000fe00ff16bb82 */ /* 0x000ea20000000a00 */
[----:B------:R-:W-:-:S02]  /*1750*/  @!P1 IADD3.X R59, PT, PT, R32, R15, RZ, P0, !PT ;  /* 0x0000000f203b9210 */ /* 0x000fc400007fe4ff */
[----:B------:R-:W4:Y:S01]  /*1760*/  LDG.E.64 R14, desc[UR6][R26.64] ;  /* 0x000000061a0e7981 */ /* 0x000f22000c1e1b00 */
[----:B------:R-:W-:Y:S02]  /*1770*/  ISETP.GE.AND.EX P4, PT, R55, UR9, PT, P4 ;  /* 0x0000000937007c0c */ /* 0x000fe4000bf86340 */
[----:B------:R-:W-:Y:S02]  /*1780*/  @!P2 IADD3 R17, PT, PT, R17, R61, RZ ;  /* 0x0000003d1111a210 */ /* 0x000fe40007ffe0ff */
[----:B------:R-:W-:Y:S02]  /*1790*/  MOV R9, RZ ;  /* 0x000000ff00097202 */ /* 0x000fe40000000f00 */
[C---:B------:R-:W-:Y:S02]  /*17a0*/  @!P2 SHF.L.U32 R33, R16.reuse, 0x1, RZ ;  /* 0x000000011021a819 */ /* 0x040fe400000006ff */
[----:B------:R-:W-:Y:S02]  /*17b0*/  @!P2 SHF.L.U64.HI R12, R16, 0x1, R17 ;  /* 0x00000001100ca819 */ /* 0x000fe40000010211 */
[----:B------:R3:W5:Y:S03]  /*17c0*/  @!P1 LDG.E R9, desc[UR6][R18.64] ;  /* 0x0000000612099981 */ /* 0x000766000c1e1900 */
[----:B------:R-:W1:Y:S01]  /*17d0*/  @!P4 LDC.64 R16, c[0x0][0x3f8] ;  /* 0x0000fe00ff10cb82 */ /* 0x000e620000000a00 */
[----:B------:R-:W-:-:S02]  /*17e0*/  ISETP.NE.AND P0, PT, RZ, UR4, PT ;  /* 0x00000004ff007c0c */ /* 0x000fc4000bf05270 */
[----:B---3--:R-:W-:-:S05]  /*17f0*/  @!P2 IADD3 R32, P6, PT, R33, R20, RZ ;  /* 0x000000142120a210 */ /* 0x008fca0007fde0ff */
[----:B------:R-:W3:Y:S01]  /*1800*/  @!P3 LDC.64 R18, c[0x0][0x3a0] ;  /* 0x0000e800ff12bb82 */ /* 0x000ee20000000a00 */
[----:B0-----:R-:W-:Y:S01]  /*1810*/  @!P2 IADD3 R62, P5, PT, R33, R10, RZ ;  /* 0x0000000a213ea210 */ /* 0x001fe20007fbe0ff */
[----:B--2---:R-:W-:Y:S01]  /*1820*/  @!P3 IMAD R24, R29, R22, RZ ;  /* 0x000000161d18b224 */ /* 0x004fe200078e02ff */
[C---:B------:R-:W-:Y:S02]  /*1830*/  @!P2 IADD3.X R33, PT, PT, R12.reuse, R21, RZ, P6, !PT ;  /* 0x000000150c21a210 */ /* 0x040fe400037fe4ff */
[----:B------:R-:W-:Y:S02]  /*1840*/  @!P3 MOV R28, R64 ;  /* 0x00000040001cb202 */ /* 0x000fe40000000f00 */
[----:B------:R-:W-:Y:S01]  /*1850*/  @!P3 MOV R29, R67 ;  /* 0x00000043001db202 */ /* 0x000fe20000000f00 */
[----:B------:R-:W0:Y:S01]  /*1860*/  @!P3 LDC.64 R20, c[0x0][0x398] ;  /* 0x0000e600ff14bb82 */ /* 0x000e220000000a00 */
[C---:B------:R-:W-:Y:S01]  /*1870*/  @!P3 IMAD R61, R25.reuse, R23, R24 ;  /* 0x00000017193db224 */ /* 0x040fe200078e0218 */
[----:B------:R-:W-:Y:S01]  /*1880*/  @!P2 IADD3.X R63, PT, PT, R12, R11, RZ, P5, !PT ;  /* 0x0000000b0c3fa210 */ /* 0x000fe20002ffe4ff */
[----:B------:R-:W-:Y:S01]  /*1890*/  @!P3 IMAD.WIDE.U32 R28, R25, R22, R28 ;  /* 0x00000016191cb225 */ /* 0x000fe200078e001c */
[----:B------:R-:W-:-:S04]  /*18a0*/  MOV R12, RZ ;  /* 0x000000ff000c7202 */ /* 0x000fc80000000f00 */
[----:B------:R-:W2:Y:S01]  /*18b0*/  @!P4 LDC.64 R22, c[0x0][0x3a0] ;  /* 0x0000e800ff16cb82 */ /* 0x000ea20000000a00 */
[----:B------:R-:W-:-:S07]  /*18c0*/  CS2R R10, SRZ ;  /* 0x00000000000a7805 */ /* 0x000fce000001ff00 */
[----:B------:R-:W2:Y:S01]  /*18d0*/  @!P4 LDC.64 R24, c[0x0][0x398] ;  /* 0x0000e600ff18cb82 */ /* 0x000ea20000000a00 */
[----:B------:R3:W5:Y:S01]  /*18e0*/  @!P2 LDG.E R12, desc[UR6][R32.64] ;  /* 0x00000006200ca981 */ /* 0x000762000c1e1900 */
[----:B-1----:R-:W-:-:S06]  /*18f0*/  @!P4 IMAD R56, R55, R16, RZ ;  /* 0x000000103738c224 */ /* 0x002fcc00078e02ff */
[----:B------:R-:W1:Y:S01]  /*1900*/  @P0 LDC.64 R26, c[0x0][0x3b0] ;  /* 0x0000ec00ff1a0b82 */ /* 0x000e620000000a00 */
[----:B------:R-:W-:Y:S01]  /*1910*/  @!P3 IADD3 R29, PT, PT, R29, R61, RZ ;  /* 0x0000003d1d1db210 */ /* 0x000fe20007ffe0ff */
[----:B------:R3:W5:Y:S01]  /*1920*/  @!P1 LDG.E R10, desc[UR6][R58.64] ;  /* 0x000000063a0a9981 */ /* 0x000762000c1e1900 */
[----:B------:R-:W-:Y:S02]  /*1930*/  LOP3.LUT R55, R52, 0xffff, RZ, 0xc0, !PT ;  /* 0x0000ffff34377812 */ /* 0x000fe400078ec0ff */
[C---:B------:R-:W-:Y:S01]  /*1940*/  @!P3 SHF.L.U32 R61, R28.reuse, 0x1, RZ ;  /* 0x000000011c3db819 */ /* 0x040fe200000006ff */
[----:B------:R0:W5:Y:S01]  /*1950*/  @!P2 LDG.E R11, desc[UR6][R62.64] ;  /* 0x000000063e0ba981 */ /* 0x000162000c1e1900 */
[----:B---3--:R-:W-:Y:S02]  /*1960*/  @!P4 MOV R32, R64 ;  /* 0x000000400020c202 */ /* 0x008fe40000000f00 */
[----:B------:R-:W-:Y:S02]  /*1970*/  @!P4 MOV R33, R67 ;  /* 0x000000430021c202 */ /* 0x000fe40000000f00 */
[----:B------:R-:W-:Y:S01]  /*1980*/  @!P3 SHF.L.U64.HI R58, R28, 0x1, R29 ;  /* 0x000000011c3ab819 */ /* 0x000fe2000001021d */
[----:B------:R-:W-:Y:S01]  /*1990*/  IMAD R59, R60, 0x18, R55 ;  /* 0x000000183c3b7824 */ /* 0x000fe200078e0237 */
[----:B------:R-:W-:Y:S01]  /*19a0*/  @!P3 IADD3 R28, P1, PT, R61, R18, RZ ;  /* 0x000000123d1cb210 */ /* 0x000fe20007f3e0ff */
[----:B0-----:R-:W-:-:S02]  /*19b0*/  @!P4 IMAD R63, R57, R17, R56 ;  /* 0x00000011393fc224 */ /* 0x001fc400078e0238 */
[----:B------:R-:W-:Y:S01]  /*19c0*/  @!P4 IMAD.WIDE.U32 R16, R57, R16, R32 ;  /* 0x000000103910c225 */ /* 0x000fe200078e0020 */
[----:B------:R-:W-:Y:S02]  /*19d0*/  @!P3 IADD3.X R29, PT, PT, R58, R19, RZ, P1, !PT ;  /* 0x000000133a1db210 */ /* 0x000fe40000ffe4ff */
[----:B------:R-:W-:Y:S01]  /*19e0*/  @!P3 IADD3 R20, P1, PT, R61, R20, RZ ;  /* 0x000000143d14b210 */ /* 0x000fe20007f3e0ff */
[----:B------:R-:W-:Y:S01]  /*19f0*/  IMAD.WIDE R18, R59, 0x4, R30 ;  /* 0x000000043b127825 */ /* 0x000fe200078e021e */
[----:B------:R-:W-:Y:S02]  /*1a00*/  @!P4 IADD3 R31, PT, PT, R17, R63, RZ ;  /* 0x0000003f111fc210 */ /* 0x000fe40007ffe0ff */
[----:B------:R-:W-:Y:S02]  /*1a10*/  @!P4 SHF.L.U32 R17, R16, 0x1, RZ ;  /* 0x000000011011c819 */ /* 0x000fe400000006ff */
[----:B------:R-:W-:Y:S01]  /*1a20*/  @!P3 IADD3.X R21, PT, PT, R58, R21, RZ, P1, !PT ;  /* 0x000000153a15b210 */ /* 0x000fe20000ffe4ff */
[----:B-1----:R-:W-:Y:S01]  /*1a30*/  @P0 IMAD.WIDE R26, R59, 0x4, R26 ;  /* 0x000000043b1a0825 */ /* 0x002fe200078e021a */
[----:B------:R-:W-:-:S02]  /*1a40*/  @!P4 SHF.L.U64.HI R16, R16, 0x1, R31 ;  /* 0x000000011010c819 */ /* 0x000fc4000001021f */
[----:B------:R-:W-:Y:S02]  /*1a50*/  CS2R R56, SRZ ;  /* 0x0000000000387805 */ /* 0x000fe4000001ff00 */
[C---:B--2---:R-:W-:Y:S01]  /*1a60*/  @!P4 IADD3 R22, P1, PT, R17.reuse, R22, RZ ;  /* 0x000000161116c210 */ /* 0x044fe20007f3e0ff */
[----:B------:R-:W5:Y:S01]  /*1a70*/  LDG.E.64 R18, desc[UR6][R18.64] ;  /* 0x0000000612127981 */ /* 0x000f62000c1e1b00 */
[----:B------:R-:W-:Y:S02]  /*1a80*/  @!P4 IADD3 R24, P2, PT, R17, R24, RZ ;  /* 0x000000181118c210 */ /* 0x000fe40007f5e0ff */
[----:B------:R-:W-:Y:S02]  /*1a90*/  CS2R R58, SRZ ;  /* 0x00000000003a7805 */ /* 0x000fe4000001ff00 */
[C---:B------:R-:W-:Y:S01]  /*1aa0*/  @!P4 IADD3.X R23, PT, PT, R16.reuse, R23, RZ, P1, !PT ;  /* 0x000000171017c210 */ /* 0x040fe20000ffe4ff */
[----:B------:R-:W5:Y:S01]  /*1ab0*/  @!P3 LDG.E R56, desc[UR6][R28.64] ;  /* 0x000000061c38b981 */ /* 0x000f62000c1e1900 */
[----:B------:R-:W-:-:S03]  /*1ac0*/  @!P4 IADD3.X R25, PT, PT, R16, R25, RZ, P2, !PT ;  /* 0x000000191019c210 */ /* 0x000fc600017fe4ff */
[----:B------:R-:W5:Y:S04]  /*1ad0*/  @!P4 LDG.E R59, desc[UR6][R22.64] ;  /* 0x00000006163bc981 */ /* 0x000f68000c1e1900 */
[----:B------:R-:W5:Y:S01]  /*1ae0*/  @!P4 LDG.E R58, desc[UR6][R24.64] ;  /* 0x00000006183ac981 */ /* 0x000f62000c1e1900 */
[----:B------:R-:W-:-:S03]  /*1af0*/  CS2R R16, SRZ ;  /* 0x0000000000107805 */ /* 0x000fc6000001ff00 */
[----:B------:R0:W5:Y:S04]  /*1b00*/  @!P3 LDG.E R57, desc[UR6][R20.64] ;  /* 0x000000061439b981 */ /* 0x000168000c1e1900 */
[----:B------:R1:W5:Y:S01]  /*1b10*/  @P0 LDG.E.64 R16, desc[UR6][R26.64] ;  /* 0x000000061a100981 */ /* 0x000362000c1e1b00 */
[----:B------:R-:W-:Y:S01]  /*1b20*/  UISETP.NE.AND UP0, UPT, UR4, URZ, UPT ;  /* 0x000000ff0400728c */ /* 0x000fe2000bf05270 */
[----:B----4-:R-:W-:-:S05]  /*1b30*/  FFMA.FTZ R15, -R14, R14, R15 ;  /* 0x0000000e0e0f7223 */ /* 0x010fca000001010f */
        /* <DEDUP_REMOVED lines=9> */
[C---:B------:R-:W-:Y:S01]  /*1bd0*/  FADD.FTZ R22, -R14.reuse, R23 ;  /* 0x000000170e167221 */ /* 0x040fe20000010100 */
[----:B-1----:R-:W-:Y:S02]  /*1be0*/  HADD2.F32 R20, -RZ, R49.H1_H1 ;  /* 0x30000031ff147230 */ /* 0x002fe40000004100 */
[----:B------:R-:W-:Y:S01]  /*1bf0*/  FADD.FTZ R24, -R14, R25 ;  /* 0x000000190e187221 */ /* 0x000fe20000010100 */
[----:B------:R-:W-:-:S02]  /*1c00*/  HADD2.F32 R29, -RZ, R48.H1_H1 ;  /* 0x30000030ff1d7230 */ /* 0x000fc40000004100 */
[----:B------:R-:W-:Y:S01]  /*1c10*/  FMUL.FTZ R25, R18, R21 ;  /* 0x0000001512197220 */ /* 0x000fe20000410000 */
[-C--:B0-----:R-:W-:Y:S01]  /*1c20*/  FMUL.FTZ R22, R22, R15.reuse ;  /* 0x0000000f16167220 */ /* 0x081fe20000410000 */
[----:B------:R-:W-:Y:S01]  /*1c30*/  FMUL.FTZ R23, R24, R15 ;  /* 0x0000000f18177220 */ /* 0x000fe20000410000 */
[----:B------:R-:W-:Y:S01]  /*1c40*/  FMUL.FTZ R26, R19, R20 ;  /* 0x00000014131a7220 */ /* 0x000fe20000410000 */
[----:B------:R-:W-:Y:S01]  /*1c50*/  FADD.FTZ R27, RZ, R25 ;  /* 0x00000019ff1b7221 */ /* 0x000fe20000010000 */
[----:B------:R-:W-:Y:S01]  /*1c60*/  FFMA.FTZ R24, R22, R25, RZ ;  /* 0x0000001916187223 */ /* 0x000fe200000100ff */
[----:B------:R-:W-:Y:S02]  /*1c70*/  HADD2.F32 R25, -RZ, R48.H0_H0 ;  /* 0x20000030ff197230 */ /* 0x000fe40000004100 */
[----:B------:R-:W-:Y:S01]  /*1c80*/  FFMA.FTZ R30, R21, R22, RZ ;  /* 0x00000016151e7223 */ /* 0x000fe200000100ff */
[--C-:B------:R-:W-:Y:S02]  /*1c90*/  HADD2.F32 R31, -RZ, R47.reuse.H0_H0 ;  /* 0x2000002fff1f7230 */ /* 0x100fe40000004100 */
[C---:B------:R-:W-:Y:S01]  /*1ca0*/  FADD.FTZ R22, -R14.reuse, R29 ;  /* 0x0000001d0e167221 */ /* 0x040fe20000010100 */
[----:B------:R-:W-:Y:S01]  /*1cb0*/  FFMA.FTZ R24, R23, R26, R24 ;  /* 0x0000001a17187223 */ /* 0x000fe20000010018 */
[----:B------:R-:W-:Y:S01]  /*1cc0*/  FADD.FTZ R28, -R14, R25 ;  /* 0x000000190e1c7221 */ /* 0x000fe20000010100 */
[----:B------:R-:W-:Y:S01]  /*1cd0*/  FFMA.FTZ R29, R20, R23, RZ ;  /* 0x00000017141d7223 */ /* 0x000fe200000100ff */
[----:B------:R-:W-:Y:S01]  /*1ce0*/  FADD.FTZ R27, R26, R27 ;  /* 0x0000001b1a1b7221 */ /* 0x000fe20000010000 */
[----:B------:R-:W-:Y:S01]  /*1cf0*/  FMUL.FTZ R23, R22, R15 ;  /* 0x0000000f16177220 */ /* 0x000fe20000410000 */
[----:B------:R-:W-:-:S02]  /*1d00*/  HADD2.F32 R26, -RZ, R47.H1_H1 ;  /* 0x3000002fff1a7230 */ /* 0x000fc40000004100 */
[----:B------:R-:W-:Y:S01]  /*1d10*/  FADD.FTZ R32, RZ, R21 ;  /* 0x00000015ff207221 */ /* 0x000fe20000010000 */
[----:B------:R-:W-:Y:S02]  /*1d20*/  HADD2.F32 R33, -RZ, R46.H0_H0 ;  /* 0x2000002eff217230 */ /* 0x000fe40000004100 */
[----:B------:R-:W-:Y:S01]  /*1d30*/  FMUL.FTZ R25, R28, R15 ;  /* 0x0000000f1c197220 */ /* 0x000fe20000410000 */
[----:B------:R-:W-:Y:S01]  /*1d40*/  FMUL.FTZ R22, R18, R31 ;  /* 0x0000001f12167220 */ /* 0x000fe20000410000 */
[----:B------:R-:W-:Y:S01]  /*1d50*/  FADD.FTZ R21, RZ, R20 ;  /* 0x00000014ff157221 */ /* 0x000fe20000010000 */
[C---:B------:R-:W-:Y:S01]  /*1d60*/  FFMA.FTZ R20, R26.reuse, R23, R29 ;  /* 0x000000171a147223 */ /* 0x040fe2000001001d */
[----:B------:R-:W-:Y:S01]  /*1d70*/  FFMA.FTZ R30, R31, R25, R30 ;  /* 0x000000191f1e7223 */ /* 0x000fe2000001001e */
[----:B------:R-:W-:Y:S01]  /*1d80*/  FADD.FTZ R27, R27, R22 ;  /* 0x000000161b1b7221 */ /* 0x000fe20000010000 */
[----:B------:R-:W-:Y:S01]  /*1d90*/  FFMA.FTZ R24, R25, R22, R24 ;  /* 0x0000001619187223 */ /* 0x000fe20000010018 */
[----:B------:R-:W-:Y:S01]  /*1da0*/  FADD.FTZ R21, R26, R21 ;  /* 0x000000151a157221 */ /* 0x000fe20000010000 */
[----:B------:R-:W-:Y:S01]  /*1db0*/  FADD.FTZ R22, -R14, R33 ;  /* 0x000000210e167221 */ /* 0x000fe20000010100 */
[----:B------:R-:W-:Y:S01]  /*1dc0*/  FMUL.FTZ R26, R19, R26 ;  /* 0x0000001a131a7220 */ /* 0x000fe20000410000 */
[----:B------:R-:W-:-:S02]  /*1dd0*/  HADD2.F32 R25, -RZ, R45.H0_H0 ;  /* 0x2000002dff197230 */ /* 0x000fc40000004100 */
[----:B------:R-:W-:Y:S01]  /*1de0*/  FADD.FTZ R32, R31, R32 ;  /* 0x000000201f207221 */ /* 0x000fe20000010000 */
[----:B------:R-:W-:Y:S01]  /*1df0*/  FMUL.FTZ R29, R22, R15 ;  /* 0x0000000f161d7220 */ /* 0x000fe20000410000 */
[----:B------:R-:W-:Y:S01]  /*1e00*/  FFMA.FTZ R24, R23, R26, R24 ;  /* 0x0000001a17187223 */ /* 0x000fe20000010018 */
[----:B------:R-:W-:Y:S01]  /*1e10*/  FADD.FTZ R27, R26, R27 ;  /* 0x0000001b1a1b7221 */ /* 0x000fe20000010000 */
[----:B------:R-:W-:Y:S02]  /*1e20*/  HADD2.F32 R23, -RZ, R46.H1_H1 ;  /* 0x3000002eff177230 */ /* 0x000fe40000004100 */
[----:B------:R-:W-:Y:S01]  /*1e30*/  FMUL.FTZ R22, R18, R25 ;  /* 0x0000001912167220 */ /* 0x000fe20000410000 */
[----:B------:R-:W-:Y:S01]  /*1e40*/  FADD.FTZ R32, R32, R25 ;  /* 0x0000001920207221 */ /* 0x000fe20000010000 */
[----:B------:R-:W-:Y:S01]  /*1e50*/  FFMA.FTZ R30, R25, R29, R30 ;  /* 0x0000001d191e7223 */ /* 0x000fe2000001001e */
[----:B------:R-:W-:Y:S02]  /*1e60*/  HADD2.F32 R25, -RZ, R44.H0_H0 ;  /* 0x2000002cff197230 */ /* 0x000fe40000004100 */
[----:B------:R-:W-:Y:S01]  /*1e70*/  FADD.FTZ R26, R27, R22 ;  /* 0x000000161b1a7221 */ /* 0x000fe20000010000 */
[----:B------:R-:W-:Y:S01]  /*1e80*/  FFMA.FTZ R29, R29, R22, R24 ;  /* 0x000000161d1d7223 */ /* 0x000fe20000010018 */
[----:B------:R-:W-:Y:S01]  /*1e90*/  FADD.FTZ R22, -R14, R23 ;  /* 0x000000170e167221 */ /* 0x000fe20000010100 */
[----:B------:R-:W-:-:S02]  /*1ea0*/  HADD2.F32 R23, -RZ, R45.H1_H1 ;  /* 0x3000002dff177230 */ /* 0x000fc40000004100 */
[----:B------:R-:W-:Y:S01]  /*1eb0*/  FADD.FTZ R24, -R14, R25 ;  /* 0x000000190e187221 */ /* 0x000fe20000010100 */
[--C-:B------:R-:W-:Y:S02]  /*1ec0*/  HADD2.F32 R31, -RZ, R43.reuse.H0_H0 ;  /* 0x2000002bff1f7230 */ /* 0x100fe40000004100 */
[-C--:B------:R-:W-:Y:S01]  /*1ed0*/  FMUL.FTZ R22, R22, R15.reuse ;  /* 0x0000000f16167220 */ /* 0x080fe20000410000 */
[----:B------:R-:W-:Y:S02]  /*1ee0*/  HADD2.F32 R27, -RZ, R44.H1_H1 ;  /* 0x3000002cff1b7230 */ /* 0x000fe40000004100 */
[----:B------:R-:W-:Y:S01]  /*1ef0*/  FMUL.FTZ R62, R24, R15 ;  /* 0x0000000f183e7220 */ /* 0x000fe20000410000 */
[----:B------:R-:W-:Y:S01]  /*1f00*/  FADD.FTZ R24, R21, R23 ;  /* 0x0000001715187221 */ /* 0x000fe20000010000 */
[----:B------:R-:W-:Y:S01]  /*1f10*/  FFMA.FTZ R25, R23, R22, R20 ;  /* 0x0000001617197223 */ /* 0x000fe20000010014 */
[----:B------:R-:W-:Y:S01]  /*1f20*/  FMUL.FTZ R23, R19, R23 ;  /* 0x0000001713177220 */ /* 0x000fe20000410000 */
[----:B------:R-:W-:Y:S01]  /*1f30*/  FADD.FTZ R20, R32, R31 ;  /* 0x0000001f20147221 */ /* 0x000fe20000010000 */
[----:B------:R-:W-:Y:S01]  /*1f40*/  FFMA.FTZ R21, R31, R62, R30 ;  /* 0x0000003e1f157223 */ /* 0x000fe2000001001e */
[----:B------:R-:W-:Y:S01]  /*1f50*/  FMUL.FTZ R31, R18, R31 ;  /* 0x0000001f121f7220 */ /* 0x000fe20000410000 */
[----:B------:R-:W-:Y:S01]  /*1f60*/  FADD.FTZ R26, R23, R26 ;  /* 0x0000001a171a7221 */ /* 0x000fe20000010000 */
[----:B------:R-:W-:Y:S01]  /*1f70*/  FFMA.FTZ R29, R22, R23, R29 ;  /* 0x00000017161d7223 */ /* 0x000fe2000001001d */
[----:B------:R-:W-:Y:S01]  /*1f80*/  FADD.FTZ R28, -R14, R27 ;  /* 0x0000001b0e1c7221 */ /* 0x000fe20000010100 */
[----:B------:R-:W-:-:S02]  /*1f90*/  HADD2.F32 R22, -RZ, R43.H1_H1 ;  /* 0x3000002bff167230 */ /* 0x000fc40000004100 */
[----:B------:R-:W-:Y:S01]  /*1fa0*/  FADD.FTZ R26, R26, R31 ;  /* 0x0000001f1a1a7221 */ /* 0x000fe20000010000 */
[----:B------:R-:W-:Y:S01]  /*1fb0*/  FFMA.FTZ R29, R62, R31, R29 ;  /* 0x0000001f3e1d7223 */ /* 0x000fe2000001001d */
[--C-:B------:R-:W-:Y:S02]  /*1fc0*/  HADD2.F32 R27, -RZ, R42.reuse.H0_H0 ;  /* 0x2000002aff1b7230 */ /* 0x100fe40000004100 */
[----:B------:R-:W-:Y:S01]  /*1fd0*/  FMUL.FTZ R28, R28, R15 ;  /* 0x0000000f1c1c7220 */ /* 0x000fe20000410000 */
[----:B------:R-:W-:Y:S02]  /*1fe0*/  HADD2.F32 R31, -RZ, R42.H1_H1 ;  /* 0x3000002aff1f7230 */ /* 0x000fe40000004100 */
[----:B------:R-:W-:Y:S01]  /*1ff0*/  FMUL.FTZ R23, R19, R22 ;  /* 0x0000001613177220 */ /* 0x000fe20000410000 */
[----:B------:R-:W-:Y:S01]  /*2000*/  FADD.FTZ R24, R24, R22 ;  /* 0x0000001618187221 */ /* 0x000fe20000010000 */
[----:B------:R-:W-:Y:S01]  /*2010*/  FFMA.FTZ R25, R22, R28, R25 ;  /* 0x0000001c16197223 */ /* 0x000fe20000010019 */
[----:B------:R-:W-:Y:S01]  /*2020*/  FADD.FTZ R30, -R14, R27 ;  /* 0x0000001b0e1e7221 */ /* 0x000fe20000010100 */
[----:B------:R-:W-:-:S02]  /*2030*/  HADD2.F32 R22, -RZ, R41.H0_H0 ;  /* 0x20000029ff167230 */ /* 0x000fc40000004100 */
[----:B------:R-:W-:Y:S01]  /*2040*/  FADD.FTZ R32, -R14, R31 ;  /* 0x0000001f0e207221 */ /* 0x000fe20000010100 */
[----:B------:R-:W-:Y:S01]  /*2050*/  FFMA.FTZ R29, R28, R23, R29 ;  /* 0x000000171c1d7223 */ /* 0x000fe2000001001d */
[----:B------:R-:W-:Y:S02]  /*2060*/  HADD2.F32 R28, -RZ, R41.H1_H1 ;  /* 0x30000029ff1c7230 */ /* 0x000fe40000004100 */
[-C--:B------:R-:W-:Y:S01]  /*2070*/  FMUL.FTZ R30, R30, R15.reuse ;  /* 0x0000000f1e1e7220 */ /* 0x080fe20000410000 */
[----:B------:R-:W-:Y:S01]  /*2080*/  FMUL.FTZ R32, R32, R15 ;  /* 0x0000000f20207220 */ /* 0x000fe20000410000 */
[----:B------:R-:W-:Y:S01]  /*2090*/  FADD.FTZ R26, R23, R26 ;  /* 0x0000001a171a7221 */ /* 0x000fe20000010000 */
[----:B------:R-:W-:Y:S02]  /*20a0*/  HADD2.F32 R33, -RZ, R40.H0_H0 ;  /* 0x20000028ff217230 */ /* 0x000fe40000004100 */
[----:B------:R-:W-:Y:S01]  /*20b0*/  FMUL.FTZ R31, R18, R22 ;  /* 0x00000016121f7220 */ /* 0x000fe20000410000 */
[----:B------:R-:W-:Y:S01]  /*20c0*/  FADD.FTZ R23, R20, R22 ;  /* 0x0000001614177221 */ /* 0x000fe20000010000 */
[----:B------:R-:W-:Y:S01]  /*20d0*/  FFMA.FTZ R27, R22, R30, R21 ;  /* 0x0000001e161b7223 */ /* 0x000fe20000010015 */
[----:B------:R-:W-:Y:S01]  /*20e0*/  FFMA.FTZ R21, R28, R32, R25 ;  /* 0x000000201c157223 */ /* 0x000fe20000010019 */
[----:B------:R-:W-:-:S02]  /*20f0*/  HADD2.F32 R22, -RZ, R39.H0_H0 ;  /* 0x20000027ff167230 */ /* 0x000fc40000004100 */
[----:B------:R-:W-:Y:S01]  /*2100*/  FADD.FTZ R20, R24, R28 ;  /* 0x0000001c18147221 */ /* 0x000fe20000010000 */
[----:B------:R-:W-:Y:S01]  /*2110*/  FMUL.FTZ R25, R19, R28 ;  /* 0x0000001c13197220 */ /* 0x000fe20000410000 */
[----:B------:R-:W-:Y:S01]  /*2120*/  FADD.FTZ R26, R26, R31 ;  /* 0x0000001f1a1a7221 */ /* 0x000fe20000010000 */
[----:B------:R-:W-:Y:S01]  /*2130*/  FFMA.FTZ R29, R30, R31, R29 ;  /* 0x0000001f1e1d7223 */ /* 0x000fe2000001001d */
[----:B------:R-:W-:Y:S01]  /*2140*/  FADD.FTZ R24, -R14, R33 ;  /* 0x000000210e187221 */ /* 0x000fe20000010100 */
[----:B------:R-:W-:Y:S01]  /*2150*/  FMUL.FTZ R31, R18, R22 ;  /* 0x00000016121f7220 */ /* 0x000fe20000410000 */
[----:B------:R-:W-:Y:S01]  /*2160*/  FADD.FTZ R26, R25, R26 ;  /* 0x0000001a191a7221 */ /* 0x000fe20000010000 */
[----:B------:R-:W-:Y:S01]  /*2170*/  FFMA.FTZ R29, R32, R25, R29 ;  /* 0x00000019201d7223 */ /* 0x000fe2000001001d */
[----:B------:R-:W-:Y:S01]  /*2180*/  FMUL.FTZ R24, R24, R15 ;  /* 0x0000000f18187220 */ /* 0x000fe20000410000 */
[----:B------:R-:W-:Y:S02]  /*2190*/  HADD2.F32 R25, -RZ, R40.H1_H1 ;  /* 0x30000028ff197230 */ /* 0x000fe40000004100 */
[----:B------:R-:W-:Y:S01]  /*21a0*/  FADD.FTZ R28, R26, R31 ;  /* 0x0000001f1a1c7221 */ /* 0x000fe20000010000 */
[----:B------:R-:W-:-:S02]  /*21b0*/  HADD2.F32 R33, -RZ, R38.H0_H0 ;  /* 0x20000026ff217230 */ /* 0x000fc40000004100 */
[----:B------:R-:W-:Y:S01]  /*21c0*/  FFMA.FTZ R27, R22, R24, R27 ;  /* 0x00000018161b7223 */ /* 0x000fe2000001001b */
[----:B------:R-:W-:Y:S01]  /*21d0*/  FFMA.FTZ R31, R24, R31, R29 ;  /* 0x0000001f181f7223 */ /* 0x000fe2000001001d */
[C---:B------:R-:W-:Y:S01]  /*21e0*/  FADD.FTZ R24, -R14.reuse, R25 ;  /* 0x000000190e187221 */ /* 0x040fe20000010100 */
[----:B------:R-:W-:Y:S01]  /*21f0*/  FADD.FTZ R23, R23, R22 ;  /* 0x0000001617177221 */ /* 0x000fe20000010000 */
[----:B------:R-:W-:Y:S02]  /*2200*/  HADD2.F32 R22, -RZ, R39.H1_H1 ;  /* 0x30000027ff167230 */ /* 0x000fe40000004100 */
[----:B------:R-:W-:Y:S01]  /*2210*/  FADD.FTZ R26, -R14, R33 ;  /* 0x000000210e1a7221 */ /* 0x000fe20000010100 */
[----:B------:R-:W-:Y:S01]  /*2220*/  FMUL.FTZ R24, R24, R15 ;  /* 0x0000000f18187220 */ /* 0x000fe20000410000 */
[----:B------:R-:W-:Y:S02]  /*2230*/  HADD2.F32 R33, -RZ, R38.H1_H1 ;  /* 0x30000026ff217230 */ /* 0x000fe40000004100 */
[----:B------:R-:W-:-:S02]  /*2240*/  HADD2.F32 R30, -RZ, R37.H0_H0 ;  /* 0x20000025ff1e7230 */ /* 0x000fc40000004100 */
[----:B------:R-:W-:Y:S01]  /*2250*/  FMUL.FTZ R32, R26, R15 ;  /* 0x0000000f1a207220 */ /* 0x000fe20000410000 */
[----:B------:R-:W-:Y:S01]  /*2260*/  FADD.FTZ R25, R20, R22 ;  /* 0x0000001614197221 */ /* 0x000fe20000010000 */
[----:B------:R-:W-:Y:S01]  /*2270*/  FFMA.FTZ R26, R22, R24, R21 ;  /* 0x00000018161a7223 */ /* 0x000fe20000010015 */
[----:B------:R-:W-:Y:S01]  /*2280*/  FMUL.FTZ R29, R19, R22 ;  /* 0x00000016131d7220 */ /* 0x000fe20000410000 */
[----:B------:R-:W-:Y:S01]  /*2290*/  FADD.FTZ R22, -R14, R33 ;  /* 0x000000210e167221 */ /* 0x000fe20000010100 */
[----:B------:R-:W-:Y:S01]  /*22a0*/  FADD.FTZ R20, R23, R30 ;  /* 0x0000001e17147221 */ /* 0x000fe20000010000 */
[----:B------:R-:W-:Y:S01]  /*22b0*/  FFMA.FTZ R21, R30, R32, R27 ;  /* 0x000000201e157223 */ /* 0x000fe2000001001b */
[----:B------:R-:W-:Y:S01]  /*22c0*/  FMUL.FTZ R27, R18, R30 ;  /* 0x0000001e121b7220 */ /* 0x000fe20000410000 */
[----:B------:R-:W-:Y:S01]  /*22d0*/  FADD.FTZ R28, R29, R28 ;  /* 0x0000001c1d1c7221 */ /* 0x000fe20000010000 */
[----:B------:R-:W-:Y:S01]  /*22e0*/  FFMA.FTZ R31, R24, R29, R31 ;  /* 0x0000001d181f7223 */ /* 0x000fe2000001001f */
[----:B------:R-:W-:-:S02]  /*22f0*/  HADD2.F32 R23, -RZ, R37.H1_H1 ;  /* 0x30000025ff177230 */ /* 0x000fc40000004100 */
[----:B------:R-:W-:Y:S01]  /*2300*/  FMUL.FTZ R22, R22, R15 ;  /* 0x0000000f16167220 */ /* 0x000fe20000410000 */
[----:B------:R-:W-:Y:S01]  /*2310*/  FADD.FTZ R28, R28, R27 ;  /* 0x0000001b1c1c7221 */ /* 0x000fe20000010000 */
[----:B------:R-:W-:Y:S01]  /*2320*/  FFMA.FTZ R31, R32, R27, R31 ;  /* 0x0000001b201f7223 */ /* 0x000fe2000001001f */
[--C-:B------:R-:W-:Y:S02]  /*2330*/  HADD2.F32 R29, -RZ, R36.reuse.H0_H0 ;  /* 0x20000024ff1d7230 */ /* 0x100fe40000004100 */
[----:B------:R-:W-:Y:S01]  /*2340*/  FMUL.FTZ R27, R19, R23 ;  /* 0x00000017131b7220 */ /* 0x000fe20000410000 */
[----:B------:R-:W-:Y:S01]  /*2350*/  FADD.FTZ R25, R25, R23 ;  /* 0x0000001719197221 */ /* 0x000fe20000010000 */
[----:B------:R-:W-:Y:S01]  /*2360*/  FFMA.FTZ R26, R23, R22, R26 ;  /* 0x00000016171a7223 */ /* 0x000fe2000001001a */
[----:B------:R-:W-:Y:S02]  /*2370*/  HADD2.F32 R23, -RZ, R36.H1_H1 ;  /* 0x30000024ff177230 */ /* 0x000fe40000004100 */
[----:B------:R-:W-:Y:S01]  /*2380*/  FFMA.FTZ R31, R22, R27, R31 ;  /* 0x0000001b161f7223 */ /* 0x000fe2000001001f */
[----:B------:R-:W-:Y:S01]  /*2390*/  FADD.FTZ R24, -R14, R29 ;  /* 0x0000001d0e187221 */ /* 0x000fe20000010100 */
[----:B------:R-:W-:-:S02]  /*23a0*/  HADD2.F32 R22, -RZ, R35.H0_H0 ;  /* 0x20000023ff167230 */ /* 0x000fc40000004100 */
[----:B------:R-:W-:Y:S01]  /*23b0*/  FADD.FTZ R28, R27, R28 ;  /* 0x0000001c1b1c7221 */ /* 0x000fe20000010000 */
[----:B------:R-:W-:Y:S01]  /*23c0*/  FADD.FTZ R30, -R14, R23 ;  /* 0x000000170e1e7221 */ /* 0x000fe20000010100 */
[----:B------:R-:W-:Y:S02]  /*23d0*/  HADD2.F32 R23, -RZ, R35.H1_H1 ;  /* 0x30000023ff177230 */ /* 0x000fe40000004100 */
[-C--:B------:R-:W-:Y:S01]  /*23e0*/  FMUL.FTZ R24, R24, R15.reuse ;  /* 0x0000000f18187220 */ /* 0x080fe20000410000 */
[----:B------:R-:W-:Y:S02]  /*23f0*/  HADD2.F32 R61, -RZ, R34.H0_H0 ;  /* 0x20000022ff3d7230 */ /* 0x000fe40000004100 */
[----:B------:R-:W-:Y:S01]  /*2400*/  FMUL.FTZ R30, R30, R15 ;  /* 0x0000000f1e1e7220 */ /* 0x000fe20000410000 */
[----:B------:R-:W-:Y:S01]  /*2410*/  FMUL.FTZ R33, R18, R22 ;  /* 0x0000001612217220 */ /* 0x000fe20000410000 */
[----:B------:R-:W-:Y:S01]  /*2420*/  FADD.FTZ R27, R20, R22 ;  /* 0x00000016141b7221 */ /* 0x000fe20000010000 */
[----:B------:R-:W-:Y:S01]  /*2430*/  FFMA.FTZ R29, R22, R24, R21 ;  /* 0x00000018161d7223 */ /* 0x000fe20000010015 */
[----:B------:R-:W-:Y:S01]  /*2440*/  FADD.FTZ R20, R25, R23 ;  /* 0x0000001719147221 */ /* 0x000fe20000010000 */
[----:B------:R-:W-:Y:S01]  /*2450*/  FFMA.FTZ R21, R23, R30, R26 ;  /* 0x0000001e17157223 */ /* 0x000fe2000001001a */
[----:B------:R-:W-:Y:S01]  /*2460*/  FFMA.FTZ R31, R24, R33, R31 ;  /* 0x00000021181f7223 */ /* 0x000fe2000001001f */
[----:B------:R-:W-:Y:S01]  /*2470*/  FMUL.FTZ R23, R19, R23 ;  /* 0x0000001713177220 */ /* 0x000fe20000410000 */
[----:B------:R-:W-:Y:S01]  /*2480*/  FADD.FTZ R28, R28, R33 ;  /* 0x000000211c1c7221 */ /* 0x000fe20000010000 */
[----:B------:R-:W-:Y:S01]  /*2490*/  FADD.FTZ R24, -R14, R61 ;  /* 0x0000003d0e187221 */ /* 0x000fe20000010100 */
[----:B------:R-:W-:-:S02]  /*24a0*/  HADD2.F32 R22, -RZ, R13.H0_H0 ;  /* 0x2000000dff167230 */ /* 0x000fc40000004100 */
[----:B------:R-:W-:Y:S01]  /*24b0*/  FFMA.FTZ R31, R30, R23, R31 ;  /* 0x000000171e1f7223 */ /* 0x000fe2000001001f */
[----:B------:R-:W-:Y:S01]  /*24c0*/  FADD.FTZ R28, R23, R28 ;  /* 0x0000001c171c7221 */ /* 0x000fe20000010000 */
[----:B------:R-:W-:Y:S01]  /*24d0*/  FMUL.FTZ R24, R24, R15 ;  /* 0x0000000f18187220 */ /* 0x000fe20000410000 */
[----:B------:R-:W-:Y:S02]  /*24e0*/  HADD2.F32 R23, -RZ, R34.H1_H1 ;  /* 0x30000022ff177230 */ /* 0x000fe40000004100 */
[----:B------:R-:W-:Y:S01]  /*24f0*/  FMUL.FTZ R25, R18, R22 ;  /* 0x0000001612197220 */ /* 0x000fe20000410000 */
[----:B------:R-:W-:Y:S01]  /*2500*/  FADD.FTZ R27, R27, R22 ;  /* 0x000000161b1b7221 */ /* 0x000fe20000010000 */
[----:B------:R-:W-:Y:S01]  /*2510*/  FFMA.FTZ R29, R22, R24, R29 ;  /* 0x00000018161d7223 */ /* 0x000fe2000001001d */
[----:B------:R-:W-:Y:S02]  /*2520*/  HADD2.F32 R61, -RZ, R3.H0_H0 ;  /* 0x20000003ff3d7230 */ /* 0x000fe40000004100 */
[----:B------:R-:W-:Y:S01]  /*2530*/  FFMA.FTZ R33, R24, R25, R31 ;  /* 0x0000001918217223 */ /* 0x000fe2000001001f */
[----:B------:R-:W-:-:S02]  /*2540*/  HADD2.F32 R22, -RZ, R13.H1_H1 ;  /* 0x3000000dff167230 */ /* 0x000fc40000004100 */
[C---:B------:R-:W-:Y:S01]  /*2550*/  FADD.FTZ R24, -R14.reuse, R23 ;  /* 0x000000170e187221 */ /* 0x040fe20000010100 */
[--C-:B------:R-:W-:Y:S02]  /*2560*/  HADD2.F32 R26, -RZ, R4.reuse.H0_H0 ;  /* 0x20000004ff1a7230 */ /* 0x100fe40000004100 */
[----:B------:R-:W-:Y:S01]  /*2570*/  FADD.FTZ R30, -R14, R61 ;  /* 0x0000003d0e1e7221 */ /* 0x000fe20000010100 */
[----:B------:R-:W-:Y:S02]  /*2580*/  HADD2.F32 R61, -RZ, R3.H1_H1 ;  /* 0x30000003ff3d7230 */ /* 0x000fe40000004100 */
[-C--:B------:R-:W-:Y:S01]  /*2590*/  FMUL.FTZ R24, R24, R15.reuse ;  /* 0x0000000f18187220 */ /* 0x080fe20000410000 */
[----:B------:R-:W-:Y:S01]  /*25a0*/  FMUL.FTZ R31, R19, R22 ;  /* 0x00000016131f7220 */ /* 0x000fe20000410000 */
[----:B------:R-:W-:Y:S01]  /*25b0*/  FADD.FTZ R28, R28, R25 ;  /* 0x000000191c1c7221 */ /* 0x000fe20000010000 */
[----:B------:R-:W-:Y:S01]  /*25c0*/  FMUL.FTZ R30, R30, R15 ;  /* 0x0000000f1e1e7220 */ /* 0x000fe20000410000 */
[----:B------:R-:W-:Y:S01]  /*25d0*/  FFMA.FTZ R25, R22, R24, R21 ;  /* 0x0000001816197223 */ /* 0x000fe20000010015 */
[----:B------:R-:W-:Y:S01]  /*25e0*/  FFMA.FTZ R33, R24, R31, R33 ;  /* 0x0000001f18217223 */ /* 0x000fe20000010021 */
[----:B------:R-:W-:Y:S01]  /*25f0*/  FADD.FTZ R23, R20, R22 ;  /* 0x0000001614177221 */ /* 0x000fe20000010000 */
[----:B------:R-:W-:Y:S01]  /*2600*/  FADD.FTZ R24, -R14, R61 ;  /* 0x0000003d0e187221 */ /* 0x000fe20000010100 */
[----:B------:R-:W-:Y:S01]  /*2610*/  FADD.FTZ R20, R27, R26 ;  /* 0x0000001a1b147221 */ /* 0x000fe20000010000 */
[----:B------:R-:W-:Y:S01]  /*2620*/  FFMA.FTZ R21, R26, R30, R29 ;  /* 0x0000001e1a157223 */ /* 0x000fe2000001001d */
[----:B------:R-:W-:Y:S01]  /*2630*/  FMUL.FTZ R27, R18, R26 ;  /* 0x0000001a121b7220 */ /* 0x000fe20000410000 */
[----:B------:R-:W-:Y:S01]  /*2640*/  FADD.FTZ R28, R31, R28 ;  /* 0x0000001c1f1c7221 */ /* 0x000fe20000010000 */
[----:B------:R-:W-:-:S02]  /*2650*/  HADD2.F32 R22, -RZ, R4.H1_H1 ;  /* 0x30000004ff167230 */ /* 0x000fc40000004100 */
[----:B------:R-:W-:Y:S01]  /*2660*/  FMUL.FTZ R24, R24, R15 ;  /* 0x0000000f18187220 */ /* 0x000fe20000410000 */
[--C-:B------:R-:W-:Y:S02]  /*2670*/  HADD2.F32 R29, -RZ, R5.reuse.H0_H0 ;  /* 0x20000005ff1d7230 */ /* 0x100fe40000004100 */
[----:B------:R-:W-:Y:S01]  /*2680*/  FADD.FTZ R28, R28, R27 ;  /* 0x0000001b1c1c7221 */ /* 0x000fe20000010000 */
[----:B------:R-:W-:Y:S02]  /*2690*/  HADD2.F32 R31, -RZ, R5.H1_H1 ;  /* 0x30000005ff1f7230 */ /* 0x000fe40000004100 */
[----:B------:R-:W-:Y:S01]  /*26a0*/  FFMA.FTZ R33, R30, R27, R33 ;  /* 0x0000001b1e217223 */ /* 0x000fe20000010021 */
        /* <DEDUP_REMOVED lines=9> */
[----:B------:R-:W-:Y:S01]  /*2740*/  FADD.FTZ R28, R27, R28 ;  /* 0x0000001c1b1c7221 */ /* 0x000fe20000010000 */
[----:B------:R-:W-:Y:S02]  /*2750*/  HADD2.F32 R61, -RZ, R7.H0_H0 ;  /* 0x20000007ff3d7230 */ /* 0x000fe40000004100 */
[----:B------:R-:W-:Y:S01]  /*2760*/  FMUL.FTZ R30, R30, R15 ;  /* 0x0000000f1e1e7220 */ /* 0x000fe20000410000 */
[----:B------:R-:W-:Y:S01]  /*2770*/  FMUL.FTZ R31, R18, R22 ;  /* 0x00000016121f7220 */ /* 0x000fe20000410000 */
[----:B------:R-:W-:Y:S01]  /*2780*/  FFMA.FTZ R29, R22, R26, R21 ;  /* 0x0000001a161d7223 */ /* 0x000fe20000010015 */
[----:B------:R-:W-:Y:S01]  /*2790*/  FADD.FTZ R27, R20, R22 ;  /* 0x00000016141b7221 */ /* 0x000fe20000010000 */
[----:B------:R-:W-:Y:S01]  /*27a0*/  FADD.FTZ R21, R23, R24 ;  /* 0x0000001817157221 */ /* 0x000fe20000010000 */
[----:B------:R-:W-:Y:S01]  /*27b0*/  FFMA.FTZ R20, R24, R30, R25 ;  /* 0x0000001e18147223 */ /* 0x000fe20000010019 */
[----:B------:R-:W-:Y:S01]  /*27c0*/  FMUL.FTZ R23, R19, R24 ;  /* 0x0000001813177220 */ /* 0x000fe20000410000 */
[----:B------:R-:W-:Y:S01]  /*27d0*/  FADD.FTZ R28, R28, R31 ;  /* 0x0000001f1c1c7221 */ /* 0x000fe20000010000 */
[----:B------:R-:W-:Y:S01]  /*27e0*/  FFMA.FTZ R33, R26, R31, R33 ;  /* 0x0000001f1a217223 */ /* 0x000fe20000010021 */
[----:B------:R-:W-:Y:S01]  /*27f0*/  FADD.FTZ R24, -R14, R61 ;  /* 0x0000003d0e187221 */ /* 0x000fe20000010100 */
[----:B------:R-:W-:-:S02]  /*2800*/  HADD2.F32 R22, -RZ, R8.H0_H0 ;  /* 0x20000008ff167230 */ /* 0x000fc40000004100 */
[----:B------:R-:W-:Y:S01]  /*2810*/  FADD.FTZ R28, R23, R28 ;  /* 0x0000001c171c7221 */ /* 0x000fe20000010000 */
[----:B------:R-:W-:Y:S01]  /*2820*/  FFMA.FTZ R33, R30, R23, R33 ;  /* 0x000000171e217223 */ /* 0x000fe20000010021 */
[----:B------:R-:W-:Y:S01]  /*2830*/  FMUL.FTZ R24, R24, R15 ;  /* 0x0000000f18187220 */ /* 0x000fe20000410000 */
[----:B------:R-:W-:Y:S02]  /*2840*/  HADD2.F32 R23, -RZ, R7.H1_H1 ;  /* 0x30000007ff177230 */ /* 0x000fe40000004100 */
[----:B------:R-:W-:Y:S01]  /*2850*/  FMUL.FTZ R25, R18, R22 ;  /* 0x0000001612197220 */ /* 0x000fe20000410000 */
[----:B------:R-:W-:Y:S02]  /*2860*/  HADD2.F32 R31, -RZ, R9.H0_H0 ;  /* 0x20000009ff1f7230 */ /* 0x000fe40000004100 */
[----:B------:R-:W-:Y:S01]  /*2870*/  FADD.FTZ R27, R27, R22 ;  /* 0x000000161b1b7221 */ /* 0x000fe20000010000 */
[----:B------:R-:W-:Y:S01]  /*2880*/  FFMA.FTZ R29, R22, R24, R29 ;  /* 0x00000018161d7223 */ /* 0x000fe2000001001d */
[----:B------:R-:W-:Y:S01]  /*2890*/  FADD.FTZ R22, -R14, R23 ;  /* 0x000000170e167221 */ /* 0x000fe20000010100 */
[----:B------:R-:W-:Y:S01]  /*28a0*/  FFMA.FTZ R33, R24, R25, R33 ;  /* 0x0000001918217223 */ /* 0x000fe20000010021 */
[----:B------:R-:W-:-:S02]  /*28b0*/  HADD2.F32 R23, -RZ, R8.H1_H1 ;  /* 0x30000008ff177230 */ /* 0x000fc40000004100 */
[----:B------:R-:W-:Y:S01]  /*28c0*/  FADD.FTZ R24, -R14, R31 ;  /* 0x0000001f0e187221 */ /* 0x000fe20000010100 */
[-C--:B------:R-:W-:Y:S01]  /*28d0*/  FMUL.FTZ R22, R22, R15.reuse ;  /* 0x0000000f16167220 */ /* 0x080fe20000410000 */
[----:B------:R-:W-:Y:S01]  /*28e0*/  FADD.FTZ R28, R28, R25 ;  /* 0x000000191c1c7221 */ /* 0x000fe20000010000 */
[--C-:B------:R-:W-:Y:S02]  /*28f0*/  HADD2.F32 R26, -RZ, R10.reuse.H0_H0 ;  /* 0x2000000aff1a7230 */ /* 0x100fe40000004100 */
[----:B------:R-:W-:Y:S01]  /*2900*/  FMUL.FTZ R30, R24, R15 ;  /* 0x0000000f181e7220 */ /* 0x000fe20000410000 */
[----:B------:R-:W-:Y:S01]  /*2910*/  FADD.FTZ R24, R21, R23 ;  /* 0x0000001715187221 */ /* 0x000fe20000010000 */
[----:B------:R-:W-:Y:S01]  /*2920*/  FFMA.FTZ R25, R23, R22, R20 ;  /* 0x0000001617197223 */ /* 0x000fe20000010014 */
[----:B------:R-:W-:Y:S01]  /*2930*/  FMUL.FTZ R23, R19, R23 ;  /* 0x0000001713177220 */ /* 0x000fe20000410000 */
[----:B------:R-:W-:Y:S02]  /*2940*/  HADD2.F32 R31, -RZ, R9.H1_H1 ;  /* 0x30000009ff1f7230 */ /* 0x000fe40000004100 */
[----:B------:R-:W-:Y:S01]  /*2950*/  FADD.FTZ R20, R27, R26 ;  /* 0x0000001a1b147221 */ /* 0x000fe20000010000 */
[----:B------:R-:W-:Y:S01]  /*2960*/  FMUL.FTZ R27, R18, R26 ;  /* 0x0000001a121b7220 */ /* 0x000fe20000410000 */
[----:B------:R-:W-:Y:S01]  /*2970*/  FADD.FTZ R28, R23, R28 ;  /* 0x0000001c171c7221 */ /* 0x000fe20000010000 */
[----:B------:R-:W-:Y:S01]  /*2980*/  FFMA.FTZ R33, R22, R23, R33 ;  /* 0x0000001716217223 */ /* 0x000fe20000010021 */
        /* <DEDUP_REMOVED lines=17> */
[----:B------:R-:W-:Y:S02]  /*2aa0*/  HADD2.F32 R31, -RZ, R56.H0_H0 ;  /* 0x20000038ff1f7230 */ /* 0x000fe40000004100 */
[----:B------:R-:W-:Y:S01]  /*2ab0*/  FMUL.FTZ R32, R32, R15 ;  /* 0x0000000f20207220 */ /* 0x000fe20000410000 */
[----:B------:R-:W-:Y:S01]  /*2ac0*/  FADD.FTZ R28, R23, R28 ;  /* 0x0000001c171c7221 */ /* 0x000fe20000010000 */
[----:B------:R-:W-:Y:S01]  /*2ad0*/  FMUL.FTZ R29, R18, R22 ;  /* 0x00000016121d7220 */ /* 0x000fe20000410000 */
[----:B------:R-:W-:Y:S01]  /*2ae0*/  FADD.FTZ R23, R20, R22 ;  /* 0x0000001614177221 */ /* 0x000fe20000010000 */
[----:B------:R-:W-:Y:S01]  /*2af0*/  FFMA.FTZ R27, R22, R30, R21 ;  /* 0x0000001e161b7223 */ /* 0x000fe20000010015 */
[----:B------:R-:W-:Y:S01]  /*2b00*/  FADD.FTZ R20, R24, R26 ;  /* 0x0000001a18147221 */ /* 0x000fe20000010000 */
[----:B------:R-:W-:Y:S01]  /*2b10*/  FFMA.FTZ R21, R26, R32, R25 ;  /* 0x000000201a157223 */ /* 0x000fe20000010019 */
[----:B------:R-:W-:Y:S01]  /*2b20*/  FADD.FTZ R24, -R14, R31 ;  /* 0x0000001f0e187221 */ /* 0x000fe20000010100 */
[----:B------:R-:W-:Y:S01]  /*2b30*/  FMUL.FTZ R25, R19, R26 ;  /* 0x0000001a13197220 */ /* 0x000fe20000410000 */
[----:B------:R-:W-:Y:S01]  /*2b40*/  FADD.FTZ R28, R28, R29 ;  /* 0x0000001d1c1c7221 */ /* 0x000fe20000010000 */
[----:B------:R-:W-:Y:S01]  /*2b50*/  FFMA.FTZ R33, R30, R29, R33 ;  /* 0x0000001d1e217223 */ /* 0x000fe20000010021 */
[----:B------:R-:W-:-:S02]  /*2b60*/  HADD2.F32 R22, -RZ, R57.H0_H0 ;  /* 0x20000039ff167230 */ /* 0x000fc40000004100 */
[----:B------:R-:W-:Y:S01]  /*2b70*/  FMUL.FTZ R62, R24, R15 ;  /* 0x0000000f183e7220 */ /* 0x000fe20000410000 */
[----:B------:R-:W-:Y:S01]  /*2b80*/  FADD.FTZ R24, R25, R28 ;  /* 0x0000001c19187221 */ /* 0x000fe20000010000 */
[----:B------:R-:W-:Y:S01]  /*2b90*/  FFMA.FTZ R33, R32, R25, R33 ;  /* 0x0000001920217223 */ /* 0x000fe20000010021 */
[----:B------:R-:W-:Y:S02]  /*2ba0*/  HADD2.F32 R25, -RZ, R56.H1_H1 ;  /* 0x30000038ff197230 */ /* 0x000fe40000004100 */
[----:B------:R-:W-:Y:S01]  /*2bb0*/  FADD.FTZ R30, R23, R22 ;  /* 0x00000016171e7221 */ /* 0x000fe20000010000 */
[----:B------:R-:W-:Y:S01]  /*2bc0*/  FFMA.FTZ R28, R22, R62, R27 ;  /* 0x0000003e161c7223 */ /* 0x000fe2000001001b */
[----:B------:R-:W-:Y:S01]  /*2bd0*/  FMUL.FTZ R23, R18, R22 ;  /* 0x0000001612177220 */ /* 0x000fe20000410000 */
[----:B------:R-:W-:Y:S02]  /*2be0*/  HADD2.F32 R22, -RZ, R57.H1_H1 ;  /* 0x30000039ff167230 */ /* 0x000fe40000004100 */
[----:B------:R-:W-:Y:S01]  /*2bf0*/  FADD.FTZ R26, -R14, R25 ;  /* 0x000000190e1a7221 */ /* 0x000fe20000010100 */
[----:B------:R-:W-:-:S02]  /*2c00*/  HADD2.F32 R27, -RZ, R59.H0_H0 ;  /* 0x2000003bff1b7230 */ /* 0x000fc40000004100 */
[----:B------:R-:W-:Y:S01]  /*2c10*/  FADD.FTZ R24, R24, R23 ;  /* 0x0000001718187221 */ /* 0x000fe20000010000 */
[----:B------:R-:W-:Y:S01]  /*2c20*/  FFMA.FTZ R33, R62, R23, R33 ;  /* 0x000000173e217223 */ /* 0x000fe20000010021 */
[----:B------:R-:W-:Y:S01]  /*2c30*/  FMUL.FTZ R26, R26, R15 ;  /* 0x0000000f1a1a7220 */ /* 0x000fe20000410000 */
[----:B------:R-:W-:Y:S01]  /*2c40*/  FMUL.FTZ R25, R19, R22 ;  /* 0x0000001613197220 */ /* 0x000fe20000410000 */
[----:B------:R-:W-:Y:S02]  /*2c50*/  HADD2.F32 R23, -RZ, R58.H0_H0 ;  /* 0x2000003aff177230 */ /* 0x000fe40000004100 */
[----:B------:R-:W-:Y:S01]  /*2c60*/  FADD.FTZ R32, -R14, R27 ;  /* 0x0000001b0e207221 */ /* 0x000fe20000010100 */
[----:B------:R-:W-:Y:S01]  /*2c70*/  FFMA.FTZ R21, R22, R26, R21 ;  /* 0x0000001a16157223 */ /* 0x000fe20000010015 */
[----:B------:R-:W-:Y:S01]  /*2c80*/  FADD.FTZ R24, R25, R24 ;  /* 0x0000001819187221 */ /* 0x000fe20000010000 */
[----:B------:R-:W-:Y:S01]  /*2c90*/  FFMA.FTZ R33, R26, R25, R33 ;  /* 0x000000191a217223 */ /* 0x000fe20000010021 */
[----:B------:R-:W-:-:S02]  /*2ca0*/  HADD2.F32 R25, -RZ, R59.H1_H1 ;  /* 0x3000003bff197230 */ /* 0x000fc40000004100 */
[----:B------:R-:W-:Y:S01]  /*2cb0*/  FMUL.FTZ R62, R32, R15 ;  /* 0x0000000f203e7220 */ /* 0x000fe20000410000 */
[----:B------:R-:W-:Y:S02]  /*2cc0*/  HADD2.F32 R26, -RZ, R58.H1_H1 ;  /* 0x3000003aff1a7230 */ /* 0x000fe40000004100 */
[----:B------:R-:W-:Y:S01]  /*2cd0*/  FMUL.FTZ R27, R18, R23 ;  /* 0x00000017121b7220 */ /* 0x000fe20000410000 */
[----:B------:R-:W-:Y:S01]  /*2ce0*/  FADD.FTZ R20, R20, R22 ;  /* 0x0000001614147221 */ /* 0x000fe20000010000 */
[----:B------:R-:W-:Y:S01]  /*2cf0*/  FADD.FTZ R32, -R14, R25 ;  /* 0x000000190e207221 */ /* 0x000fe20000010100 */
        /* <DEDUP_REMOVED lines=9> */
[----:B------:R-:W-:Y:S01]  /*2d90*/  FFMA.FTZ R29, R26, R32, R21 ;  /* 0x000000201a1d7223 */ /* 0x000fe20000010015 */
[----:B------:R-:W-:Y:S06]  /*2da0*/  BRA `(.L_x_753) ;  /* 0x0000002400007947 */ /* 0x000fec0003800000 */
.L_x_752:
[--C-:B-----5:R-:W-:Y:S02]  /*2db0*/  HADD2.F32 R21, -RZ, R50.reuse.H0_H0 ;  /* 0x20000032ff157230 */ /* 0x120fe40000004100 */
[----:B------:R-:W-:Y:S02]  /*2dc0*/  HADD2.F32 R23, -RZ, R50.H1_H1 ;  /* 0x30000032ff177230 */ /* 0x000fe40000004100 */
[--C-:B------:R-:W-:Y:S02]  /*2dd0*/  HADD2.F32 R25, -RZ, R48.reuse.H0_H0 ;  /* 0x20000030ff197230 */ /* 0x100fe40000004100 */
[----:B-1----:R-:W-:Y:S01]  /*2de0*/  FADD.FTZ R20, -R14, R21 ;  /* 0x000000150e147221 */ /* 0x002fe20000010100 */
[----:B------:R-:W-:Y:S02]  /*2df0*/  HADD2.F32 R29, -RZ, R48.H1_H1 ;  /* 0x30000030ff1d7230 */ /* 0x000fe40000004100 */
[----:B------:R-:W-:Y:S02]  /*2e00*/  HADD2.F32 R33, -RZ, R49.H0_H0 ;  /* 0x20000031ff217230 */ /* 0x000fe40000004100 */
[----:B0-----:R-:W-:Y:S01]  /*2e10*/  FMUL.FTZ R21, R20, R15 ;  /* 0x0000000f14157220 */ /* 0x001fe20000410000 */
[C---:B------:R-:W-:Y:S01]  /*2e20*/  FADD.FTZ R20, -R14.reuse, R23 ;  /* 0x000000170e147221 */ /* 0x040fe20000010100 */
[----:B------:R-:W-:Y:S01]  /*2e30*/  FADD.FTZ R30, -R14, R25 ;  /* 0x000000190e1e7221 */ /* 0x000fe20000010100 */
[----:B------:R-:W-:-:S02]  /*2e40*/  HADD2.F32 R63, -RZ, R46.H1_H1 ;  /* 0x3000002eff3f7230 */ /* 0x000fc40000004100 */
[----:B------:R-:W-:Y:S01]  /*2e50*/  FFMA.FTZ R24, R18, R21, R16 ;  /* 0x0000001512187223 */ /* 0x000fe20000010010 */
[-C--:B------:R-:W-:Y:S01]  /*2e60*/  FMUL.FTZ R20, R20, R15.reuse ;  /* 0x0000000f14147220 */ /* 0x080fe20000410000 */
[----:B------:R-:W-:Y:S01]  /*2e70*/  FMUL.FTZ R27, R30, R15 ;  /* 0x0000000f1e1b7220 */ /* 0x000fe20000410000 */
[----:B------:R-:W-:Y:S01]  /*2e80*/  FADD.FTZ R30, -R14, R29 ;  /* 0x0000001d0e1e7221 */ /* 0x000fe20000010100 */
[----:B------:R-:W-:Y:S01]  /*2e90*/  FMUL.FTZ R22, R24, -1.4426950216293334961 ;  /* 0xbfb8aa3b18167820 */ /* 0x000fe20000410000 */
[----:B------:R-:W-:-:S04]  /*2ea0*/  FFMA.FTZ R23, R19, R20, R17 ;  /* 0x0000001413177223 */ /* 0x000fc80000010011 */
[----:B------:R-:W-:Y:S01]  /*2eb0*/  FMUL.FTZ R28, R23, -1.4426950216293334961 ;  /* 0xbfb8aa3b171c7820 */ /* 0x000fe20000410000 */
[----:B------:R-:W0:Y:S08]  /*2ec0*/  MUFU.EX2 R22, R22 ;  /* 0x0000001600167308 */ /* 0x000e300000000800 */
[----:B------:R-:W1:Y:S01]  /*2ed0*/  MUFU.EX2 R28, R28 ;  /* 0x0000001c001c7308 */ /* 0x000e620000000800 */
[----:B0-----:R-:W-:Y:S01]  /*2ee0*/  FADD.FTZ R26, R22, 1 ;  /* 0x3f800000161a7421 */ /* 0x001fe20000010000 */
[----:B------:R-:W-:-:S04]  /*2ef0*/  FFMA.FTZ R22, R18, R27, R16 ;  /* 0x0000001b12167223 */ /* 0x000fc80000010010 */
[----:B------:R-:W-:Y:S02]  /*2f00*/  FMUL.FTZ R31, R22, -1.4426950216293334961 ;  /* 0xbfb8aa3b161f7820 */ /* 0x000fe40000410000 */
[----:B------:R-:W0:Y:S01]  /*2f10*/  MUFU.RCP R26, R26 ;  /* 0x0000001a001a7308 */ /* 0x000e220000001000 */
[----:B-1----:R-:W-:Y:S01]  /*2f20*/  FADD.FTZ R25, R28, 1 ;  /* 0x3f8000001c197421 */ /* 0x002fe20000010000 */
[----:B------:R-:W-:-:S06]  /*2f30*/  FMUL.FTZ R28, R30, R15 ;  /* 0x0000000f1e1c7220 */ /* 0x000fcc0000410000 */
[----:B------:R-:W1:Y:S08]  /*2f40*/  MUFU.RCP R25, R25 ;  /* 0x0000001900197308 */ /* 0x000e700000001000 */
[----:B------:R-:W2:Y:S01]  /*2f50*/  MUFU.EX2 R31, R31 ;  /* 0x0000001f001f7308 */ /* 0x000ea20000000800 */
[----:B0-----:R-:W-:Y:S01]  /*2f60*/  FADD.FTZ R29, -R26, 1 ;  /* 0x3f8000001a1d7421 */ /* 0x001fe20000010100 */
[----:B------:R-:W-:-:S03]  /*2f70*/  FMUL.FTZ R26, R33, R26 ;  /* 0x0000001a211a7220 */ /* 0x000fc60000410000 */
[----:B------:R-:W-:Y:S01]  /*2f80*/  FFMA.FTZ R29, R24, R29, 1 ;  /* 0x3f800000181d7423 */ /* 0x000fe2000001001d */
[----:B------:R-:W-:Y:S01]  /*2f90*/  FFMA.FTZ R24, R19, R28, R17 ;  /* 0x0000001c13187223 */ /* 0x000fe20000010011 */
[----:B-1----:R-:W-:-:S03]  /*2fa0*/  FADD.FTZ R30, -R25, 1 ;  /* 0x3f800000191e7421 */ /* 0x002fc60000010100 */
[----:B------:R-:W-:Y:S01]  /*2fb0*/  FMUL.FTZ R33, R24, -1.4426950216293334961 ;  /* 0xbfb8aa3b18217820 */ /* 0x000fe20000410000 */
[----:B------:R-:W-:Y:S01]  /*2fc0*/  FMUL.FTZ R26, R26, R29 ;  /* 0x0000001d1a1a7220 */ /* 0x000fe20000410000 */
[----:B------:R-:W-:Y:S01]  /*2fd0*/  FFMA.FTZ R29, R23, R30, 1 ;  /* 0x3f800000171d7423 */ /* 0x000fe2000001001e */
[----:B------:R-:W-:-:S03]  /*2fe0*/  HADD2.F32 R23, -RZ, R46.H0_H0 ;  /* 0x2000002eff177230 */ /* 0x000fc60000004100 */
[----:B------:R-:W0:Y:S01]  /*2ff0*/  MUFU.EX2 R33, R33 ;  /* 0x0000002100217308 */ /* 0x000e220000000800 */
[----:B--2---:R-:W-:Y:S01]  /*3000*/  FADD.FTZ R32, R31, 1 ;  /* 0x3f8000001f207421 */ /* 0x004fe20000010000 */
[----:B------:R-:W-:Y:S02]  /*3010*/  HADD2.F32 R30, -RZ, R49.H1_H1 ;  /* 0x30000031ff1e7230 */ /* 0x000fe40000004100 */
[----:B------:R-:W-:-:S04]  /*3020*/  FADD.FTZ R62, -R14, R23 ;  /* 0x000000170e3e7221 */ /* 0x000fc80000010100 */
[----:B------:R-:W-:Y:S01]  /*3030*/  FMUL.FTZ R23, R62, R15 ;  /* 0x0000000f3e177220 */ /* 0x000fe20000410000 */
[----:B------:R-:W1:Y:S01]  /*3040*/  MUFU.RCP R32, R32 ;  /* 0x0000002000207308 */ /* 0x000e620000001000 */
[----:B------:R-:W-:Y:S02]  /*3050*/  FMUL.FTZ R30, R30, R25 ;  /* 0x000000191e1e7220 */ /* 0x000fe40000410000 */
[----:B------:R-:W-:Y:S02]  /*3060*/  FFMA.FTZ R25, R18, R23, R16 ;  /* 0x0000001712197223 */ /* 0x000fe40000010010 */
[----:B------:R-:W-:Y:S02]  /*3070*/  FMUL.FTZ R30, R30, R29 ;  /* 0x0000001d1e1e7220 */ /* 0x000fe40000410000 */
[----:B------:R-:W-:Y:S01]  /*3080*/  FMUL.FTZ R61, R25, -1.4426950216293334961 ;  /* 0xbfb8aa3b193d7820 */ /* 0x000fe20000410000 */
[----:B0-----:R-:W-:Y:S01]  /*3090*/  FADD.FTZ R31, R33, 1 ;  /* 0x3f800000211f7421 */ /* 0x001fe20000010000 */
[----:B------:R-:W-:-:S04]  /*30a0*/  HADD2.F32 R33, -RZ, R47.H0_H0 ;  /* 0x2000002fff217230 */ /* 0x000fc80000004100 */
[----:B------:R-:W0:Y:S01]  /*30b0*/  MUFU.EX2 R61, R61 ;  /* 0x0000003d003d7308 */ /* 0x000e220000000800 */
[----:B-1----:R-:W-:Y:S01]  /*30c0*/  FADD.FTZ R29, -R32, 1 ;  /* 0x3f800000201d7421 */ /* 0x002fe20000010100 */
[----:B------:R-:W-:-:S06]  /*30d0*/  FMUL.FTZ R32, R33, R32 ;  /* 0x0000002021207220 */ /* 0x000fcc0000410000 */
[----:B------:R-:W1:Y:S01]  /*30e0*/  MUFU.RCP R31, R31 ;  /* 0x0000001f001f7308 */ /* 0x000e620000001000 */
[----:B------:R-:W-:Y:S01]  /*30f0*/  FFMA.FTZ R29, R22, R29, 1 ;  /* 0x3f800000161d7423 */ /* 0x000fe2000001001d */
[----:B------:R-:W-:-:S04]  /*3100*/  FADD.FTZ R22, -R14, R63 ;  /* 0x0000003f0e167221 */ /* 0x000fc80000010100 */
[----:B------:R-:W-:Y:S01]  /*3110*/  FMUL.FTZ R22, R22, R15 ;  /* 0x0000000f16167220 */ /* 0x000fe20000410000 */
[----:B0-----:R-:W-:-:S06]  /*3120*/  FADD.FTZ R63, R61, 1 ;  /* 0x3f8000003d3f7421 */ /* 0x001fcc0000010000 */
[----:B------:R-:W0:Y:S01]  /*3130*/  MUFU.RCP R63, R63 ;  /* 0x0000003f003f7308 */ /* 0x000e220000001000 */
[----:B-1----:R-:W-:-:S04]  /*3140*/  FADD.FTZ R33, -R31, 1 ;  /* 0x3f8000001f217421 */ /* 0x002fc80000010100 */
[----:B------:R-:W-:Y:S01]  /*3150*/  FFMA.FTZ R62, R24, R33, 1 ;  /* 0x3f800000183e7423 */ /* 0x000fe20000010021 */
[----:B------:R-:W-:-:S05]  /*3160*/  HADD2.F32 R24, -RZ, R47.H1_H1 ;  /* 0x3000002fff187230 */ /* 0x000fca0000004100 */
[----:B------:R-:W-:Y:S01]  /*3170*/  FMUL.FTZ R33, R24, R31 ;  /* 0x0000001f18217220 */ /* 0x000fe20000410000 */
[----:B------:R-:W-:Y:S01]  /*3180*/  FFMA.FTZ R24, R19, R22, R17 ;  /* 0x0000001613187223 */ /* 0x000fe20000010011 */
[----:B------:R-:W-:Y:S02]  /*3190*/  FMUL.FTZ R31, R32, R29 ;  /* 0x0000001d201f7220 */ /* 0x000fe40000410000 */
[----:B------:R-:W-:Y:S01]  /*31a0*/  FMUL.FTZ R29, R33, R62 ;  /* 0x0000003e211d7220 */ /* 0x000fe20000410000 */
[----:B------:R-:W-:Y:S01]  /*31b0*/  FMUL.FTZ R61, R24, -1.4426950216293334961 ;  /* 0xbfb8aa3b183d7820 */ /* 0x000fe20000410000 */
[----:B------:R-:W-:Y:S02]  /*31c0*/  HADD2.F32 R62, -RZ, R45.H0_H0 ;  /* 0x2000002dff3e7230 */ /* 0x000fe40000004100 */
[----:B0-----:R-:W-:Y:S01]  /*31d0*/  FADD.FTZ R32, -R63, 1 ;  /* 0x3f8000003f207421 */ /* 0x001fe20000010100 */
[----:B------:R-:W-:Y:S02]  /*31e0*/  FMUL.FTZ R33, R19, R30 ;  /* 0x0000001e13217220 */ /* 0x000fe40000410000 */
[----:B------:R-:W0:Y:S01]  /*31f0*/  MUFU.EX2 R61, R61 ;  /* 0x0000003d003d7308 */ /* 0x000e220000000800 */
[----:B------:R-:W-:Y:S01]  /*3200*/  FFMA.FTZ R32, R25, R32, 1 ;  /* 0x3f80000019207423 */ /* 0x000fe20000010020 */
[----:B------:R-:W-:-:S04]  /*3210*/  FMUL.FTZ R25, R62, R63 ;  /* 0x0000003f3e197220 */ /* 0x000fc80000410000 */
[----:B------:R-:W-:Y:S01]  /*3220*/  FMUL.FTZ R25, R25, R32 ;  /* 0x0000002019197220 */ /* 0x000fe20000410000 */
[----:B------:R-:W-:Y:S01]  /*3230*/  FMUL.FTZ R32, R18, R26 ;  /* 0x0000001a12207220 */ /* 0x000fe20000410000 */
[----:B0-----:R-:W-:-:S03]  /*3240*/  FADD.FTZ R62, R61, 1 ;  /* 0x3f8000003d3e7421 */ /* 0x001fc60000010000 */
[----:B------:R-:W-:Y:S01]  /*3250*/  FFMA.FTZ R61, R21, R32, RZ ;  /* 0x00000020153d7223 */ /* 0x000fe200000100ff */
[----:B------:R-:W-:-:S03]  /*3260*/  FADD.FTZ R32, RZ, R32 ;  /* 0x00000020ff207221 */ /* 0x000fc60000010000 */
[----:B------:R-:W-:Y:S01]  /*3270*/  FFMA.FTZ R68, R20, R33, R61 ;  /* 0x0000002114447223 */ /* 0x000fe2000001003d */
[----:B------:R-:W0:Y:S01]  /*3280*/  MUFU.RCP R62, R62 ;  /* 0x0000003e003e7308 */ /* 0x000e220000001000 */
[----:B------:R-:W-:Y:S02]  /*3290*/  HADD2.F32 R61, -RZ, R45.H1_H1 ;  /* 0x3000002dff3d7230 */ /* 0x000fe40000004100 */
[----:B------:R-:W-:-:S03]  /*32a0*/  FADD.FTZ R33, R33, R32 ;  /* 0x0000002021217221 */ /* 0x000fc60000010000 */
[----:B0-----:R-:W-:Y:S01]  /*32b0*/  FMUL.FTZ R32, R61, R62 ;  /* 0x0000003e3d207220 */ /* 0x001fe20000410000 */
[----:B------:R-:W-:Y:S01]  /*32c0*/  FADD.FTZ R61, -R62, 1 ;  /* 0x3f8000003e3d7421 */ /* 0x000fe20000010100 */
[----:B------:R-:W-:Y:S01]  /*32d0*/  FFMA.FTZ R62, R21, R26, RZ ;  /* 0x0000001a153e7223 */ /* 0x000fe200000100ff */
[----:B------:R-:W-:Y:S02]  /*32e0*/  HADD2.F32 R21, -RZ, R44.H0_H0 ;  /* 0x2000002cff157230 */ /* 0x000fe40000004100 */
[----:B------:R-:W-:Y:S01]  /*32f0*/  FFMA.FTZ R61, R24, R61, 1 ;  /* 0x3f800000183d7423 */ /* 0x000fe2000001003d */
[----:B------:R-:W-:-:S03]  /*3300*/  FFMA.FTZ R62, R27, R31, R62 ;  /* 0x0000001f1b3e7223 */ /* 0x000fc6000001003e */
[----:B------:R-:W-:Y:S01]  /*3310*/  FMUL.FTZ R24, R32, R61 ;  /* 0x0000003d20187220 */ /* 0x000fe20000410000 */
[----:B------:R-:W-:Y:S01]  /*3320*/  FADD.FTZ R32, RZ, R26 ;  /* 0x0000001aff207221 */ /* 0x000fe20000010000 */
[----:B------:R-:W-:Y:S01]  /*3330*/  FADD.FTZ R26, -R14, R21 ;  /* 0x000000150e1a7221 */ /* 0x000fe20000010100 */
[----:B------:R-:W-:Y:S02]  /*3340*/  FFMA.FTZ R62, R23, R25, R62 ;  /* 0x00000019173e7223 */ /* 0x000fe4000001003e */
[----:B------:R-:W-:Y:S01]  /*3350*/  FADD.FTZ R32, R32, R31 ;  /* 0x0000001f20207221 */ /* 0x000fe20000010000 */
[----:B------:R-:W-:Y:S01]  /*3360*/  FMUL.FTZ R21, R26, R15 ;  /* 0x0000000f1a157220 */ /* 0x000fe20000410000 */
[----:B------:R-:W-:-:S03]  /*3370*/  FMUL.FTZ R31, R18, R31 ;  /* 0x0000001f121f7220 */ /* 0x000fc60000410000 */
[----:B------:R-:W-:Y:S01]  /*3380*/  FFMA.FTZ R26, R18, R21, R16 ;  /* 0x00000015121a7223 */ /* 0x000fe20000010010 */
[----:B------:R-:W-:Y:S01]  /*3390*/  FFMA.FTZ R61, R27, R31, R68 ;  /* 0x0000001f1b3d7223 */ /* 0x000fe20000010044 */
[----:B------:R-:W-:Y:S01]  /*33a0*/  FADD.FTZ R27, R33, R31 ;  /* 0x0000001f211b7221 */ /* 0x000fe20000010000 */
[----:B------:R-:W-:Y:S02]  /*33b0*/  HADD2.F32 R31, -RZ, R43.H0_H0 ;  /* 0x2000002bff1f7230 */ /* 0x000fe40000004100 */
[----:B------:R-:W-:-:S06]  /*33c0*/  FMUL.FTZ R63, R26, -1.4426950216293334961 ;  /* 0xbfb8aa3b1a3f7820 */ /* 0x000fcc0000410000 */
[----:B------:R-:W0:Y:S02]  /*33d0*/  MUFU.EX2 R63, R63 ;  /* 0x0000003f003f7308 */ /* 0x000e240000000800 */
[----:B0-----:R-:W-:-:S06]  /*33e0*/  FADD.FTZ R68, R63, 1 ;  /* 0x3f8000003f447421 */ /* 0x001fcc0000010000 */
[----:B------:R-:W0:Y:S02]  /*33f0*/  MUFU.RCP R68, R68 ;  /* 0x0000004400447308 */ /* 0x000e240000001000 */
[----:B0-----:R-:W-:Y:S01]  /*3400*/  FADD.FTZ R33, -R68, 1 ;  /* 0x3f80000044217421 */ /* 0x001fe20000010100 */
[----:B------:R-:W-:Y:S01]  /*3410*/  FMUL.FTZ R31, R31, R68 ;  /* 0x000000441f1f7220 */ /* 0x000fe20000410000 */
[----:B------:R-:W-:Y:S02]  /*3420*/  HADD2.F32 R68, -RZ, R43.H1_H1 ;  /* 0x3000002bff447230 */ /* 0x000fe40000004100 */
[----:B------:R-:W-:Y:S01]  /*3430*/  FFMA.FTZ R26, R26, R33, 1 ;  /* 0x3f8000001a1a7423 */ /* 0x000fe20000010021 */
[----:B------:R-:W-:Y:S01]  /*3440*/  FFMA.FTZ R33, R20, R30, RZ ;  /* 0x0000001e14217223 */ /* 0x000fe200000100ff */
[----:B------:R-:W-:Y:S02]  /*3450*/  FADD.FTZ R30, RZ, R30 ;  /* 0x0000001eff1e7221 */ /* 0x000fe40000010000 */
[----:B------:R-:W-:Y:S01]  /*3460*/  FMUL.FTZ R26, R31, R26 ;  /* 0x0000001a1f1a7220 */ /* 0x000fe20000410000 */
[----:B------:R-:W-:-:S02]  /*3470*/  HADD2.F32 R31, -RZ, R44.H1_H1 ;  /* 0x3000002cff1f7230 */ /* 0x000fc40000004100 */
[-C--:B------:R-:W-:Y:S01]  /*3480*/  FFMA.FTZ R33, R28, R29.reuse, R33 ;  /* 0x0000001d1c217223 */ /* 0x080fe20000010021 */
[----:B------:R-:W-:Y:S02]  /*3490*/  FFMA.FTZ R62, R21, R26, R62 ;  /* 0x0000001a153e7223 */ /* 0x000fe4000001003e */
[----:B------:R-:W-:Y:S01]  /*34a0*/  FADD.FTZ R20, -R14, R31 ;  /* 0x0000001f0e147221 */ /* 0x000fe20000010100 */
[----:B------:R-:W-:Y:S01]  /*34b0*/  FADD.FTZ R31, R30, R29 ;  /* 0x0000001d1e1f7221 */ /* 0x000fe20000010000 */
[C---:B------:R-:W-:Y:S01]  /*34c0*/  FMUL.FTZ R30, R19.reuse, R29 ;  /* 0x0000001d131e7220 */ /* 0x040fe20000410000 */
[----:B------:R-:W-:Y:S01]  /*34d0*/  FFMA.FTZ R33, R22, R24, R33 ;  /* 0x0000001816217223 */ /* 0x000fe20000010021 */
[----:B------:R-:W-:Y:S02]  /*34e0*/  FMUL.FTZ R20, R20, R15 ;  /* 0x0000000f14147220 */ /* 0x000fe40000410000 */
[----:B------:R-:W-:Y:S01]  /*34f0*/  FFMA.FTZ R28, R28, R30, R61 ;  /* 0x0000001e1c1c7223 */ /* 0x000fe2000001003d */
[----:B------:R-:W-:Y:S01]  /*3500*/  FADD.FTZ R30, R30, R27 ;  /* 0x0000001b1e1e7221 */ /* 0x000fe20000010000 */
        /* <DEDUP_REMOVED lines=9> */
[----:B------:R-:W-:Y:S02]  /*35a0*/  HADD2.F32 R29, -RZ, R42.H0_H0 ;  /* 0x2000002aff1d7230 */ /* 0x000fe40000004100 */
[----:B------:R-:W-:Y:S01]  /*35b0*/  FFMA.FTZ R61, R23, R63, R28 ;  /* 0x0000003f173d7223 */ /* 0x000fe2000001001c */
[----:B------:R-:W-:Y:S01]  /*35c0*/  FADD.FTZ R30, R30, R63 ;  /* 0x0000003f1e1e7221 */ /* 0x000fe20000010000 */
[----:B------:R-:W-:Y:S01]  /*35d0*/  FMUL.FTZ R27, R27, R68 ;  /* 0x000000441b1b7220 */ /* 0x000fe20000410000 */
[----:B------:R-:W-:Y:S02]  /*35e0*/  HADD2.F32 R63, -RZ, R41.H0_H0 ;  /* 0x20000029ff3f7230 */ /* 0x000fe40000004100 */
[----:B------:R-:W-:Y:S01]  /*35f0*/  FADD.FTZ R68, -R14, R29 ;  /* 0x0000001d0e447221 */ /* 0x000fe20000010100 */
[----:B------:R-:W-:Y:S01]  /*3600*/  FADD.FTZ R29, R32, R25 ;  /* 0x00000019201d7221 */ /* 0x000fe20000010000 */
[----:B------:R-:W-:-:S02]  /*3610*/  FFMA.FTZ R33, R20, R27, R33 ;  /* 0x0000001b14217223 */ /* 0x000fc40000010021 */
        /* <DEDUP_REMOVED lines=11> */
[----:B------:R-:W-:Y:S02]  /*36d0*/  HADD2.F32 R63, -RZ, R42.H1_H1 ;  /* 0x3000002aff3f7230 */ /* 0x000fe40000004100 */
[----:B------:R-:W-:Y:S01]  /*36e0*/  FMUL.FTZ R68, R19, R24 ;  /* 0x0000001813447220 */ /* 0x000fe20000410000 */
[----:B------:R-:W-:Y:S02]  /*36f0*/  FFMA.FTZ R62, R25, R23, R62 ;  /* 0x00000017193e7223 */ /* 0x000fe4000001003e */
[----:B------:R-:W-:Y:S01]  /*3700*/  FADD.FTZ R70, -R14, R63 ;  /* 0x0000003f0e467221 */ /* 0x000fe20000010100 */
[----:B------:R-:W-:Y:S01]  /*3710*/  FFMA.FTZ R32, R22, R68, R61 ;  /* 0x0000004416207223 */ /* 0x000fe2000001003d */
[----:B------:R-:W-:Y:S01]  /*3720*/  FADD.FTZ R31, R68, R30 ;  /* 0x0000001e441f7221 */ /* 0x000fe20000010000 */
[----:B------:R-:W-:Y:S02]  /*3730*/  HADD2.F32 R30, -RZ, R41.H1_H1 ;  /* 0x30000029ff1e7230 */ /* 0x000fe40000004100 */
[----:B------:R-:W-:-:S04]  /*3740*/  FMUL.FTZ R24, R70, R15 ;  /* 0x0000000f46187220 */ /* 0x000fc80000410000 */
        /* <DEDUP_REMOVED lines=12> */
[----:B------:R-:W-:-:S02]  /*3810*/  HADD2.F32 R69, -RZ, R40.H0_H0 ;  /* 0x20000028ff457230 */ /* 0x000fc40000004100 */
[----:B------:R-:W-:Y:S01]  /*3820*/  FADD.FTZ R30, R29, R26 ;  /* 0x0000001a1d1e7221 */ /* 0x000fe20000010000 */
[----:B------:R-:W-:Y:S02]  /*3830*/  HADD2.F32 R31, -RZ, R39.H0_H0 ;  /* 0x20000027ff1f7230 */ /* 0x000fe40000004100 */
[----:B------:R-:W-:Y:S01]  /*3840*/  FFMA.FTZ R33, R24, R22, R33 ;  /* 0x0000001618217223 */ /* 0x000fe20000010021 */
        /* <DEDUP_REMOVED lines=12> */
[----:B------:R-:W-:Y:S02]  /*3910*/  FADD.FTZ R32, R68, R32 ;  /* 0x0000002044207221 */ /* 0x000fe40000010000 */
[----:B------:R-:W-:Y:S01]  /*3920*/  FMUL.FTZ R21, R31, R70 ;  /* 0x000000461f157220 */ /* 0x000fe20000410000 */
[----:B------:R-:W-:-:S03]  /*3930*/  HADD2.F32 R31, -RZ, R40.H1_H1 ;  /* 0x30000028ff1f7230 */ /* 0x000fc60000004100 */
[----:B------:R-:W-:Y:S01]  /*3940*/  FADD.FTZ R30, R30, R21 ;  /* 0x000000151e1e7221 */ /* 0x000fe20000010000 */
[----:B------:R-:W-:Y:S01]  /*3950*/  FFMA.FTZ R62, R29, R21, R62 ;  /* 0x000000151d3e7223 */ /* 0x000fe2000001003e */
[----:B------:R-:W-:Y:S01]  /*3960*/  FADD.FTZ R70, -R14, R31 ;  /* 0x0000001f0e467221 */ /* 0x000fe20000010100 */
[----:B------:R-:W-:Y:S01]  /*3970*/  FADD.FTZ R31, R28, R27 ;  /* 0x0000001b1c1f7221 */ /* 0x000fe20000010000 */
[----:B------:R-:W-:Y:S01]  /*3980*/  FFMA.FTZ R28, R20, R68, R61 ;  /* 0x00000044141c7223 */ /* 0x000fe2000001003d */
[----:B------:R-:W-:Y:S02]  /*3990*/  HADD2.F32 R68, -RZ, R39.H1_H1 ;  /* 0x30000027ff447230 */ /* 0x000fe40000004100 */
[----:B------:R-:W-:Y:S01]  /*39a0*/  FMUL.FTZ R26, R70, R15 ;  /* 0x0000000f461a7220 */ /* 0x000fe20000410000 */
[----:B------:R-:W-:-:S03]  /*39b0*/  FADD.FTZ R31, R31, R22 ;  /* 0x000000161f1f7221 */ /* 0x000fc60000010000 */
        /* <DEDUP_REMOVED lines=12> */
[----:B------:R-:W-:-:S03]  /*3a80*/  HADD2.F32 R63, -RZ, R38.H0_H0 ;  /* 0x20000026ff3f7230 */ /* 0x000fc60000004100 */
[----:B------:R-:W-:Y:S01]  /*3a90*/  FADD.FTZ R31, R31, R20 ;  /* 0x000000141f1f7221 */ /* 0x000fe20000010000 */
[----:B------:R-:W-:Y:S01]  /*3aa0*/  FFMA.FTZ R33, R26, R20, R33 ;  /* 0x000000141a217223 */ /* 0x000fe20000010021 */
[----:B------:R-:W-:-:S04]  /*3ab0*/  FADD.FTZ R68, -R14, R63 ;  /* 0x0000003f0e447221 */ /* 0x000fc80000010100 */
[----:B------:R-:W-:Y:S01]  /*3ac0*/  FMUL.FTZ R23, R68, R15 ;  /* 0x0000000f44177220 */ /* 0x000fe20000410000 */
[----:B------:R-:W-:-:S03]  /*3ad0*/  HADD2.F32 R68, -RZ, R37.H0_H0 ;  /* 0x20000025ff447230 */ /* 0x000fc60000004100 */
        /* <DEDUP_REMOVED lines=9> */
[----:B------:R-:W-:Y:S02]  /*3b70*/  HADD2.F32 R61, -RZ, R38.H1_H1 ;  /* 0x30000026ff3d7230 */ /* 0x000fe40000004100 */
[----:B------:R-:W-:Y:S01]  /*3b80*/  FMUL.FTZ R68, R19, R22 ;  /* 0x0000001613447220 */ /* 0x000fe20000410000 */
[----:B------:R-:W-:Y:S01]  /*3b90*/  FADD.FTZ R30, R30, R25 ;  /* 0x000000191e1e7221 */ /* 0x000fe20000010000 */
[----:B------:R-:W-:Y:S01]  /*3ba0*/  FFMA.FTZ R62, R23, R25, R62 ;  /* 0x00000019173e7223 */ /* 0x000fe2000001003e */
        /* <DEDUP_REMOVED lines=13> */
[----:B0-----:R-:W-:Y:S01]  /*3c80*/  FADD.FTZ R69, -R61, 1 ;  /* 0x3f8000003d457421 */ /* 0x001fe20000010100 */
[----:B------:R-:W-:-:S03]  /*3c90*/  FMUL.FTZ R63, R68, R61 ;  /* 0x0000003d443f7220 */ /* 0x000fc60000410000 */
[----:B------:R-:W-:-:S04]  /*3ca0*/  FFMA.FTZ R24, R24, R69, 1 ;  /* 0x3f80000018187423 */ /* 0x000fc80000010045 */
        /* <DEDUP_REMOVED lines=16> */
[----:B------:R-:W-:Y:S02]  /*3db0*/  HADD2.F32 R69, -RZ, R36.H1_H1 ;  /* 0x30000024ff457230 */ /* 0x000fe40000004100 */
[----:B------:R-:W-:Y:S01]  /*3dc0*/  FADD.FTZ R32, R68, R32 ;  /* 0x0000002044207221 */ /* 0x000fe20000010000 */
[----:B------:R-:W-:-:S02]  /*3dd0*/  FMUL.FTZ R27, R27, R28 ;  /* 0x0000001c1b1b7220 */ /* 0x000fc40000410000 */
[----:B------:R-:W-:Y:S02]  /*3de0*/  FADD.FTZ R28, -R14, R69 ;  /* 0x000000450e1c7221 */ /* 0x000fe40000010100 */
[----:B------:R-:W-:Y:S01]  /*3df0*/  FADD.FTZ R30, R30, R27 ;  /* 0x0000001b1e1e7221 */ /* 0x000fe20000010000 */
[----:B------:R-:W-:Y:S01]  /*3e00*/  FFMA.FTZ R62, R21, R27, R62 ;  /* 0x0000001b153e7223 */ /* 0x000fe2000001003e */
[----:B------:R-:W-:Y:S01]  /*3e10*/  FMUL.FTZ R20, R28, R15 ;  /* 0x0000000f1c147220 */ /* 0x000fe20000410000 */
[----:B------:R-:W-:Y:S01]  /*3e20*/  FFMA.FTZ R28, R26, R68, R29 ;  /* 0x000000441a1c7223 */ /* 0x000fe2000001001d */
[----:B------:R-:W-:Y:S02]  /*3e30*/  HADD2.F32 R68, -RZ, R35.H1_H1 ;  /* 0x30000023ff447230 */ /* 0x000fe40000004100 */
        /* <DEDUP_REMOVED lines=258> */
[----:B------:R-:W-:Y:S02]  /*4e60*/  HADD2.F32 R61, -RZ, R58.H0_H0 ;  /* 0x2000003aff3d7230 */ /* 0x000fe40000004100 */
[----:B0-----:R-:W-:Y:S01]  /*4e70*/  FADD.FTZ R69, -R63, 1 ;  /* 0x3f8000003f457421 */ /* 0x001fe20000010100 */
[----:B------:R-:W-:-:S03]  /*4e80*/  FMUL.FTZ R32, R32, R63 ;  /* 0x0000003f20207220 */ /* 0x000fc60000410000 */
[----:B------:R-:W-:-:S04]  /*4e90*/  FFMA.FTZ R69, R24, R69, 1 ;  /* 0x3f80000018457423 */ /* 0x000fc80000010045 */
[----:B------:R-:W-:Y:S01]  /*4ea0*/  FMUL.FTZ R24, R32, R69 ;  /* 0x0000004520187220 */ /* 0x000fe20000410000 */
[----:B------:R-:W-:Y:S02]  /*4eb0*/  HADD2.F32 R69, -RZ, R59.H0_H0 ;  /* 0x2000003bff457230 */ /* 0x000fe40000004100 */
[----:B------:R-:W-:-:S03]  /*4ec0*/  FADD.FTZ R32, R30, R21 ;  /* 0x000000151e207221 */ /* 0x000fc60000010000 */
        /* <DEDUP_REMOVED lines=10> */
[----:B------:R-:W-:-:S03]  /*4f70*/  FMUL.FTZ R28, R19, R20 ;  /* 0x00000014131c7220 */ /* 0x000fc60000410000 */
[----:B------:R-:W-:Y:S01]  /*4f80*/  FMUL.FTZ R30, R30, R61 ;  /* 0x0000003d1e1e7220 */ /* 0x000fe20000410000 */
[----:B------:R-:W-:Y:S02]  /*4f90*/  HADD2.F32 R61, -RZ, R59.H1_H1 ;  /* 0x3000003bff3d7230 */ /* 0x000fe40000004100 */
[----:B------:R-:W-:Y:S01]  /*4fa0*/  FFMA.FTZ R26, R26, R28, R27 ;  /* 0x0000001c1a1a7223 */ /* 0x000fe2000001001b */
[----:B------:R-:W-:Y:S02]  /*4fb0*/  FADD.FTZ R29, R28, R29 ;  /* 0x0000001d1c1d7221 */ /* 0x000fe40000010000 */
[----:B------:R-:W-:Y:S01]  /*4fc0*/  FADD.FTZ R70, -R14, R61 ;  /* 0x0000003d0e467221 */ /* 0x000fe20000010100 */
[----:B------:R-:W-:-:S03]  /*4fd0*/  HADD2.F32 R61, -RZ, R58.H1_H1 ;  /* 0x3000003aff3d7230 */ /* 0x000fc60000004100 */
        /* <DEDUP_REMOVED lines=10> */
[----:B------:R-:W-:Y:S01]  /*5080*/  FADD.FTZ R27, R32, R25 ;  /* 0x00000019201b7221 */ /* 0x000fe20000010000 */
[----:B------:R-:W-:Y:S01]  /*5090*/  FFMA.FTZ R26, R23, R61, R26 ;  /* 0x0000003d171a7223 */ /* 0x000fe2000001001a */
[-C--:B------:R-:W-:Y:S01]  /*50a0*/  FMUL.FTZ R23, R19, R24.reuse ;  /* 0x0000001813177220 */ /* 0x080fe20000410000 */
[----:B------:R-:W-:Y:S01]  /*50b0*/  FMUL.FTZ R25, R28, R69 ;  /* 0x000000451c197220 */ /* 0x000fe20000410000 */
[----:B------:R-:W-:Y:S01]  /*50c0*/  FADD.FTZ R28, R29, R61 ;  /* 0x0000003d1d1c7221 */ /* 0x000fe20000010000 */
[C---:B------:R-:W-:Y:S01]  /*50d0*/  FFMA.FTZ R29, R22.reuse, R24, R33 ;  /* 0x00000018161d7223 */ /* 0x040fe20000010021 */
[----:B------:R-:W-:Y:S01]  /*50e0*/  FFMA.FTZ R26, R22, R23, R26 ;  /* 0x00000017161a7223 */ /* 0x000fe2000001001a */
[----:B------:R-:W-:Y:S01]  /*50f0*/  FADD.FTZ R22, R31, R24 ;  /* 0x000000181f167221 */ /* 0x000fe20000010000 */
[----:B------:R-:W-:Y:S01]  /*5100*/  FADD.FTZ R28, R23, R28 ;  /* 0x0000001c171c7221 */ /* 0x000fe20000010000 */
[----:B------:R-:W-:Y:S01]  /*5110*/  FMUL.FTZ R23, R18, R30 ;  /* 0x0000001e12177220 */ /* 0x000fe20000410000 */
[----:B------:R-:W-:Y:S01]  /*5120*/  FFMA.FTZ R29, R20, R25, R29 ;  /* 0x00000019141d7223 */ /* 0x000fe2000001001d */
[----:B------:R-:W-:-:S02]  /*5130*/  FADD.FTZ R31, R22, R25 ;  /* 0x00000019161f7221 */ /* 0x000fc40000010000 */
[----:B------:R-:W-:Y:S01]  /*5140*/  FFMA.FTZ R33, R21, R23, R26 ;  /* 0x0000001715217223 */ /* 0x000fe2000001001a */
[----:B------:R-:W-:Y:S01]  /*5150*/  FADD.FTZ R28, R28, R23 ;  /* 0x000000171c1c7221 */ /* 0x000fe20000010000 */
[----:B------:R-:W-:-:S04]  /*5160*/  FMUL.FTZ R23, R19, R25 ;  /* 0x0000001913177220 */ /* 0x000fc80000410000 */
[----:B------:R-:W-:Y:S01]  /*5170*/  FADD.FTZ R24, R23, R28 ;  /* 0x0000001c17187221 */ /* 0x000fe20000010000 */
[----:B------:R-:W-:Y:S01]  /*5180*/  FFMA.FTZ R28, R21, R30, R62 ;  /* 0x0000001e151c7223 */ /* 0x000fe2000001003e */
[----:B------:R-:W-:Y:S01]  /*5190*/  FFMA.FTZ R33, R20, R23, R33 ;  /* 0x0000001714217223 */ /* 0x000fe20000010021 */
[----:B------:R-:W-:-:S07]  /*51a0*/  FADD.FTZ R30, R27, R30 ;  /* 0x0000001e1b1e7221 */ /* 0x000fce0000010000 */
.L_x_753:
[----:B------:R-:W0:Y:S01]  /*51b0*/  SHFL.DOWN PT, R20, R33, 0x1, 0x1f ;  /* 0x08201f0021147f89 */ /* 0x000e2200000e0000 */
[C---:B------:R-:W-:Y:S01]  /*51c0*/  ISETP.GT.AND P0, PT, R0.reuse, 0x1e, PT ;  /* 0x0000001e0000780c */ /* 0x040fe20003f04270 */
[----:B------:R-:W1:Y:S01]  /*51d0*/  S2UR UR8, SR_CgaCtaId ;  /* 0x00000000000879c3 */ /* 0x000e620000008800 */
[----:B------:R-:W-:Y:S01]  /*51e0*/  UMOV UR5, 0x400 ;  /* 0x0000040000057882 */ /* 0x000fe20000000000 */
[----:B------:R-:W2:Y:S01]  /*51f0*/  SHFL.DOWN PT, R21, R24, 0x1, 0x1f ;  /* 0x08201f0018157f89 */ /* 0x000ea200000e0000 */
[----:B------:R-:W-:Y:S01]  /*5200*/  UIADD3 UR4, UPT, UPT, UR5, 0x80, URZ ;  /* 0x0000008005047890 */ /* 0x000fe2000fffe0ff */
[----:B------:R-:W-:Y:S01]  /*5210*/  ISETP.GT.AND P2, PT, R0, 0xf, PT ;  /* 0x0000000f0000780c */ /* 0x000fe20003f44270 */
[----:B------:R-:W-:Y:S01]  /*5220*/  BSSY.RECONVERGENT B0, `(.L_x_754) ;  /* 0x0000025000007945 */ /* 0x000fe20003800200 */
[----:B------:R-:W3:Y:S06]  /*5230*/  S2R R61, SR_TID.X ;  /* 0x00000000003d7919 */ /* 0x000eec0000002100 */
        /* <DEDUP_REMOVED lines=35> */
.L_x_755:
[----:B------:R-:W-:Y:S05]  /*5470*/  BSYNC.RECONVERGENT B0 ;  /* 0x0000000000007941 */ /* 0x000fea0003800200 */
.L_x_754:
[----:B------:R-:W-:Y:S06]  /*5480*/  BAR.SYNC.DEFER_BLOCKING 0x0 ;  /* 0x0000000000007b1d */ /* 0x000fec0000010000 */
[----:B------:R-:W-:Y:S04]  /*5490*/  BSSY.RECONVERGENT B0, `(.L_x_756) ;  /* 0x000001f000007945 */ /* 0x000fe80003800200 */
[----:B------:R-:W-:Y:S05]  /*54a0*/  @P1 BRA `(.L_x_757) ;  /* 0x0000000000741947 */ /* 0x000fea0003800000 */
[----:B------:R-:W-:-:S09]  /*54b0*/  ULEA UR4, UR8, UR5, 0x18 ;  /* 0x0000000508047291 */ /* 0x000fd2000f8ec0ff */
[----:B--2---:R-:W2:Y:S04]  /*54c0*/  LDS.64 R24, [UR4+0x18] ;  /* 0x00001804ff187984 */ /* 0x004ea80008000a00 */
[----:B-1-3--:R-:W0:Y:S01]  /*54d0*/  LDS.128 R20, [UR4+0x20] ;  /* 0x00002004ff147984 */ /* 0x00ae220008000c00 */
[----:B--2---:R-:W-:Y:S01]  /*54e0*/  FADD.FTZ R27, R32, R24 ;  /* 0x00000018201b7221 */ /* 0x004fe20000010000 */
[----:B------:R-:W-:-:S03]  /*54f0*/  FADD.FTZ R24, R33, R25 ;  /* 0x0000001921187221 */ /* 0x000fc60000010000 */
[----:B0-----:R-:W-:Y:S01]  /*5500*/  FADD.FTZ R33, R27, R20 ;  /* 0x000000141b217221 */ /* 0x001fe20000010000 */
[----:B------:R-:W-:Y:S02]  /*5510*/  FADD.FTZ R20, R24, R21 ;  /* 0x0000001518147221 */ /* 0x000fe40000010000 */
[----:B------:R-:W0:Y:S01]  /*5520*/  LDS.128 R24, [UR4+0x30] ;  /* 0x00003004ff187984 */ /* 0x000e220008000c00 */
        /* <DEDUP_REMOVED lines=21> */
.L_x_757:
[----:B------:R-:W-:Y:S05]  /*5680*/  BSYNC.RECONVERGENT B0 ;  /* 0x0000000000007941 */ /* 0x000fea0003800200 */
.L_x_756:
[----:B------:R-:W-:Y:S06]  /*5690*/  BAR.SYNC.DEFER_BLOCKING 0x0 ;  /* 0x0000000000007b1d */ /* 0x000fec0000010000 */
[----:B------:R-:W-:Y:S04]  /*56a0*/  BSSY.RECONVERGENT B0, `(.L_x_758) ;  /* 0x000009d000007945 */ /* 0x000fe80003800200 */
[----:B------:R-:W-:Y:S05]  /*56b0*/  @P3 BRA `(.L_x_759) ;  /* 0x00000008006c3947 */ /* 0x000fea0003800000 */
[----:B-1-3--:R-:W1:Y:S04]  /*56c0*/  LDS.128 R20, [R62+0xc0] ;  /* 0x0000c0003e147984 */ /* 0x00ae680000000c00 */
[----:B--2---:R-:W-:Y:S01]  /*56d0*/  LDS.128 R24, [R62+0x240] ;  /* 0x000240003e187984 */ /* 0x004fe20000000c00 */
[----:B-1----:R-:W-:Y:S01]  /*56e0*/  FADD.FTZ R63, R28, R20 ;  /* 0x000000141c3f7221 */ /* 0x002fe20000010000 */
[----:B------:R-:W-:Y:S01]  /*56f0*/  FADD.FTZ R28, R29, R21 ;  /* 0x000000151d1c7221 */ /* 0x000fe20000010000 */
[----:B------:R-:W-:Y:S01]  /*5700*/  FADD.FTZ R29, R30, R22 ;  /* 0x000000161e1d7221 */ /* 0x000fe20000010000 */
[----:B------:R-:W-:Y:S02]  /*5710*/  FADD.FTZ R30, R31, R23 ;  /* 0x000000171f1e7221 */ /* 0x000fe40000010000 */
[----:B------:R-:W1:Y:S02]  /*5720*/  LDS.128 R20, [R62+0x180] ;  /* 0x000180003e147984 */ /* 0x000e640000000c00 */
        /* <DEDUP_REMOVED lines=8> */
[----:B------:R-:W-:-:S02]  /*57b0*/  FADD.FTZ R30, R30, R27 ;  /* 0x0000001b1e1e7221 */ /* 0x000fc40000010000 */
[----:B------:R-:W2:Y:S01]  /*57c0*/  LDS.128 R24, [R62+0x3c0] ;  /* 0x0003c0003e187984 */ /* 0x000ea20000000c00 */
        /* <DEDUP_REMOVED lines=114> */
[----:B------:R-:W-:Y:S01]  /*5ef0*/  LDS.128 R20, [R62+0x15c0] ;  /* 0x0015c0003e147984 */ /* 0x000fe20000000c00 */
[----:B--2---:R-:W-:Y:S01]  /*5f00*/  FADD.FTZ R63, R63, R24 ;  /* 0x000000183f3f7221 */ /* 0x004fe20000010000 */
[----:B------:R-:W-:Y:S01]  /*5f10*/  FADD.FTZ R28, R28, R25 ;  /* 0x000000191c1c7221 */ /* 0x000fe20000010000 */
[----:B------:R-:W-:Y:S01]  /*5f20*/  FADD.FTZ R29, R29, R26 ;  /* 0x0000001a1d1d7221 */ /* 0x000fe20000010000 */
[----:B------:R-:W-:-:S02]  /*5f30*/  FADD.FTZ R30, R30, R27 ;  /* 0x0000001b1e1e7221 */ /* 0x000fc40000010000 */
        /* <DEDUP_REMOVED lines=19> */
.L_x_759:
[----:B------:R-:W-:Y:S05]  /*6070*/  BSYNC.RECONVERGENT B0 ;  /* 0x0000000000007941 */ /* 0x000fea0003800200 */
.L_x_758:
[----:B------:R-:W4:Y:S01]  /*6080*/  LDC R63, c[0x0][0x374] ;  /* 0x0000dd00ff3f7b82 */ /* 0x000f220000000800 */
[----:B------:R-:W-:Y:S01]  /*6090*/  BSSY.RECONVERGENT B0, `(.L_x_760) ;  /* 0x000001f000007945 */ /* 0x000fe20003800200 */
[----:B------:R-:W-:-:S06]  /*60a0*/  IMAD R61, R60, 0xc, R61 ;  /* 0x0000000c3c3d7824 */ /* 0x000fcc00078e023d */
[----:B------:R-:W5:Y:S02]  /*60b0*/  LDC R62, c[0x0][0x370] ;  /* 0x0000dc00ff3e7b82 */ /* 0x000f640000000800 */
[----:B-----5:R-:W-:Y:S01]  /*60c0*/  ISETP.GE.U32.AND P0, PT, R62, 0x2, PT ;  /* 0x000000023e00780c */ /* 0x020fe20003f06070 */
[----:B----4-:R-:W-:-:S12]  /*60d0*/  @P3 BRA `(.L_x_761) ;  /* 0x0000000000683947 */ /* 0x010fd80003800000 */
[----:B--2---:R-:W2:Y:S08]  /*60e0*/  LDC.64 R24, c[0x0][0x3d8] ;  /* 0x0000f600ff187b82 */ /* 0x004eb00000000a00 */
[----:B---3--:R-:W1:Y:S01]  /*60f0*/  LDC.64 R20, c[0x0][0x3f8] ;  /* 0x0000fe00ff147b82 */ /* 0x008e620000000a00 */
[----:B--2---:R-:W-:-:S05]  /*6100*/  IMAD.WIDE R24, R61, 0x4, R24 ;  /* 0x000000043d187825 */ /* 0x004fca00078e0218 */
[----:B------:R4:W-:Y:S01]  /*6110*/  REDG.E.ADD.F32.FTZ.RN.STRONG.GPU desc[UR6][R24.64], R28 ;  /* 0x0000001c180079a6 */ /* 0x0009e2000c12f306 */
[----:B-1----:R-:W-:Y:S01]  /*6120*/  IMAD.WIDE.U32 R22, R20, 0x3, RZ ;  /* 0x0000000314167825 */ /* 0x002fe200078e00ff */
[C---:B------:R-:W-:Y:S02]  /*6130*/  LEA R61, R21.reuse, R21, 0x1 ;  /* 0x00000015153d7211 */ /* 0x040fe400078e08ff */
[----:B------:R-:W-:Y:S02]  /*6140*/  LEA.HI R27, P2, R21, R20, RZ, 0x1 ;  /* 0x00000014151b7211 */ /* 0x000fe400078508ff */
[----:B------:R-:W-:-:S04]  /*6150*/  IADD3 R61, PT, PT, R23, R61, RZ ;  /* 0x0000003d173d7210 */ /* 0x000fc80007ffe0ff */
[----:B------:R-:W-:Y:S02]  /*6160*/  LEA.HI R26, P4, R61, R22, RZ, 0x1 ;  /* 0x000000163d1a7211 */ /* 0x000fe400078908ff */
[C---:B------:R-:W-:Y:S02]  /*6170*/  LEA R22, P3, R20.reuse, R24, 0x2 ;  /* 0x0000001814167211 */ /* 0x040fe400078610ff */
[----:B------:R-:W-:Y:S02]  /*6180*/  IADD3.X R61, PT, PT, RZ, R61, RZ, P4, !PT ;  /* 0x0000003dff3d7210 */ /* 0x000fe400027fe4ff */
[----:B------:R-:W-:Y:S02]  /*6190*/  LEA.HI.X R23, R20, R25, R21, 0x2, P3 ;  /* 0x0000001914177211 */ /* 0x000fe400018f1415 */
[----:B------:R-:W-:Y:S02]  /*61a0*/  IADD3.X R20, PT, PT, RZ, R21, RZ, P2, !PT ;  /* 0x00000015ff147210 */ /* 0x000fe400017fe4ff */
[----:B------:R-:W-:-:S02]  /*61b0*/  SHF.L.U32 R21, R26, 0x1, RZ ;  /* 0x000000011a157819 */ /* 0x000fc400000006ff */
[C---:B------:R-:W-:Y:S02]  /*61c0*/  SHF.L.U64.HI R69, R27.reuse, 0x1, R20 ;  /* 0x000000011b457819 */ /* 0x040fe40000010214 */
[----:B------:R-:W-:Y:S02]  /*61d0*/  SHF.L.U32 R27, R27, 0x1, RZ ;  /* 0x000000011b1b7819 */ /* 0x000fe400000006ff */
[----:B------:R-:W-:Y:S02]  /*61e0*/  SHF.L.U64.HI R61, R26, 0x1, R61 ;  /* 0x000000011a3d7819 */ /* 0x000fe4000001023d */
[----:B------:R-:W-:Y:S02]  /*61f0*/  LOP3.LUT R27, R27, 0xfffffffc, RZ, 0xc0, !PT ;  /* 0xfffffffc1b1b7812 */ /* 0x000fe400078ec0ff */
[----:B------:R-:W-:Y:S02]  /*6200*/  LOP3.LUT R21, R21, 0xfffffffc, RZ, 0xc0, !PT ;  /* 0xfffffffc15157812 */ /* 0x000fe400078ec0ff */
[----:B------:R-:W-:-:S04]  /*6210*/  IADD3 R26, P2, PT, R24, R27, RZ ;  /* 0x0000001b181a7210 */ /* 0x000fc80007f5e0ff */
[----:B------:R-:W-:Y:S02]  /*6220*/  IADD3.X R27, PT, PT, R25, R69, RZ, P2, !PT ;  /* 0x00000045191b7210 */ /* 0x000fe400017fe4ff */
[----:B------:R-:W-:-:S03]  /*6230*/  IADD3 R20, P2, PT, R24, R21, RZ ;  /* 0x0000001518147210 */ /* 0x000fc60007f5e0ff */
[----:B------:R4:W-:Y:S01]  /*6240*/  REDG.E.ADD.F32.FTZ.RN.STRONG.GPU desc[UR6][R26.64], R29 ;  /* 0x0000001d1a0079a6 */ /* 0x0009e2000c12f306 */
[----:B------:R-:W-:-:S03]  /*6250*/  IADD3.X R21, PT, PT, R25, R61, RZ, P2, !PT ;  /* 0x0000003d19157210 */ /* 0x000fc600017fe4ff */
[----:B------:R4:W-:Y:S04]  /*6260*/  REDG.E.ADD.F32.FTZ.RN.STRONG.GPU desc[UR6][R22.64], R30 ;  /* 0x0000001e160079a6 */ /* 0x0009e8000c12f306 */
[----:B------:R4:W-:Y:S02]  /*6270*/  REDG.E.ADD.F32.FTZ.RN.STRONG.GPU desc[UR6][R20.64], R31 ;  /* 0x0000001f140079a6 */ /* 0x0009e4000c12f306 */
.L_x_761:
[----:B------:R-:W-:Y:S05]  /*6280*/  BSYNC.RECONVERGENT B0 ;  /* 0x0000000000007941 */ /* 0x000fea0003800200 */
.L_x_760:
[----:B------:R-:W-:Y:S05]  /*6290*/  @!P0 BRA `(.L_x_762) ;  /* 0x0000000800988947 */ /* 0x000fea0003800000 */
[----:B------:R-:W5:Y:S01]  /*62a0*/  LDC.64 R74, c[0x0][0x3d0] ;  /* 0x0000f400ff4a7b82 */ /* 0x000f620000000a00 */
[----:B----4-:R-:W4:Y:S01]  /*62b0*/  S2R R28, SR_CTAID.Y ;  /* 0x00000000001c7919 */ /* 0x010f220000002600 */
[----:B---3--:R-:W-:Y:S02]  /*62c0*/  LOP3.LUT R20, R51, 0x1, RZ, 0xc0, !PT ;  /* 0x0000000133147812 */ /* 0x008fe400078ec0ff */
[----:B------:R-:W-:-:S03]  /*62d0*/  ISETP.GE.U32.AND P2, PT, R62, 0x8, PT ;  /* 0x000000083e00780c */ /* 0x000fc60003f46070 */
[----:B-1----:R-:W-:-:S04]  /*62e0*/  IMAD R23, R20, R63, RZ ;  /* 0x0000003f14177224 */ /* 0x002fc800078e02ff */
[----:B------:R-:W-:-:S05]  /*62f0*/  IMAD R20, R23, R62, RZ ;  /* 0x0000003e17147224 */ /* 0x000fca00078e02ff */
[----:B------:R-:W-:-:S05]  /*6300*/  SHF.L.U32 R21, R20, 0x1, RZ ;  /* 0x0000000114157819 */ /* 0x000fca00000006ff */
[----:B-----5:R-:W-:Y:S01]  /*6310*/  IMAD.WIDE R74, R21, 0x4, R74 ;  /* 0x00000004154a7825 */ /* 0x020fe200078e024a */
[----:B----4-:R-:W-:Y:S06]  /*6320*/  @P1 BRA `(.L_x_763) ;  /* 0x0000000000501947 */ /* 0x010fec0003800000 */
[----:B------:R-:W1:Y:S01]  /*6330*/  LDC.64 R20, c[0x0][0x3c8] ;  /* 0x0000f200ff147b82 */ /* 0x000e620000000a00 */
[----:B--2---:R-:W-:Y:S01]  /*6340*/  LOP3.LUT P0, R24, R51, 0x2, RZ, 0xc0, !PT ;  /* 0x0000000233187812 */ /* 0x004fe2000780c0ff */
[----:B------:R-:W-:Y:S01]  /*6350*/  IMAD R25, R2, R63, R28 ;  /* 0x0000003f02197224 */ /* 0x000fe200078e021c */
[----:B------:R-:W-:Y:S02]  /*6360*/  IADD3 R23, PT, PT, R23, R28, RZ ;  /* 0x0000001c17177210 */ /* 0x000fe40007ffe0ff */
[----:B------:R-:W-:-:S04]  /*6370*/  SEL R27, R62, RZ, !P0 ;  /* 0x000000ff3e1b7207 */ /* 0x000fc80004000000 */
[----:B------:R-:W-:Y:S01]  /*6380*/  ISETP.NE.AND P0, PT, R27, -0x1, PT ;  /* 0xffffffff1b00780c */ /* 0x000fe20003f05270 */
[----:B-1----:R-:W-:-:S04]  /*6390*/  IMAD.WIDE.U32 R20, R23, 0x4, R20 ;  /* 0x0000000417147825 */ /* 0x002fc800078e0014 */
        /* <DEDUP_REMOVED lines=8> */
.L_x_764:
[----:B-1----:R-:W2:Y:S04]  /*6420*/  LDG.E.STRONG.GPU R22, desc[UR6][R20.64] ;  /* 0x0000000614167981 */ /* 0x002ea8000c1ef900 */
[----:B--2---:R-:W-:Y:S01]  /*6430*/  CCTL.IVALL ;  /* 0x00000000ff00798f */ /* 0x004fe20002000000 */
[----:B------:R-:W-:Y:S05]  /*6440*/  YIELD ;  /* 0x0000000000007946 */ /* 0x000fea0003800000 */
[----:B------:R-:W-:-:S13]  /*6450*/  ISETP.NE.AND P0, PT, R22, R27, PT ;  /* 0x0000001b1600720c */ /* 0x000fda0003f05270 */
[----:B------:R-:W-:Y:S05]  /*6460*/  @P0 BRA `(.L_x_764) ;  /* 0xfffffffc00ec0947 */ /* 0x000fea000383ffff */
.L_x_763:
[----:B------:R-:W-:Y:S05]  /*6470*/  WARPSYNC.ALL ;  /* 0x0000000000007948 */ /* 0x000fea0003800000 */
[----:B------:R-:W-:Y:S01]  /*6480*/  BAR.SYNC.DEFER_BLOCKING 0x0 ;  /* 0x0000000000007b1d */ /* 0x000fe20000010000 */
[----:B------:R-:W-:-:S05]  /*6490*/  MOV R29, RZ ;  /* 0x000000ff001d7202 */ /* 0x000fca0000000f00 */
[----:B------:R-:W-:Y:S05]  /*64a0*/  @!P2 BRA `(.L_x_765) ;  /* 0x00000004001ca947 */ /* 0x000fea0003800000 */
[CC--:B------:R-:W-:Y:S01]  /*64b0*/  LEA R72, R63.reuse, R28.reuse, 0x1 ;  /* 0x0000001c3f487211 */ /* 0x0c0fe200078e08ff */
[C-C-:B------:R-:W-:Y:S01]  /*64c0*/  IMAD R70, R63.reuse, 0x5, R28.reuse ;  /* 0x000000053f467824 */ /* 0x140fe200078e021c */
[CC--:B------:R-:W-:Y:S01]  /*64d0*/  LEA R68, R63.reuse, R28.reuse, 0x2 ;  /* 0x0000001c3f447211 */ /* 0x0c0fe200078e10ff */
[C-C-:B-1----:R-:W-:Y:S01]  /*64e0*/  IMAD R22, R63.reuse, 0x7, R28.reuse ;  /* 0x000000073f167824 */ /* 0x142fe200078e021c */
[----:B------:R-:W-:Y:S01]  /*64f0*/  IADD3 R30, PT, PT, R28, R63, RZ ;  /* 0x0000003f1c1e7210 */ /* 0x000fe20007ffe0ff */
[C-C-:B--2---:R-:W-:Y:S01]  /*6500*/  IMAD R24, R63.reuse, 0x3, R28.reuse ;  /* 0x000000033f187824 */ /* 0x144fe200078e021c */
[----:B------:R-:W-:Y:S01]  /*6510*/  IADD3 R23, PT, PT, -R2, RZ, RZ ;  /* 0x000000ff02177210 */ /* 0x000fe20007ffe1ff */
[----:B------:R-:W-:Y:S01]  /*6520*/  IMAD R26, R63, 0x6, R28 ;  /* 0x000000063f1a7824 */ /* 0x000fe200078e021c */
[----:B------:R-:W-:Y:S01]  /*6530*/  MOV R60, R28 ;  /* 0x0000001c003c7202 */ /* 0x000fe20000000f00 */
[----:B------:R-:W-:Y:S01]  /*6540*/  UMOV UR4, URZ ;  /* 0x000000ff00047c82 */ /* 0x000fe20008000000 */
[----:B------:R-:W-:-:S07]  /*6550*/  LOP3.LUT R25, R62, 0x7ffffff8, RZ, 0xc0, !PT ;  /* 0x7ffffff83e197812 */ /* 0x000fce00078ec0ff */
.L_x_766:
[----:B------:R-:W-:-:S13]  /*6560*/  ISETP.EQ.OR P0, PT, R23, RZ, P1 ;  /* 0x000000ff1700720c */ /* 0x000fda0000f02670 */
[----:B------:R-:W-:-:S05]  /*6570*/  @!P0 IMAD.WIDE.U32 R76, R60, 0x8, R74 ;  /* 0x000000083c4c8825 */ /* 0x000fca00078e004a */
[----:B------:R-:W0:Y:S01]  /*6580*/  @!P0 LDG.E.64 R20, desc[UR6][R76.64] ;  /* 0x000000064c148981 */ /* 0x000e22000c1e1b00 */
[----:B------:R-:W-:Y:S01]  /*6590*/  UIADD3 UR5, UPT, UPT, UR4, 0x1, URZ ;  /* 0x0000000104057890 */ /* 0x000fe2000fffe0ff */
[----:B0-----:R-:W-:Y:S01]  /*65a0*/  @!P0 FADD.FTZ R32, R32, R20 ;  /* 0x0000001420208221 */ /* 0x001fe20000010000 */
[----:B------:R-:W-:-:S04]  /*65b0*/  @!P0 FADD.FTZ R33, R33, R21 ;  /* 0x0000001521218221 */ /* 0x000fc80000010000 */
[----:B------:R-:W-:-:S13]  /*65c0*/  ISETP.EQ.OR P0, PT, R2, UR5, P1 ;  /* 0x0000000502007c0c */ /* 0x000fda0008f02670 */
[----:B------:R-:W-:-:S05]  /*65d0*/  @!P0 IMAD.WIDE.U32 R76, R30, 0x8, R74 ;  /* 0x000000081e4c8825 */ /* 0x000fca00078e004a */
[----:B------:R-:W2:Y:S01]  /*65e0*/  @!P0 LDG.E.64 R20, desc[UR6][R76.64] ;  /* 0x000000064c148981 */ /* 0x000ea2000c1e1b00 */
[----:B------:R-:W-:Y:S01]  /*65f0*/  UIADD3 UR5, UPT, UPT, UR4, 0x2, URZ ;  /* 0x0000000204057890 */ /* 0x000fe2000fffe0ff */
[----:B--2---:R-:W-:Y:S01]  /*6600*/  @!P0 FADD.FTZ R32, R32, R20 ;  /* 0x0000001420208221 */ /* 0x004fe20000010000 */
        /* <DEDUP_REMOVED lines=32> */
[----:B------:R-:W-:-:S06]  /*6810*/  @!P0 IMAD.WIDE.U32 R20, R22, 0x8, R74 ;  /* 0x0000000816148825 */ /* 0x000fcc00078e004a */
[----:B------:R-:W2:Y:S01]  /*6820*/  @!P0 LDG.E.64 R20, desc[UR6][R20.64] ;  /* 0x0000000614148981 */ /* 0x000ea2000c1e1b00 */
        /* <DEDUP_REMOVED lines=12> */
[----:B------:R-:W-:-:S13]  /*68f0*/  ISETP.NE.AND P0, PT, R25, UR4, PT ;  /* 0x0000000419007c0c */ /* 0x000fda000bf05270 */
[----:B------:R-:W-:Y:S05]  /*6900*/  @P0 BRA `(.L_x_766) ;  /* 0xfffffffc00140947 */ /* 0x000fea000383ffff */
[----:B------:R-:W-:-:S07]  /*6910*/  MOV R29, R25 ;  /* 0x00000019001d7202 */ /* 0x000fce0000000f00 */
.L_x_765:
[----:B-1----:R-:W-:-:S13]  /*6920*/  LOP3.LUT P0, R20, R62, 0x7, RZ, 0xc0, !PT ;  /* 0x000000073e147812 */ /* 0x002fda000780c0ff */
[----:B------:R-:W-:Y:S05]  /*6930*/  @!P0 BRA `(.L_x_762) ;  /* 0x0000000000f08947 */ /* 0x000fea0003800000 */
[----:B------:R-:W-:-:S04]  /*6940*/  IADD3 R20, PT, PT, R20, -0x1, RZ ;  /* 0xffffffff14147810 */ /* 0x000fc80007ffe0ff */
[----:B------:R-:W-:-:S13]  /*6950*/  ISETP.GE.U32.AND P0, PT, R20, 0x3, PT ;  /* 0x000000031400780c */ /* 0x000fda0003f06070 */
[----:B------:R-:W-:Y:S05]  /*6960*/  @!P0 BRA `(.L_x_767) ;  /* 0x0000000000708947 */ /* 0x000fea0003800000 */
[CC--:B------:R-:W-:Y:S02]  /*6970*/  ISETP.EQ.OR P0, PT, R29.reuse, R2.reuse, P1 ;  /* 0x000000021d00720c */ /* 0x0c0fe40000f02670 */
[C---:B------:R-:W-:Y:S02]  /*6980*/  IADD3 R23, PT, PT, R29.reuse, 0x1, RZ ;  /* 0x000000011d177810 */ /* 0x040fe40007ffe0ff */
[----:B------:R-:W-:Y:S02]  /*6990*/  IADD3 R25, PT, PT, R29, 0x2, RZ ;  /* 0x000000021d197810 */ /* 0x000fe40007ffe0ff */
[-C--:B------:R-:W-:Y:S02]  /*69a0*/  ISETP.EQ.OR P2, PT, R23, R2.reuse, P1 ;  /* 0x000000021700720c */ /* 0x080fe40000f42670 */
[----:B------:R-:W-:Y:S02]  /*69b0*/  ISETP.EQ.OR P3, PT, R25, R2, P1 ;  /* 0x000000021900720c */ /* 0x000fe40000f62670 */
[----:B------:R-:W-:-:S03]  /*69c0*/  IADD3 R27, PT, PT, R29, 0x3, RZ ;  /* 0x000000031d1b7810 */ /* 0x000fc60007ffe0ff */
[----:B------:R-:W-:Y:S01]  /*69d0*/  @!P0 IMAD R21, R29, R63, R28 ;  /* 0x0000003f1d158224 */ /* 0x000fe200078e021c */
[----:B------:R-:W-:-:S03]  /*69e0*/  ISETP.EQ.OR P4, PT, R27, R2, P1 ;  /* 0x000000021b00720c */ /* 0x000fc60000f82670 */
[----:B------:R-:W-:-:S04]  /*69f0*/  @!P0 IMAD.WIDE.U32 R20, R21, 0x8, R74 ;  /* 0x0000000815148825 */ /* 0x000fc800078e004a */
[-CC-:B------:R-:W-:Y:S02]  /*6a00*/  @!P2 IMAD R23, R23, R63.reuse, R28.reuse ;  /* 0x0000003f1717a224 */ /* 0x180fe400078e021c */
[----:B------:R-:W-:Y:S01]  /*6a10*/  @!P3 IMAD R25, R25, R63, R28 ;  /* 0x0000003f1919b224 */ /* 0x000fe200078e021c */
[----:B------:R-:W0:Y:S01]  /*6a20*/  @!P0 LDG.E.64 R20, desc[UR6][R20.64] ;  /* 0x0000000614148981 */ /* 0x000e22000c1e1b00 */
[----:B------:R-:W-:-:S04]  /*6a30*/  @!P2 IMAD.WIDE.U32 R22, R23, 0x8, R74 ;  /* 0x000000081716a825 */ /* 0x000fc800078e004a */
[----:B--2---:R-:W-:Y:S02]  /*6a40*/  @!P3 IMAD.WIDE.U32 R24, R25, 0x8, R74 ;  /* 0x000000081918b825 */ /* 0x004fe400078e004a */
[----:B------:R-:W2:Y:S02]  /*6a50*/  @!P2 LDG.E.64 R22, desc[UR6][R22.64] ;  /* 0x000000061616a981 */ /* 0x000ea4000c1e1b00 */
[----:B------:R-:W-:Y:S02]  /*6a60*/  @!P4 IMAD R27, R27, R63, R28 ;  /* 0x0000003f1b1bc224 */ /* 0x000fe400078e021c */
[----:B------:R-:W3:Y:S02]  /*6a70*/  @!P3 LDG.E.64 R24, desc[UR6][R24.64] ;  /* 0x000000061818b981 */ /* 0x000ee4000c1e1b00 */
[----:B------:R-:W-:-:S06]  /*6a80*/  @!P4 IMAD.WIDE.U32 R26, R27, 0x8, R74 ;  /* 0x000000081b1ac825 */ /* 0x000fcc00078e004a */
        /* <DEDUP_REMOVED lines=10> */
.L_x_767:
[----:B------:R-:W-:-:S13]  /*6b30*/  LOP3.LUT P0, R20, R62, 0x3, RZ, 0xc0, !PT ;  /* 0x000000033e147812 */ /* 0x000fda000780c0ff */
        /* <DEDUP_REMOVED lines=11> */
[----:B------:R-:W0:Y:S04]  /*6bf0*/  @!P2 LDG.E.64 R20, desc[UR6][R20.64] ;  /* 0x000000061414a981 */ /* 0x000e28000c1e1b00 */
[----:B------:R-:W3:Y:S01]  /*6c00*/  @!P0 LDG.E.64 R22, desc[UR6][R22.64] ;  /* 0x0000000616168981 */ /* 0x000ee2000c1e1b00 */
[----:B------:R-:W-:Y:S01]  /*6c10*/  IADD3 R29, PT, PT, R29, 0x2, RZ ;  /* 0x000000021d1d7810 */ /* 0x000fe20007ffe0ff */
[----:B0-----:R-:W-:Y:S01]  /*6c20*/  @!P2 FADD.FTZ R32, R32, R20 ;  /* 0x000000142020a221 */ /* 0x001fe20000010000 */
[----:B------:R-:W-:-:S03]  /*6c30*/  @!P2 FADD.FTZ R33, R33, R21 ;  /* 0x000000152121a221 */ /* 0x000fc60000010000 */
[----:B---3--:R-:W-:Y:S01]  /*6c40*/  @!P0 FADD.FTZ R32, R32, R22 ;  /* 0x0000001620208221 */ /* 0x008fe20000010000 */
[----:B------:R-:W-:-:S07]  /*6c50*/  @!P0 FADD.FTZ R33, R33, R23 ;  /* 0x0000001721218221 */ /* 0x000fce0000010000 */
.L_x_768:
[----:B------:R-:W-:Y:S01]  /*6c60*/  ISETP.EQ.OR P0, PT, R29, R2, P1 ;  /* 0x000000021d00720c */ /* 0x000fe20000f02670 */
        /* <DEDUP_REMOVED lines=8> */
.L_x_769:
[----:B------:R-:W-:Y:S05]  /*6cf0*/  BSYNC.RECONVERGENT B0 ;  /* 0x0000000000007941 */ /* 0x000fea0003800200 */
.L_x_762:
[----:B------:R-:W5:Y:S01]  /*6d00*/  S2UR UR5, SR_CgaCtaId ;  /* 0x00000000000579c3 */ /* 0x000f620000008800 */
[----:B------:R-:W-:Y:S01]  /*6d10*/  UMOV UR4, 0x400 ;  /* 0x0000040000047882 */ /* 0x000fe20000000000 */
[--C-:B-1--4-:R-:W-:Y:S02]  /*6d20*/  HADD2.F32 R23, -RZ, R50.reuse.H0_H0 ;  /* 0x20000032ff177230 */ /* 0x112fe40000004100 */
[----:B------:R-:W-:-:S03]  /*6d30*/  HADD2.F32 R25, -RZ, R50.H1_H1 ;  /* 0x30000032ff197230 */ /* 0x000fc60000004100 */
[C---:B------:R-:W-:Y:S02]  /*6d40*/  FADD.FTZ R22, -R14.reuse, R23 ;  /* 0x000000170e167221 */ /* 0x040fe40000010100 */
[----:B------:R-:W-:Y:S01]  /*6d50*/  FADD.FTZ R26, -R14, R25 ;  /* 0x000000190e1a7221 */ /* 0x000fe20000010100 */
[----:B-----5:R-:W-:Y:S01]  /*6d60*/  ULEA UR4, UR5, UR4, 0x18 ;  /* 0x0000000405047291 */ /* 0x020fe2000f8ec0ff */
[----:B------:R-:W1:Y:S08]  /*6d70*/  LDCU.U8 UR5, c[0x0][0x414] ;  /* 0x00008280ff0577ac */ /* 0x000e700008000000 */
[----:B------:R0:W-:Y:S01]  /*6d80*/  @!P1 STS.64 [UR4+0x78], R32 ;  /* 0x00007820ff009988 */ /* 0x0001e20008000a04 */
[----:B------:R-:W-:Y:S01]  /*6d90*/  BAR.SYNC.DEFER_BLOCKING 0x0 ;  /* 0x0000000000007b1d */ /* 0x000fe20000010000 */
[-C--:B0--3--:R-:W-:Y:S01]  /*6da0*/  FMUL.FTZ R33, R22, R15.reuse ;  /* 0x0000000f16217220 */ /* 0x089fe20000410000 */
[----:B-1----:R-:W-:Y:S01]  /*6db0*/  UISETP.NE.AND UP0, UPT, UR5, URZ, UPT ;  /* 0x000000ff0500728c */ /* 0x002fe2000bf05270 */
[----:B------:R-:W-:-:S03]  /*6dc0*/  FMUL.FTZ R32, R26, R15 ;  /* 0x0000000f1a207220 */ /* 0x000fc60000410000 */
[----:B------:R-:W2:Y:S01]  /*6dd0*/  LDS.64 R20, [UR4+0x78] ;  /* 0x00007804ff147984 */ /* 0x000ea20008000a00 */
[----:B------:R-:W2:Y:S02]  /*6de0*/  LDCU UR4, c[0x0][0x42c] ;  /* 0x00008580ff0477ac */ /* 0x000ea40008000800 */
[----:B--2---:R-:W-:Y:S01]  /*6df0*/  FMUL.FTZ R24, R20, UR4 ;  /* 0x0000000414187c20 */ /* 0x004fe20008410000 */
[----:B------:R-:W-:Y:S01]  /*6e00*/  FMUL.FTZ R27, R21, UR4 ;  /* 0x00000004151b7c20 */ /* 0x000fe20008410000 */
[--C-:B------:R-:W-:Y:S02]  /*6e10*/  HADD2.F32 R21, -RZ, R49.reuse.H0_H0 ;  /* 0x20000031ff157230 */ /* 0x100fe40000004100 */
[----:B------:R-:W-:Y:S01]  /*6e20*/  HADD2.F32 R20, -RZ, R49.H1_H1 ;  /* 0x30000031ff147230 */ /* 0x000fe20000004100 */
        /* <DEDUP_REMOVED lines=19> */
.L_x_770:
[----:B------:R-:W0:Y:S01]  /*6f60*/  LDCU UR4, c[0x0][0x41c] ;  /* 0x00008380ff0477ac */ /* 0x000e220008000800 */
[C-C-:B------:R-:W-:Y:S01]  /*6f70*/  FFMA.FTZ R23, R24.reuse, R33, R27.reuse ;  /* 0x0000002118177223 */ /* 0x140fe2000001001b */
[----:B------:R-:W-:Y:S01]  /*6f80*/  FFMA.FTZ R22, R24, R32, R27 ;  /* 0x0000002018167223 */ /* 0x000fe2000001001b */
[----:B------:R-:W-:Y:S01]  /*6f90*/  BSSY.RECONVERGENT B0, `(.L_x_771) ;  /* 0x0000019000007945 */ /* 0x000fe20003800200 */
[----:B------:R-:W1:Y:S02]  /*6fa0*/  LDCU.64 UR8, c[0x0][0x400] ;  /* 0x00008000ff0877ac */ /* 0x000e640008000a00 */
[----:B------:R-:W-:Y:S01]  /*6fb0*/  FFMA.FTZ R22, R19, R20, -R22 ;  /* 0x0000001413167223 */ /* 0x000fe20000010816 */
[----:B0-----:R-:W-:Y:S02]  /*6fc0*/  IMAD R25, R2, UR4, R53 ;  /* 0x0000000402197c24 */ /* 0x001fe4000f8e0235 */
[----:B------:R-:W-:-:S03]  /*6fd0*/  FFMA.FTZ R2, R18, R21, -R23 ;  /* 0x0000001512027223 */ /* 0x000fc60000010817 */
[C---:B-1----:R-:W-:Y:S02]  /*6fe0*/  ISETP.GE.U32.AND P0, PT, R25.reuse, UR8, PT ;  /* 0x0000000819007c0c */ /* 0x042fe4000bf06070 */
[----:B------:R-:W-:Y:S02]  /*6ff0*/  SHF.R.S32.HI R26, RZ, 0x1f, R25 ;  /* 0x0000001fff1a7819 */ /* 0x000fe40000011419 */
[C---:B------:R-:W-:Y:S02]  /*7000*/  IADD3 R31, PT, PT, R25.reuse, 0x20, RZ ;  /* 0x00000020191f7810 */ /* 0x040fe40007ffe0ff */
[----:B------:R-:W-:Y:S02]  /*7010*/  ISETP.GE.AND.EX P0, PT, R26, UR9, PT, P0 ;  /* 0x000000091a007c0c */ /* 0x000fe4000bf06300 */
[----:B------:R-:W-:-:S11]  /*7020*/  IADD3 R29, PT, PT, R25, 0x40, RZ ;  /* 0x00000040191d7810 */ /* 0x000fd60007ffe0ff */
        /* <DEDUP_REMOVED lines=12> */
[----:B------:R-:W-:Y:S02]  /*70f0*/  F2FP.F16.F32.PACK_AB R21, R2, R33 ;  /* 0x000000210215723e */ /* 0x000fe400000000ff */
[----:B------:R-:W-:-:S05]  /*7100*/  LEA.HI.X R23, R20, UR5, R23, 0x1, P0 ;  /* 0x0000000514177c11 */ /* 0x000fca00080f0c17 */
[----:B------:R0:W-:Y:S02]  /*7110*/  STG.E desc[UR6][R22.64], R21 ;  /* 0x0000001516007986 */ /* 0x0001e4000c101906 */
.L_x_772:
[----:B------:R-:W-:Y:S05]  /*7120*/  BSYNC.RECONVERGENT B0 ;  /* 0x0000000000007941 */ /* 0x000fea0003800200 */
.L_x_771:
[--C-:B0-----:R-:W-:Y:S01]  /*7130*/  HADD2.F32 R21, -RZ, R48.reuse.H0_H0 ;  /* 0x20000030ff157230 */ /* 0x101fe20000004100 */
[----:B------:R-:W-:Y:S01]  /*7140*/  ISETP.GE.U32.AND P0, PT, R31, UR8, PT ;  /* 0x000000081f007c0c */ /* 0x000fe2000bf06070 */
[----:B------:R-:W-:Y:S01]  /*7150*/  HADD2.F32 R33, -RZ, R48.H1_H1 ;  /* 0x30000030ff217230 */ /* 0x000fe20000004100 */
[----:B------:R-:W-:Y:S01]  /*7160*/  ISETP.GE.U32.AND P1, PT, R29, UR8, PT ;  /* 0x000000081d007c0c */ /* 0x000fe2000bf26070 */
[--C-:B------:R-:W-:Y:S02]  /*7170*/  HADD2.F32 R23, -RZ, R47.reuse.H0_H0 ;  /* 0x2000002fff177230 */ /* 0x100fe40000004100 */
[C---:B------:R-:W-:Y:S01]  /*7180*/  FADD.FTZ R22, -R14.reuse, R21 ;  /* 0x000000150e167221 */ /* 0x040fe20000010100 */
[----:B------:R-:W-:Y:S01]  /*7190*/  SHF.R.S32.HI R20, RZ, 0x1f, R31 ;  /* 0x0000001fff147819 */ /* 0x000fe2000001141f */
[----:B------:R-:W-:Y:S01]  /*71a0*/  FADD.FTZ R26, -R14, R33 ;  /* 0x000000210e1a7221 */ /* 0x000fe20000010100 */
[----:B------:R-:W-:Y:S01]  /*71b0*/  SHF.R.S32.HI R2, RZ, 0x1f, R29 ;  /* 0x0000001fff027819 */ /* 0x000fe2000001141d */
[----:B------:R-:W-:Y:S01]  /*71c0*/  FMUL.FTZ R49, R22, R15 ;  /* 0x0000000f16317220 */ /* 0x000fe20000410000 */
[----:B------:R-:W-:Y:S01]  /*71d0*/  ISETP.GE.AND.EX P0, PT, R20, UR9, PT, P0 ;  /* 0x0000000914007c0c */ /* 0x000fe2000bf06300 */
[----:B------:R-:W-:Y:S01]  /*71e0*/  HADD2.F32 R22, -RZ, R47.H1_H1 ;  /* 0x3000002fff167230 */ /* 0x000fe20000004100 */
[----:B------:R-:W-:Y:S01]  /*71f0*/  ISETP.GE.AND.EX P1, PT, R2, UR9, PT, P1 ;  /* 0x0000000902007c0c */ /* 0x000fe2000bf26310 */
[----:B------:R-:W-:-:S02]  /*7200*/  HADD2.F32 R21, -RZ, R46.H0_H0 ;  /* 0x2000002eff157230 */ /* 0x000fc40000004100 */
[----:B------:R-:W-:Y:S01]  /*7210*/  FFMA.FTZ R69, R24, R49, R27 ;  /* 0x0000003118457223 */ /* 0x000fe2000001001b */
[----:B------:R-:W-:Y:S01]  /*7220*/  FMUL.FTZ R48, R26, R15 ;  /* 0x0000000f1a307220 */ /* 0x000fe20000410000 */
        /* <DEDUP_REMOVED lines=19> */
.L_x_773:
[----:B------:R-:W-:Y:S01]  /*7360*/  FFMA.FTZ R28, R24, R48, R27 ;  /* 0x00000030181c7223 */ /* 0x000fe2000001001b */
[----:B------:R-:W-:Y:S01]  /*7370*/  BSSY.RECONVERGENT B0, `(.L_x_774) ;  /* 0x0000014000007945 */ /* 0x000fe20003800200 */
[----:B------:R-:W-:Y:S01]  /*7380*/  FFMA.FTZ R26, R18, R23, -R69 ;  /* 0x00000017121a7223 */ /* 0x000fe20000010845 */
[----:B------:R-:W-:Y:S02]  /*7390*/  HADD2.F32 R33, -RZ, R46.H1_H1 ;  /* 0x3000002eff217230 */ /* 0x000fe40000004100 */
[----:B------:R-:W-:Y:S01]  /*73a0*/  FADD.FTZ R30, -R14, R21 ;  /* 0x000000150e1e7221 */ /* 0x000fe20000010100 */
[----:B------:R-:W-:Y:S01]  /*73b0*/  FFMA.FTZ R28, R19, R22, -R28 ;  /* 0x00000016131c7223 */ /* 0x000fe2000001081c */
[----:B------:R-:W-:Y:S06]  /*73c0*/  @P0 BRA `(.L_x_775) ;  /* 0x0000000000380947 */ /* 0x000fec0003800000 */
[----:B------:R-:W0:Y:S01]  /*73d0*/  LDCU.64 UR4, c[0x0][0x3f8] ;  /* 0x00007f00ff0477ac */ /* 0x000e220008000a00 */
[----:B------:R-:W-:Y:S01]  /*73e0*/  MOV R21, R67 ;  /* 0x0000004300157202 */ /* 0x000fe20000000f00 */
[----:B------:R-:W1:Y:S01]  /*73f0*/  LDCU.64 UR10, c[0x0][0x380] ;  /* 0x00007000ff0a77ac */ /* 0x000e620008000a00 */
[----:B0-----:R-:W-:Y:S01]  /*7400*/  IMAD R22, R20, UR4, RZ ;  /* 0x0000000414167c24 */ /* 0x001fe2000f8e02ff */
[----:B------:R-:W-:-:S03]  /*7410*/  MOV R20, R64 ;  /* 0x0000004000147202 */ /* 0x000fc60000000f00 */
[C---:B------:R-:W-:Y:S02]  /*7420*/  IMAD R23, R31.reuse, UR5, R22 ;  /* 0x000000051f177c24 */ /* 0x040fe4000f8e0216 */
[----:B------:R-:W-:-:S04]  /*7430*/  IMAD.WIDE.U32 R20, R31, UR4, R20 ;  /* 0x000000041f147c25 */ /* 0x000fc8000f8e0014 */
[-C--:B------:R-:W-:Y:S01]  /*7440*/  FMUL.FTZ R31, R26, R15.reuse ;  /* 0x0000000f1a1f7220 */ /* 0x080fe20000410000 */
[----:B------:R-:W-:Y:S01]  /*7450*/  FMUL.FTZ R26, R28, R15 ;  /* 0x0000000f1c1a7220 */ /* 0x000fe20000410000 */
[----:B-1----:R-:W-:Y:S02]  /*7460*/  LEA R22, P0, R20, UR10, 0x1 ;  /* 0x0000000a14167c11 */ /* 0x002fe4000f8008ff */
[----:B------:R-:W-:Y:S02]  /*7470*/  IADD3 R23, PT, PT, R21, R23, RZ ;  /* 0x0000001715177210 */ /* 0x000fe40007ffe0ff */
[----:B------:R-:W-:Y:S02]  /*7480*/  F2FP.F16.F32.PACK_AB R21, R26, R31 ;  /* 0x0000001f1a15723e */ /* 0x000fe400000000ff */
[----:B------:R-:W-:-:S05]  /*7490*/  LEA.HI.X R23, R20, UR11, R23, 0x1, P0 ;  /* 0x0000000b14177c11 */ /* 0x000fca00080f0c17 */
[----:B------:R0:W-:Y:S02]  /*74a0*/  STG.E desc[UR6][R22.64], R21 ;  /* 0x0000001516007986 */ /* 0x0001e4000c101906 */
.L_x_775:
[----:B------:R-:W-:Y:S05]  /*74b0*/  BSYNC.RECONVERGENT B0 ;  /* 0x0000000000007941 */ /* 0x000fea0003800200 */
.L_x_774:
[----:B0-----:R-:W-:Y:S01]  /*74c0*/  FMUL.FTZ R23, R30, R15 ;  /* 0x0000000f1e177220 */ /* 0x001fe20000410000 */
[----:B------:R-:W-:Y:S01]  /*74d0*/  FADD.FTZ R22, -R14, R33 ;  /* 0x000000210e167221 */ /* 0x000fe20000010100 */
[--C-:B------:R-:W-:Y:S02]  /*74e0*/  HADD2.F32 R21, -RZ, R45.reuse.H0_H0 ;  /* 0x2000002dff157230 */ /* 0x100fe40000004100 */
[----:B------:R-:W-:Y:S02]  /*74f0*/  HADD2.F32 R20, -RZ, R45.H1_H1 ;  /* 0x3000002dff147230 */ /* 0x000fe40000004100 */
        /* <DEDUP_REMOVED lines=21> */
.L_x_776:
[----:B------:R-:W-:Y:S01]  /*7650*/  FFMA.FTZ R26, R24, R46, R27 ;  /* 0x0000002e181a7223 */ /* 0x000fe2000001001b */
[----:B------:R-:W-:Y:S01]  /*7660*/  BSSY.RECONVERGENT B0, `(.L_x_777) ;  /* 0x0000014000007945 */ /* 0x000fe20003800200 */
[----:B------:R-:W-:Y:S01]  /*7670*/  FFMA.FTZ R22, R18, R21, -R45 ;  /* 0x0000001512167223 */ /* 0x000fe2000001082d */
[----:B------:R-:W-:Y:S01]  /*7680*/  IADD3 R33, PT, PT, R25, 0x60, RZ ;  /* 0x0000006019217810 */ /* 0x000fe20007ffe0ff */
[----:B------:R-:W-:Y:S01]  /*7690*/  FFMA.FTZ R26, R19, R20, -R26 ;  /* 0x00000014131a7223 */ /* 0x000fe2000001081a */
[----:B------:R-:W-:Y:S01]  /*76a0*/  IADD3 R31, PT, PT, R25, 0x80, RZ ;  /* 0x00000080191f7810 */ /* 0x000fe20007ffe0ff */
        /* <DEDUP_REMOVED lines=12> */
[----:B------:R-:W-:Y:S02]  /*7770*/  F2FP.F16.F32.PACK_AB R21, R2, R29 ;  /* 0x0000001d0215723e */ /* 0x000fe400000000ff */
[----:B------:R-:W-:-:S05]  /*7780*/  LEA.HI.X R23, R20, UR11, R23, 0x1, P0 ;  /* 0x0000000b14177c11 */ /* 0x000fca00080f0c17 */
[----:B------:R0:W-:Y:S02]  /*7790*/  STG.E desc[UR6][R22.64], R21 ;  /* 0x0000001516007986 */ /* 0x0001e4000c101906 */
.L_x_778:
[----:B------:R-:W-:Y:S05]  /*77a0*/  BSYNC.RECONVERGENT B0 ;  /* 0x0000000000007941 */ /* 0x000fea0003800200 */
.L_x_777:
[--C-:B0-----:R-:W-:Y:S01]  /*77b0*/  HADD2.F32 R21, -RZ, R44.reuse.H0_H0 ;  /* 0x2000002cff157230 */ /* 0x101fe20000004100 */
[----:B------:R-:W-:Y:S01]  /*77c0*/  ISETP.GE.U32.AND P0, PT, R33, UR8, PT ;  /* 0x0000000821007c0c */ /* 0x000fe2000bf06070 */
[----:B------:R-:W-:Y:S01]  /*77d0*/  HADD2.F32 R23, -RZ, R44.H1_H1 ;  /* 0x3000002cff177230 */ /* 0x000fe20000004100 */
[----:B------:R-:W-:Y:S01]  /*77e0*/  ISETP.GE.U32.AND P1, PT, R31, UR8, PT ;  /* 0x000000081f007c0c */ /* 0x000fe2000bf26070 */
[----:B------:R-:W-:Y:S02]  /*77f0*/  HADD2.F32 R49, -RZ, R42.H0_H0 ;  /* 0x2000002aff317230 */ /* 0x000fe40000004100 */
[C---:B------:R-:W-:Y:S01]  /*7800*/  FADD.FTZ R22, -R14.reuse, R21 ;  /* 0x000000150e167221 */ /* 0x040fe20000010100 */
[----:B------:R-:W-:Y:S01]  /*7810*/  SHF.R.S32.HI R20, RZ, 0x1f, R33 ;  /* 0x0000001fff147819 */ /* 0x000fe20000011421 */
[----:B------:R-:W-:Y:S01]  /*7820*/  FADD.FTZ R26, -R14, R23 ;  /* 0x000000170e1a7221 */ /* 0x000fe20000010100 */
[----:B------:R-:W-:Y:S01]  /*7830*/  SHF.R.S32.HI R2, RZ, 0x1f, R31 ;  /* 0x0000001fff027819 */ /* 0x000fe2000001141f */
[----:B------:R-:W-:Y:S01]  /*7840*/  FMUL.FTZ R29, R22, R15 ;  /* 0x0000000f161d7220 */ /* 0x000fe20000410000 */
[----:B------:R-:W-:Y:S01]  /*7850*/  ISETP.GE.AND.EX P0, PT, R20, UR9, PT, P0 ;  /* 0x0000000914007c0c */ /* 0x000fe2000bf06300 */
[--C-:B------:R-:W-:Y:S01]  /*7860*/  HADD2.F32 R21, -RZ, R43.reuse.H0_H0 ;  /* 0x2000002bff157230 */ /* 0x100fe20000004100 */
[----:B------:R-:W-:Y:S01]  /*7870*/  ISETP.GE.AND.EX P1, PT, R2, UR9, PT, P1 ;  /* 0x0000000902007c0c */ /* 0x000fe2000bf26310 */
[----:B------:R-:W-:-:S02]  /*7880*/  HADD2.F32 R22, -RZ, R43.H1_H1 ;  /* 0x3000002bff167230 */ /* 0x000fc40000004100 */
        /* <DEDUP_REMOVED lines=21> */
.L_x_779:
        /* <DEDUP_REMOVED lines=13> */
[----:B------:R-:W-:-:S05]  /*7ab0*/  MOV R20, R64 ;  /* 0x0000004000147202 */ /* 0x000fca0000000f00 */
[----:B------:R-:W-:-:S04]  /*7ac0*/  IMAD.WIDE.U32 R20, R33, UR4, R20 ;  /* 0x0000000421147c25 */ /* 0x000fc8000f8e0014 */
[----:B------:R-:W-:Y:S01]  /*7ad0*/  IMAD R33, R33, UR5, R22 ;  /* 0x0000000521217c24 */ /* 0x000fe2000f8e0216 */
[----:B-1----:R-:W-:-:S04]  /*7ae0*/  LEA R22, P0, R20, UR10, 0x1 ;  /* 0x0000000a14167c11 */ /* 0x002fc8000f8008ff */
[----:B------:R-:W-:Y:S02]  /*7af0*/  IADD3 R33, PT, PT, R21, R33, RZ ;  /* 0x0000002115217210 */ /* 0x000fe40007ffe0ff */
[----:B------:R-:W-:Y:S02]  /*7b00*/  F2FP.F16.F32.PACK_AB R21, R26, R29 ;  /* 0x0000001d1a15723e */ /* 0x000fe400000000ff */
[----:B------:R-:W-:-:S05]  /*7b10*/  LEA.HI.X R23, R20, UR11, R33, 0x1, P0 ;  /* 0x0000000b14177c11 */ /* 0x000fca00080f0c21 */
[----:B------:R0:W-:Y:S02]  /*7b20*/  STG.E desc[UR6][R22.64], R21 ;  /* 0x0000001516007986 */ /* 0x0001e4000c101906 */
.L_x_781:
[----:B------:R-:W-:Y:S05]  /*7b30*/  BSYNC.RECONVERGENT B0 ;  /* 0x0000000000007941 */ /* 0x000fea0003800200 */
.L_x_780:
        /* <DEDUP_REMOVED lines=25> */
.L_x_782:
[----:B------:R-:W-:Y:S01]  /*7cd0*/  FFMA.FTZ R26, R24, R42, R27 ;  /* 0x0000002a181a7223 */ /* 0x000fe2000001001b */
[----:B------:R-:W-:Y:S01]  /*7ce0*/  BSSY.RECONVERGENT B0, `(.L_x_783) ;  /* 0x0000014000007945 */ /* 0x000fe20003800200 */
[----:B------:R-:W-:Y:S01]  /*7cf0*/  FFMA.FTZ R22, R18, R21, -R43 ;  /* 0x0000001512167223 */ /* 0x000fe2000001082b */
[--C-:B------:R-:W-:Y:S02]  /*7d00*/  HADD2.F32 R29, -RZ, R40.reuse.H0_H0 ;  /* 0x20000028ff1d7230 */ /* 0x100fe40000004100 */
[----:B------:R-:W-:Y:S01]  /*7d10*/  FFMA.FTZ R26, R19, R20, -R26 ;  /* 0x00000014131a7223 */ /* 0x000fe2000001081a */
[----:B------:R-:W-:Y:S01]  /*7d20*/  HADD2.F32 R33, -RZ, R40.H1_H1 ;  /* 0x30000028ff217230 */ /* 0x000fe20000004100 */
        /* <DEDUP_REMOVED lines=15> */
.L_x_784:
[----:B------:R-:W-:Y:S05]  /*7e20*/  BSYNC.RECONVERGENT B0 ;  /* 0x0000000000007941 */ /* 0x000fea0003800200 */
.L_x_783:
[----:B------:R-:W-:Y:S02]  /*7e30*/  HADD2.F32 R61, -RZ, R5.H0_H0 ;  /* 0x20000005ff3d7230 */ /* 0x000fe40000004100 */
[C---:B------:R-:W-:Y:S01]  /*7e40*/  FADD.FTZ R28, -R14.reuse, R29 ;  /* 0x0000001d0e1c7221 */ /* 0x040fe20000010100 */
[----:B------:R-:W-:Y:S02]  /*7e50*/  HADD2.F32 R71, -RZ, R9.H0_H0 ;  /* 0x20000009ff477230 */ /* 0x000fe40000004100 */
[----:B------:R-:W-:Y:S01]  /*7e60*/  FADD.FTZ R72, -R14, R33 ;  /* 0x000000210e487221 */ /* 0x000fe20000010100 */
[--C-:B0-----:R-:W-:Y:S02]  /*7e70*/  HADD2.F32 R21, -RZ, R38.reuse.H0_H0 ;  /* 0x20000026ff157230 */ /* 0x101fe40000004100 */
[----:B------:R-:W-:Y:S01]  /*7e80*/  FMUL.FTZ R33, R28, R15 ;  /* 0x0000000f1c217220 */ /* 0x000fe20000410000 */
[----:B------:R-:W-:Y:S02]  /*7e90*/  HADD2.F32 R23, -RZ, R38.H1_H1 ;  /* 0x30000026ff177230 */ /* 0x000fe40000004100 */
[----:B------:R-:W-:Y:S01]  /*7ea0*/  FADD.FTZ R50, -R14, R61 ;  /* 0x0000003d0e327221 */ /* 0x000fe20000010100 */
[----:B------:R-:W-:-:S02]  /*7eb0*/  HADD2.F32 R5, -RZ, R5.H1_H1 ;  /* 0x30000005ff057230 */ /* 0x000fc40000004100 */
[C---:B------:R-:W-:Y:S01]  /*7ec0*/  FADD.FTZ R70, -R14.reuse, R21 ;  /* 0x000000150e467221 */ /* 0x040fe20000010100 */
[----:B------:R-:W-:Y:S02]  /*7ed0*/  HADD2.F32 R9, -RZ, R9.H1_H1 ;  /* 0x30000009ff097230 */ /* 0x000fe40000004100 */
[C---:B------:R-:W-:Y:S01]  /*7ee0*/  FADD.FTZ R20, -R14.reuse, R23 ;  /* 0x000000170e147221 */ /* 0x040fe20000010100 */
[----:B------:R-:W-:Y:S02]  /*7ef0*/  HADD2.F32 R69, -RZ, R7.H0_H0 ;  /* 0x20000007ff457230 */ /* 0x000fe40000004100 */
[C---:B------:R-:W-:Y:S01]  /*7f00*/  FADD.FTZ R46, -R14.reuse, R5 ;  /* 0x000000050e2e7221 */ /* 0x040fe20000010100 */
[----:B------:R-:W-:Y:S02]  /*7f10*/  HADD2.F32 R73, -RZ, R11.H0_H0 ;  /* 0x2000000bff497230 */ /* 0x000fe40000004100 */
[----:B------:R-:W-:Y:S01]  /*7f20*/  FADD.FTZ R38, -R14, R9 ;  /* 0x000000090e267221 */ /* 0x000fe20000010100 */
[----:B------:R-:W-:Y:S01]  /*7f30*/  HADD2.F32 R7, -RZ, R7.H1_H1 ;  /* 0x30000007ff077230 */ /* 0x000fe20000004100 */
[C---:B------:R-:W-:Y:S01]  /*7f40*/  IADD3 R21, PT, PT, R25.reuse, 0xa0, RZ ;  /* 0x000000a019157810 */ /* 0x040fe20007ffe0ff */
[----:B------:R-:W-:Y:S01]  /*7f50*/  HADD2.F32 R11, -RZ, R11.H1_H1 ;  /* 0x3000000bff0b7230 */ /* 0x000fe20000004100 */
[C---:B------:R-:W-:Y:S01]  /*7f60*/  IADD3 R23, PT, PT, R25.reuse, 0xc0, RZ ;  /* 0x000000c019177810 */ /* 0x040fe20007ffe0ff */
[--C-:B------:R-:W-:Y:S01]  /*7f70*/  HADD2.F32 R47, -RZ, R3.reuse.H0_H0 ;  /* 0x20000003ff2f7230 */ /* 0x100fe20000004100 */
[C---:B------:R-:W-:Y:S01]  /*7f80*/  IADD3 R9, PT, PT, R25.reuse, 0xe0, RZ ;  /* 0x000000e019097810 */ /* 0x040fe20007ffe0ff */
[----:B------:R-:W-:Y:S01]  /*7f90*/  HADD2.F32 R49, -RZ, R3.H1_H1 ;  /* 0x30000003ff317230 */ /* 0x000fe20000004100 */
[----:B------:R-:W-:Y:S01]  /*7fa0*/  IADD3 R5, PT, PT, R25, 0x100, RZ ;  /* 0x0000010019057810 */ /* 0x000fe20007ffe0ff */
[----:B------:R-:W-:-:S02]  /*7fb0*/  HADD2.F32 R3, -RZ, R59.H0_H0 ;  /* 0x2000003bff037230 */ /* 0x000fc40000004100 */
[C---:B------:R-:W-:Y:S01]  /*7fc0*/  FADD.FTZ R42, -R14.reuse, R7 ;  /* 0x000000070e2a7221 */ /* 0x040fe20000010100 */
[--C-:B------:R-:W-:Y:S01]  /*7fd0*/  HADD2.F32 R31, -RZ, R36.reuse.H0_H0 ;  /* 0x20000024ff1f7230 */ /* 0x100fe20000004100 */
[----:B------:R-:W-:Y:S01]  /*7fe0*/  ISETP.GE.U32.AND P0, PT, R21, UR8, PT ;  /* 0x0000000815007c0c */ /* 0x000fe2000bf06070 */
[----:B------:R-:W-:Y:S01]  /*7ff0*/  HADD2.F32 R41, -RZ, R36.H1_H1 ;  /* 0x30000024ff297230 */ /* 0x000fe20000004100 */
[----:B------:R-:W-:Y:S01]  /*8000*/  ISETP.GE.U32.AND P1, PT, R23, UR8, PT ;  /* 0x0000000817007c0c */ /* 0x000fe2000bf26070 */
[--C-:B------:R-:W-:Y:S01]  /*8010*/  HADD2.F32 R43, -RZ, R34.reuse.H0_H0 ;  /* 0x20000022ff2b7230 */ /* 0x100fe20000004100 */
[----:B------:R-:W-:Y:S01]  /*8020*/  ISETP.GE.U32.AND P2, PT, R9, UR8, PT ;  /* 0x0000000809007c0c */ /* 0x000fe2000bf46070 */
[----:B------:R-:W-:Y:S02]  /*8030*/  HADD2.F32 R45, -RZ, R34.H1_H1 ;  /* 0x30000022ff2d7230 */ /* 0x000fe40000004100 */
[C---:B------:R-:W-:Y:S01]  /*8040*/  FADD.FTZ R34, -R14.reuse, R11 ;  /* 0x0000000b0e227221 */ /* 0x040fe20000010100 */
[--C-:B------:R-:W-:Y:S01]  /*8050*/  HADD2.F32 R75, -RZ, R56.reuse.H0_H0 ;  /* 0x20000038ff4b7230 */ /* 0x100fe20000004100 */
[----:B------:R-:W-:Y:S01]  /*8060*/  ISETP.GE.U32.AND P3, PT, R5, UR8, PT ;  /* 0x0000000805007c0c */ /* 0x000fe2000bf66070 */
[----:B------:R-:W-:Y:S01]  /*8070*/  HADD2.F32 R77, -RZ, R56.H1_H1 ;  /* 0x30000038ff4d7230 */ /* 0x000fe20000004100 */
[----:B------:R-:W-:Y:S01]  /*8080*/  SHF.R.S32.HI R2, RZ, 0x1f, R21 ;  /* 0x0000001fff027819 */ /* 0x000fe20000011415 */
[----:B------:R-:W-:Y:S01]  /*8090*/  HADD2.F32 R59, -RZ, R59.H1_H1 ;  /* 0x3000003bff3b7230 */ /* 0x000fe20000004100 */
[----:B------:R-:W-:Y:S01]  /*80a0*/  SHF.R.S32.HI R29, RZ, 0x1f, R23 ;  /* 0x0000001fff1d7819 */ /* 0x000fe20000011417 */
[C---:B------:R-:W-:Y:S01]  /*80b0*/  FADD.FTZ R68, -R14.reuse, R31 ;  /* 0x0000001f0e447221 */ /* 0x040fe20000010100 */
[----:B------:R-:W-:Y:S01]  /*80c0*/  SHF.R.S32.HI R11, RZ, 0x1f, R9 ;  /* 0x0000001fff0b7819 */ /* 0x000fe20000011409 */
[C---:B------:R-:W-:Y:S01]  /*80d0*/  FADD.FTZ R62, -R14.reuse, R41 ;  /* 0x000000290e3e7221 */ /* 0x040fe20000010100 */
[----:B------:R-:W-:Y:S01]  /*80e0*/  SHF.R.S32.HI R7, RZ, 0x1f, R5 ;  /* 0x0000001fff077819 */ /* 0x000fe20000011405 */
[C---:B------:R-:W-:Y:S01]  /*80f0*/  FADD.FTZ R60, -R14.reuse, R43 ;  /* 0x0000002b0e3c7221 */ /* 0x040fe20000010100 */
        /* <DEDUP_REMOVED lines=10> */
[----:B------:R-:W-:Y:S01]  /*81a0*/  ISETP.GE.AND.EX P0, PT, R2, UR9, PT, P0 ;  /* 0x0000000902007c0c */ /* 0x000fe2000bf06300 */
[--C-:B------:R-:W-:Y:S01]  /*81b0*/  HADD2.F32 R31, -RZ, R39.reuse.H0_H0 ;  /* 0x20000027ff1f7230 */ /* 0x100fe20000004100 */
[----:B------:R-:W-:Y:S01]  /*81c0*/  ISETP.GE.AND.EX P1, PT, R29, UR9, PT, P1 ;  /* 0x000000091d007c0c */ /* 0x000fe2000bf26310 */
[----:B------:R-:W-:Y:S01]  /*81d0*/  HADD2.F32 R14, -RZ, R39.H1_H1 ;  /* 0x30000027ff0e7230 */ /* 0x000fe20000004100 */
[----:B------:R-:W-:Y:S01]  /*81e0*/  ISETP.GE.AND.EX P2, PT, R11, UR9, PT, P2 ;  /* 0x000000090b007c0c */ /* 0x000fe2000bf46320 */
[----:B------:R-:W-:Y:S01]  /*81f0*/  FFMA.FTZ R3, R24, R33, R27 ;  /* 0x0000002118037223 */ /* 0x000fe2000001001b */
[----:B------:R-:W-:Y:S01]  /*8200*/  ISETP.GE.AND.EX P3, PT, R7, UR9, PT, P3 ;  /* 0x0000000907007c0c */ /* 0x000fe2000bf66330 */
[----:B------:R-:W-:Y:S01]  /*8210*/  FMUL.FTZ R72, R72, R15 ;  /* 0x0000000f48487220 */ /* 0x000fe20000410000 */
[----:B------:R-:W-:Y:S11]  /*8220*/  BRA.U !UP0, `(.L_x_785) ;  /* 0x0000000108487547 */ /* 0x000ff6000b800000 */
        /* <DEDUP_REMOVED lines=13> */
[----:B-1----:R-:W-:Y:S01]  /*8300*/  FMUL.FTZ R31, R31, R74 ;  /* 0x0000004a1f1f7220 */ /* 0x002fe20000410000 */
[----:B------:R-:W-:Y:S02]  /*8310*/  FADD.FTZ R74, -R74, 1 ;  /* 0x3f8000004a4a7421 */ /* 0x000fe40000010100 */
[----:B------:R-:W-:Y:S02]  /*8320*/  FMUL.FTZ R14, R14, R39 ;  /* 0x000000270e0e7220 */ /* 0x000fe40000410000 */
[----:B------:R-:W-:-:S04]  /*8330*/  FFMA.FTZ R74, R33, R74, 1 ;  /* 0x3f800000214a7423 */ /* 0x000fc8000001004a */
[----:B------:R-:W-:-:S07]  /*8340*/  FMUL.FTZ R31, R31, R74 ;  /* 0x0000004a1f1f7220 */ /* 0x000fce0000410000 */
.L_x_785:
        /* <DEDUP_REMOVED lines=21> */
.L_x_787:
[----:B------:R-:W-:Y:S05]  /*84a0*/  BSYNC.RECONVERGENT B0 ;  /* 0x0000000000007941 */ /* 0x000fea0003800200 */
.L_x_786:
[--C-:B0-----:R-:W-:Y:S02]  /*84b0*/  HADD2.F32 R3, -RZ, R37.reuse.H0_H0 ;  /* 0x20000025ff037230 */ /* 0x101fe40000004100 */
        /* <DEDUP_REMOVED lines=22> */
.L_x_788:
        /* <DEDUP_REMOVED lines=19> */
.L_x_790:
[----:B------:R-:W-:Y:S05]  /*8750*/  BSYNC.RECONVERGENT B0 ;  /* 0x0000000000007941 */ /* 0x000fea0003800200 */
.L_x_789:
[--C-:B0-----:R-:W-:Y:S02]  /*8760*/  HADD2.F32 R3, -RZ, R35.reuse.H0_H0 ;  /* 0x20000023ff037230 */ /* 0x101fe40000004100 */
[----:B------:R-:W-:Y:S01]  /*8770*/  FFMA.FTZ R37, R24, R31, R27 ;  /* 0x0000001f18257223 */ /* 0x000fe2000001001b */
[----:B------:R-:W-:Y:S02]  /*8780*/  HADD2.F32 R2, -RZ, R35.H1_H1 ;  /* 0x30000023ff027230 */ /* 0x000fe40000004100 */
        /* <DEDUP_REMOVED lines=20> */
.L_x_791:
        /* <DEDUP_REMOVED lines=18> */
[----:B------:R-:W-:Y:S02]  /*89f0*/  F2FP.F16.F32.PACK_AB R9, R9, R14 ;  /* 0x0000000e0909723e */ /* 0x000fe400000000ff */
[----:B------:R-:W-:-:S05]  /*8a00*/  LEA.HI.X R21, R2, UR11, R11, 0x1, P0 ;  /* 0x0000000b02157c11 */ /* 0x000fca00080f0c0b */
[----:B------:R0:W-:Y:S02]  /*8a10*/  STG.E desc[UR6][R20.64], R9 ;  /* 0x0000000914007986 */ /* 0x0001e4000c101906 */
.L_x_793:
[----:B------:R-:W-:Y:S05]  /*8a20*/  BSYNC.RECONVERGENT B0 ;  /* 0x0000000000007941 */ /* 0x000fea0003800200 */
.L_x_792:
[--C-:B------:R-:W-:Y:S02]  /*8a30*/  HADD2.F32 R3, -RZ, R13.reuse.H0_H0 ;  /* 0x2000000dff037230 */ /* 0x100fe40000004100 */
[C-C-:B------:R-:W-:Y:S01]  /*8a40*/  FFMA.FTZ R23, R24.reuse, R29, R27.reuse ;  /* 0x0000001d18177223 */ /* 0x140fe2000001001b */
[----:B------:R-:W-:Y:S01]  /*8a50*/  FFMA.FTZ R62, R24, R60, R27 ;  /* 0x0000003c183e7223 */ /* 0x000fe2000001001b */
[----:B------:R-:W-:Y:S01]  /*8a60*/  HADD2.F32 R2, -RZ, R13.H1_H1 ;  /* 0x3000000dff027230 */ /* 0x000fe20000004100 */
        /* <DEDUP_REMOVED lines=19> */
.L_x_794:
        /* <DEDUP_REMOVED lines=18> */
.L_x_796:
[----:B------:R-:W-:Y:S05]  /*8cc0*/  BSYNC.RECONVERGENT B0 ;  /* 0x0000000000007941 */ /* 0x000fea0003800200 */
.L_x_795:
        /* <DEDUP_REMOVED lines=35> */
.L_x_797:
[C---:B------:R-:W-:Y:S01]  /*8f00*/  IADD3 R49, PT, PT, R25.reuse, 0x120, RZ ;  /* 0x0000012019317810 */ /* 0x040fe20007ffe0ff */
[C-C-:B-1----:R-:W-:Y:S01]  /*8f10*/  FFMA.FTZ R5, R24.reuse, R29, R27.reuse ;  /* 0x0000001d18057223 */ /* 0x142fe2000001001b */
        /* <DEDUP_REMOVED lines=12> */
[C---:B0-----:R-:W-:Y:S01]  /*8fe0*/  IADD3 R21, PT, PT, R25.reuse, 0x1a0, RZ ;  /* 0x000001a019157810 */ /* 0x041fe20007ffe0ff */
        /* <DEDUP_REMOVED lines=20> */
[----:B------:R-:W-:Y:S02]  /*9130*/  SHF.R.S32.HI R29, RZ, 0x1f, R21 ;  /* 0x0000001fff1d7819 */ /* 0x000fe40000011415 */
[----:B------:R-:W-:Y:S02]  /*9140*/  SHF.R.S32.HI R31, RZ, 0x1f, R22 ;  /* 0x0000001fff1f7819 */ /* 0x000fe40000011416 */
[----:B------:R-:W-:Y:S02]  /*9150*/  ISETP.GE.U32.AND P2, PT, R25, UR8, PT ;  /* 0x0000000819007c0c */ /* 0x000fe4000bf46070 */
[----:B------:R-:W-:Y:S02]  /*9160*/  ISETP.GE.AND.EX P1, PT, R47, UR9, PT, P1 ;  /* 0x000000092f007c0c */ /* 0x000fe4000bf26310 */
[----:B------:R-:W-:Y:S02]  /*9170*/  ISETP.GE.AND.EX P0, PT, R41, UR9, PT, P0 ;  /* 0x0000000929007c0c */ /* 0x000fe4000bf06300 */
[----:B------:R-:W-:-:S02]  /*9180*/  ISETP.GE.AND.EX P6, PT, R23, UR9, PT, P6 ;  /* 0x0000000917007c0c */ /* 0x000fc4000bfc6360 */
[----:B------:R-:W-:Y:S02]  /*9190*/  ISETP.GE.AND.EX P3, PT, R29, UR9, PT, P3 ;  /* 0x000000091d007c0c */ /* 0x000fe4000bf66330 */
[----:B------:R-:W-:Y:S01]  /*91a0*/  ISETP.GE.AND.EX P4, PT, R31, UR9, PT, P4 ;  /* 0x000000091f007c0c */ /* 0x000fe2000bf86340 */
[----:B------:R-:W-:-:S12]  /*91b0*/  @P5 BRA `(.L_x_799) ;  /* 0x0000000000385947 */ /* 0x000fd80003800000 */
[----:B------:R-:W0:Y:S01]  /*91c0*/  LDCU.64 UR4, c[0x0][0x3f8] ;  /* 0x00007f00ff0477ac */ /* 0x000e220008000a00 */
[----:B------:R-:W-:Y:S01]  /*91d0*/  MOV R3, R67 ;  /* 0x0000004300037202 */ /* 0x000fe20000000f00 */
[-C--:B------:R-:W-:Y:S01]  /*91e0*/  FMUL.FTZ R60, R60, R15.reuse ;  /* 0x0000000f3c3c7220 */ /* 0x080fe20000410000 */
[----:B------:R-:W-:Y:S01]  /*91f0*/  FMUL.FTZ R27, R4, R15 ;  /* 0x0000000f041b7220 */ /* 0x000fe20000410000 */
[----:B------:R-:W1:Y:S04]  /*9200*/  LDCU.64 UR10, c[0x0][0x380] ;  /* 0x00007000ff0a77ac */ /* 0x000e680008000a00 */
[----:B------:R-:W-:Y:S01]  /*9210*/  F2FP.F16.F32.PACK_AB R27, R27, R60 ;  /* 0x0000003c1b1b723e */ /* 0x000fe200000000ff */
[----:B0-----:R-:W-:-:S04]  /*9220*/  IMAD R2, R59, UR4, RZ ;  /* 0x000000043b027c24 */ /* 0x001fc8000f8e02ff */
[----:B------:R-:W-:Y:S01]  /*9230*/  IMAD R5, R49, UR5, R2 ;  /* 0x0000000531057c24 */ /* 0x000fe2000f8e0202 */
[----:B------:R-:W-:-:S05]  /*9240*/  MOV R2, R64 ;  /* 0x0000004000027202 */ /* 0x000fca0000000f00 */
[----:B------:R-:W-:-:S05]  /*9250*/  IMAD.WIDE.U32 R2, R49, UR4, R2 ;  /* 0x0000000431027c25 */ /* 0x000fca000f8e0002 */
[----:B------:R-:W-:Y:S02]  /*9260*/  IADD3 R5, PT, PT, R3, R5, RZ ;  /* 0x0000000503057210 */ /* 0x000fe40007ffe0ff */
[----:B-1----:R-:W-:-:S04]  /*9270*/  LEA R4, P5, R2, UR10, 0x1 ;  /* 0x0000000a02047c11 */ /* 0x002fc8000f8a08ff */
[----:B------:R-:W-:-:S05]  /*9280*/  LEA.HI.X R5, R2, UR11, R5, 0x1, P5 ;  /* 0x0000000b02057c11 */ /* 0x000fca000a8f0c05 */
[----:B------:R0:W-:Y:S04]  /*9290*/  STG.E desc[UR6][R4.64], R27 ;  /* 0x0000001b04007986 */ /* 0x0001e8000c101906 */
.L_x_799:
[----:B------:R-:W-:Y:S05]  /*92a0*/  BSYNC.RECONVERGENT B0 ;  /* 0x0000000000007941 */ /* 0x000fea0003800200 */
.L_x_798:
[--C-:B------:R-:W-:Y:S02]  /*92b0*/  HADD2.F32 R2, -RZ, R6.reuse.H0_H0 ;  /* 0x20000006ff027230 */ /* 0x100fe40000004100 */
[----:B------:R-:W-:Y:S01]  /*92c0*/  HADD2.F32 R6, -RZ, R6.H1_H1 ;  /* 0x30000006ff067230 */ /* 0x000fe20000004100 */
        /* <DEDUP_REMOVED lines=19> */
.L_x_800:
[----:B------:R-:W-:Y:S01]  /*9400*/  BSSY.RECONVERGENT B0, `(.L_x_801) ;  /* 0x0000012000007945 */ /* 0x000fe20003800200 */
[----:B0-----:R-:W-:Y:S01]  /*9410*/  FFMA.FTZ R4, R18, R2, -R45 ;  /* 0x0000000212047223 */ /* 0x001fe2000001082d */
        /* <DEDUP_REMOVED lines=16> */
.L_x_802:
[----:B------:R-:W-:Y:S05]  /*9520*/  BSYNC.RECONVERGENT B0 ;  /* 0x0000000000007941 */ /* 0x000fea0003800200 */
.L_x_801:
[--C-:B------:R-:W-:Y:S02]  /*9530*/  HADD2.F32 R2, -RZ, R8.reuse.H0_H0 ;  /* 0x20000008ff027230 */ /* 0x100fe40000004100 */
[----:B------:R-:W-:Y:S01]  /*9540*/  HADD2.F32 R8, -RZ, R8.H1_H1 ;  /* 0x30000008ff087230 */ /* 0x000fe20000004100 */
        /* <DEDUP_REMOVED lines=19> */
.L_x_803:
        /* <DEDUP_REMOVED lines=18> */
.L_x_805:
[----:B------:R-:W-:Y:S05]  /*97a0*/  BSYNC.RECONVERGENT B0 ;  /* 0x0000000000007941 */ /* 0x000fea0003800200 */
.L_x_804:
        /* <DEDUP_REMOVED lines=21> */
.L_x_806:
        /* <DEDUP_REMOVED lines=18> */
.L_x_808:
[----:B------:R-:W-:Y:S05]  /*9a20*/  BSYNC.RECONVERGENT B0 ;  /* 0x0000000000007941 */ /* 0x000fea0003800200 */
.L_x_807:
        /* <DEDUP_REMOVED lines=21> */
.L_x_809:
[----:B------:R-:W-:Y:S01]  /*9b80*/  BSSY.RECONVERGENT B0, `(.L_x_810) ;  /* 0x0000012000007945 */ /* 0x000fe20003800200 */
[----:B------:R-:W-:Y:S01]  /*9b90*/  FFMA.FTZ R6, R18, R2, -R11 ;  /* 0x0000000212067223 */ /* 0x000fe2000001080b */
[----:B------:R-:W-:Y:S02]  /*9ba0*/  FFMA.FTZ R38, R19, R12, -R38 ;  /* 0x0000000c13267223 */ /* 0x000fe40000010826 */
[----:B------:R-:W-:Y:S05]  /*9bb0*/  @P3 BRA `(.L_x_811) ;  /* 0x0000000000383947 */ /* 0x000fea0003800000 */
[----:B------:R-:W1:Y:S01]  /*9bc0*/  LDCU.64 UR4, c[0x0][0x3f8] ;  /* 0x00007f00ff0477ac */ /* 0x000e620008000a00 */
[----:B------:R-:W-:Y:S01]  /*9bd0*/  MOV R2, R64 ;  /* 0x0000004000027202 */ /* 0x000fe20000000f00 */
[----:B------:R-:W-:Y:S01]  /*9be0*/  FMUL.FTZ R7, R6, R15 ;  /* 0x0000000f06077220 */ /* 0x000fe20000410000 */
[----:B0-----:R-:W-:Y:S01]  /*9bf0*/  MOV R3, R67 ;  /* 0x0000004300037202 */ /* 0x001fe20000000f00 */
[----:B------:R-:W0:Y:S01]  /*9c00*/  LDCU.64 UR10, c[0x0][0x380] ;  /* 0x00007000ff0a77ac */ /* 0x000e220008000a00 */
[----:B------:R-:W-:Y:S01]  /*9c10*/  FMUL.FTZ R6, R38, R15 ;  /* 0x0000000f26067220 */ /* 0x000fe20000410000 */
[----:B-1----:R-:W-:Y:S02]  /*9c20*/  IMAD R8, R29, UR4, RZ ;  /* 0x000000041d087c24 */ /* 0x002fe4000f8e02ff */
[----:B------:R-:W-:-:S04]  /*9c30*/  IMAD.WIDE.U32 R4, R21, UR4, R2 ;  /* 0x0000000415047c25 */ /* 0x000fc8000f8e0002 */
[----:B------:R-:W-:Y:S01]  /*9c40*/  IMAD R21, R21, UR5, R8 ;  /* 0x0000000515157c24 */ /* 0x000fe2000f8e0208 */
[----:B0-----:R-:W-:-:S04]  /*9c50*/  LEA R2, P0, R4, UR10, 0x1 ;  /* 0x0000000a04027c11 */ /* 0x001fc8000f8008ff */
[----:B------:R-:W-:Y:S02]  /*9c60*/  IADD3 R21, PT, PT, R5, R21, RZ ;  /* 0x0000001505157210 */ /* 0x000fe40007ffe0ff */
[----:B------:R-:W-:Y:S02]  /*9c70*/  F2FP.F16.F32.PACK_AB R5, R6, R7 ;  /* 0x000000070605723e */ /* 0x000fe400000000ff */
[----:B------:R-:W-:-:S05]  /*9c80*/  LEA.HI.X R3, R4, UR11, R21, 0x1, P0 ;  /* 0x0000000b04037c11 */ /* 0x000fca00080f0c15 */
[----:B------:R1:W-:Y:S02]  /*9c90*/  STG.E desc[UR6][R2.64], R5 ;  /* 0x0000000502007986 */ /* 0x0003e4000c101906 */
.L_x_811:
[----:B------:R-:W-:Y:S05]  /*9ca0*/  BSYNC.RECONVERGENT B0 ;  /* 0x0000000000007941 */ /* 0x000fea0003800200 */
.L_x_810:
[--C-:B-1----:R-:W-:Y:S02]  /*9cb0*/  HADD2.F32 R2, -RZ, R57.reuse.H0_H0 ;  /* 0x20000039ff027230 */ /* 0x102fe40000004100 */
        /* <DEDUP_REMOVED lines=20> */
.L_x_812:
        /* <DEDUP_REMOVED lines=18> */
.L_x_814:
[----:B------:R-:W-:Y:S05]  /*9f20*/  BSYNC.RECONVERGENT B0 ;  /* 0x0000000000007941 */ /* 0x000fea0003800200 */
.L_x_813:
[--C-:B-1----:R-:W-:Y:S01]  /*9f30*/  HADD2.F32 R2, -RZ, R58.reuse.H0_H0 ;  /* 0x2000003aff027230 */ /* 0x102fe20000004100 */
[----:B------:R-:W-:Y:S01]  /*9f40*/  SHF.R.S32.HI R10, RZ, 0x1f, R25 ;  /* 0x0000001fff0a7819 */ /* 0x000fe20000011419 */
        /* <DEDUP_REMOVED lines=20> */
.L_x_815:
[----:B------:R-:W-:Y:S01]  /*a090*/  ISETP.GE.AND.EX P2, PT, R10, UR9, PT, P2 ;  /* 0x000000090a007c0c */ /* 0x000fe2000bf46320 */
[----:B------:R-:W-:Y:S01]  /*a0a0*/  FFMA.FTZ R2, R18, R2, -R35 ;  /* 0x0000000212027223 */ /* 0x000fe20000010823 */
[----:B------:R-:W-:Y:S01]  /*a0b0*/  FFMA.FTZ R24, R19, R58, -R24 ;  /* 0x0000003a13187223 */ /* 0x000fe20000010818 */
[----:B------:R-:W-:Y:S02]  /*a0c0*/  BSSY.RECONVERGENT B0, `(.L_x_816) ;  /* 0x000000f000007945 */ /* 0x000fe40003800200 */
[-C--:B0-----:R-:W-:Y:S01]  /*a0d0*/  FMUL.FTZ R5, R2, R15.reuse ;  /* 0x0000000f02057220 */ /* 0x081fe20000410000 */
        /* <DEDUP_REMOVED lines=13> */
.L_x_817:
[----:B------:R-:W-:Y:S05]  /*a1b0*/  BSYNC.RECONVERGENT B0 ;  /* 0x0000000000007941 */ /* 0x000fea0003800200 */
.L_x_816:
[----:B------:R-:W1:Y:S01]  /*a1c0*/  LDCU UR4, c[0x0][0x410] ;  /* 0x00008200ff0477ac */ /* 0x000e620008000800 */
[----:B------:R-:W-:Y:S02]  /*a1d0*/  IADD3 R54, PT, PT, R63, R54, RZ ;  /* 0x000000363f367210 */ /* 0x000fe40007ffe0ff */
[----:B------:R-:W-:Y:S01]  /*a1e0*/  IADD3 R51, PT, PT, R51, 0x1, RZ ;  /* 0x0000000133337810 */ /* 0x000fe20007ffe0ff */
[----:B------:R-:W1:Y:S02]  /*a1f0*/  LDCU UR5, c[0x0][0x3e0] ;  /* 0x00007c00ff0577ac */ /* 0x000e640008000800 */
[----:B-1----:R-:W-:-:S06]  /*a200*/  UIMAD UR4, UR4, UR5, URZ ;  /* 0x00000005040472a4 */ /* 0x002fcc000f8e02ff */
[----:B------:R-:W-:-:S13]  /*a210*/  ISETP.GE.AND P0, PT, R54, UR4, PT ;  /* 0x0000000436007c0c */ /* 0x000fda000bf06270 */
[----:B------:R-:W-:Y:S05]  /*a220*/  @!P0 BRA `(.L_x_818) ;  /* 0xffffff5c00cc8947 */ /* 0x000fea000383ffff */
.L_x_751:
[----:B------:R-:W1:Y:S01]  /*a230*/  S2R R9, SR_TID.X ;  /* 0x0000000000097919 */ /* 0x000e620000002100 */
[----:B------:R-:W2:Y:S01]  /*a240*/  LDC R4, c[0x0][0x370] ;  /* 0x0000dc00ff047b82 */ /* 0x000ea20000000800 */
[----:B------:R-:W-:Y:S07]  /*a250*/  BSSY.RECONVERGENT B0, `(.L_x_819) ;  /* 0x000000e000007945 */ /* 0x000fee0003800200 */
[----:B------:R-:W3:Y:S08]  /*a260*/  LDC R7, c[0x0][0x374] ;  /* 0x0000dd00ff077b82 */ /* 0x000ef00000000800 */
[----:B0-----:R-:W0:Y:S01]  /*a270*/  LDC.64 R2, c[0x0][0x3c8] ;  /* 0x0000f200ff027b82 */ /* 0x001e220000000a00 */
[----:B--2---:R-:W-:-:S02]  /*a280*/  ISETP.NE.AND P0, PT, R4, 0x1, PT ;  /* 0x000000010400780c */ /* 0x004fc40003f05270 */
[----:B-1----:R-:W-:Y:S02]  /*a290*/  ISETP.NE.AND P1, PT, R9, RZ, PT ;  /* 0x000000ff0900720c */ /* 0x002fe40003f25270 */
[----:B---3--:R-:W-:-:S04]  /*a2a0*/  SHF.L.U32 R0, R7, 0x1, RZ ;  /* 0x0000000107007819 */ /* 0x008fc800000006ff */
[----:B------:R-:W-:-:S05]  /*a2b0*/  SEL R5, R0, RZ, P0 ;  /* 0x000000ff00057207 */ /* 0x000fca0000000000 */
[----:B0-----:R-:W-:Y:S02]  /*a2c0*/  IMAD.WIDE.U32 R2, R5, 0x4, R2 ;  /* 0x0000000405027825 */ /* 0x001fe400078e0002 */
[----:B------:R-:W-:Y:S05]  /*a2d0*/  @P1 BRA `(.L_x_820) ;  /* 0x0000000000141947 */ /* 0x000fea0003800000 */
[----:B------:R-:W-:Y:S01]  /*a2e0*/  HFMA2 R5, -RZ, RZ, 0, 5.9604644775390625e-08 ;  /* 0x00000001ff057431 */ /* 0x000fe200000001ff */
[----:B------:R-:W-:Y:S06]  /*a2f0*/  MEMBAR.ALL.GPU ;  /* 0x0000000000007992 */ /* 0x000fec000000a000 */
[----:B------:R-:W-:-:S00]  /*a300*/  ERRBAR ;  /* 0x00000000000079ab */ /* 0x000fc00000000000 */
[----:B------:R-:W-:Y:S06]  /*a310*/  CGAERRBAR ;  /* 0x00000000000075ab */ /* 0x000fec0000000000 */
[----:B------:R0:W-:Y:S02]  /*a320*/  REDG.E.ADD.S32.STRONG.GPU desc[UR6][R2.64], R5 ;  /* 0x000000050200798e */ /* 0x0001e4000c12e306 */
.L_x_820:
[----:B------:R-:W-:Y:S05]  /*a330*/  BSYNC.RECONVERGENT B0 ;  /* 0x0000000000007941 */ /* 0x000fea0003800200 */
.L_x_819:
        /* <DEDUP_REMOVED lines=11> */
.L_x_822:
[----:B------:R-:W2:Y:S04]  /*a3f0*/  LDG.E.STRONG.GPU R5, desc[UR6][R2.64] ;  /* 0x0000000602057981 */ /* 0x000ea8000c1ef900 */
[----:B--2---:R-:W-:Y:S01]  /*a400*/  CCTL.IVALL ;  /* 0x00000000ff00798f */ /* 0x004fe20002000000 */
[----:B------:R-:W-:Y:S05]  /*a410*/  YIELD ;  /* 0x0000000000007946 */ /* 0x000fea0003800000 */
[----:B------:R-:W-:-:S13]  /*a420*/  ISETP.NE.AND P0, PT, R5, R0, PT ;  /* 0x000000000500720c */ /* 0x000fda0003f05270 */
[----:B------:R-:W-:Y:S05]  /*a430*/  @P0 BRA `(.L_x_822) ;  /* 0xfffffffc00ec0947 */ /* 0x000fea000383ffff */
.L_x_821:
        /* <DEDUP_REMOVED lines=74> */
.L_x_825:
        /* <DEDUP_REMOVED lines=29> */
.L_x_824:
[----:B------:R-:W-:Y:S05]  /*aab0*/  BSYNC.RECONVERGENT B0 ;  /* 0x0000000000007941 */ /* 0x000fea0003800200 */
.L_x_823:
        /* <DEDUP_REMOVED lines=10> */
.L_x_826:
[C---:B------:R-:W-:Y:S02]  /*ab60*/  SHF.L.U32 R24, R2.reuse, 0x2, RZ ;  /* 0x0000000202187819 */ /* 0x040fe400000006ff */
[----:B------:R-:W-:Y:S02]  /*ab70*/  SHF.L.U64.HI R10, R2, 0x2, R11 ;  /* 0x00000002020a7819 */ /* 0x000fe4000001020b */
[----:B-1----:R-:W-:-:S04]  /*ab80*/  IADD3 R12, P0, PT, R24, UR4, RZ ;  /* 0x00000004180c7c10 */ /* 0x002fc8000ff1e0ff */
[----:B------:R-:W-:Y:S02]  /*ab90*/  IADD3.X R13, PT, PT, R10, UR5, RZ, P0, !PT ;  /* 0x000000050a0d7c10 */ /* 0x000fe400087fe4ff */
[C---:B------:R-:W-:Y:S02]  /*aba0*/  IADD3 R14, P0, PT, R12.reuse, R6, RZ ;  /* 0x000000060c0e7210 */ /* 0x040fe40007f1e0ff */
[C---:B---3--:R-:W-:Y:S01]  /*abb0*/  IADD3 R18, P1, PT, R12.reuse, R9, RZ ;  /* 0x000000090c127210 */ /* 0x048fe20007f3e0ff */
[----:B------:R1:W3:Y:S01]  /*abc0*/  LDG.E R26, desc[UR6][R12.64] ;  /* 0x000000060c1a7981 */ /* 0x0002e2000c1e1900 */
[C---:B------:R-:W-:Y:S02]  /*abd0*/  IADD3.X R15, PT, PT, R13.reuse, R5, RZ, P0, !PT ;  /* 0x000000050d0f7210 */ /* 0x040fe400007fe4ff */
[----:B------:R-:W-:Y:S02]  /*abe0*/  IADD3 R16, P0, PT, R12, R7, RZ ;  /* 0x000000070c107210 */ /* 0x000fe40007f1e0ff */
[C---:B------:R-:W-:Y:S01]  /*abf0*/  IADD3.X R19, PT, PT, R13.reuse, R8, RZ, P1, !PT ;  /* 0x000000080d137210 */ /* 0x040fe20000ffe4ff */
[----:B------:R4:W3:Y:S01]  /*ac00*/  LDG.E R27, desc[UR6][R14.64] ;  /* 0x000000060e1b7981 */ /* 0x0008e2000c1e1900 */
[----:B------:R-:W-:-:S03]  /*ac10*/  IADD3.X R17, PT, PT, R13, R4, RZ, P0, !PT ;  /* 0x000000040d117210 */ /* 0x000fc600007fe4ff */
[----:B------:R-:W5:Y:S04]  /*ac20*/  LDG.E R29, desc[UR6][R18.64] ;  /* 0x00000006121d7981 */ /* 0x000f68000c1e1900 */
[----:B------:R-:W5:Y:S01]  /*ac30*/  LDG.E R28, desc[UR6][R16.64] ;  /* 0x00000006101c7981 */ /* 0x000f62000c1e1900 */
[C---:B------:R-:W-:Y:S02]  /*ac40*/  SHF.L.U32 R34, R2.reuse, 0x3, RZ ;  /* 0x0000000302227819 */ /* 0x040fe400000006ff */
[----:B------:R-:W-:Y:S02]  /*ac50*/  SHF.L.U64.HI R35, R2, 0x3, R11 ;  /* 0x0000000302237819 */ /* 0x000fe4000001020b */
[----:B------:R-:W-:Y:S02]  /*ac60*/  LOP3.LUT R22, R34, 0xfffffff8, RZ, 0xc0, !PT ;  /* 0xfffffff822167812 */ /* 0x000fe400078ec0ff */
[----:B------:R-:W-:-:S02]  /*ac70*/  LOP3.LUT R24, R24, 0xfffffffc, RZ, 0xc0, !PT ;  /* 0xfffffffc18187812 */ /* 0x000fc400078ec0ff */
[----:B------:R-:W-:Y:S02]  /*ac80*/  LOP3.LUT R11, R35, 0x3, RZ, 0xc0, !PT ;  /* 0x00000003230b7812 */ /* 0x000fe400078ec0ff */
[----:B0-----:R-:W-:Y:S02]  /*ac90*/  IADD3 R20, P0, PT, R22, UR8, RZ ;  /* 0x0000000816147c10 */ /* 0x001fe4000ff1e0ff */
[----:B------:R-:W-:Y:S02]  /*aca0*/  LOP3.LUT R10, R10, 0x3, RZ, 0xc0, !PT ;  /* 0x000000030a0a7812 */ /* 0x000fe400078ec0ff */
[----:B------:R-:W-:Y:S02]  /*acb0*/  IADD3 R24, P2, PT, R24, UR4, RZ ;  /* 0x0000000418187c10 */ /* 0x000fe4000ff5e0ff */
[----:B--2---:R-:W-:Y:S02]  /*acc0*/  IADD3 R22, P1, PT, R22, UR10, RZ ;  /* 0x0000000a16167c10 */ /* 0x004fe4000ff3e0ff */
[----:B------:R-:W-:-:S02]  /*acd0*/  IADD3.X R21, PT, PT, R11, UR9, RZ, P0, !PT ;  /* 0x000000090b157c10 */ /* 0x000fc400087fe4ff */
[----:B------:R-:W-:Y:S02]  /*ace0*/  IADD3.X R25, PT, PT, R10, UR5, RZ, P2, !PT ;  /* 0x000000050a197c10 */ /* 0x000fe400097fe4ff */
[----:B------:R-:W-:Y:S02]  /*acf0*/  IADD3.X R23, PT, PT, R11, UR11, RZ, P1, !PT ;  /* 0x0000000b0b177c10 */ /* 0x000fe40008ffe4ff */
[C---:B------:R-:W-:Y:S02]  /*ad00*/  IADD3 R10, P0, PT, R24.reuse, R6, RZ ;  /* 0x00000006180a7210 */ /* 0x040fe40007f1e0ff */
[C---:B-1----:R-:W-:Y:S02]  /*ad10*/  IADD3 R12, P1, PT, R24.reuse, R7, RZ ;  /* 0x00000007180c7210 */ /* 0x042fe40007f3e0ff */
[----:B----4-:R-:W-:Y:S02]  /*ad20*/  IADD3 R14, P2, PT, R24, R9, RZ ;  /* 0x00000009180e7210 */ /* 0x010fe40007f5e0ff */
[----:B------:R-:W-:-:S02]  /*ad30*/  IADD3.X R11, PT, PT, R25, R5, RZ, P0, !PT ;  /* 0x00000005190b7210 */ /* 0x000fc400007fe4ff */
[C---:B------:R-:W-:Y:S02]  /*ad40*/  IADD3.X R13, PT, PT, R25.reuse, R4, RZ, P1, !PT ;  /* 0x00000004190d7210 */ /* 0x040fe40000ffe4ff */
[----:B------:R-:W-:Y:S01]  /*ad50*/  IADD3.X R15, PT, PT, R25, R8, RZ, P2, !PT ;  /* 0x00000008190f7210 */ /* 0x000fe200017fe4ff */
[----:B---3--:R-:W-:Y:S04]  /*ad60*/  STG.E.64 desc[UR6][R20.64], R26 ;  /* 0x0000001a14007986 */ /* 0x008fe8000c101b06 */
[----:B-----5:R0:W-:Y:S04]  /*ad70*/  STG.E.64 desc[UR6][R22.64], R28 ;  /* 0x0000001c16007986 */ /* 0x0201e8000c101b06 */
[----:B------:R-:W2:Y:S04]  /*ad80*/  LDG.E R30, desc[UR6][R24.64+0x600] ;  /* 0x00060006181e7981 */ /* 0x000ea8000c1e1900 */
        /* <DEDUP_REMOVED lines=13> */
[----:B0-----:R-:W3:Y:S04]  /*ae60*/  LDG.E R22, desc[UR6][R24.64+0xc00] ;  /* 0x000c000618167981 */ /* 0x001ee8000c1e1900 */
        /* <DEDUP_REMOVED lines=8> */
[----:B-1----:R-:W-:Y:S02]  /*aef0*/  IADD3 R16, P1, PT, R21, UR10, RZ ;  /* 0x0000000a15107c10 */ /* 0x002fe4000ff3e0ff */
[----:B------:R-:W-:-:S02]  /*af00*/  IADD3.X R21, PT, PT, R28, UR9, RZ, P0, !PT ;  /* 0x000000091c157c10 */ /* 0x000fc400087fe4ff */
[----:B------:R-:W-:-:S03]  /*af10*/  IADD3.X R17, PT, PT, R28, UR11, RZ, P1, !PT ;  /* 0x0000000b1c117c10 */ /* 0x000fc60008ffe4ff */
[----:B---3--:R0:W-:Y:S04]  /*af20*/  STG.E.64 desc[UR6][R20.64], R22 ;  /* 0x0000001614007986 */ /* 0x0081e8000c101b06 */
[----:B----4-:R3:W-:Y:S04]  /*af30*/  STG.E.64 desc[UR6][R16.64], R26 ;  /* 0x0000001a10007986 */ /* 0x0107e8000c101b06 */
[----:B------:R-:W4:Y:S04]  /*af40*/  LDG.E R28, desc[UR6][R24.64+0x1200] ;  /* 0x00120006181c7981 */ /* 0x000f28000c1e1900 */
[----:B------:R1:W4:Y:S04]  /*af50*/  LDG.E R29, desc[UR6][R10.64+0x1200] ;  /* 0x001200060a1d7981 */ /* 0x000328000c1e1900 */
[----:B------:R-:W5:Y:S04]  /*af60*/  LDG.E R30, desc[UR6][R12.64+0x1200] ;  /* 0x001200060c1e7981 */ /* 0x000f68000c1e1900 */
[----:B------:R-:W5:Y:S01]  /*af70*/  LDG.E R31, desc[UR6][R14.64+0x1200] ;  /* 0x001200060e1f7981 */ /* 0x000f62000c1e1900 */
[----:B--2---:R-:W-:-:S04]  /*af80*/  IADD3 R19, P0, PT, R34, 0x2400, RZ ;  /* 0x0000240022137810 */ /* 0x004fc80007f1e0ff */
        /* <DEDUP_REMOVED lines=10> */
[----:B-1----:R-:W-:Y:S01]  /*b030*/  HFMA2 R11, -RZ, RZ, 0, 0 ;  /* 0x00000000ff0b7431 */ /* 0x002fe200000001ff */
[----:B----4-:R3:W-:Y:S04]  /*b040*/  STG.E.64 desc[UR6][R18.64], R28 ;  /* 0x0000001c12007986 */ /* 0x0107e8000c101b06 */
[----:B-----5:R3:W-:Y:S07]  /*b050*/  STG.E.64 desc[UR6][R20.64], R30 ;  /* 0x0000001e14007986 */ /* 0x0207ee000c101b06 */
[----:B------:R-:W-:Y:S05]  /*b060*/  @P0 BRA `(.L_x_826) ;  /* 0xfffffff800bc0947 */ /* 0x000fea000383ffff */
[----:B------:R-:W-:Y:S05]  /*b070*/  EXIT ;  /* 0x000000000000794d */ /* 0x000fea0003800000 */
.L_x_827:
        /* <DEDUP_REMOVED lines=16> */
.L_x_3422:


//--------------------- .text._Z35group_norm_nhwc_bwd_one_pass_kernelI11Fp16IOBf16WLi64ELi24ELi384EEv26Group_norm_nhwc_bwd_params --------------------------
	.section	.text._Z35group_norm_nhwc_bwd_one_pass_kernelI11Fp16IOBf16WLi64ELi24ELi384EEv26Group_norm_nhwc_bwd_params,"ax",@progbits
	.align	128
        .global         _Z35group_norm_nhwc_bwd_one_pass_kernelI11Fp16IOBf16WLi64ELi24ELi384EEv26Group_norm_nhwc_bwd_params
        .type           _Z35group_norm_nhwc_bwd_one_pass_kernelI11Fp16IOBf16WLi64ELi24ELi384EEv26Group_norm_nhwc_bwd_params,@function
        .size           _Z35group_norm_nhwc_bwd_one_pass_kernelI11Fp16IOBf16WLi64ELi24ELi384EEv26Group_norm_nhwc_bwd_params,(.L_x_3423 - _Z35group_norm_nhwc_bwd_one_pass_kernelI11Fp16IOBf16WLi64ELi24ELi384EEv26Group_norm_nhwc_bwd_params)
        .other          _Z35group_norm_nhwc_bwd_one_pass_kernelI11Fp16IOBf16WLi64ELi24ELi384EEv26Group_norm_nhwc_bwd_params,@"STO_CUDA_ENTRY STV_DEFAULT"
_Z35group_norm_nhwc_bwd_one_pass_kernelI11Fp16IOBf16WLi64ELi24ELi384EEv26Group_norm_nhwc_bwd_params:
.text._Z35group_norm_nhwc_bwd_one_pass_kernelI11Fp16IOBf16WLi64ELi24ELi384EEv26Group_norm_nhwc_bwd_params:
        /* <DEDUP_REMOVED lines=37> */
.L_x_853:
[----:B0-----:R-:W0:Y:S01]  /*0250*/  LDC R10, c[0x0][0x410] ;  /* 0x00010400ff0a7b82 */ /* 0x001e220000000800 */
[----:B-1----:R-:W1:Y:S01]  /*0260*/  LDCU.64 UR8, c[0x0][0x3b8] ;  /* 0x00007700ff0877ac */ /* 0x002e620008000a00 */
[----:B------:R-:W-:Y:S01]  /*0270*/  ISETP.LE.AND P1, PT, RZ, UR7, PT ;  /* 0x00000007ff007c0c */ /* 0x000fe2000bf23270 */
[----:B------:R-:W2:Y:S05]  /*0280*/  LDCU.128 UR20, c[0x0][0x400] ;  /* 0x00008000ff1477ac */ /* 0x000eaa0008000c00 */
[----:B------:R-:W3:Y:S01]  /*0290*/  LDC.64 R22, c[0x0][0x3a8] ;  /* 0x0000ea00ff167b82 */ /* 0x000ee20000000a00 */
[----:B-1----:R-:W-:Y:S01]  /*02a0*/  UIMAD.WIDE UR8, UR7, 0x8, UR8 ;  /* 0x00000008070878a5 */ /* 0x002fe2000f8e0208 */
[----:B--2---:R-:W-:-:S02]  /*02b0*/  ISETP.GE.U32.AND P0, PT, R31, UR20, PT ;  /* 0x000000141f007c0c */ /* 0x004fc4000bf06070 */
[----:B0-----:R-:W-:-:S03]  /*02c0*/  IABS R11, R10 ;  /* 0x0000000a000b7213 */ /* 0x001fc60000000000 */
[----:B------:R-:W-:Y:S01]  /*02d0*/  MOV R8, UR8 ;  /* 0x0000000800087c02 */ /* 0x000fe20008000f00 */
[----:B------:R-:W0:Y:S01]  /*02e0*/  I2F.RP R2, R11 ;  /* 0x0000000b00027306 */ /* 0x000e220000209400 */
[----:B------:R-:W-:-:S13]  /*02f0*/  ISETP.GE.AND.EX P0, PT, R3, UR21, PT, P0 ;  /* 0x0000001503007c0c */ /* 0x000fda000bf06300 */
        /* <DEDUP_REMOVED lines=9> */
[----:B------:R-:W-:-:S05]  /*0390*/  MOV R9, UR9 ;  /* 0x0000000900097c02 */ /* 0x000fca0008000f00 */
[----:B------:R-:W-:Y:S01]  /*03a0*/  IMAD.HI.U32 R7, R7, R4, RZ ;  /* 0x0000000407077227 */ /* 0x000fe200078e00ff */
[----:B------:R-:W2:Y:S04]  /*03b0*/  LDG.E.64 R8, desc[UR14][R8.64] ;  /* 0x0000000e08087981 */ /* 0x000ea8000c1e1b00 */
[----:B------:R-:W-:-:S05]  /*03c0*/  IADD3 R2, PT, PT, -R7, RZ, RZ ;  /* 0x000000ff07027210 */ /* 0x000fca0007ffe1ff */
[----:B------:R-:W-:Y:S01]  /*03d0*/  IMAD R2, R11, R2, R4 ;  /* 0x000000020b027224 */ /* 0x000fe200078e0204 */
[----:B------:R-:W-:-:S04]  /*03e0*/  LOP3.LUT R4, R10, UR7, RZ, 0x3c, !PT ;  /* 0x000000070a047c12 */ /* 0x000fc8000f8e3cff */
[----:B------:R-:W-:Y:S02]  /*03f0*/  ISETP.GT.U32.AND P4, PT, R11, R2, PT ;  /* 0x000000020b00720c */ /* 0x000fe40003f84070 */
[----:B------:R-:W-:-:S11]  /*0400*/  ISETP.GE.AND P2, PT, R4, RZ, PT ;  /* 0x000000ff0400720c */ /* 0x000fd60003f46270 */
[-C--:B------:R-:W-:Y:S02]  /*0410*/  @!P4 IADD3 R2, PT, PT, R2, -R11.reuse, RZ ;  /* 0x8000000b0202c210 */ /* 0x080fe40007ffe0ff */
[----:B------:R-:W-:Y:S02]  /*0420*/  @!P4 IADD3 R7, PT, PT, R7, 0x1, RZ ;  /* 0x000000010707c810 */ /* 0x000fe40007ffe0ff */
[CC--:B------:R-:W-:Y:S02]  /*0430*/  ISETP.GE.U32.AND P3, PT, R2.reuse, R11.reuse, PT ;  /* 0x0000000b0200720c */ /* 0x0c0fe40003f66070 */
[----:B------:R-:W-:Y:S02]  /*0440*/  ISETP.GT.U32.AND P4, PT, R11, R2, PT ;  /* 0x000000020b00720c */ /* 0x000fe40003f84070 */
[----:B------:R-:W-:-:S04]  /*0450*/  IADD3 R11, PT, PT, R2, -R11, RZ ;  /* 0x8000000b020b7210 */ /* 0x000fc80007ffe0ff */
[----:B------:R-:W-:Y:S02]  /*0460*/  SEL R2, R11, R2, !P4 ;  /* 0x000000020b027207 */ /* 0x000fe40006000000 */
[----:B------:R-:W-:-:S03]  /*0470*/  LOP3.LUT R11, RZ, R10, RZ, 0x33, !PT ;  /* 0x0000000aff0b7212 */ /* 0x000fc600078e33ff */
[----:B------:R-:W-:Y:S02]  /*0480*/  @P3 IADD3 R7, PT, PT, R7, 0x1, RZ ;  /* 0x0000000107073810 */ /* 0x000fe40007ffe0ff */
[----:B------:R-:W-:Y:S02]  /*0490*/  ISETP.NE.AND P3, PT, R10, RZ, PT ;  /* 0x000000ff0a00720c */ /* 0x000fe40003f65270 */
[----:B------:R-:W-:Y:S02]  /*04a0*/  @!P1 IADD3 R2, PT, PT, -R2, RZ, RZ ;  /* 0x000000ff02029210 */ /* 0x000fe40007ffe1ff */
[----:B------:R-:W-:Y:S02]  /*04b0*/  MOV R4, R7 ;  /* 0x0000000700047202 */ /* 0x000fe40000000f00 */
[----:B------:R-:W-:Y:S01]  /*04c0*/  SEL R32, R11, R2, !P3 ;  /* 0x000000020b207207 */ /* 0x000fe20005800000 */
[----:B------:R-:W0:Y:S01]  /*04d0*/  @!P0 LDC.64 R6, c[0x0][0x3f8] ;  /* 0x0000fe00ff068b82 */ /* 0x000e220000000a00 */
[----:B------:R-:W-:-:S02]  /*04e0*/  @!P2 IADD3 R4, PT, PT, -R4, RZ, RZ ;  /* 0x000000ff0404a210 */ /* 0x000fc40007ffe1ff */
[----:B------:R-:W-:Y:S01]  /*04f0*/  ISETP.GE.U32.AND P1, PT, R29, UR20, PT ;  /* 0x000000141d007c0c */ /* 0x000fe2000bf26070 */
[----:B------:R-:W-:Y:S01]  /*0500*/  IMAD R33, R32, 0x18, RZ ;  /* 0x0000001820217824 */ /* 0x000fe200078e02ff */
[----:B------:R-:W-:Y:S02]  /*0510*/  SEL R11, R11, R4, !P3 ;  /* 0x000000040b0b7207 */ /* 0x000fe40005800000 */
[----:B------:R-:W-:Y:S02]  /*0520*/  ISETP.GE.AND.EX P1, PT, R5, UR21, PT, P1 ;  /* 0x0000001505007c0c */ /* 0x000fe4000bf26310 */
[----:B------:R-:W-:Y:S02]  /*0530*/  SHF.R.S32.HI R2, RZ, 0x1f, R11 ;  /* 0x0000001fff027819 */ /* 0x000fe4000001140b */
[----:B------:R-:W-:-:S03]  /*0540*/  IADD3 R34, P2, PT, R33, R0, RZ ;  /* 0x0000000021227210 */ /* 0x000fc60007f5e0ff */
[----:B------:R-:W-:Y:S01]  /*0550*/  IMAD R2, R2, UR22, RZ ;  /* 0x0000001602027c24 */ /* 0x000fe2000f8e02ff */
[----:B------:R-:W-:-:S03]  /*0560*/  LEA.HI.X.SX32 R35, R33, RZ, 0x1, P2 ;  /* 0x000000ff21237211 */ /* 0x000fc600010f0eff */
[C---:B------:R-:W-:Y:S02]  /*0570*/  IMAD R37, R11.reuse, UR23, R2 ;  /* 0x000000170b257c24 */ /* 0x040fe4000f8e0202 */
[----:B------:R-:W-:Y:S01]  /*0580*/  IMAD.WIDE.U32 R34, R11, UR22, R34 ;  /* 0x000000160b227c25 */ /* 0x000fe2000f8e0022 */
[----:B------:R-:W4:Y:S03]  /*0590*/  @!P1 LDC.64 R14, c[0x0][0x3f8] ;  /* 0x0000fe00ff0e9b82 */ /* 0x000f260000000a00 */
[----:B0-----:R-:W-:Y:S01]  /*05a0*/  @!P0 IMAD R0, R3, R6, RZ ;  /* 0x0000000603008224 */ /* 0x001fe200078e02ff */
[----:B------:R-:W-:Y:S02]  /*05b0*/  IADD3 R37, PT, PT, R35, R37, RZ ;  /* 0x0000002523257210 */ /* 0x000fe40007ffe0ff */
[----:B------:R-:W-:Y:S01]  /*05c0*/  @!P0 MOV R36, R34 ;  /* 0x0000002200248202 */ /* 0x000fe20000000f00 */
[C---:B------:R-:W-:Y:S01]  /*05d0*/  @!P0 IMAD R11, R31.reuse, R7, R0 ;  /* 0x000000071f0b8224 */ /* 0x040fe200078e0200 */
[----:B------:R-:W-:Y:S01]  /*05e0*/  ISETP.NE.AND P2, PT, RZ, UR18, PT ;  /* 0x00000012ff007c0c */ /* 0x000fe2000bf45270 */
[----:B------:R-:W0:Y:S02]  /*05f0*/  @!P1 LDC.64 R12, c[0x0][0x398] ;  /* 0x0000e600ff0c9b82 */ /* 0x000e240000000a00 */
[----:B------:R-:W-:-:S05]  /*0600*/  @!P0 IMAD.WIDE.U32 R6, R31, R6, R36 ;  /* 0x000000061f068225 */ /* 0x000fca00078e0024 */
[----:B------:R-:W-:Y:S02]  /*0610*/  @!P0 IADD3 R7, PT, PT, R7, R11, RZ ;  /* 0x0000000b07078210 */ /* 0x000fe40007ffe0ff */
[C---:B------:R-:W-:Y:S01]  /*0620*/  @!P0 SHF.L.U32 R25, R6.reuse, 0x1, RZ ;  /* 0x0000000106198819 */ /* 0x040fe200000006ff */
[----:B------:R-:W3:Y:S01]  /*0630*/  @!P1 LDC.64 R10, c[0x0][0x3a0] ;  /* 0x0000e800ff0a9b82 */ /* 0x000ee20000000a00 */
[----:B------:R-:W-:Y:S02]  /*0640*/  @!P0 SHF.L.U64.HI R2, R6, 0x1, R7 ;  /* 0x0000000106028819 */ /* 0x000fe40000010207 */
[----:B------:R-:W-:-:S05]  /*0650*/  @!P1 MOV R26, R34 ;  /* 0x00000022001a9202 */ /* 0x000fca0000000f00 */
[----:B------:R-:W0:Y:S01]  /*0660*/  @!P0 LDC.64 R6, c[0x0][0x398] ;  /* 0x0000e600ff068b82 */ /* 0x000e220000000a00 */
[----:B----4-:R-:W-:Y:S01]  /*0670*/  @!P1 IMAD R0, R5, R14, RZ ;  /* 0x0000000e05009224 */ /* 0x010fe200078e02ff */
[----:B------:R-:W-:-:S06]  /*0680*/  @!P1 MOV R27, R37 ;  /* 0x00000025001b9202 */ /* 0x000fcc0000000f00 */
[----:B------:R-:W4:Y:S01]  /*0690*/  @P2 LDC.64 R16, c[0x0][0x3b0] ;  /* 0x0000ec00ff102b82 */ /* 0x000f220000000a00 */
[C---:B------:R-:W-:Y:S02]  /*06a0*/  @!P1 IMAD R0, R29.reuse, R15, R0 ;  /* 0x0000000f1d009224 */ /* 0x040fe400078e0200 */
[----:B------:R-:W-:Y:S01]  /*06b0*/  @!P1 IMAD.WIDE.U32 R14, R29, R14, R26 ;  /* 0x0000000e1d0e9225 */ /* 0x000fe200078e001a */
[----:B-1----:R-:W-:-:S04]  /*06c0*/  @!P0 IADD3 R18, P3, PT, R25, R18, RZ ;  /* 0x0000001219128210 */ /* 0x002fc80007f7e0ff */
[----:B------:R-:W-:Y:S02]  /*06d0*/  @!P1 IADD3 R15, PT, PT, R15, R0, RZ ;  /* 0x000000000f0f9210 */ /* 0x000fe40007ffe0ff */
[----:B------:R-:W-:Y:S02]  /*06e0*/  LOP3.LUT R0, R28, 0xffff, RZ, 0xc0, !PT ;  /* 0x0000ffff1c007812 */ /* 0x000fe400078ec0ff */
[----:B------:R-:W-:Y:S02]  /*06f0*/  CS2R R26, SRZ ;  /* 0x00000000001a7805 */ /* 0x000fe4000001ff00 */
[----:B------:R-:W-:Y:S02]  /*0700*/  @!P0 IADD3.X R19, PT, PT, R2, R19, RZ, P3, !PT ;  /* 0x0000001302138210 */ /* 0x000fe40001ffe4ff */
[----:B------:R-:W-:Y:S02]  /*0710*/  IADD3 R33, PT, PT, R33, R0, RZ ;  /* 0x0000000021217210 */ /* 0x000fe40007ffe0ff */
[C---:B------:R-:W-:Y:S01]  /*0720*/  @!P1 SHF.L.U64.HI R4, R14.reuse, 0x1, R15 ;  /* 0x000000010e049819 */ /* 0x040fe2000001020f */
[----:B------:R1:W5:Y:S01]  /*0730*/  @!P0 LDG.E R27, desc[UR14][R18.64] ;  /* 0x0000000e121b8981 */ /* 0x000362000c1e1900 */
[----:B------:R-:W-:-:S02]  /*0740*/  @!P1 SHF.L.U32 R15, R14, 0x1, RZ ;  /* 0x000000010e0f9819 */ /* 0x000fc400000006ff */
[----:B0-----:R-:W-:Y:S02]  /*0750*/  @!P0 IADD3 R14, P3, PT, R25, R6, RZ ;  /* 0x00000006190e8210 */ /* 0x001fe40007f7e0ff */
[----:B---3--:R-:W-:Y:S01]  /*0760*/  @!P1 IADD3 R10, P4, PT, R15, R10, RZ ;  /* 0x0000000a0f0a9210 */ /* 0x008fe20007f9e0ff */
[----:B----4-:R-:W-:Y:S01]  /*0770*/  @P2 IMAD.WIDE R16, R33, 0x2, R16 ;  /* 0x0000000221102825 */ /* 0x010fe200078e0210 */
[----:B------:R-:W-:-:S03]  /*0780*/  @!P1 IADD3 R6, P5, PT, R15, R12, RZ ;  /* 0x0000000c0f069210 */ /* 0x000fc60007fbe0ff */
[----:B-1----:R-:W-:Y:S01]  /*0790*/  IMAD.WIDE R18, R33, 0x2, R22 ;  /* 0x0000000221127825 */ /* 0x002fe200078e0216 */
[----:B------:R-:W-:Y:S02]  /*07a0*/  @!P0 IADD3.X R15, PT, PT, R2, R7, RZ, P3, !PT ;  /* 0x00000007020f8210 */ /* 0x000fe40001ffe4ff */
[C---:B------:R-:W-:Y:S01]  /*07b0*/  @!P1 IADD3.X R11, PT, PT, R4.reuse, R11, RZ, P4, !PT ;  /* 0x0000000b040b9210 */ /* 0x040fe200027fe4ff */
[----:B------:R-:W3:Y:S01]  /*07c0*/  @P2 LDG.E.U16 R2, desc[UR14][R16.64+0x2] ;  /* 0x0000020e10022981 */ /* 0x000ee2000c1e1500 */
[----:B------:R-:W-:-:S03]  /*07d0*/  @!P1 IADD3.X R7, PT, PT, R4, R13, RZ, P5, !PT ;  /* 0x0000000d04079210 */ /* 0x000fc60002ffe4ff */
[----:B------:R-:W4:Y:S04]  /*07e0*/  LDG.E.U16 R4, desc[UR14][R18.64] ;  /* 0x0000000e12047981 */ /* 0x000f28000c1e1500 */
[----:B------:R-:W4:Y:S04]  /*07f0*/  @P2 LDG.E.U16 R13, desc[UR14][R16.64] ;  /* 0x0000000e100d2981 */ /* 0x000f28000c1e1500 */
[----:B------:R-:W4:Y:S04]  /*0800*/  LDG.E.U16 R12, desc[UR14][R18.64+0x2] ;  /* 0x0000020e120c7981 */ /* 0x000f28000c1e1500 */
[----:B------:R0:W5:Y:S01]  /*0810*/  @!P0 LDG.E R26, desc[UR14][R14.64] ;  /* 0x0000000e0e1a8981 */ /* 0x000162000c1e1900 */
[----:B------:R-:W-:-:S02]  /*0820*/  CS2R R24, SRZ ;  /* 0x0000000000187805 */ /* 0x000fc4000001ff00 */
[----:B------:R-:W-:-:S04]  /*0830*/  CS2R R22, SRZ ;  /* 0x0000000000167805 */ /* 0x000fc8000001ff00 */
        /* <DEDUP_REMOVED lines=12> */
[----:B------:R-:W1:Y:S02]  /*0900*/  @P1 MUFU.RSQ R8, R8 ;  /* 0x0000000800081308 */ /* 0x000e640000001400 */
[----:B-1----:R-:W-:-:S13]  /*0910*/  @P1 R2UR UR8, R8 ;  /* 0x00000000080812ca */ /* 0x002fda00000e0000 */
[----:B------:R-:W-:Y:S01]  /*0920*/  @UP0 UMOV UR20, UR8 ;  /* 0x0000000800140c82 */ /* 0x000fe20008000000 */
[----:B---3--:R-:W-:Y:S02]  /*0930*/  @P2 SHF.L.U32 R23, R2, 0x10, RZ ;  /* 0x0000001002172819 */ /* 0x008fe400000006ff */
[----:B----4-:R-:W-:Y:S02]  /*0940*/  SHF.L.U32 R2, R4, 0x10, RZ ;  /* 0x0000001004027819 */ /* 0x010fe400000006ff */
[----:B------:R-:W-:Y:S02]  /*0950*/  @P2 SHF.L.U32 R25, R13, 0x10, RZ ;  /* 0x000000100d192819 */ /* 0x000fe400000006ff */
[----:B------:R-:W-:Y:S01]  /*0960*/  SHF.L.U32 R4, R12, 0x10, RZ ;  /* 0x000000100c047819 */ /* 0x000fe200000006ff */
[----:B0-----:R-:W-:Y:S06]  /*0970*/  BRA.U UP1, `(.L_x_829) ;  /* 0x0000000101947547 */ /* 0x001fec000b800000 */
[--C-:B-----5:R-:W-:Y:S02]  /*0980*/  HADD2.F32 R6, -RZ, R27.reuse.H0_H0 ;  /* 0x2000001bff067230 */ /* 0x120fe40000004100 */
[--C-:B------:R-:W-:Y:S02]  /*0990*/  HADD2.F32 R7, -RZ, R26.reuse.H0_H0 ;  /* 0x2000001aff077230 */ /* 0x100fe40000004100 */
[----:B------:R-:W-:Y:S02]  /*09a0*/  HADD2.F32 R8, -RZ, R27.H1_H1 ;  /* 0x3000001bff087230 */ /* 0x000fe40000004100 */
[----:B------:R-:W-:Y:S01]  /*09b0*/  FADD.FTZ R6, R6, -UR32 ;  /* 0x8000002006067e21 */ /* 0x000fe20008010000 */
[----:B------:R-:W-:Y:S02]  /*09c0*/  HADD2.F32 R9, -RZ, R26.H1_H1 ;  /* 0x3000001aff097230 */ /* 0x000fe40000004100 */
[----:B------:R-:W-:Y:S01]  /*09d0*/  FMUL.FTZ R11, R2, R7 ;  /* 0x00000007020b7220 */ /* 0x000fe20000410000 */
[----:B------:R-:W-:-:S02]  /*09e0*/  HADD2.F32 R12, -RZ, R24.H0_H0 ;  /* 0x20000018ff0c7230 */ /* 0x000fc40000004100 */
[----:B------:R-:W-:Y:S01]  /*09f0*/  FMUL.FTZ R6, R6, UR20 ;  /* 0x0000001406067c20 */ /* 0x000fe20008410000 */
[----:B------:R-:W-:Y:S01]  /*0a00*/  FADD.FTZ R8, R8, -UR32 ;  /* 0x8000002008087e21 */ /* 0x000fe20008010000 */
[----:B------:R-:W-:Y:S01]  /*0a10*/  FMUL.FTZ R13, R4, R9 ;  /* 0x00000009040d7220 */ /* 0x000fe20000410000 */
[----:B------:R-:W-:Y:S01]  /*0a20*/  FADD.FTZ R10, RZ, R11 ;  /* 0x0000000bff0a7221 */ /* 0x000fe20000010000 */
[----:B------:R-:W-:Y:S01]  /*0a30*/  FFMA.FTZ R15, R6, R11, RZ ;  /* 0x0000000b060f7223 */ /* 0x000fe200000100ff */
[----:B------:R-:W-:Y:S01]  /*0a40*/  FMUL.FTZ R8, R8, UR20 ;  /* 0x0000001408087c20 */ /* 0x000fe20008410000 */
[--C-:B------:R-:W-:Y:S02]  /*0a50*/  HADD2.F32 R11, -RZ, R22.reuse.H0_H0 ;  /* 0x20000016ff0b7230 */ /* 0x100fe40000004100 */
[----:B------:R-:W-:Y:S01]  /*0a60*/  FADD.FTZ R14, R12, -UR32 ;  /* 0x800000200c0e7e21 */ /* 0x000fe20008010000 */
[----:B------:R-:W-:Y:S01]  /*0a70*/  FADD.FTZ R10, R13, R10 ;  /* 0x0000000a0d0a7221 */ /* 0x000fe20000010000 */
[----:B------:R-:W-:Y:S01]  /*0a80*/  FFMA.FTZ R13, R8, R13, R15 ;  /* 0x0000000d080d7223 */ /* 0x000fe2000001000f */
[----:B------:R-:W-:-:S02]  /*0a90*/  HADD2.F32 R15, -RZ, R22.H1_H1 ;  /* 0x30000016ff0f7230 */ /* 0x000fc40000004100 */
[----:B------:R-:W-:Y:S01]  /*0aa0*/  FMUL.FTZ R17, R2, R11 ;  /* 0x0000000b02117220 */ /* 0x000fe20000410000 */
[----:B------:R-:W-:Y:S01]  /*0ab0*/  FMUL.FTZ R14, R14, UR20 ;  /* 0x000000140e0e7c20 */ /* 0x000fe20008410000 */
[----:B------:R-:W-:Y:S02]  /*0ac0*/  HADD2.F32 R12, -RZ, R24.H1_H1 ;  /* 0x30000018ff0c7230 */ /* 0x000fe40000004100 */
[----:B------:R-:W-:Y:S01]  /*0ad0*/  FFMA.FTZ R18, R7, R6, RZ ;  /* 0x0000000607127223 */ /* 0x000fe200000100ff */
[----:B------:R-:W-:Y:S01]  /*0ae0*/  FADD.FTZ R10, R10, R17 ;  /* 0x000000110a0a7221 */ /* 0x000fe20000010000 */
[----:B------:R-:W-:Y:S01]  /*0af0*/  FFMA.FTZ R19, R14, R17, R13 ;  /* 0x000000110e137223 */ /* 0x000fe2000001000d */
[----:B------:R-:W-:Y:S01]  /*0b00*/  FMUL.FTZ R17, R4, R15 ;  /* 0x0000000f04117220 */ /* 0x000fe20000410000 */
[----:B------:R-:W-:Y:S01]  /*0b10*/  FADD.FTZ R12, R12, -UR32 ;  /* 0x800000200c0c7e21 */ /* 0x000fe20008010000 */
[----:B------:R-:W-:Y:S01]  /*0b20*/  FFMA.FTZ R6, R9, R8, RZ ;  /* 0x0000000809067223 */ /* 0x000fe200000100ff */
[----:B------:R-:W-:Y:S01]  /*0b30*/  FADD.FTZ R9, RZ, R9 ;  /* 0x00000009ff097221 */ /* 0x000fe20000010000 */
[----:B------:R-:W-:Y:S01]  /*0b40*/  FADD.FTZ R13, R17, R10 ;  /* 0x0000000a110d7221 */ /* 0x000fe20000010000 */
[----:B------:R-:W-:Y:S01]  /*0b50*/  FADD.FTZ R10, RZ, R7 ;  /* 0x00000007ff0a7221 */ /* 0x000fe20000010000 */
[----:B------:R-:W-:Y:S01]  /*0b60*/  FMUL.FTZ R16, R12, UR20 ;  /* 0x000000140c107c20 */ /* 0x000fe20008410000 */
[----:B------:R-:W-:-:S02]  /*0b70*/  FFMA.FTZ R8, R11, R14, R18 ;  /* 0x0000000e0b087223 */ /* 0x000fc40000010012 */
[----:B------:R-:W-:Y:S01]  /*0b80*/  FADD.FTZ R10, R11, R10 ;  /* 0x0000000a0b0a7221 */ /* 0x000fe20000010000 */
[C---:B------:R-:W-:Y:S01]  /*0b90*/  FADD.FTZ R11, R15.reuse, R9 ;  /* 0x000000090f0b7221 */ /* 0x040fe20000010000 */
[----:B------:R-:W-:Y:S01]  /*0ba0*/  FFMA.FTZ R12, R16, R17, R19 ;  /* 0x00000011100c7223 */ /* 0x000fe20000010013 */
[----:B------:R-:W-:Y:S01]  /*0bb0*/  FFMA.FTZ R9, R15, R16, R6 ;  /* 0x000000100f097223 */ /* 0x000fe20000010006 */
[----:B------:R-:W-:Y:S06]  /*0bc0*/  BRA `(.L_x_830) ;  /* 0x0000000400207947 */ /* 0x000fec0003800000 */
.L_x_829:
[--C-:B-----5:R-:W-:Y:S02]  /*0bd0*/  HADD2.F32 R6, -RZ, R27.reuse.H0_H0 ;  /* 0x2000001bff067230 */ /* 0x120fe40000004100 */
[----:B------:R-:W-:Y:S02]  /*0be0*/  HADD2.F32 R7, -RZ, R27.H1_H1 ;  /* 0x3000001bff077230 */ /* 0x000fe40000004100 */
[--C-:B------:R-:W-:Y:S02]  /*0bf0*/  HADD2.F32 R8, -RZ, R24.reuse.H0_H0 ;  /* 0x20000018ff087230 */ /* 0x100fe40000004100 */
[----:B------:R-:W-:Y:S01]  /*0c00*/  FADD.FTZ R6, R6, -UR32 ;  /* 0x8000002006067e21 */ /* 0x000fe20008010000 */
[----:B------:R-:W-:Y:S02]  /*0c10*/  HADD2.F32 R9, -RZ, R24.H1_H1 ;  /* 0x30000018ff097230 */ /* 0x000fe40000004100 */
[----:B------:R-:W-:Y:S01]  /*0c20*/  FADD.FTZ R7, R7, -UR32 ;  /* 0x8000002007077e21 */ /* 0x000fe20008010000 */
[----:B------:R-:W-:Y:S01]  /*0c30*/  FMUL.FTZ R6, R6, UR20 ;  /* 0x0000001406067c20 */ /* 0x000fe20008410000 */
[----:B------:R-:W-:-:S02]  /*0c40*/  FADD.FTZ R8, R8, -UR32 ;  /* 0x8000002008087e21 */ /* 0x000fc40008010000 */
[----:B------:R-:W-:Y:S01]  /*0c50*/  FMUL.FTZ R7, R7, UR20 ;  /* 0x0000001407077c20 */ /* 0x000fe20008410000 */
[----:B------:R-:W-:Y:S01]  /*0c60*/  FADD.FTZ R9, R9, -UR32 ;  /* 0x8000002009097e21 */ /* 0x000fe20008010000 */
[----:B------:R-:W-:Y:S01]  /*0c70*/  FFMA.FTZ R16, R2, R6, R25 ;  /* 0x0000000602107223 */ /* 0x000fe20000010019 */
[----:B------:R-:W-:Y:S01]  /*0c80*/  FMUL.FTZ R8, R8, UR20 ;  /* 0x0000001408087c20 */ /* 0x000fe20008410000 */
[----:B------:R-:W-:Y:S01]  /*0c90*/  FFMA.FTZ R13, R4, R7, R23 ;  /* 0x00000007040d7223 */ /* 0x000fe20000010017 */
[----:B------:R-:W-:Y:S01]  /*0ca0*/  FMUL.FTZ R9, R9, UR20 ;  /* 0x0000001409097c20 */ /* 0x000fe20008410000 */
[----:B------:R-:W-:Y:S01]  /*0cb0*/  FMUL.FTZ R11, R16, -1.4426950216293334961 ;  /* 0xbfb8aa3b100b7820 */ /* 0x000fe20000410000 */
        /* <DEDUP_REMOVED lines=11> */
[----:B------:R-:W1:Y:S01]  /*0d70*/  MUFU.EX2 R14, R33 ;  /* 0x00000021000e7308 */ /* 0x000e620000000800 */
[----:B--2---:R-:W-:-:S07]  /*0d80*/  FADD.FTZ R15, R15, 1 ;  /* 0x3f8000000f0f7421 */ /* 0x004fce0000010000 */
[----:B------:R-:W2:Y:S01]  /*0d90*/  MUFU.RCP R12, R12 ;  /* 0x0000000c000c7308 */ /* 0x000ea20000001000 */
[----:B0-----:R-:W-:-:S04]  /*0da0*/  FADD.FTZ R19, -R17, 1 ;  /* 0x3f80000011137421 */ /* 0x001fc80000010100 */
[----:B------:R-:W-:Y:S01]  /*0db0*/  FFMA.FTZ R16, R16, R19, 1 ;  /* 0x3f80000010107423 */ /* 0x000fe20000010013 */
[--C-:B------:R-:W-:Y:S02]  /*0dc0*/  HADD2.F32 R19, -RZ, R26.reuse.H0_H0 ;  /* 0x2000001aff137230 */ /* 0x100fe40000004100 */
[----:B------:R-:W0:Y:S01]  /*0dd0*/  MUFU.RCP R15, R15 ;  /* 0x0000000f000f7308 */ /* 0x000e220000001000 */
[----:B-1----:R-:W-:Y:S02]  /*0de0*/  FADD.FTZ R18, R14, 1 ;  /* 0x3f8000000e127421 */ /* 0x002fe40000010000 */
[----:B------:R-:W-:Y:S01]  /*0df0*/  FMUL.FTZ R17, R19, R17 ;  /* 0x0000001113117220 */ /* 0x000fe20000410000 */
[----:B------:R-:W-:-:S03]  /*0e00*/  HADD2.F32 R19, -RZ, R26.H1_H1 ;  /* 0x3000001aff137230 */ /* 0x000fc60000004100 */
[----:B------:R-:W-:Y:S01]  /*0e10*/  FMUL.FTZ R17, R17, R16 ;  /* 0x0000001011117220 */ /* 0x000fe20000410000 */
[--C-:B------:R-:W-:Y:S02]  /*0e20*/  HADD2.F32 R16, -RZ, R22.reuse.H1_H1 ;  /* 0x30000016ff107230 */ /* 0x100fe40000004100 */
[----:B--2---:R-:W-:Y:S01]  /*0e30*/  FADD.FTZ R14, -R12, 1 ;  /* 0x3f8000000c0e7421 */ /* 0x004fe20000010100 */
[----:B------:R-:W-:Y:S01]  /*0e40*/  FMUL.FTZ R19, R19, R12 ;  /* 0x0000000c13137220 */ /* 0x000fe20000410000 */
[----:B------:R-:W-:Y:S02]  /*0e50*/  HADD2.F32 R12, -RZ, R22.H0_H0 ;  /* 0x20000016ff0c7230 */ /* 0x000fe40000004100 */
[----:B------:R-:W-:Y:S02]  /*0e60*/  FFMA.FTZ R14, R13, R14, 1 ;  /* 0x3f8000000d0e7423 */ /* 0x000fe4000001000e */
[----:B------:R-:W1:Y:S02]  /*0e70*/  MUFU.RCP R13, R18 ;  /* 0x00000012000d7308 */ /* 0x000e640000001000 */
[----:B------:R-:W-:Y:S01]  /*0e80*/  FMUL.FTZ R14, R19, R14 ;  /* 0x0000000e130e7220 */ /* 0x000fe20000410000 */
[----:B0-----:R-:W-:Y:S01]  /*0e90*/  FADD.FTZ R19, -R15, 1 ;  /* 0x3f8000000f137421 */ /* 0x001fe20000010100 */
[----:B------:R-:W-:-:S03]  /*0ea0*/  FMUL.FTZ R15, R12, R15 ;  /* 0x0000000f0c0f7220 */ /* 0x000fc60000410000 */
[----:B------:R-:W-:-:S04]  /*0eb0*/  FFMA.FTZ R10, R10, R19, 1 ;  /* 0x3f8000000a0a7423 */ /* 0x000fc80000010013 */
[----:B------:R-:W-:Y:S01]  /*0ec0*/  FMUL.FTZ R15, R15, R10 ;  /* 0x0000000a0f0f7220 */ /* 0x000fe20000410000 */
[----:B------:R-:W-:Y:S01]  /*0ed0*/  FMUL.FTZ R10, R4, R14 ;  /* 0x0000000e040a7220 */ /* 0x000fe20000410000 */
[----:B-1----:R-:W-:-:S04]  /*0ee0*/  FADD.FTZ R12, -R13, 1 ;  /* 0x3f8000000d0c7421 */ /* 0x002fc80000010100 */
[----:B------:R-:W-:Y:S01]  /*0ef0*/  FFMA.FTZ R12, R11, R12, 1 ;  /* 0x3f8000000b0c7423 */ /* 0x000fe2000001000c */
[----:B------:R-:W-:Y:S01]  /*0f00*/  FMUL.FTZ R11, R16, R13 ;  /* 0x0000000d100b7220 */ /* 0x000fe20000410000 */
[----:B------:R-:W-:-:S03]  /*0f10*/  FMUL.FTZ R13, R2, R17 ;  /* 0x00000011020d7220 */ /* 0x000fc60000410000 */
[----:B------:R-:W-:Y:S01]  /*0f20*/  FMUL.FTZ R11, R11, R12 ;  /* 0x0000000c0b0b7220 */ /* 0x000fe20000410000 */
[----:B------:R-:W-:Y:S01]  /*0f30*/  FFMA.FTZ R12, R6, R13, RZ ;  /* 0x0000000d060c7223 */ /* 0x000fe200000100ff */
[----:B------:R-:W-:-:S03]  /*0f40*/  FADD.FTZ R19, RZ, R13 ;  /* 0x0000000dff137221 */ /* 0x000fc60000010000 */
[----:B------:R-:W-:Y:S01]  /*0f50*/  FFMA.FTZ R13, R7, R10, R12 ;  /* 0x0000000a070d7223 */ /* 0x000fe2000001000c */
[----:B------:R-:W-:Y:S01]  /*0f60*/  FADD.FTZ R19, R10, R19 ;  /* 0x000000130a137221 */ /* 0x000fe20000010000 */
[----:B------:R-:W-:-:S04]  /*0f70*/  FMUL.FTZ R10, R2, R15 ;  /* 0x0000000f020a7220 */ /* 0x000fc80000410000 */
[----:B------:R-:W-:Y:S01]  /*0f80*/  FFMA.FTZ R12, R8, R10, R13 ;  /* 0x0000000a080c7223 */ /* 0x000fe2000001000d */
[----:B------:R-:W-:Y:S01]  /*0f90*/  FADD.FTZ R19, R19, R10 ;  /* 0x0000000a13137221 */ /* 0x000fe20000010000 */
[----:B------:R-:W-:-:S04]  /*0fa0*/  FMUL.FTZ R10, R4, R11 ;  /* 0x0000000b040a7220 */ /* 0x000fc80000410000 */
[----:B------:R-:W-:Y:S01]  /*0fb0*/  FADD.FTZ R13, R10, R19 ;  /* 0x000000130a0d7221 */ /* 0x000fe20000010000 */
[----:B------:R-:W-:Y:S01]  /*0fc0*/  FFMA.FTZ R19, R6, R17, RZ ;  /* 0x0000001106137223 */ /* 0x000fe200000100ff */
[----:B------:R-:W-:Y:S01]  /*0fd0*/  FFMA.FTZ R12, R9, R10, R12 ;  /* 0x0000000a090c7223 */ /* 0x000fe2000001000c */
[----:B------:R-:W-:Y:S01]  /*0fe0*/  FFMA.FTZ R6, R7, R14, RZ ;  /* 0x0000000e07067223 */ /* 0x000fe200000100ff */
[----:B------:R-:W-:Y:S01]  /*0ff0*/  FADD.FTZ R10, RZ, R17 ;  /* 0x00000011ff0a7221 */ /* 0x000fe20000010000 */
[----:B------:R-:W-:Y:S01]  /*1000*/  FADD.FTZ R14, RZ, R14 ;  /* 0x0000000eff0e7221 */ /* 0x000fe20000010000 */
[----:B------:R-:W-:Y:S01]  /*1010*/  FFMA.FTZ R8, R8, R15, R19 ;  /* 0x0000000f08087223 */ /* 0x000fe20000010013 */
[----:B------:R-:W-:Y:S01]  /*1020*/  FFMA.FTZ R9, R9, R11, R6 ;  /* 0x0000000b09097223 */ /* 0x000fe20000010006 */
[----:B------:R-:W-:Y:S01]  /*1030*/  FADD.FTZ R10, R10, R15 ;  /* 0x0000000f0a0a7221 */ /* 0x000fe20000010000 */
[----:B------:R-:W-:-:S07]  /*1040*/  FADD.FTZ R11, R14, R11 ;  /* 0x0000000b0e0b7221 */ /* 0x000fce0000010000 */
.L_x_830:
        /* <DEDUP_REMOVED lines=40> */
.L_x_832:
[----:B------:R-:W-:Y:S05]  /*12d0*/  BSYNC.RECONVERGENT B0 ;  /* 0x0000000000007941 */ /* 0x000fea0003800200 */
.L_x_831:
        /* <DEDUP_REMOVED lines=34> */
.L_x_834:
[----:B------:R-:W-:Y:S05]  /*1500*/  BSYNC.RECONVERGENT B0 ;  /* 0x0000000000007941 */ /* 0x000fea0003800200 */
.L_x_833:
        /* <DEDUP_REMOVED lines=157> */
[----:B------:R-:W-:-:S07]  /*1ee0*/  FADD.FTZ R11, R18, R11 ;  /* 0x0000000b120b7221 */ /* 0x000fce0000010000 */
.L_x_836:
[----:B------:R-:W-:Y:S05]  /*1ef0*/  BSYNC.RECONVERGENT B0 ;  /* 0x0000000000007941 */ /* 0x000fea0003800200 */
.L_x_835:
[----:B------:R-:W-:Y:S04]  /*1f00*/  BSSY.RECONVERGENT B0, `(.L_x_837) ;  /* 0x000001d000007945 */ /* 0x000fe80003800200 */
[----:B------:R-:W-:Y:S05]  /*1f10*/  @P5 BRA `(.L_x_838) ;  /* 0x00000000006c5947 */ /* 0x000fea0003800000 */
[----:B------:R-:W1:Y:S01]  /*1f20*/  LDC.64 R14, c[0x0][0x3d8] ;  /* 0x0000f600ff0e7b82 */ /* 0x000e620000000a00 */
[----:B--2---:R-:W-:-:S07]  /*1f30*/  IMAD R17, R32, 0xc, R21 ;  /* 0x0000000c20117824 */ /* 0x004fce00078e0215 */
[----:B---3--:R-:W2:Y:S01]  /*1f40*/  LDC.64 R12, c[0x0][0x3f8] ;  /* 0x0000fe00ff0c7b82 */ /* 0x008ea20000000a00 */
[----:B-1----:R-:W-:-:S05]  /*1f50*/  IMAD.WIDE R16, R17, 0x4, R14 ;  /* 0x0000000411107825 */ /* 0x002fca00078e020e */
[----:B------:R1:W-:Y:S01]  /*1f60*/  REDG.E.ADD.F32.FTZ.RN.STRONG.GPU desc[UR14][R16.64], R8 ;  /* 0x00000008100079a6 */ /* 0x0003e2000c12f30e */
[----:B--2---:R-:W-:Y:S01]  /*1f70*/  IMAD.WIDE.U32 R14, R12, 0x3, RZ ;  /* 0x000000030c0e7825 */ /* 0x004fe200078e00ff */
        /* <DEDUP_REMOVED lines=15> */
[----:B-1----:R-:W-:Y:S02]  /*2070*/  IADD3 R16, P4, PT, R16, R33, RZ ;  /* 0x0000002110107210 */ /* 0x002fe40007f9e0ff */
[----:B------:R-:W-:-:S02]  /*2080*/  IADD3.X R13, PT, PT, R17, R13, RZ, P1, !PT ;  /* 0x0000000d110d7210 */ /* 0x000fc40000ffe4ff */
[----:B------:R-:W-:-:S03]  /*2090*/  IADD3.X R17, PT, PT, R17, R19, RZ, P4, !PT ;  /* 0x0000001311117210 */ /* 0x000fc600027fe4ff */
[----:B------:R4:W-:Y:S04]  /*20a0*/  REDG.E.ADD.F32.FTZ.RN.STRONG.GPU desc[UR14][R12.64], R9 ;  /* 0x000000090c0079a6 */ /* 0x0009e8000c12f30e */
[----:B------:R4:W-:Y:S04]  /*20b0*/  REDG.E.ADD.F32.FTZ.RN.STRONG.GPU desc[UR14][R14.64], R10 ;  /* 0x0000000a0e0079a6 */ /* 0x0009e8000c12f30e */
[----:B------:R4:W-:Y:S02]  /*20c0*/  REDG.E.ADD.F32.FTZ.RN.STRONG.GPU desc[UR14][R16.64], R11 ;  /* 0x0000000b100079a6 */ /* 0x0009e4000c12f30e */
.L_x_838:
[----:B------:R-:W-:Y:S05]  /*20d0*/  BSYNC.RECONVERGENT B0 ;  /* 0x0000000000007941 */ /* 0x000fea0003800200 */
.L_x_837:
        /* <DEDUP_REMOVED lines=12> */
[----:B---3--:R-:W-:Y:S01]  /*21a0*/  MOV R12, UR4 ;  /* 0x00000004000c7c02 */ /* 0x008fe20008000f00 */
        /* <DEDUP_REMOVED lines=8> */
[----:B------:R-:W-:Y:S01]  /*2230*/  IADD3 R13, PT, PT, -R12, 0x1, RZ ;  /* 0x000000010c0d7810 */ /* 0x000fe20007ffe1ff */
        /* <DEDUP_REMOVED lines=8> */
.L_x_841:
[----:B---3--:R-:W3:Y:S04]  /*22c0*/  LDG.E.STRONG.GPU R8, desc[UR14][R10.64] ;  /* 0x0000000e0a087981 */ /* 0x008ee8000c1ef900 */
[----:B---3--:R-:W-:Y:S01]  /*22d0*/  CCTL.IVALL ;  /* 0x00000000ff00798f */ /* 0x008fe20002000000 */
[----:B------:R-:W-:Y:S05]  /*22e0*/  YIELD ;  /* 0x0000000000007946 */ /* 0x000fea0003800000 */
[----:B------:R-:W-:-:S13]  /*22f0*/  ISETP.NE.AND P1, PT, R8, R15, PT ;  /* 0x0000000f0800720c */ /* 0x000fda0003f25270 */
[----:B------:R-:W-:Y:S05]  /*2300*/  @P1 BRA `(.L_x_841) ;  /* 0xfffffffc00ec1947 */ /* 0x000fea000383ffff */
.L_x_840:
[----:B------:R-:W-:Y:S05]  /*2310*/  WARPSYNC.ALL ;  /* 0x0000000000007948 */ /* 0x000fea0003800000 */
[----:B------:R-:W-:Y:S01]  /*2320*/  BAR.SYNC.DEFER_BLOCKING 0x0 ;  /* 0x0000000000007b1d */ /* 0x000fe20000010000 */
[----:B-1--4-:R-:W-:-:S05]  /*2330*/  HFMA2 R16, -RZ, RZ, 0, 0 ;  /* 0x00000000ff107431 */ /* 0x012fca00000001ff */
        /* <DEDUP_REMOVED lines=12> */
.L_x_843:
        /* <DEDUP_REMOVED lines=22> */
[----:B------:R-:W3:Y:S04]  /*2560*/  @!P4 LDG.E.64 R10, desc[UR14][R10.64] ;  /* 0x0000000e0a0ac981 */ /* 0x000ee8000c1e1b00 */
[----:B------:R-:W4:Y:S01]  /*2570*/  @!P6 LDG.E.64 R12, desc[UR14][R12.64] ;  /* 0x0000000e0c0ce981 */ /* 0x000f22000c1e1b00 */
[----:B------:R-:W-:-:S02]  /*2580*/  MOV R14, UR28 ;  /* 0x0000001c000e7c02 */ /* 0x000fc40008000f00 */
[----:B------:R-:W-:-:S06]  /*2590*/  MOV R15, UR29 ;  /* 0x0000001d000f7c02 */ /* 0x000fcc0008000f00 */
[----:B------:R-:W5:Y:S01]  /*25a0*/  @!P5 LDG.E.64 R14, desc[UR14][R14.64] ;  /* 0x0000000e0e0ed981 */ /* 0x000f62000c1e1b00 */
[----:B--2---:R-:W-:Y:S01]  /*25b0*/  IADD3 R17, PT, PT, R16, 0x4, RZ ;  /* 0x0000000410117810 */ /* 0x004fe20007ffe0ff */
[----:B0-----:R-:W-:Y:S01]  /*25c0*/  @!P1 FADD.FTZ R6, R6, R8 ;  /* 0x0000000806069221 */ /* 0x001fe20000010000 */
[----:B------:R-:W-:Y:S01]  /*25d0*/  @!P1 FADD.FTZ R7, R7, R9 ;  /* 0x0000000907079221 */ /* 0x000fe20000010000 */
[----:B------:R-:W-:Y:S02]  /*25e0*/  IADD3 R8, PT, PT, R16, 0x5, RZ ;  /* 0x0000000510087810 */ /* 0x000fe40007ffe0ff */
[----:B------:R-:W-:Y:S01]  /*25f0*/  ISETP.EQ.OR P1, PT, R17, UR13, P3 ;  /* 0x0000000d11007c0c */ /* 0x000fe20009f22670 */
[----:B---3--:R-:W-:Y:S01]  /*2600*/  @!P4 FADD.FTZ R6, R6, R10 ;  /* 0x0000000a0606c221 */ /* 0x008fe20000010000 */
[----:B------:R-:W-:Y:S01]  /*2610*/  @!P4 FADD.FTZ R7, R7, R11 ;  /* 0x0000000b0707c221 */ /* 0x000fe20000010000 */
[----:B------:R-:W-:Y:S02]  /*2620*/  ISETP.EQ.OR P4, PT, R8, UR13, P3 ;  /* 0x0000000d08007c0c */ /* 0x000fe40009f82670 */
[----:B------:R-:W-:Y:S01]  /*2630*/  IADD3 R8, PT, PT, R16, 0x6, RZ ;  /* 0x0000000610087810 */ /* 0x000fe20007ffe0ff */
[----:B----4-:R-:W-:Y:S01]  /*2640*/  @!P6 FADD.FTZ R6, R6, R12 ;  /* 0x0000000c0606e221 */ /* 0x010fe20000010000 */
[----:B------:R-:W-:-:S02]  /*2650*/  @!P6 FADD.FTZ R7, R7, R13 ;  /* 0x0000000d0707e221 */ /* 0x000fc40000010000 */
[----:B------:R-:W-:Y:S02]  /*2660*/  ISETP.EQ.OR P6, PT, R8, UR13, P3 ;  /* 0x0000000d08007c0c */ /* 0x000fe40009fc2670 */
[----:B------:R-:W-:Y:S02]  /*2670*/  IADD3 R8, PT, PT, R16, 0x7, RZ ;  /* 0x0000000710087810 */ /* 0x000fe40007ffe0ff */
[----:B------:R-:W-:Y:S01]  /*2680*/  VOTEU.ALL UP1, P1 ;  /* 0x0000000000ff7886 */ /* 0x000fe20000820000 */
[----:B-----5:R-:W-:Y:S01]  /*2690*/  @!P5 FADD.FTZ R6, R6, R14 ;  /* 0x0000000e0606d221 */ /* 0x020fe20000010000 */
        /* <DEDUP_REMOVED lines=42> */
.L_x_842:
[----:B------:R-:W-:-:S09]  /*2940*/  UISETP.NE.AND UP0, UPT, UR19, URZ, UPT ;  /* 0x000000ff1300728c */ /* 0x000fd2000bf05270 */
[----:B------:R-:W-:Y:S05]  /*2950*/  BRA.U !UP0, `(.L_x_839) ;  /* 0x0000000508287547 */ /* 0x000fea000b800000 */
[----:B------:R-:W-:Y:S02]  /*2960*/  UIADD3 UR10, UPT, UPT, UR19, -0x1, URZ ;  /* 0xffffffff130a7890 */ /* 0x000fe4000fffe0ff */
[----:B------:R-:W-:Y:S02]  /*2970*/  ULOP3.LUT UP1, UR11, UR17, 0x3, URZ, 0xc0, !UPT ;  /* 0x00000003110b7892 */ /* 0x000fe4000f82c0ff */
[----:B------:R-:W-:-:S09]  /*2980*/  UISETP.GE.U32.AND UP0, UPT, UR10, 0x3, UPT ;  /* 0x000000030a00788c */ /* 0x000fd2000bf06070 */
[----:B------:R-:W-:Y:S05]  /*2990*/  BRA.U !UP0, `(.L_x_844) ;  /* 0x00000001088c7547 */ /* 0x000fea000b800000 */
[C---:B---3--:R-:W-:Y:S01]  /*29a0*/  IADD3 R10, PT, PT, R16.reuse, 0x1, RZ ;  /* 0x00000001100a7810 */ /* 0x048fe20007ffe0ff */
[----:B--2---:R-:W-:Y:S01]  /*29b0*/  HFMA2 R17, -RZ, RZ, 0, 4.76837158203125e-07 ;  /* 0x00000008ff117431 */ /* 0x004fe200000001ff */
        /* <DEDUP_REMOVED lines=33> */
.L_x_844:
[----:B------:R-:W-:Y:S05]  /*2bd0*/  BRA.U !UP1, `(.L_x_839) ;  /* 0x0000000109887547 */ /* 0x000fea000b800000 */
[----:B------:R-:W-:Y:S02]  /*2be0*/  UISETP.NE.AND UP0, UPT, UR11, 0x1, UPT ;  /* 0x000000010b00788c */ /* 0x000fe4000bf05270 */
[----:B------:R-:W-:-:S06]  /*2bf0*/  ULOP3.LUT UR10, UR17, 0x1, URZ, 0xc0, !UPT ;  /* 0x00000001110a7892 */ /* 0x000fcc000f8ec0ff */
[----:B---3--:R-:W-:Y:S01]  /*2c00*/  MOV R12, UR10 ;  /* 0x0000000a000c7c02 */ /* 0x008fe20008000f00 */
[----:B------:R-:W-:Y:S06]  /*2c10*/  BRA.U !UP0, `(.L_x_845) ;  /* 0x0000000108487547 */ /* 0x000fec000b800000 */
[C---:B------:R-:W-:Y:S02]  /*2c20*/  IADD3 R10, PT, PT, R16.reuse, 0x1, RZ ;  /* 0x00000001100a7810 */ /* 0x040fe40007ffe0ff */
        /* <DEDUP_REMOVED lines=11> */
[----:B------:R-:W3:Y:S01]  /*2ce0*/  @!P1 LDG.E.64 R10, desc[UR14][R10.64] ;  /* 0x0000000e0a0a9981 */ /* 0x000ee2000c1e1b00 */
[----:B------:R-:W-:Y:S01]  /*2cf0*/  IADD3 R16, PT, PT, R16, 0x2, RZ ;  /* 0x0000000210107810 */ /* 0x000fe20007ffe0ff */
[----:B0-----:R-:W-:Y:S01]  /*2d00*/  @!P4 FADD.FTZ R6, R6, R8 ;  /* 0x000000080606c221 */ /* 0x001fe20000010000 */
[----:B------:R-:W-:-:S03]  /*2d10*/  @!P4 FADD.FTZ R7, R7, R9 ;  /* 0x000000090707c221 */ /* 0x000fc60000010000 */
[----:B---3--:R-:W-:Y:S01]  /*2d20*/  @!P1 FADD.FTZ R6, R6, R10 ;  /* 0x0000000a06069221 */ /* 0x008fe20000010000 */
[----:B------:R-:W-:-:S07]  /*2d30*/  @!P1 FADD.FTZ R7, R7, R11 ;  /* 0x0000000b07079221 */ /* 0x000fce0000010000 */
.L_x_845:
[----:B------:R-:W-:Y:S01]  /*2d40*/  ISETP.EQ.OR P1, PT, R16, UR13, P3 ;  /* 0x0000000d10007c0c */ /* 0x000fe20009f22670 */
[----:B------:R-:W-:Y:S03]  /*2d50*/  BSSY.RECONVERGENT B0, `(.L_x_839) ;  /* 0x000000a000007945 */ /* 0x000fe60003800200 */
[----:B------:R-:W-:-:S13]  /*2d60*/  ISETP.NE.U32.OR P1, PT, R12, 0x1, P1 ;  /* 0x000000010c00780c */ /* 0x000fda0000f25470 */
[----:B------:R-:W-:Y:S05]  /*2d70*/  @P1 BRA `(.L_x_846) ;  /* 0x00000000001c1947 */ /* 0x000fea0003800000 */
[----:B------:R-:W-:Y:S02]  /*2d80*/  MOV R9, UR16 ;  /* 0x0000001000097c02 */ /* 0x000fe40008000f00 */
[----:B------:R-:W-:-:S03]  /*2d90*/  MOV R11, 0x8 ;  /* 0x00000008000b7802 */ /* 0x000fc60000000f00 */
[----:B------:R-:W-:-:S04]  /*2da0*/  IMAD R8, R16, R9, UR5 ;  /* 0x0000000510087e24 */ /* 0x000fc8000f8e0209 */
[----:B------:R-:W-:-:S06]  /*2db0*/  IMAD.WIDE.U32 R8, R8, R11, UR8 ;  /* 0x0000000808087e25 */ /* 0x000fcc000f8e000b */
[----:B------:R-:W0:Y:S02]  /*2dc0*/  LDG.E.64 R8, desc[UR14][R8.64] ;  /* 0x0000000e08087981 */ /* 0x000e24000c1e1b00 */
[----:B0-----:R-:W-:Y:S01]  /*2dd0*/  FADD.FTZ R6, R6, R8 ;  /* 0x0000000806067221 */ /* 0x001fe20000010000 */
[----:B------:R-:W-:-:S07]  /*2de0*/  FADD.FTZ R7, R7, R9 ;  /* 0x0000000907077221 */ /* 0x000fce0000010000 */
.L_x_846:
[----:B------:R-:W-:Y:S05]  /*2df0*/  BSYNC.RECONVERGENT B0 ;  /* 0x0000000000007941 */ /* 0x000fea0003800200 */
.L_x_839:
[----:B------:R-:W5:Y:S01]  /*2e00*/  S2UR UR9, SR_CgaCtaId ;  /* 0x00000000000979c3 */ /* 0x000f620000008800 */
[----:B------:R-:W-:Y:S01]  /*2e10*/  UMOV UR8, 0x400 ;  /* 0x0000040000087882 */ /* 0x000fe20000000000 */
[--C-:B---34-:R-:W-:Y:S02]  /*2e20*/  HADD2.F32 R12, -RZ, R27.reuse.H0_H0 ;  /* 0x2000001bff0c7230 */ /* 0x118fe40000004100 */
[----:B------:R-:W-:Y:S02]  /*2e30*/  HADD2.F32 R27, -RZ, R27.H1_H1 ;  /* 0x3000001bff1b7230 */ /* 0x000fe40000004100 */
[--C-:B------:R-:W-:Y:S02]  /*2e40*/  HADD2.F32 R13, -RZ, R24.reuse.H0_H0 ;  /* 0x20000018ff0d7230 */ /* 0x100fe40000004100 */
[----:B------:R-:W-:Y:S02]  /*2e50*/  HADD2.F32 R24, -RZ, R24.H1_H1 ;  /* 0x30000018ff187230 */ /* 0x000fe40000004100 */
[----:B--2---:R-:W-:-:S02]  /*2e60*/  HADD2.F32 R17, -RZ, R26.H0_H0 ;  /* 0x2000001aff117230 */ /* 0x004fc40000004100 */
        /* <DEDUP_REMOVED lines=33> */
.L_x_847:
[----:B------:R-:W-:Y:S04]  /*3080*/  BSSY.RECONVERGENT B0, `(.L_x_848) ;  /* 0x0000014000007945 */ /* 0x000fe80003800200 */
[----:B------:R-:W-:Y:S05]  /*3090*/  @P0 BRA `(.L_x_849) ;  /* 0x0000000000480947 */ /* 0x000fea0003800000 */
[----:B------:R-:W0:Y:S01]  /*30a0*/  LDCU.64 UR10, c[0x0][0x3f8] ;  /* 0x00007f00ff0a77ac */ /* 0x000e220008000a00 */
[C-C-:B------:R-:W-:Y:S01]  /*30b0*/  FFMA.FTZ R7, R10.reuse, R7, R11.reuse ;  /* 0x000000070a077223 */ /* 0x140fe2000001000b */
[----:B------:R-:W-:Y:S01]  /*30c0*/  FFMA.FTZ R9, R10, R6, R11 ;  /* 0x000000060a097223 */ /* 0x000fe2000001000b */
[----:B------:R-:W-:Y:S01]  /*30d0*/  MOV R6, R34 ;  /* 0x0000002200067202 */ /* 0x000fe20000000f00 */
[----:B------:R-:W2:Y:S01]  /*30e0*/  LDCU.64 UR8, c[0x0][0x380] ;  /* 0x00007000ff0877ac */ /* 0x000ea20008000a00 */
[----:B------:R-:W-:Y:S01]  /*30f0*/  FFMA.FTZ R17, R2, R17, -R7 ;  /* 0x0000001102117223 */ /* 0x000fe20000010807 */
[----:B------:R-:W-:Y:S01]  /*3100*/  MOV R7, R37 ;  /* 0x0000002500077202 */ /* 0x000fe20000000f00 */
[----:B------:R-:W-:Y:S02]  /*3110*/  FFMA.FTZ R9, R4, R15, -R9 ;  /* 0x0000000f04097223 */ /* 0x000fe40000010809 */
[----:B------:R-:W-:Y:S02]  /*3120*/  FMUL.FTZ R17, R17, UR20 ;  /* 0x0000001411117c20 */ /* 0x000fe40008410000 */
[----:B------:R-:W-:Y:S01]  /*3130*/  FMUL.FTZ R14, R9, UR20 ;  /* 0x00000014090e7c20 */ /* 0x000fe20008410000 */
[----:B0-----:R-:W-:-:S02]  /*3140*/  IMAD R8, R3, UR10, RZ ;  /* 0x0000000a03087c24 */ /* 0x001fc4000f8e02ff */
[----:B------:R-:W-:-:S04]  /*3150*/  IMAD.WIDE.U32 R6, R31, UR10, R6 ;  /* 0x0000000a1f067c25 */ /* 0x000fc8000f8e0006 */
[----:B------:R-:W-:Y:S01]  /*3160*/  IMAD R15, R31, UR11, R8 ;  /* 0x0000000b1f0f7c24 */ /* 0x000fe2000f8e0208 */
[----:B--2---:R-:W-:-:S04]  /*3170*/  LEA R8, P0, R6, UR8, 0x1 ;  /* 0x0000000806087c11 */ /* 0x004fc8000f8008ff */
[----:B------:R-:W-:Y:S02]  /*3180*/  IADD3 R15, PT, PT, R7, R15, RZ ;  /* 0x0000000f070f7210 */ /* 0x000fe40007ffe0ff */
[----:B------:R-:W-:Y:S02]  /*3190*/  F2FP.F16.F32.PACK_AB R7, R14, R17 ;  /* 0x000000110e07723e */ /* 0x000fe400000000ff */
[----:B------:R-:W-:-:S05]  /*31a0*/  LEA.HI.X R9, R6, UR9, R15, 0x1, P0 ;  /* 0x0000000906097c11 */ /* 0x000fca00080f0c0f */
[----:B------:R0:W-:Y:S02]  /*31b0*/  STG.E desc[UR14][R8.64], R7 ;  /* 0x0000000708007986 */ /* 0x0001e4000c10190e */
.L_x_849:
[----:B------:R-:W-:Y:S05]  /*31c0*/  BSYNC.RECONVERGENT B0 ;  /* 0x0000000000007941 */ /* 0x000fea0003800200 */
.L_x_848:
        /* <DEDUP_REMOVED lines=11> */
[----:B------:R-:W2:Y:S01]  /*3280*/  MUFU.EX2 R14, R14 ;  /* 0x0000000e000e7308 */ /* 0x000ea20000000800 */
[----:B0-----:R-:W-:-:S07]  /*3290*/  FADD.FTZ R8, R6, 1 ;  /* 0x3f80000006087421 */ /* 0x001fce0000010000 */
[----:B------:R-:W0:Y:S01]  /*32a0*/  MUFU.RCP R8, R8 ;  /* 0x0000000800087308 */ /* 0x000e220000001000 */
[----:B--2---:R-:W-:-:S07]  /*32b0*/  FADD.FTZ R15, R14, 1 ;  /* 0x3f8000000e0f7421 */ /* 0x004fce0000010000 */
[----:B-1----:R-:W1:Y:S01]  /*32c0*/  MUFU.RCP R16, R15 ;  /* 0x0000000f00107308 */ /* 0x002e620000001000 */
        /* <DEDUP_REMOVED lines=8> */
.L_x_850:
        /* <DEDUP_REMOVED lines=14> */
[----:B------:R-:W2:Y:S01]  /*3430*/  LDCU.64 UR10, c[0x0][0x380] ;  /* 0x00007000ff0a77ac */ /* 0x000ea20008000a00 */
[----:B0-----:R-:W-:Y:S02]  /*3440*/  IMAD R4, R5, UR8, RZ ;  /* 0x0000000805047c24 */ /* 0x001fe4000f8e02ff */
[----:B------:R-:W-:-:S04]  /*3450*/  IMAD.WIDE.U32 R34, R29, UR8, R34 ;  /* 0x000000081d227c25 */ /* 0x000fc8000f8e0022 */
[----:B------:R-:W-:Y:S01]  /*3460*/  IMAD R7, R29, UR9, R4 ;  /* 0x000000091d077c24 */ /* 0x000fe2000f8e0204 */
[----:B--2---:R-:W-:-:S04]  /*3470*/  LEA R6, P0, R34, UR10, 0x1 ;  /* 0x0000000a22067c11 */ /* 0x004fc8000f8008ff */
[----:B------:R-:W-:-:S04]  /*3480*/  IADD3 R7, PT, PT, R35, R7, RZ ;  /* 0x0000000723077210 */ /* 0x000fc80007ffe0ff */
[----:B------:R-:W-:-:S05]  /*3490*/  LEA.HI.X R7, R34, UR11, R7, 0x1, P0 ;  /* 0x0000000b22077c11 */ /* 0x000fca00080f0c07 */
[----:B------:R0:W-:Y:S02]  /*34a0*/  STG.E desc[UR14][R6.64], R9 ;  /* 0x0000000906007986 */ /* 0x0001e4000c10190e */
.L_x_852:
[----:B------:R-:W-:Y:S05]  /*34b0*/  BSYNC.RECONVERGENT B0 ;  /* 0x0000000000007941 */ /* 0x000fea0003800200 */
.L_x_851:
[----:B------:R-:W-:Y:S02]  /*34c0*/  UIADD3 UR7, UPT, UPT, UR16, UR7, URZ ;  /* 0x0000000710077290 */ /* 0x000fe4000fffe0ff */
[----:B------:R-:W-:Y:S02]  /*34d0*/  UIADD3 UR4, UPT, UPT, UR4, 0x1, URZ ;  /* 0x0000000104047890 */ /* 0x000fe4000fffe0ff */
[----:B------:R-:W-:-:S09]  /*34e0*/  UISETP.GE.AND UP0, UPT, UR7, UR6, UPT ;  /* 0x000000060700728c */ /* 0x000fd2000bf06270 */
[----:B------:R-:W-:Y:S05]  /*34f0*/  BRA.U !UP0, `(.L_x_853) ;  /* 0xffffffcd08547547 */ /* 0x000fea000b83ffff */
.L_x_828:
[----:B------:R-:W2:Y:S01]  /*3500*/  LDC R4, c[0x0][0x370] ;  /* 0x0000dc00ff047b82 */ /* 0x000ea20000000800 */
[----:B------:R-:W-:Y:S01]  /*3510*/  ISETP.NE.AND P2, PT, R21, RZ, PT ;  /* 0x000000ff1500720c */ /* 0x000fe20003f45270 */
[----:B------:R-:W-:Y:S06]  /*3520*/  BSSY.RECONVERGENT B0, `(.L_x_854) ;  /* 0x0000011000007945 */ /* 0x000fec0003800200 */
[----:B0-----:R-:W0:Y:S08]  /*3530*/  LDC R7, c[0x0][0x374] ;  /* 0x0000dd00ff077b82 */ /* 0x001e300000000800 */
[----:B------:R-:W3:Y:S01]  /*3540*/  LDC.64 R2, c[0x0][0x3c8] ;  /* 0x0000f200ff027b82 */ /* 0x000ee20000000a00 */
[----:B--2---:R-:W-:-:S02]  /*3550*/  IADD3 R5, PT, PT, R4, -0x1, RZ ;  /* 0xffffffff04057810 */ /* 0x004fc40007ffe0ff */
[----:B------:R-:W-:Y:S02]  /*3560*/  ISETP.NE.AND P1, PT, R4, 0x1, PT ;  /* 0x000000010400780c */ /* 0x000fe40003f25270 */
[----:B0-----:R-:W-:-:S04]  /*3570*/  IADD3 R0, PT, PT, R7, -0x1, RZ ;  /* 0xffffffff07007810 */ /* 0x001fc80007ffe0ff */
[----:B------:R-:W-:Y:S02]  /*3580*/  ISETP.NE.AND P0, PT, R0, UR5, PT ;  /* 0x0000000500007c0c */ /* 0x000fe4000bf05270 */
[----:B------:R-:W-:Y:S02]  /*3590*/  SHF.L.U32 R0, R7, 0x1, RZ ;  /* 0x0000000107007819 */ /* 0x000fe400000006ff */
[----:B------:R-:W-:Y:S02]  /*35a0*/  ISETP.NE.OR P0, PT, R5, UR13, P0 ;  /* 0x0000000d05007c0c */ /* 0x000fe40008705670 */
[----:B------:R-:W-:-:S05]  /*35b0*/  SEL R5, R0, RZ, P1 ;  /* 0x000000ff00057207 */ /* 0x000fca0000800000 */
[----:B---3--:R-:W-:Y:S01]  /*35c0*/  IMAD.WIDE.U32 R2, R5, 0x4, R2 ;  /* 0x0000000405027825 */ /* 0x008fe200078e0002 */
[----:B------:R-:W-:Y:S06]  /*35d0*/  @P2 BRA `(.L_x_855) ;  /* 0x0000000000142947 */ /* 0x000fec0003800000 */
[----:B------:R-:W-:Y:S01]  /*35e0*/  HFMA2 R5, -RZ, RZ, 0, 5.9604644775390625e-08 ;  /* 0x00000001ff057431 */ /* 0x000fe200000001ff */
[----:B------:R-:W-:Y:S06]  /*35f0*/  MEMBAR.ALL.GPU ;  /* 0x0000000000007992 */ /* 0x000fec000000a000 */
[----:B------:R-:W-:-:S00]  /*3600*/  ERRBAR ;  /* 0x00000000000079ab */ /* 0x000fc00000000000 */
[----:B------:R-:W-:Y:S06]  /*3610*/  CGAERRBAR ;  /* 0x00000000000075ab */ /* 0x000fec0000000000 */
[----:B------:R0:W-:Y:S02]  /*3620*/  REDG.E.ADD.S32.STRONG.GPU desc[UR14][R2.64], R5 ;  /* 0x000000050200798e */ /* 0x0001e4000c12e30e */
.L_x_855:
[----:B------:R-:W-:Y:S05]  /*3630*/  BSYNC.RECONVERGENT B0 ;  /* 0x0000000000007941 */ /* 0x000fea0003800200 */
.L_x_854:
[----:B------:R-:W-:Y:S05]  /*3640*/  @P0 EXIT ;  /* 0x000000000000094d */ /* 0x000fea0003800000 */
[----:B------:R-:W-:Y:S05]  /*3650*/  @P2 BRA `(.L_x_856) ;  /* 0x0000000000202947 */ /* 0x000fea0003800000 */
[----:B------:R-:W-:-:S05]  /*3660*/  IMAD R0, R4, R7, RZ ;  /* 0x0000000704007224 */ /* 0x000fca00078e02ff */
[----:B------:R-:W-:-:S13]  /*3670*/  ISETP.NE.AND P0, PT, R0, -0x1, PT ;  /* 0xffffffff0000780c */ /* 0x000fda0003f05270 */
[----:B------:R-:W-:Y:S05]  /*3680*/  @!P0 BRA `(.L_x_856) ;  /* 0x0000000000148947 */ /* 0x000fea0003800000 */
.L_x_857:
[----:B0-----:R-:W2:Y:S04]  /*3690*/  LDG.E.STRONG.GPU R5, desc[UR14][R2.64] ;  /* 0x0000000e02057981 */ /* 0x001ea8000c1ef900 */
[----:B--2---:R-:W-:Y:S01]  /*36a0*/  CCTL.IVALL ;  /* 0x00000000ff00798f */ /* 0x004fe20002000000 */
[----:B------:R-:W-:Y:S05]  /*36b0*/  YIELD ;  /* 0x0000000000007946 */ /* 0x000fea0003800000 */
[----:B------:R-:W-:-:S13]  /*36c0*/  ISETP.NE.AND P0, PT, R5, R0, PT ;  /* 0x000000000500720c */ /* 0x000fda0003f05270 */
[----:B------:R-:W-:Y:S05]  /*36d0*/  @P0 BRA `(.L_x_857) ;  /* 0xfffffffc00ec0947 */ /* 0x000fea000383ffff */
.L_x_856:
        /* <DEDUP_REMOVED lines=37> */
[----:B-1----:R-:W-:Y:S02]  /*3930*/  LEA.HI R16, P2, R11, R8, RZ, 0x1 ;  /* 0x000000080b107211 */ /* 0x002fe400078508ff */
        /* <DEDUP_REMOVED lines=17> */
[C---:B------:R-:W-:Y:S02]  /*3a50*/  SHF.L.U32 R19, R21.reuse, 0x2, RZ ;  /* 0x0000000215137819 */ /* 0x040fe400000006ff */
[----:B------:R-:W-:Y:S01]  /*3a60*/  SHF.L.U64.HI R20, R21, 0x2, R2 ;  /* 0x0000000215147819 */ /* 0x000fe20000010202 */
[----:B------:R-:W-:Y:S01]  /*3a70*/  IMAD.WIDE.U32 R6, R25, 0x180, R6 ;  /* 0x0000018019067825 */ /* 0x000fe200078e0006 */
[----:B------:R-:W-:Y:S01]  /*3a80*/  UMOV UR4, URZ ;  /* 0x000000ff00047c82 */ /* 0x000fe20008000000 */
[----:B------:R-:W-:-:S02]  /*3a90*/  SHF.L.U32 R9, R5, 0x2, RZ ;  /* 0x0000000205097819 */ /* 0x000fc400000006ff */
[----:B------:R-:W-:Y:S02]  /*3aa0*/  SHF.L.U64.HI R24, R0, 0x2, R3 ;  /* 0x0000000200187819 */ /* 0x000fe40000010203 */
[----:B0-----:R-:W-:Y:S02]  /*3ab0*/  IADD3 R14, P1, PT, R19, UR6, RZ ;  /* 0x00000006130e7c10 */ /* 0x001fe4000ff3e0ff */
[----:B------:R-:W-:Y:S02]  /*3ac0*/  IADD3 R2, PT, PT, R7, UR4, RZ ;  /* 0x0000000407027c10 */ /* 0x000fe4000fffe0ff */
[----:B-1----:R-:W-:Y:S02]  /*3ad0*/  IADD3 R18, P2, PT, R19, UR8, RZ ;  /* 0x0000000813127c10 */ /* 0x002fe4000ff5e0ff */
[----:B------:R-:W-:Y:S01]  /*3ae0*/  MOV R21, R6 ;  /* 0x0000000600157202 */ /* 0x000fe20000000f00 */
[----:B------:R-:W-:Y:S01]  /*3af0*/  IMAD.WIDE.U32 R6, R4, 0x4, RZ ;  /* 0x0000000404067825 */ /* 0x000fe200078e00ff */
[----:B------:R-:W-:-:S02]  /*3b00*/  IADD3.X R15, PT, PT, R20, UR7, RZ, P1, !PT ;  /* 0x00000007140f7c10 */ /* 0x000fc40008ffe4ff */
[C---:B------:R-:W-:Y:S02]  /*3b10*/  IADD3.X R23, PT, PT, R20.reuse, UR9, RZ, P2, !PT ;  /* 0x0000000914177c10 */ /* 0x040fe400097fe4ff */
[----:B--2---:R-:W-:Y:S02]  /*3b20*/  IADD3 R19, P1, PT, R19, UR10, RZ ;  /* 0x0000000a13137c10 */ /* 0x004fe4000ff3e0ff */
[----:B------:R-:W-:Y:S02]  /*3b30*/  IADD3 R25, P2, PT, RZ, -R25, RZ ;  /* 0x80000019ff197210 */ /* 0x000fe40007f5e0ff */
[----:B------:R-:W-:Y:S02]  /*3b40*/  IADD3.X R20, PT, PT, R20, UR11, RZ, P1, !PT ;  /* 0x0000000b14147c10 */ /* 0x000fe40008ffe4ff */
[----:B------:R-:W-:Y:S02]  /*3b50*/  SHF.L.U64.HI R26, R16, 0x2, R17 ;  /* 0x00000002101a7819 */ /* 0x000fe40000010211 */
[----:B------:R-:W-:-:S02]  /*3b60*/  IADD3 R28, PT, PT, R7, R9, RZ ;  /* 0x00000009071c7210 */ /* 0x000fc40007ffe0ff */
[----:B------:R-:W-:-:S07]  /*3b70*/  IADD3.X R22, PT, PT, RZ, -0x1, RZ, P2, !PT ;  /* 0xffffffffff167810 */ /* 0x000fce00017fe4ff */
.L_x_860:
[-C--:B0-----:R-:W-:Y:S01]  /*3b80*/  LEA R8, P1, R0, R14.reuse, 0x2 ;  /* 0x0000000e00087211 */ /* 0x081fe200078210ff */
[----:B------:R-:W2:Y:S01]  /*3b90*/  LDG.E R27, desc[UR14][R14.64] ;  /* 0x0000000e0e1b7981 */ /* 0x000ea2000c1e1900 */
[----:B------:R-:W-:Y:S02]  /*3ba0*/  LEA R12, P3, R16, R14, 0x2 ;  /* 0x0000000e100c7211 */ /* 0x000fe400078610ff */
[----:B------:R-:W-:Y:S02]  /*3bb0*/  IADD3 R10, P2, PT, R14, R6, RZ ;  /* 0x000000060e0a7210 */ /* 0x000fe40007f5e0ff */
[C---:B------:R-:W-:Y:S02]  /*3bc0*/  IADD3.X R9, PT, PT, R15.reuse, R24, RZ, P1, !PT ;  /* 0x000000180f097210 */ /* 0x040fe40000ffe4ff */
[C---:B------:R-:W-:Y:S02]  /*3bd0*/  IADD3.X R13, PT, PT, R15.reuse, R26, RZ, P3, !PT ;  /* 0x0000001a0f0d7210 */ /* 0x040fe40001ffe4ff */
[----:B------:R-:W-:Y:S01]  /*3be0*/  IADD3.X R11, PT, PT, R15, R28, RZ, P2, !PT ;  /* 0x0000001c0f0b7210 */ /* 0x000fe200017fe4ff */
[----:B------:R0:W2:Y:S04]  /*3bf0*/  LDG.E R8, desc[UR14][R8.64] ;  /* 0x0000000e08087981 */ /* 0x0000a8000c1e1900 */
[----:B------:R1:W3:Y:S04]  /*3c00*/  LDG.E R10, desc[UR14][R10.64] ;  /* 0x0000000e0a0a7981 */ /* 0x0002e8000c1e1900 */
[----:B------:R-:W3:Y:S01]  /*3c10*/  LDG.E R13, desc[UR14][R12.64] ;  /* 0x0000000e0c0d7981 */ /* 0x000ee2000c1e1900 */
[----:B0-----:R-:W-:-:S02]  /*3c20*/  MOV R9, R20 ;  /* 0x0000001400097202 */ /* 0x001fc40000000f00 */
[----:B------:R-:W-:Y:S02]  /*3c30*/  IADD3 R25, P1, PT, R25, 0x1, RZ ;  /* 0x0000000119197810 */ /* 0x000fe40007f3e0ff */
[----:B-1----:R-:W-:Y:S02]  /*3c40*/  MOV R11, R23 ;  /* 0x00000017000b7202 */ /* 0x002fe40000000f00 */
[----:B------:R-:W-:Y:S02]  /*3c50*/  IADD3.X R22, PT, PT, RZ, R22, RZ, P1, !PT ;  /* 0x00000016ff167210 */ /* 0x000fe40000ffe4ff */
[----:B------:R-:W-:-:S04]  /*3c60*/  ISETP.NE.U32.AND P1, PT, R25, RZ, PT ;  /* 0x000000ff1900720c */ /* 0x000fc80003f25070 */
[----:B------:R-:W-:Y:S02]  /*3c70*/  ISETP.NE.AND.EX P1, PT, R22, RZ, PT, P1 ;  /* 0x000000ff1600720c */ /* 0x000fe40003f25310 */
[----:B------:R-:W-:-:S04]  /*3c80*/  IADD3 R14, P2, PT, R14, 0x600, RZ ;  /* 0x000006000e0e7810 */ /* 0x000fc80007f5e0ff */
[----:B------:R-:W-:Y:S02]  /*3c90*/  IADD3.X R15, PT, PT, RZ, R15, RZ, P2, !PT ;  /* 0x0000000fff0f7210 */ /* 0x000fe400017fe4ff */
[----:B--2---:R-:W-:Y:S02]  /*3ca0*/  F2FP.BF16.F32.PACK_AB R27, R8, R27 ;  /* 0x0000001b081b723e */ /* 0x004fe400000010ff */
[----:B------:R-:W-:Y:S02]  /*3cb0*/  MOV R8, R19 ;  /* 0x0000001300087202 */ /* 0x000fe40000000f00 */
[----:B---3--:R-:W-:Y:S02]  /*3cc0*/  F2FP.BF16.F32.PACK_AB R29, R13, R10 ;  /* 0x0000000a0d1d723e */ /* 0x008fe400000010ff */
[----:B------:R-:W-:Y:S01]  /*3cd0*/  MOV R10, R18 ;  /* 0x00000012000a7202 */ /* 0x000fe20000000f00 */
[----:B------:R0:W-:Y:S04]  /*3ce0*/  STG.E desc[UR14][R8.64], R27 ;  /* 0x0000001b08007986 */ /* 0x0001e8000c10190e */
[----:B------:R0:W-:Y:S01]  /*3cf0*/  STG.E desc[UR14][R10.64], R29 ;  /* 0x0000001d0a007986 */ /* 0x0001e2000c10190e */
[----:B------:R-:W-:-:S02]  /*3d00*/  IADD3 R18, P3, PT, R18, 0x600, RZ ;  /* 0x0000060012127810 */ /* 0x000fc40007f7e0ff */
[----:B------:R-:W-:Y:S02]  /*3d10*/  IADD3 R19, P4, PT, R19, 0x600, RZ ;  /* 0x0000060013137810 */ /* 0x000fe40007f9e0ff */
[----:B------:R-:W-:Y:S02]  /*3d20*/  IADD3.X R23, PT, PT, RZ, R23, RZ, P3, !PT ;  /* 0x00000017ff177210 */ /* 0x000fe40001ffe4ff */
[----:B------:R-:W-:Y:S01]  /*3d30*/  IADD3.X R20, PT, PT, RZ, R20, RZ, P4, !PT ;  /* 0x00000014ff147210 */ /* 0x000fe200027fe4ff */
[----:B------:R-:W-:Y:S08]  /*3d40*/  @P1 BRA `(.L_x_860) ;  /* 0xfffffffc008c1947 */ /* 0x000ff0000383ffff */
.L_x_859:
[----:B------:R-:W-:Y:S05]  /*3d50*/  BSYNC.RECONVERGENT B0 ;  /* 0x0000000000007941 */ /* 0x000fea0003800200 */
.L_x_858:
[----:B------:R-:W-:Y:S05]  /*3d60*/  @!P0 EXIT ;  /* 0x000000000000894d */ /* 0x000fea0003800000 */
[----:B------:R-:W-:Y:S01]  /*3d70*/  SHF.L.U64.HI R23, R16, 0x2, R17 ;  /* 0x0000000210177819 */ /* 0x000fe20000010211 */
[----:B------:R-:W1:Y:S01]  /*3d80*/  LDCU.64 UR4, c[0x0][0x3d8] ;  /* 0x00007b00ff0477ac */ /* 0x000e620008000a00 */
[C---:B------:R-:W-:Y:S02]  /*3d90*/  SHF.L.U64.HI R13, R4.reuse, 0x2, R5 ;  /* 0x00000002040d7819 */ /* 0x040fe40000010205 */
[----:B------:R-:W-:Y:S01]  /*3da0*/  SHF.L.U32 R15, R4, 0x2, RZ ;  /* 0x00000002040f7819 */ /* 0x000fe200000006ff */
[----:B------:R-:W2:Y:S01]  /*3db0*/  LDCU.64 UR6, c[0x0][0x388] ;  /* 0x00007100ff0677ac */ /* 0x000ea20008000a00 */
[----:B------:R-:W-:Y:S02]  /*3dc0*/  SHF.L.U32 R25, R16, 0x2, RZ ;  /* 0x0000000210197819 */ /* 0x000fe400000006ff */
[C---:B------:R-:W-:Y:S01]  /*3dd0*/  SHF.L.U64.HI R17, R0.reuse, 0x2, R3 ;  /* 0x0000000200117819 */ /* 0x040fe20000010203 */
[----:B------:R-:W3:Y:S01]  /*3de0*/  LDCU.64 UR8, c[0x0][0x390] ;  /* 0x00007200ff0877ac */ /* 0x000ee20008000a00 */
[----:B------:R-:W-:-:S07]  /*3df0*/  SHF.L.U32 R19, R0, 0x2, RZ ;  /* 0x0000000200137819 */ /* 0x000fce00000006ff */
.L_x_861:
[C---:B------:R-:W-:Y:S02]  /*3e00*/  SHF.L.U32 R12, R21.reuse, 0x2, RZ ;  /* 0x00000002150c7819 */ /* 0x040fe400000006ff */
[----:B------:R-:W-:Y:S02]  /*3e10*/  SHF.L.U64.HI R2, R21, 0x2, R2 ;  /* 0x0000000215027819 */ /* 0x000fe40000010202 */
[----:B-1----:R-:W-:-:S04]  /*3e20*/  IADD3 R4, P0, PT, R12, UR4, RZ ;  /* 0x000000040c047c10 */ /* 0x002fc8000ff1e0ff */
[----:B----4-:R-:W-:Y:S02]  /*3e30*/  IADD3.X R5, PT, PT, R2, UR5, RZ, P0, !PT ;  /* 0x0000000502057c10 */ /* 0x010fe400087fe4ff */
[C---:B------:R-:W-:Y:S02]  /*3e40*/  IADD3 R6, P0, PT, R4.reuse, R19, RZ ;  /* 0x0000001304067210 */ /* 0x040fe40007f1e0ff */
[C---:B0-----:R-:W-:Y:S02]  /*3e50*/  IADD3 R10, P2, PT, R4.reuse, R25, RZ ;  /* 0x00000019040a7210 */ /* 0x041fe40007f5e0ff */
[C---:B------:R-:W-:Y:S02]  /*3e60*/  IADD3.X R7, PT, PT, R5.reuse, R17, RZ, P0, !PT ;  /* 0x0000001105077210 */ /* 0x040fe400007fe4ff */
[----:B------:R-:W-:Y:S02]  /*3e70*/  IADD3 R8, P1, PT, R4, R15, RZ ;  /* 0x0000000f04087210 */ /* 0x000fe40007f3e0ff */
[C---:B------:R-:W-:Y:S01]  /*3e80*/  IADD3.X R11, PT, PT, R5.reuse, R23, RZ, P2, !PT ;  /* 0x00000017050b7210 */ /* 0x040fe200017fe4ff */
[----:B------:R0:W4:Y:S01]  /*3e90*/  LDG.E R4, desc[UR14][R4.64] ;  /* 0x0000000e04047981 */ /* 0x000122000c1e1900 */
[----:B------:R-:W-:-:S03]  /*3ea0*/  IADD3.X R9, PT, PT, R5, R13, RZ, P1, !PT ;  /* 0x0000000d05097210 */ /* 0x000fc60000ffe4ff */
[----:B------:R-:W4:Y:S04]  /*3eb0*/  LDG.E R7, desc[UR14][R6.64] ;  /* 0x0000000e06077981 */ /* 0x000f28000c1e1900 */
[----:B------:R-:W5:Y:S04]  /*3ec0*/  LDG.E R8, desc[UR14][R8.64] ;  /* 0x0000000e08087981 */ /* 0x000f68000c1e1900 */
[----:B------:R-:W5:Y:S01]  /*3ed0*/  LDG.E R11, desc[UR14][R10.64] ;  /* 0x0000000e0a0b7981 */ /* 0x000f62000c1e1900 */
[----:B------:R-:W-:Y:S02]  /*3ee0*/  LOP3.LUT R14, R12, 0xfffffffc, RZ, 0xc0, !PT ;  /* 0xfffffffc0c0e7812 */ /* 0x000fe400078ec0ff */
[----:B------:R-:W-:-:S02]  /*3ef0*/  LOP3.LUT R16, R2, 0x1, RZ, 0xc0, !PT ;  /* 0x0000000102107812 */ /* 0x000fc400078ec0ff */
[----:B--2---:R-:W-:Y:S02]  /*3f00*/  IADD3 R26, P0, PT, R14, UR6, RZ ;  /* 0x000000060e1a7c10 */ /* 0x004fe4000ff1e0ff */
[----:B0-----:R-:W-:Y:S02]  /*3f10*/  LOP3.LUT R5, R2, 0x3, RZ, 0xc0, !PT ;  /* 0x0000000302057812 */ /* 0x001fe400078ec0ff */
[----:B------:R-:W-:Y:S02]  /*3f20*/  IADD3.X R27, PT, PT, R16, UR7, RZ, P0, !PT ;  /* 0x00000007101b7c10 */ /* 0x000fe400087fe4ff */
[----:B---3--:R-:W-:-:S04]  /*3f30*/  IADD3 R28, P0, PT, R14, UR8, RZ ;  /* 0x000000080e1c7c10 */ /* 0x008fc8000ff1e0ff */
[----:B------:R-:W-:Y:S02]  /*3f40*/  IADD3.X R29, PT, PT, R16, UR9, RZ, P0, !PT ;  /* 0x00000009101d7c10 */ /* 0x000fe400087fe4ff */
[----:B----4-:R-:W-:Y:S02]  /*3f50*/  F2FP.BF16.F32.PACK_AB R31, R7, R4 ;  /* 0x00000004071f723e */ /* 0x010fe400000010ff */
[----:B------:R-:W-:-:S04]  /*3f60*/  IADD3 R4, P1, PT, R14, UR4, RZ ;  /* 0x000000040e047c10 */ /* 0x000fc8000ff3e0ff */
[----:B------:R-:W-:Y:S02]  /*3f70*/  IADD3.X R5, PT, PT, R5, UR5, RZ, P1, !PT ;  /* 0x0000000505057c10 */ /* 0x000fe40008ffe4ff */
[----:B-----5:R-:W-:Y:S02]  /*3f80*/  F2FP.BF16.F32.PACK_AB R33, R11, R8 ;  /* 0x000000080b21723e */ /* 0x020fe400000010ff */
[C---:B------:R-:W-:Y:S02]  /*3f90*/  IADD3 R10, P0, PT, R4.reuse, R19, RZ ;  /* 0x00000013040a7210 */ /* 0x040fe40007f1e0ff */
[C---:B------:R-:W-:Y:S02]  /*3fa0*/  IADD3 R6, P1, PT, R4.reuse, R15, RZ ;  /* 0x0000000f04067210 */ /* 0x040fe40007f3e0ff */
[----:B------:R-:W-:Y:S02]  /*3fb0*/  IADD3 R8, P2, PT, R4, R25, RZ ;  /* 0x0000001904087210 */ /* 0x000fe40007f5e0ff */
[----:B------:R-:W-:-:S02]  /*3fc0*/  IADD3.X R11, PT, PT, R5, R17, RZ, P0, !PT ;  /* 0x00000011050b7210 */ /* 0x000fc400007fe4ff */
        /* <DEDUP_REMOVED lines=12> */
[C---:B0-----:R-:W-:Y:S02]  /*4090*/  IADD3 R26, P0, PT, R30.reuse, UR6, RZ ;  /* 0x000000061e1a7c10 */ /* 0x041fe4000ff1e0ff */
        /* <DEDUP_REMOVED lines=40> */
[----:B-----5:R-:W-:-:S03]  /*4320*/  F2FP.BF16.F32.PACK_AB R5, R9, R6 ;  /* 0x000000060905723e */ /* 0x020fc600000010ff */
[----:B------:R4:W-:Y:S04]  /*4330*/  STG.E desc[UR14][R30.64], R11 ;  /* 0x0000000b1e007986 */ /* 0x0009e8000c10190e */
[----:B------:R4:W-:Y:S02]  /*4340*/  STG.E desc[UR14][R28.64], R5 ;  /* 0x000000051c007986 */ /* 0x0009e4000c10190e */
[----:B------:R-:W-:Y:S05]  /*4350*/  @P0 BRA `(.L_x_861) ;  /* 0xfffffff800a80947 */ /* 0x000fea000383ffff */
[----:B------:R-:W-:Y:S05]  /*4360*/  EXIT ;  /* 0x000000000000794d */ /* 0x000fea0003800000 */
.L_x_862:
        /* <DEDUP_REMOVED lines=9> */
.L_x_3423:


//--------------------- .text._Z35group_norm_nhwc_bwd_one_pass_kernelI11Fp16IOBf16WLi128ELi24ELi384EEv26Group_norm_nhwc_bwd_params --------------------------
	.section	.text._Z35group_norm_nhwc_bwd_one_pass_kernelI11Fp16IOBf16WLi128ELi24ELi384EEv26Group_norm_nhwc_bwd_params,"ax",@progbits
	.align	128
        .global         _Z35group_norm_nhwc_bwd_one_pass_kernelI11Fp16IOBf16WLi128ELi24ELi384EEv26Group_norm_nhwc_bwd_params
        .type           _Z35group_norm_nhwc_bwd_one_pass_kernelI11Fp16IOBf16WLi128ELi24ELi384EEv26Group_norm_nhwc_bwd_params,@function
        .size           _Z35group_norm_nhwc_bwd_one_pass_kernelI11Fp16IOBf16WLi128ELi24ELi384EEv26Group_norm_nhwc_bwd_params,(.L_x_3424 - _Z35group_norm_nhwc_bwd_one_pass_kernelI11Fp16IOBf16WLi128ELi24ELi384EEv26Group_norm_nhwc_bwd_params)
        .other          _Z35group_norm_nhwc_bwd_one_pass_kernelI11Fp16IOBf16WLi128ELi24ELi384EEv26Group_norm_nhwc_bwd_params,@"STO_CUDA_ENTRY STV_DEFAULT"
_Z35group_norm_nhwc_bwd_one_pass_kernelI11Fp16IOBf16WLi128ELi24ELi384EEv26Group_norm_nhwc_bwd_params:
.text._Z35group_norm_nhwc_bwd_one_pass_kernelI11Fp16IOBf16WLi128ELi24ELi384EEv26Group_norm_nhwc_bwd_params:
        /* <DEDUP_REMOVED lines=32> */
.L_x_894:
        /* <DEDUP_REMOVED lines=37> */
[----:B------:R-:W-:Y:S01]  /*0450*/  @!P4 IADD3 R9, PT, PT, -R9, RZ, RZ ;  /* 0x000000ff0909c210 */ /* 0x000fe20007ffe1ff */
[----:B------:R-:W1:Y:S01]  /*0460*/  @!P1 LDC.64 R22, c[0x0][0x3a0] ;  /* 0x0000e800ff169b82 */ /* 0x000e620000000a00 */
[----:B------:R-:W-:Y:S01]  /*0470*/  IADD3 R19, PT, PT, R25, 0x20, RZ ;  /* 0x0000002019137810 */ /* 0x000fe20007ffe0ff */
[----:B------:R-:W-:Y:S01]  /*0480*/  IMAD R8, R47, 0x18, RZ ;  /* 0x000000182f087824 */ /* 0x000fe200078e02ff */
[----:B------:R-:W-:-:S02]  /*0490*/  SEL R9, R13, R9, !P5 ;  /* 0x000000090d097207 */ /* 0x000fc40006800000 */
[----:B------:R-:W-:Y:S02]  /*04a0*/  ISETP.GE.U32.AND P2, PT, R19, UR12, PT ;  /* 0x0000000c13007c0c */ /* 0x000fe4000bf46070 */
[----:B------:R-:W-:Y:S01]  /*04b0*/  SHF.R.S32.HI R21, RZ, 0x1f, R19 ;  /* 0x0000001fff157819 */ /* 0x000fe20000011413 */
[----:B------:R-:W2:Y:S01]  /*04c0*/  @!P1 LDC.64 R12, c[0x0][0x398] ;  /* 0x0000e600ff0c9b82 */ /* 0x000ea20000000a00 */
[C---:B------:R-:W-:Y:S02]  /*04d0*/  IADD3 R50, P0, PT, R8.reuse, R7, RZ ;  /* 0x0000000708327210 */ /* 0x040fe40007f1e0ff */
[----:B------:R-:W-:Y:S02]  /*04e0*/  SHF.R.S32.HI R7, RZ, 0x1f, R9 ;  /* 0x0000001fff077819 */ /* 0x000fe40000011409 */
[----:B------:R-:W-:Y:S02]  /*04f0*/  ISETP.GE.AND.EX P2, PT, R21, UR13, PT, P2 ;  /* 0x0000000d15007c0c */ /* 0x000fe4000bf46320 */
[----:B------:R-:W-:Y:S01]  /*0500*/  LEA.HI.X.SX32 R51, R8, RZ, 0x1, P0 ;  /* 0x000000ff08337211 */ /* 0x000fe200000f0eff */
[----:B------:R-:W-:Y:S01]  /*0510*/  IMAD R8, R7, UR14, RZ ;  /* 0x0000000e07087c24 */ /* 0x000fe2000f8e02ff */
[----:B------:R-:W-:-:S02]  /*0520*/  ISETP.GE.U32.AND P0, PT, R41, UR12, PT ;  /* 0x0000000c29007c0c */ /* 0x000fc4000bf06070 */
[----:B------:R-:W-:Y:S01]  /*0530*/  ISETP.GE.U32.AND P3, PT, R40, UR12, PT ;  /* 0x0000000c28007c0c */ /* 0x000fe2000bf66070 */
[----:B------:R-:W-:Y:S01]  /*0540*/  IMAD R53, R9, UR15, R8 ;  /* 0x0000000f09357c24 */ /* 0x000fe2000f8e0208 */
[----:B------:R-:W-:Y:S01]  /*0550*/  ISETP.GE.AND.EX P0, PT, R5, UR13, PT, P0 ;  /* 0x0000000d05007c0c */ /* 0x000fe2000bf06300 */
[----:B0-----:R-:W-:Y:S01]  /*0560*/  @!P1 IMAD R8, R17, R10, RZ ;  /* 0x0000000a11089224 */ /* 0x001fe200078e02ff */
[----:B------:R-:W-:Y:S01]  /*0570*/  ISETP.GE.AND.EX P3, PT, R6, UR13, PT, P3 ;  /* 0x0000000d06007c0c */ /* 0x000fe2000bf66330 */
[----:B------:R-:W-:Y:S02]  /*0580*/  IMAD.WIDE.U32 R50, R9, UR14, R50 ;  /* 0x0000000e09327c25 */ /* 0x000fe4000f8e0032 */
[----:B------:R-:W0:Y:S02]  /*0590*/  @!P2 LDC.64 R14, c[0x0][0x3f8] ;  /* 0x0000fe00ff0eab82 */ /* 0x000e240000000a00 */
[----:B------:R-:W-:Y:S01]  /*05a0*/  @!P1 IMAD R7, R25, R11, R8 ;  /* 0x0000000b19079224 */ /* 0x000fe200078e0208 */
[----:B------:R-:W-:-:S02]  /*05b0*/  IADD3 R53, PT, PT, R51, R53, RZ ;  /* 0x0000003533357210 */ /* 0x000fc40007ffe0ff */
[----:B------:R-:W-:-:S03]  /*05c0*/  @!P1 MOV R52, R50 ;  /* 0x0000003200349202 */ /* 0x000fc60000000f00 */
[----:B------:R-:W3:Y:S02]  /*05d0*/  LDC.64 R8, c[0x0][0x3b8] ;  /* 0x0000ee00ff087b82 */ /* 0x000ee40000000a00 */
[----:B------:R-:W-:-:S05]  /*05e0*/  @!P1 IMAD.WIDE.U32 R16, R25, R10, R52 ;  /* 0x0000000a19109225 */ /* 0x000fca00078e0034 */
[----:B------:R-:W-:Y:S01]  /*05f0*/  @!P1 IADD3 R17, PT, PT, R17, R7, RZ ;  /* 0x0000000711119210 */ /* 0x000fe20007ffe0ff */
[----:B------:R-:W4:Y:S01]  /*0600*/  @!P2 LDC.64 R10, c[0x0][0x3a0] ;  /* 0x0000e800ff0aab82 */ /* 0x000f220000000a00 */
[C---:B------:R-:W-:Y:S02]  /*0610*/  @!P1 SHF.L.U32 R7, R16.reuse, 0x1, RZ ;  /* 0x0000000110079819 */ /* 0x040fe400000006ff */
[----:B------:R-:W-:Y:S02]  /*0620*/  @!P1 SHF.L.U64.HI R18, R16, 0x1, R17 ;  /* 0x0000000110129819 */ /* 0x000fe40000010211 */
[----:B------:R-:W-:Y:S02]  /*0630*/  @!P2 MOV R16, R50 ;  /* 0x000000320010a202 */ /* 0x000fe40000000f00 */
[----:B------:R-:W-:Y:S01]  /*0640*/  @!P2 MOV R17, R53 ;  /* 0x000000350011a202 */ /* 0x000fe20000000f00 */
[----:B0-----:R-:W-:Y:S01]  /*0650*/  @!P2 IMAD R20, R21, R14, RZ ;  /* 0x0000000e1514a224 */ /* 0x001fe200078e02ff */
[----:B------:R-:W0:Y:S01]  /*0660*/  @!P0 LDC.64 R26, c[0x0][0x3f8] ;  /* 0x0000fe00ff1a8b82 */ /* 0x000e220000000a00 */
[----:B-1----:R-:W-:-:S02]  /*0670*/  @!P1 IADD3 R22, P4, PT, R7, R22, RZ ;  /* 0x0000001607169210 */ /* 0x002fc40007f9e0ff */
[C---:B------:R-:W-:Y:S02]  /*0680*/  @!P2 IMAD R25, R19.reuse, R15, R20 ;  /* 0x0000000f1319a224 */ /* 0x040fe400078e0214 */
[----:B------:R-:W-:Y:S01]  /*0690*/  @!P2 IMAD.WIDE.U32 R14, R19, R14, R16 ;  /* 0x0000000e130ea225 */ /* 0x000fe200078e0010 */
[----:B------:R-:W-:-:S03]  /*06a0*/  @!P1 IADD3.X R23, PT, PT, R18, R23, RZ, P4, !PT ;  /* 0x0000001712179210 */ /* 0x000fc600027fe4ff */
[----:B---3--:R-:W-:Y:S01]  /*06b0*/  IMAD.WIDE R8, R37, 0x8, R8 ;  /* 0x0000000825087825 */ /* 0x008fe200078e0208 */
[----:B--2---:R-:W-:Y:S01]  /*06c0*/  @!P1 IADD3 R12, P4, PT, R7, R12, RZ ;  /* 0x0000000c070c9210 */ /* 0x004fe20007f9e0ff */
[----:B------:R-:W1:Y:S01]  /*06d0*/  @!P2 LDC.64 R20, c[0x0][0x398] ;  /* 0x0000e600ff14ab82 */ /* 0x000e620000000a00 */
[----:B------:R-:W-:Y:S02]  /*06e0*/  @!P2 IADD3 R7, PT, PT, R15, R25, RZ ;  /* 0x000000190f07a210 */ /* 0x000fe40007ffe0ff */
[----:B------:R-:W-:Y:S01]  /*06f0*/  CS2R R34, SRZ ;  /* 0x0000000000227805 */ /* 0x000fe2000001ff00 */
[----:B------:R-:W5:Y:S01]  /*0700*/  @!P1 LDG.E R36, desc[UR8][R22.64] ;  /* 0x0000000816249981 */ /* 0x000f62000c1e1900 */
[----:B------:R-:W-:-:S03]  /*0710*/  @!P2 SHF.L.U32 R15, R14, 0x1, RZ ;  /* 0x000000010e0fa819 */ /* 0x000fc600000006ff */
[----:B------:R-:W2:Y:S01]  /*0720*/  LDG.E.64 R8, desc[UR8][R8.64] ;  /* 0x0000000808087981 */ /* 0x000ea2000c1e1b00 */
[----:B------:R-:W-:Y:S01]  /*0730*/  @!P2 SHF.L.U64.HI R7, R14, 0x1, R7 ;  /* 0x000000010e07a819 */ /* 0x000fe20000010207 */
[----:B------:R-:W3:Y:S01]  /*0740*/  @!P3 LDC.64 R16, c[0x0][0x3f8] ;  /* 0x0000fe00ff10bb82 */ /* 0x000ee20000000a00 */
[----:B----4-:R-:W-:Y:S02]  /*0750*/  @!P2 IADD3 R10, P5, PT, R15, R10, RZ ;  /* 0x0000000a0f0aa210 */ /* 0x010fe40007fbe0ff */
[----:B------:R-:W-:Y:S02]  /*0760*/  @!P1 IADD3.X R13, PT, PT, R18, R13, RZ, P4, !PT ;  /* 0x0000000d120d9210 */ /* 0x000fe400027fe4ff */
[----:B------:R-:W-:Y:S02]  /*0770*/  @!P2 IADD3.X R11, PT, PT, R7, R11, RZ, P5, !PT ;  /* 0x0000000b070ba210 */ /* 0x000fe40002ffe4ff */
[----:B------:R-:W-:Y:S01]  /*0780*/  ISETP.NE.AND P4, PT, RZ, UR11, PT ;  /* 0x0000000bff007c0c */ /* 0x000fe2000bf85270 */
[----:B0-----:R-:W-:Y:S01]  /*0790*/  @!P0 IMAD R14, R5, R26, RZ ;  /* 0x0000001a050e8224 */ /* 0x001fe200078e02ff */
[----:B------:R-:W0:Y:S01]  /*07a0*/  @!P0 LDC.64 R18, c[0x0][0x3a0] ;  /* 0x0000e800ff128b82 */ /* 0x000e220000000a00 */
[----:B------:R4:W5:Y:S02]  /*07b0*/  @!P2 LDG.E R34, desc[UR8][R10.64] ;  /* 0x000000080a22a981 */ /* 0x000964000c1e1900 */
[----:B------:R-:W-:-:S02]  /*07c0*/  @!P0 IMAD R29, R41, R27, R14 ;  /* 0x0000001b291d8224 */ /* 0x000fc400078e020e */
[----:B------:R3:W5:Y:S03]  /*07d0*/  @!P1 LDG.E R35, desc[UR8][R12.64] ;  /* 0x000000080c239981 */ /* 0x000766000c1e1900 */
[----:B------:R-:W0:Y:S01]  /*07e0*/  LDC.64 R24, c[0x0][0x3a8] ;  /* 0x0000ea00ff187b82 */ /* 0x000e220000000a00 */
[----:B----4-:R-:W-:Y:S02]  /*07f0*/  @!P0 MOV R10, R50 ;  /* 0x00000032000a8202 */ /* 0x010fe40000000f00 */
[----:B------:R-:W-:-:S05]  /*0800*/  @!P0 MOV R11, R53 ;  /* 0x00000035000b8202 */ /* 0x000fca0000000f00 */
[----:B------:R-:W4:Y:S01]  /*0810*/  @P4 LDC.64 R22, c[0x0][0x3b0] ;  /* 0x0000ec00ff164b82 */ /* 0x000f220000000a00 */
[----:B------:R-:W-:Y:S01]  /*0820*/  @!P0 IMAD.WIDE.U32 R26, R41, R26, R10 ;  /* 0x0000001a291a8225 */ /* 0x000fe200078e000a */
[----:B-1----:R-:W-:-:S06]  /*0830*/  @!P2 IADD3 R20, P1, PT, R15, R20, RZ ;  /* 0x000000140f14a210 */ /* 0x002fcc0007f3e0ff */
[----:B------:R-:W1:Y:S01]  /*0840*/  @!P0 LDC.64 R10, c[0x0][0x398] ;  /* 0x0000e600ff0a8b82 */ /* 0x000e620000000a00 */
[----:B------:R-:W-:Y:S01]  /*0850*/  @!P0 IADD3 R29, PT, PT, R27, R29, RZ ;  /* 0x0000001d1b1d8210 */ /* 0x000fe20007ffe0ff */
[----:B---3--:R-:W-:-:S06]  /*0860*/  @!P3 IMAD R30, R6, R16, RZ ;  /* 0x00000010061eb224 */ /* 0x008fcc00078e02ff */
[----:B------:R-:W3:Y:S01]  /*0870*/  @!P3 LDC.64 R12, c[0x0][0x3a0] ;  /* 0x0000e800ff0cbb82 */ /* 0x000ee20000000a00 */
[----:B------:R-:W-:-:S07]  /*0880*/  @!P0 SHF.L.U32 R27, R26, 0x1, RZ ;  /* 0x000000011a1b8819 */ /* 0x000fce00000006ff */
[----:B------:R-:W3:Y:S01]  /*0890*/  @!P3 LDC.64 R14, c[0x0][0x398] ;  /* 0x0000e600ff0ebb82 */ /* 0x000ee20000000a00 */
[----:B------:R-:W-:Y:S01]  /*08a0*/  @!P0 SHF.L.U64.HI R26, R26, 0x1, R29 ;  /* 0x000000011a1a8819 */ /* 0x000fe2000001021d */
[C---:B------:R-:W-:Y:S01]  /*08b0*/  @!P3 IMAD R29, R40.reuse, R17, R30 ;  /* 0x00000011281db224 */ /* 0x040fe200078e021e */
[----:B------:R-:W-:Y:S02]  /*08c0*/  @!P3 MOV R30, R50 ;  /* 0x00000032001eb202 */ /* 0x000fe40000000f00 */
[----:B------:R-:W-:Y:S02]  /*08d0*/  @!P3 MOV R31, R53 ;  /* 0x00000035001fb202 */ /* 0x000fe40000000f00 */
[----:B------:R-:W-:Y:S02]  /*08e0*/  @!P2 IADD3.X R21, PT, PT, R7, R21, RZ, P1, !PT ;  /* 0x000000150715a210 */ /* 0x000fe40000ffe4ff */
[----:B0-----:R-:W-:Y:S01]  /*08f0*/  @!P0 IADD3 R18, P1, PT, R27, R18, RZ ;  /* 0x000000121b128210 */ /* 0x001fe20007f3e0ff */
[----:B------:R-:W-:Y:S01]  /*0900*/  @!P3 IMAD.WIDE.U32 R16, R40, R16, R30 ;  /* 0x000000102810b225 */ /* 0x000fe200078e001e */
[----:B------:R-:W-:-:S02]  /*0910*/  LOP3.LUT R7, R39, 0xffff, RZ, 0xc0, !PT ;  /* 0x0000ffff27077812 */ /* 0x000fc400078ec0ff */
[----:B------:R-:W-:Y:S02]  /*0920*/  CS2R R32, SRZ ;  /* 0x0000000000207805 */ /* 0x000fe4000001ff00 */
[----:B------:R-:W-:Y:S02]  /*0930*/  @!P0 IADD3.X R19, PT, PT, R26, R19, RZ, P1, !PT ;  /* 0x000000131a138210 */ /* 0x000fe40000ffe4ff */
[----:B------:R-:W-:Y:S02]  /*0940*/  @!P3 IADD3 R29, PT, PT, R17, R29, RZ ;  /* 0x0000001d111db210 */ /* 0x000fe40007ffe0ff */
[----:B-1----:R-:W-:Y:S01]  /*0950*/  @!P0 IADD3 R10, P1, PT, R27, R10, RZ ;  /* 0x0000000a1b0a8210 */ /* 0x002fe20007f3e0ff */
[----:B------:R-:W-:Y:S01]  /*0960*/  IMAD R27, R47, 0x18, R7 ;  /* 0x000000182f1b7824 */ /* 0x000fe200078e0207 */
[C---:B------:R-:W-:Y:S01]  /*0970*/  @!P3 SHF.L.U32 R17, R16.reuse, 0x1, RZ ;  /* 0x000000011011b819 */ /* 0x040fe200000006ff */
[----:B------:R0:W5:Y:S01]  /*0980*/  @!P2 LDG.E R33, desc[UR8][R20.64] ;  /* 0x000000081421a981 */ /* 0x000162000c1e1900 */
[----:B------:R-:W-:Y:S01]  /*0990*/  @!P3 SHF.L.U64.HI R16, R16, 0x1, R29 ;  /* 0x000000011010b819 */ /* 0x000fe2000001021d */
[----:B----4-:R-:W-:Y:S01]  /*09a0*/  @P4 IMAD.WIDE R22, R27, 0x2, R22 ;  /* 0x000000021b164825 */ /* 0x010fe200078e0216 */
[----:B---3--:R-:W-:-:S02]  /*09b0*/  @!P3 IADD3 R12, P2, PT, R17, R12, RZ ;  /* 0x0000000c110cb210 */ /* 0x008fc40007f5e0ff */
[----:B------:R-:W-:Y:S02]  /*09c0*/  CS2R R30, SRZ ;  /* 0x00000000001e7805 */ /* 0x000fe4000001ff00 */
[----:B------:R-:W-:Y:S01]  /*09d0*/  @!P3 IADD3 R14, P5, PT, R17, R14, RZ ;  /* 0x0000000e110eb210 */ /* 0x000fe20007fbe0ff */
[----:B------:R-:W-:Y:S01]  /*09e0*/  IMAD.WIDE R24, R27, 0x2, R24 ;  /* 0x000000021b187825 */ /* 0x000fe200078e0218 */
[----:B------:R-:W-:Y:S01]  /*09f0*/  MOV R29, RZ ;  /* 0x000000ff001d7202 */ /* 0x000fe20000000f00 */
[----:B------:R0:W5:Y:S01]  /*0a00*/  @!P0 LDG.E R32, desc[UR8][R18.64] ;  /* 0x0000000812208981 */ /* 0x000162000c1e1900 */
[----:B------:R-:W-:Y:S02]  /*0a10*/  @!P0 IADD3.X R11, PT, PT, R26, R11, RZ, P1, !PT ;  /* 0x0000000b1a0b8210 */ /* 0x000fe40000ffe4ff */
[C---:B------:R-:W-:Y:S01]  /*0a20*/  @!P3 IADD3.X R13, PT, PT, R16.reuse, R13, RZ, P2, !PT ;  /* 0x0000000d100db210 */ /* 0x040fe200017fe4ff */
[----:B------:R-:W3:Y:S01]  /*0a30*/  LDG.E.U16 R43, desc[UR8][R24.64] ;  /* 0x00000008182b7981 */ /* 0x000ee2000c1e1500 */
[----:B------:R-:W-:-:S03]  /*0a40*/  @!P3 IADD3.X R15, PT, PT, R16, R15, RZ, P5, !PT ;  /* 0x0000000f100fb210 */ /* 0x000fc60002ffe4ff */
[----:B------:R-:W4:Y:S04]  /*0a50*/  LDG.E.U16 R17, desc[UR8][R24.64+0x2] ;  /* 0x0000020818117981 */ /* 0x000f28000c1e1500 */
[----:B------:R-:W4:Y:S04]  /*0a60*/  @P4 LDG.E.U16 R19, desc[UR8][R22.64] ;  /* 0x0000000816134981 */ /* 0x000f28000c1e1500 */
[----:B------:R-:W4:Y:S04]  /*0a70*/  @P4 LDG.E.U16 R18, desc[UR8][R22.64+0x2] ;  /* 0x0000020816124981 */ /* 0x000f28000c1e1500 */
[----:B------:R0:W5:Y:S04]  /*0a80*/  @!P0 LDG.E R31, desc[UR8][R10.64] ;  /* 0x000000080a1f8981 */ /* 0x000168000c1e1900 */
[----:B------:R0:W5:Y:S04]  /*0a90*/  @!P3 LDG.E R30, desc[UR8][R12.64] ;  /* 0x000000080c1eb981 */ /* 0x000168000c1e1900 */
[----:B------:R0:W5:Y:S01]  /*0aa0*/  @!P3 LDG.E R29, desc[UR8][R14.64] ;  /* 0x000000080e1db981 */ /* 0x000162000c1e1900 */
[----:B------:R-:W-:Y:S01]  /*0ab0*/  MOV R46, 0x3f800000 ;  /* 0x3f800000002e7802 */ /* 0x000fe20000000f00 */
[----:B------:R-:W-:Y:S01]  /*0ac0*/  UISETP.NE.AND UP0, UPT, UR11, URZ, UPT ;  /* 0x000000ff0b00728c */ /* 0x000fe2000bf05270 */
[----:B------:R-:W-:Y:S01]  /*0ad0*/  CS2R R44, SRZ ;  /* 0x00000000002c7805 */ /* 0x000fe2000001ff00 */
[----:B--2---:R-:W-:-:S05]  /*0ae0*/  FFMA.FTZ R9, -R8, R8, R9 ;  /* 0x0000000808097223 */ /* 0x004fca0000010109 */
[----:B------:R-:W-:-:S13]  /*0af0*/  FSETP.GTU.FTZ.AND P1, PT, R9, RZ, PT ;  /* 0x000000ff0900720b */ /* 0x000fda0003f3c000 */
[----:B------:R-:W1:Y:S02]  /*0b00*/  @P1 LDC R16, c[0x0][0x3c0] ;  /* 0x0000f000ff101b82 */ /* 0x000e640000000800 */
[----:B-1----:R-:W-:-:S04]  /*0b10*/  @P1 FADD.FTZ R16, R9, R16 ;  /* 0x0000001009101221 */ /* 0x002fc80000010000 */
[----:B------:R0:W1:Y:S01]  /*0b20*/  @P1 MUFU.RSQ R46, R16 ;  /* 0x00000010002e1308 */ /* 0x0000620000001400 */
[----:B---3--:R-:W-:Y:S02]  /*0b30*/  SHF.L.U32 R43, R43, 0x10, RZ ;  /* 0x000000102b2b7819 */ /* 0x008fe400000006ff */
[----:B----4-:R-:W-:Y:S02]  /*0b40*/  SHF.L.U32 R9, R17, 0x10, RZ ;  /* 0x0000001011097819 */ /* 0x010fe400000006ff */
[----:B------:R-:W-:Y:S02]  /*0b50*/  @P4 SHF.L.U32 R45, R19, 0x10, RZ ;  /* 0x00000010132d4819 */ /* 0x000fe400000006ff */
[----:B------:R-:W-:Y:S01]  /*0b60*/  @P4 SHF.L.U32 R44, R18, 0x10, RZ ;  /* 0x00000010122c4819 */ /* 0x000fe200000006ff */
[----:B01----:R-:W-:Y:S06]  /*0b70*/  BRA.U UP0, `(.L_x_864) ;  /* 0x0000000500247547 */ /* 0x003fec000b800000 */
[--C-:B-----5:R-:W-:Y:S02]  /*0b80*/  HADD2.F32 R11, -RZ, R36.reuse.H0_H0 ;  /* 0x20000024ff0b7230 */ /* 0x120fe40000004100 */
[----:B------:R-:W-:Y:S02]  /*0b90*/  HADD2.F32 R13, -RZ, R36.H1_H1 ;  /* 0x30000024ff0d7230 */ /* 0x000fe40000004100 */
[--C-:B------:R-:W-:Y:S02]  /*0ba0*/  HADD2.F32 R12, -RZ, R35.reuse.H0_H0 ;  /* 0x20000023ff0c7230 */ /* 0x100fe40000004100 */
[C---:B------:R-:W-:Y:S01]  /*0bb0*/  FADD.FTZ R11, -R8.reuse, R11 ;  /* 0x0000000b080b7221 */ /* 0x040fe20000010100 */
[----:B------:R-:W-:Y:S02]  /*0bc0*/  HADD2.F32 R17, -RZ, R34.H0_H0 ;  /* 0x20000022ff117230 */ /* 0x000fe40000004100 */
[----:B------:R-:W-:Y:S01]  /*0bd0*/  FADD.FTZ R13, -R8, R13 ;  /* 0x0000000d080d7221 */ /* 0x000fe20000010100 */
[----:B------:R-:W-:-:S02]  /*0be0*/  HADD2.F32 R10, -RZ, R35.H1_H1 ;  /* 0x30000023ff0a7230 */ /* 0x000fc40000004100 */
[----:B------:R-:W-:Y:S01]  /*0bf0*/  FMUL.FTZ R14, R43, R12 ;  /* 0x0000000c2b0e7220 */ /* 0x000fe20000410000 */
[-C--:B------:R-:W-:Y:S01]  /*0c00*/  FMUL.FTZ R11, R11, R46.reuse ;  /* 0x0000002e0b0b7220 */ /* 0x080fe20000410000 */
[----:B------:R-:W-:Y:S01]  /*0c10*/  FADD.FTZ R19, -R8, R17 ;  /* 0x0000001108137221 */ /* 0x000fe20000010100 */
[----:B------:R-:W-:Y:S01]  /*0c20*/  FMUL.FTZ R15, R13, R46 ;  /* 0x0000002e0d0f7220 */ /* 0x000fe20000410000 */
[----:B------:R-:W-:Y:S01]  /*0c30*/  FADD.FTZ R13, RZ, R14 ;  /* 0x0000000eff0d7221 */ /* 0x000fe20000010000 */
[----:B------:R-:W-:Y:S01]  /*0c40*/  FFMA.FTZ R14, R11, R14, RZ ;  /* 0x0000000e0b0e7223 */ /* 0x000fe200000100ff */
[----:B------:R-:W-:Y:S02]  /*0c50*/  HADD2.F32 R18, -RZ, R33.H0_H0 ;  /* 0x20000021ff127230 */ /* 0x000fe40000004100 */
[----:B------:R-:W-:Y:S01]  /*0c60*/  FFMA.FTZ R21, R12, R11, RZ ;  /* 0x0000000b0c157223 */ /* 0x000fe200000100ff */
[----:B------:R-:W-:Y:S02]  /*0c70*/  HADD2.F32 R17, -RZ, R34.H1_H1 ;  /* 0x30000022ff117230 */ /* 0x000fe40000004100 */
[----:B------:R-:W-:Y:S01]  /*0c80*/  FADD.FTZ R11, RZ, R12 ;  /* 0x0000000cff0b7221 */ /* 0x000fe20000010000 */
[----:B------:R-:W-:Y:S01]  /*0c90*/  FMUL.FTZ R19, R19, R46 ;  /* 0x0000002e13137220 */ /* 0x000fe20000410000 */
[----:B------:R-:W-:Y:S01]  /*0ca0*/  FMUL.FTZ R16, R9, R10 ;  /* 0x0000000a09107220 */ /* 0x000fe20000410000 */
[----:B------:R-:W-:-:S02]  /*0cb0*/  HADD2.F32 R27, -RZ, R30.H0_H0 ;  /* 0x2000001eff1b7230 */ /* 0x000fc40000004100 */
[----:B------:R-:W-:Y:S01]  /*0cc0*/  FADD.FTZ R17, -R8, R17 ;  /* 0x0000001108117221 */ /* 0x000fe20000010100 */
[C---:B------:R-:W-:Y:S01]  /*0cd0*/  FADD.FTZ R11, R18.reuse, R11 ;  /* 0x0000000b120b7221 */ /* 0x040fe20000010000 */
[----:B------:R-:W-:Y:S01]  /*0ce0*/  FFMA.FTZ R12, R18, R19, R21 ;  /* 0x00000013120c7223 */ /* 0x000fe20000010015 */
[----:B------:R-:W-:Y:S01]  /*0cf0*/  FFMA.FTZ R14, R15, R16, R14 ;  /* 0x000000100f0e7223 */ /* 0x000fe2000001000e */
[----:B------:R-:W-:Y:S01]  /*0d00*/  FMUL.FTZ R18, R43, R18 ;  /* 0x000000122b127220 */ /* 0x000fe20000410000 */
[----:B------:R-:W-:Y:S01]  /*0d10*/  FADD.FTZ R13, R16, R13 ;  /* 0x0000000d100d7221 */ /* 0x000fe20000010000 */
[----:B------:R-:W-:Y:S02]  /*0d20*/  HADD2.F32 R16, -RZ, R33.H1_H1 ;  /* 0x30000021ff107230 */ /* 0x000fe40000004100 */
[----:B------:R-:W-:Y:S01]  /*0d30*/  FFMA.FTZ R15, R10, R15, RZ ;  /* 0x0000000f0a0f7223 */ /* 0x000fe200000100ff */
[----:B------:R-:W-:Y:S01]  /*0d40*/  FADD.FTZ R21, RZ, R10 ;  /* 0x0000000aff157221 */ /* 0x000fe20000010000 */
[----:B------:R-:W-:Y:S01]  /*0d50*/  FMUL.FTZ R17, R17, R46 ;  /* 0x0000002e11117220 */ /* 0x000fe20000410000 */
[----:B------:R-:W-:Y:S01]  /*0d60*/  FFMA.FTZ R14, R19, R18, R14 ;  /* 0x00000012130e7223 */ /* 0x000fe2000001000e */
[----:B------:R-:W-:-:S02]  /*0d70*/  HADD2.F32 R19, -RZ, R32.H0_H0 ;  /* 0x20000020ff137230 */ /* 0x000fc40000004100 */
[----:B------:R-:W-:Y:S01]  /*0d80*/  FADD.FTZ R23, R13, R18 ;  /* 0x000000120d177221 */ /* 0x000fe20000010000 */
        /* <DEDUP_REMOVED lines=8> */
[----:B------:R-:W-:Y:S01]  /*0e10*/  FMUL.FTZ R18, R43, R15 ;  /* 0x0000000f2b127220 */ /* 0x000fe20000410000 */
[----:B------:R-:W-:Y:S01]  /*0e20*/  FMUL.FTZ R19, R19, R46 ;  /* 0x0000002e13137220 */ /* 0x000fe20000410000 */
[----:B------:R-:W-:-:S02]  /*0e30*/  HADD2.F32 R14, -RZ, R31.H1_H1 ;  /* 0x3000001fff0e7230 */ /* 0x000fc40000004100 */
[C---:B------:R-:W-:Y:S01]  /*0e40*/  FADD.FTZ R21, -R8.reuse, R21 ;  /* 0x0000001508157221 */ /* 0x040fe20000010100 */
[----:B------:R-:W-:Y:S01]  /*0e50*/  FADD.FTZ R20, R23, R18 ;  /* 0x0000001217147221 */ /* 0x000fe20000010000 */
[----:B------:R-:W-:Y:S01]  /*0e60*/  FFMA.FTZ R25, R19, R18, R16 ;  /* 0x0000001213197223 */ /* 0x000fe20000010010 */
[----:B------:R-:W-:Y:S02]  /*0e70*/  HADD2.F32 R17, -RZ, R29.H0_H0 ;  /* 0x2000001dff117230 */ /* 0x000fe40000004100 */
[----:B------:R-:W-:Y:S01]  /*0e80*/  FMUL.FTZ R23, R9, R14 ;  /* 0x0000000e09177220 */ /* 0x000fe20000410000 */
[----:B------:R-:W-:Y:S01]  /*0e90*/  FMUL.FTZ R16, R21, R46 ;  /* 0x0000002e15107220 */ /* 0x000fe20000410000 */
[----:B------:R-:W-:Y:S01]  /*0ea0*/  FFMA.FTZ R12, R15, R19, R12 ;  /* 0x000000130f0c7223 */ /* 0x000fe2000001000c */
[----:B------:R-:W-:Y:S01]  /*0eb0*/  FADD.FTZ R19, -R8, R27 ;  /* 0x0000001b08137221 */ /* 0x000fe20000010100 */
        /* <DEDUP_REMOVED lines=9> */
[----:B------:R-:W-:Y:S01]  /*0f50*/  FFMA.FTZ R24, R19, R24, R22 ;  /* 0x0000001813187223 */ /* 0x000fe20000010016 */
[----:B------:R-:W-:Y:S01]  /*0f60*/  FMUL.FTZ R22, R9, R18 ;  /* 0x0000001209167220 */ /* 0x000fe20000410000 */
[----:B------:R-:W-:Y:S01]  /*0f70*/  FMUL.FTZ R23, R23, R46 ;  /* 0x0000002e17177220 */ /* 0x000fe20000410000 */
[----:B------:R-:W-:Y:S01]  /*0f80*/  FADD.FTZ R15, R10, R14 ;  /* 0x0000000e0a0f7221 */ /* 0x000fe20000010000 */
[----:B------:R-:W-:Y:S01]  /*0f90*/  FFMA.FTZ R13, R14, R16, R13 ;  /* 0x000000100e0d7223 */ /* 0x000fe2000001000d */
[----:B------:R-:W-:Y:S01]  /*0fa0*/  FADD.FTZ R11, R22, R21 ;  /* 0x00000015160b7221 */ /* 0x000fe20000010000 */
[----:B------:R-:W-:Y:S01]  /*0fb0*/  FFMA.FTZ R16, R23, R22, R24 ;  /* 0x0000001617107223 */ /* 0x000fe20000010018 */
[----:B------:R-:W-:Y:S01]  /*0fc0*/  FADD.FTZ R14, R20, R17 ;  /* 0x00000011140e7221 */ /* 0x000fe20000010000 */
[----:B------:R-:W-:Y:S01]  /*0fd0*/  FFMA.FTZ R12, R17, R19, R12 ;  /* 0x00000013110c7223 */ /* 0x000fe2000001000c */
[----:B------:R-:W-:Y:S01]  /*0fe0*/  FADD.FTZ R15, R15, R18 ;  /* 0x000000120f0f7221 */ /* 0x000fe20000010000 */
[----:B------:R-:W-:Y:S01]  /*0ff0*/  FFMA.FTZ R13, R18, R23, R13 ;  /* 0x00000017120d7223 */ /* 0x000fe2000001000d */
[----:B------:R-:W-:Y:S06]  /*1000*/  BRA `(.L_x_865) ;  /* 0x0000000800407947 */ /* 0x000fec0003800000 */
.L_x_864:
[----:B-----5:R-:W-:Y:S02]  /*1010*/  HADD2.F32 R11, -RZ, R36.H0_H0 ;  /* 0x20000024ff0b7230 */ /* 0x020fe40000004100 */
[----:B------:R-:W-:Y:S02]  /*1020*/  HADD2.F32 R19, -RZ, R34.H1_H1 ;  /* 0x30000022ff137230 */ /* 0x000fe40000004100 */
[----:B------:R-:W-:Y:S02]  /*1030*/  HADD2.F32 R23, -RZ, R32.H0_H0 ;  /* 0x20000020ff177230 */ /* 0x000fe40000004100 */
[C---:B------:R-:W-:Y:S01]  /*1040*/  FADD.FTZ R13, -R8.reuse, R11 ;  /* 0x0000000b080d7221 */ /* 0x040fe20000010100 */
[----:B------:R-:W-:Y:S02]  /*1050*/  HADD2.F32 R11, -RZ, R36.H1_H1 ;  /* 0x30000024ff0b7230 */ /* 0x000fe40000004100 */
[----:B------:R-:W-:Y:S01]  /*1060*/  FADD.FTZ R19, -R8, R19 ;  /* 0x0000001308137221 */ /* 0x000fe20000010100 */
[----:B------:R-:W-:-:S02]  /*1070*/  HADD2.F32 R48, -RZ, R35.H1_H1 ;  /* 0x30000023ff307230 */ /* 0x000fc40000004100 */
[----:B------:R-:W-:Y:S01]  /*1080*/  FMUL.FTZ R12, R13, R46 ;  /* 0x0000002e0d0c7220 */ /* 0x000fe20000410000 */
[----:B------:R-:W-:Y:S02]  /*1090*/  HADD2.F32 R13, -RZ, R34.H0_H0 ;  /* 0x20000022ff0d7230 */ /* 0x000fe40000004100 */
[C---:B------:R-:W-:Y:S01]  /*10a0*/  FADD.FTZ R11, -R8.reuse, R11 ;  /* 0x0000000b080b7221 */ /* 0x040fe20000010100 */
[C---:B------:R-:W-:Y:S01]  /*10b0*/  FADD.FTZ R27, -R8.reuse, R23 ;  /* 0x00000017081b7221 */ /* 0x040fe20000010100 */
[----:B------:R-:W-:Y:S01]  /*10c0*/  FFMA.FTZ R18, R43, R12, R45 ;  /* 0x0000000c2b127223 */ /* 0x000fe2000001002d */
[----:B------:R-:W-:Y:S02]  /*10d0*/  HADD2.F32 R25, -RZ, R35.H0_H0 ;  /* 0x20000023ff197230 */ /* 0x000fe40000004100 */
[----:B------:R-:W-:Y:S01]  /*10e0*/  FMUL.FTZ R10, R11, R46 ;  /* 0x0000002e0b0a7220 */ /* 0x000fe20000410000 */
[----:B------:R-:W-:Y:S01]  /*10f0*/  FADD.FTZ R15, -R8, R13 ;  /* 0x0000000d080f7221 */ /* 0x000fe20000010100 */
[----:B------:R-:W-:Y:S01]  /*1100*/  FMUL.FTZ R11, R18, -1.4426950216293334961 ;  /* 0xbfb8aa3b120b7820 */ /* 0x000fe20000410000 */
[----:B------:R-:W-:-:S02]  /*1110*/  HADD2.F32 R49, -RZ, R30.H1_H1 ;  /* 0x3000001eff317230 */ /* 0x000fc40000004100 */
[----:B------:R-:W-:Y:S01]  /*1120*/  FFMA.FTZ R13, R9, R10, R44 ;  /* 0x0000000a090d7223 */ /* 0x000fe2000001002c */
[----:B------:R-:W-:-:S03]  /*1130*/  FMUL.FTZ R14, R15, R46 ;  /* 0x0000002e0f0e7220 */ /* 0x000fc60000410000 */
[----:B------:R-:W-:Y:S01]  /*1140*/  FMUL.FTZ R17, R13, -1.4426950216293334961 ;  /* 0xbfb8aa3b0d117820 */ /* 0x000fe20000410000 */
[----:B------:R-:W0:Y:S01]  /*1150*/  MUFU.EX2 R11, R11 ;  /* 0x0000000b000b7308 */ /* 0x000e220000000800 */
[----:B------:R-:W-:Y:S01]  /*1160*/  FFMA.FTZ R15, R43, R14, R45 ;  /* 0x0000000e2b0f7223 */ /* 0x000fe2000001002d */
[----:B------:R-:W-:-:S03]  /*1170*/  FADD.FTZ R49, -R8, R49 ;  /* 0x0000003108317221 */ /* 0x000fc60000010100 */
        /* <DEDUP_REMOVED lines=11> */
[----:B------:R-:W-:Y:S01]  /*1230*/  FMUL.FTZ R16, R27, R46 ;  /* 0x0000002e1b107220 */ /* 0x000fe20000410000 */
[----:B------:R-:W-:-:S05]  /*1240*/  HADD2.F32 R27, -RZ, R30.H0_H0 ;  /* 0x2000001eff1b7230 */ /* 0x000fca0000004100 */
[----:B------:R-:W2:Y:S01]  /*1250*/  MUFU.EX2 R17, R17 ;  /* 0x0000001100117308 */ /* 0x000ea20000000800 */
[----:B0-----:R-:W-:Y:S01]  /*1260*/  FADD.FTZ R23, -R24, 1 ;  /* 0x3f80000018177421 */ /* 0x001fe20000010100 */
[----:B------:R-:W-:-:S03]  /*1270*/  FMUL.FTZ R24, R25, R24 ;  /* 0x0000001819187220 */ /* 0x000fc60000410000 */
[----:B------:R-:W-:Y:S01]  /*1280*/  FFMA.FTZ R23, R18, R23, 1 ;  /* 0x3f80000012177423 */ /* 0x000fe20000010017 */
[----:B------:R-:W-:Y:S02]  /*1290*/  FFMA.FTZ R18, R43, R16, R45 ;  /* 0x000000102b127223 */ /* 0x000fe4000001002d */
[----:B------:R-:W0:Y:S01]  /*12a0*/  MUFU.RCP R20, R20 ;  /* 0x0000001400147308 */ /* 0x000e220000001000 */
[----:B-1----:R-:W-:Y:S01]  /*12b0*/  FADD.FTZ R22, -R21, 1 ;  /* 0x3f80000015167421 */ /* 0x002fe20000010100 */
[----:B------:R-:W-:-:S03]  /*12c0*/  FMUL.FTZ R24, R24, R23 ;  /* 0x0000001718187220 */ /* 0x000fc60000410000 */
[----:B------:R-:W-:Y:S01]  /*12d0*/  FFMA.FTZ R26, R13, R22, 1 ;  /* 0x3f8000000d1a7423 */ /* 0x000fe20000010016 */
[----:B------:R-:W-:Y:S01]  /*12e0*/  FMUL.FTZ R22, R18, -1.4426950216293334961 ;  /* 0xbfb8aa3b12167820 */ /* 0x000fe20000410000 */
[----:B------:R-:W-:Y:S01]  /*12f0*/  FMUL.FTZ R13, R48, R21 ;  /* 0x00000015300d7220 */ /* 0x000fe20000410000 */
[----:B------:R-:W-:Y:S02]  /*1300*/  HADD2.F32 R21, -RZ, R32.H1_H1 ;  /* 0x30000020ff157230 */ /* 0x000fe40000004100 */
[----:B--2---:R-:W-:Y:S01]  /*1310*/  FADD.FTZ R25, R17, 1 ;  /* 0x3f80000011197421 */ /* 0x004fe20000010000 */
[----:B------:R-:W-:Y:S02]  /*1320*/  HADD2.F32 R48, -RZ, R33.H1_H1 ;  /* 0x30000021ff307230 */ /* 0x000fe40000004100 */
[----:B------:R-:W-:Y:S01]  /*1330*/  FMUL.FTZ R13, R13, R26 ;  /* 0x0000001a0d0d7220 */ /* 0x000fe20000410000 */
[----:B------:R-:W1:Y:S01]  /*1340*/  MUFU.EX2 R22, R22 ;  /* 0x0000001600167308 */ /* 0x000e620000000800 */
[----:B0-----:R-:W-:-:S07]  /*1350*/  FADD.FTZ R26, -R20, 1 ;  /* 0x3f800000141a7421 */ /* 0x001fce0000010100 */
[----:B------:R-:W0:Y:S01]  /*1360*/  MUFU.RCP R25, R25 ;  /* 0x0000001900197308 */ /* 0x000e220000001000 */
[----:B------:R-:W-:Y:S01]  /*1370*/  FFMA.FTZ R17, R15, R26, 1 ;  /* 0x3f8000000f117423 */ /* 0x000fe2000001001a */
[----:B------:R-:W-:Y:S01]  /*1380*/  FADD.FTZ R15, -R8, R21 ;  /* 0x00000015080f7221 */ /* 0x000fe20000010100 */
[----:B------:R-:W-:-:S03]  /*1390*/  HADD2.F32 R21, -RZ, R33.H0_H0 ;  /* 0x20000021ff157230 */ /* 0x000fc60000004100 */
[----:B------:R-:W-:Y:S02]  /*13a0*/  FMUL.FTZ R15, R15, R46 ;  /* 0x0000002e0f0f7220 */ /* 0x000fe40000410000 */
[----:B------:R-:W-:Y:S01]  /*13b0*/  FMUL.FTZ R20, R21, R20 ;  /* 0x0000001415147220 */ /* 0x000fe20000410000 */
[----:B-1----:R-:W-:Y:S01]  /*13c0*/  FADD.FTZ R22, R22, 1 ;  /* 0x3f80000016167421 */ /* 0x002fe20000010000 */
[----:B------:R-:W-:Y:S02]  /*13d0*/  FFMA.FTZ R21, R9, R15, R44 ;  /* 0x0000000f09157223 */ /* 0x000fe4000001002c */
[----:B------:R-:W-:Y:S01]  /*13e0*/  FMUL.FTZ R17, R20, R17 ;  /* 0x0000001114117220 */ /* 0x000fe20000410000 */
[----:B------:R-:W1:Y:S01]  /*13f0*/  MUFU.RCP R23, R22 ;  /* 0x0000001600177308 */ /* 0x000e620000001000 */
[----:B------:R-:W-:Y:S01]  /*1400*/  FMUL.FTZ R26, R21, -1.4426950216293334961 ;  /* 0xbfb8aa3b151a7820 */ /* 0x000fe20000410000 */
[----:B0-----:R-:W-:-:S06]  /*1410*/  FADD.FTZ R20, -R25, 1 ;  /* 0x3f80000019147421 */ /* 0x001fcc0000010100 */
[----:B------:R-:W0:Y:S01]  /*1420*/  MUFU.EX2 R26, R26 ;  /* 0x0000001a001a7308 */ /* 0x000e220000000800 */
[----:B------:R-:W-:Y:S01]  /*1430*/  FFMA.FTZ R20, R19, R20, 1 ;  /* 0x3f80000013147423 */ /* 0x000fe20000010014 */
[----:B------:R-:W-:-:S04]  /*1440*/  FMUL.FTZ R19, R48, R25 ;  /* 0x0000001930137220 */ /* 0x000fc80000410000 */
[----:B------:R-:W-:Y:S01]  /*1450*/  FMUL.FTZ R20, R19, R20 ;  /* 0x0000001413147220 */ /* 0x000fe20000410000 */
[----:B-1----:R-:W-:-:S04]  /*1460*/  FADD.FTZ R25, -R23, 1 ;  /* 0x3f80000017197421 */ /* 0x002fc80000010100 */
[----:B------:R-:W-:Y:S01]  /*1470*/  FFMA.FTZ R22, R18, R25, 1 ;  /* 0x3f80000012167423 */ /* 0x000fe20000010019 */
[----:B------:R-:W-:Y:S01]  /*1480*/  FADD.FTZ R25, -R8, R27 ;  /* 0x0000001b08197221 */ /* 0x000fe20000010100 */
[--C-:B------:R-:W-:Y:S02]  /*1490*/  HADD2.F32 R27, -RZ, R31.reuse.H0_H0 ;  /* 0x2000001fff1b7230 */ /* 0x100fe40000004100 */
[----:B0-----:R-:W-:Y:S01]  /*14a0*/  FADD.FTZ R48, R26, 1 ;  /* 0x3f8000001a307421 */ /* 0x001fe20000010000 */
[----:B------:R-:W-:Y:S02]  /*14b0*/  FMUL.FTZ R18, R25, R46 ;  /* 0x0000002e19127220 */ /* 0x000fe40000410000 */
[----:B------:R-:W-:Y:S01]  /*14c0*/  FMUL.FTZ R27, R27, R23 ;  /* 0x000000171b1b7220 */ /* 0x000fe20000410000 */
[----:B------:R-:W0:Y:S01]  /*14d0*/  MUFU.RCP R26, R48 ;  /* 0x00000030001a7308 */ /* 0x000e220000001000 */
[----:B------:R-:W-:Y:S02]  /*14e0*/  FFMA.FTZ R23, R43, R18, R45 ;  /* 0x000000122b177223 */ /* 0x000fe4000001002d */
[----:B------:R-:W-:Y:S01]  /*14f0*/  FMUL.FTZ R19, R27, R22 ;  /* 0x000000161b137220 */ /* 0x000fe20000410000 */
[----:B------:R-:W-:-:S02]  /*1500*/  HADD2.F32 R27, -RZ, R31.H1_H1 ;  /* 0x3000001fff1b7230 */ /* 0x000fc40000004100 */
[----:B------:R-:W-:-:S06]  /*1510*/  FMUL.FTZ R25, R23, -1.4426950216293334961 ;  /* 0xbfb8aa3b17197820 */ /* 0x000fcc0000410000 */
[----:B------:R-:W1:Y:S01]  /*1520*/  MUFU.EX2 R25, R25 ;  /* 0x0000001900197308 */ /* 0x000e620000000800 */
[----:B0-----:R-:W-:-:S04]  /*1530*/  FADD.FTZ R22, -R26, 1 ;  /* 0x3f8000001a167421 */ /* 0x001fc80000010100 */
[----:B------:R-:W-:Y:S01]  /*1540*/  FFMA.FTZ R21, R21, R22, 1 ;  /* 0x3f80000015157423 */ /* 0x000fe20000010016 */
[----:B------:R-:W-:Y:S01]  /*1550*/  FMUL.FTZ R22, R27, R26 ;  /* 0x0000001a1b167220 */ /* 0x000fe20000410000 */
[----:B------:R-:W-:-:S03]  /*1560*/  HADD2.F32 R27, -RZ, R29.H0_H0 ;  /* 0x2000001dff1b7230 */ /* 0x000fc60000004100 */
[----:B------:R-:W-:Y:S01]  /*1570*/  FMUL.FTZ R22, R22, R21 ;  /* 0x0000001516167220 */ /* 0x000fe20000410000 */
[----:B------:R-:W-:Y:S01]  /*1580*/  FMUL.FTZ R21, R43, R24 ;  /* 0x000000182b157220 */ /* 0x000fe20000410000 */
[----:B-1----:R-:W-:-:S03]  /*1590*/  FADD.FTZ R26, R25, 1 ;  /* 0x3f800000191a7421 */ /* 0x002fc60000010000 */
[----:B------:R-:W-:Y:S01]  /*15a0*/  FFMA.FTZ R25, R12, R21, RZ ;  /* 0x000000150c197223 */ /* 0x000fe200000100ff */
[----:B------:R-:W-:Y:S01]  /*15b0*/  FADD.FTZ R48, RZ, R21 ;  /* 0x00000015ff307221 */ /* 0x000fe20000010000 */
[----:B------:R-:W-:Y:S01]  /*15c0*/  FMUL.FTZ R21, R9, R13 ;  /* 0x0000000d09157220 */ /* 0x000fe20000410000 */
[----:B------:R-:W0:Y:S03]  /*15d0*/  MUFU.RCP R26, R26 ;  /* 0x0000001a001a7308 */ /* 0x000e260000001000 */
[----:B------:R-:W-:Y:S01]  /*15e0*/  FFMA.FTZ R25, R10, R21, R25 ;  /* 0x000000150a197223 */ /* 0x000fe20000010019 */
[----:B------:R-:W-:Y:S01]  /*15f0*/  FADD.FTZ R21, R21, R48 ;  /* 0x0000003015157221 */ /* 0x000fe20000010000 */
[----:B0-----:R-:W-:Y:S01]  /*1600*/  FADD.FTZ R48, -R26, 1 ;  /* 0x3f8000001a307421 */ /* 0x001fe20000010100 */
[----:B------:R-:W-:Y:S01]  /*1610*/  FMUL.FTZ R27, R27, R26 ;  /* 0x0000001a1b1b7220 */ /* 0x000fe20000410000 */
[----:B------:R-:W-:-:S02]  /*1620*/  FMUL.FTZ R26, R43, R17 ;  /* 0x000000112b1a7220 */ /* 0x000fc40000410000 */
[----:B------:R-:W-:Y:S02]  /*1630*/  FFMA.FTZ R48, R23, R48, 1 ;  /* 0x3f80000017307423 */ /* 0x000fe40000010030 */
[----:B------:R-:W-:Y:S02]  /*1640*/  FADD.FTZ R21, R21, R26 ;  /* 0x0000001a15157221 */ /* 0x000fe40000010000 */
[----:B------:R-:W-:Y:S01]  /*1650*/  FMUL.FTZ R23, R27, R48 ;  /* 0x000000301b177220 */ /* 0x000fe20000410000 */
[----:B------:R-:W-:Y:S01]  /*1660*/  FFMA.FTZ R27, R12, R24, RZ ;  /* 0x000000180c1b7223 */ /* 0x000fe200000100ff */
[----:B------:R-:W-:Y:S01]  /*1670*/  FADD.FTZ R12, RZ, R24 ;  /* 0x00000018ff0c7221 */ /* 0x000fe20000010000 */
[----:B------:R-:W-:Y:S01]  /*1680*/  FFMA.FTZ R48, R10, R13, RZ ;  /* 0x0000000d0a307223 */ /* 0x000fe200000100ff */
[----:B------:R-:W-:Y:S01]  /*1690*/  FADD.FTZ R13, RZ, R13 ;  /* 0x0000000dff0d7221 */ /* 0x000fe20000010000 */
[----:B------:R-:W-:Y:S01]  /*16a0*/  FFMA.FTZ R24, R14, R17, R27 ;  /* 0x000000110e187223 */ /* 0x000fe2000001001b */
[----:B------:R-:W-:Y:S01]  /*16b0*/  FADD.FTZ R12, R12, R17 ;  /* 0x000000110c0c7221 */ /* 0x000fe20000010000 */
[----:B------:R-:W-:Y:S01]  /*16c0*/  FMUL.FTZ R17, R49, R46 ;  /* 0x0000002e31117220 */ /* 0x000fe20000410000 */
[----:B------:R-:W-:Y:S01]  /*16d0*/  FFMA.FTZ R14, R14, R26, R25 ;  /* 0x0000001a0e0e7223 */ /* 0x000fe20000010019 */
[----:B------:R-:W-:-:S02]  /*16e0*/  HADD2.F32 R26, -RZ, R29.H1_H1 ;  /* 0x3000001dff1a7230 */ /* 0x000fc40000004100 */
[----:B------:R-:W-:Y:S01]  /*16f0*/  FFMA.FTZ R48, R11, R20, R48 ;  /* 0x000000140b307223 */ /* 0x000fe20000010030 */
[----:B------:R-:W-:Y:S01]  /*1700*/  FFMA.FTZ R25, R9, R17, R44 ;  /* 0x0000001109197223 */ /* 0x000fe2000001002c */
[----:B------:R-:W-:Y:S02]  /*1710*/  FADD.FTZ R13, R13, R20 ;  /* 0x000000140d0d7221 */ /* 0x000fe40000010000 */
[----:B------:R-:W-:Y:S01]  /*1720*/  FFMA.FTZ R48, R15, R22, R48 ;  /* 0x000000160f307223 */ /* 0x000fe20000010030 */
        /* <DEDUP_REMOVED lines=14> */
[----:B------:R-:W-:Y:S01]  /*1810*/  FMUL.FTZ R14, R9, R22 ;  /* 0x00000016090e7220 */ /* 0x000fe20000410000 */
[----:B------:R-:W-:Y:S01]  /*1820*/  FFMA.FTZ R21, R16, R19, R24 ;  /* 0x0000001310157223 */ /* 0x000fe20000010018 */
[-C--:B------:R-:W-:Y:S02]  /*1830*/  FMUL.FTZ R16, R43, R23.reuse ;  /* 0x000000172b107220 */ /* 0x080fe40000410000 */
[----:B------:R-:W-:Y:S01]  /*1840*/  FFMA.FTZ R11, R15, R14, R20 ;  /* 0x0000000e0f0b7223 */ /* 0x000fe20000010014 */
[----:B------:R-:W-:Y:S01]  /*1850*/  FADD.FTZ R25, R14, R25 ;  /* 0x000000190e197221 */ /* 0x000fe20000010000 */
[----:B------:R-:W-:Y:S01]  /*1860*/  FADD.FTZ R14, R12, R19 ;  /* 0x000000130c0e7221 */ /* 0x000fe20000010000 */
[----:B------:R-:W-:Y:S01]  /*1870*/  FMUL.FTZ R12, R9, R10 ;  /* 0x0000000a090c7220 */ /* 0x000fe20000410000 */
[----:B------:R-:W-:Y:S01]  /*1880*/  FFMA.FTZ R20, R18, R16, R11 ;  /* 0x0000001012147223 */ /* 0x000fe2000001000b */
[----:B------:R-:W-:Y:S01]  /*1890*/  FADD.FTZ R25, R25, R16 ;  /* 0x0000001019197221 */ /* 0x000fe20000010000 */
[----:B------:R-:W-:Y:S01]  /*18a0*/  FADD.FTZ R15, R13, R22 ;  /* 0x000000160d0f7221 */ /* 0x000fe20000010000 */
[----:B------:R-:W-:Y:S01]  /*18b0*/  FADD.FTZ R14, R14, R23 ;  /* 0x000000170e0e7221 */ /* 0x000fe20000010000 */
[C---:B------:R-:W-:Y:S01]  /*18c0*/  FFMA.FTZ R16, R17.reuse, R12, R20 ;  /* 0x0000000c11107223 */ /* 0x040fe20000010014 */
[----:B------:R-:W-:Y:S01]  /*18d0*/  FADD.FTZ R11, R12, R25 ;  /* 0x000000190c0b7221 */ /* 0x000fe20000010000 */
[----:B------:R-:W-:Y:S01]  /*18e0*/  FFMA.FTZ R12, R18, R23, R21 ;  /* 0x00000017120c7223 */ /* 0x000fe20000010015 */
[----:B------:R-:W-:Y:S01]  /*18f0*/  FFMA.FTZ R13, R17, R10, R48 ;  /* 0x0000000a110d7223 */ /* 0x000fe20000010030 */
[----:B------:R-:W-:-:S07]  /*1900*/  FADD.FTZ R15, R15, R10 ;  /* 0x0000000a0f0f7221 */ /* 0x000fce0000010000 */
.L_x_865:
        /* <DEDUP_REMOVED lines=46> */
.L_x_867:
[----:B------:R-:W-:Y:S05]  /*1bf0*/  BSYNC.RECONVERGENT B0 ;  /* 0x0000000000007941 */ /* 0x000fea0003800200 */
.L_x_866:
        /* <DEDUP_REMOVED lines=32> */
.L_x_869:
[----:B------:R-:W-:Y:S05]  /*1e00*/  BSYNC.RECONVERGENT B0 ;  /* 0x0000000000007941 */ /* 0x000fea0003800200 */
.L_x_868:
        /* <DEDUP_REMOVED lines=158> */
.L_x_871:
[----:B------:R-:W-:Y:S05]  /*27f0*/  BSYNC.RECONVERGENT B0 ;  /* 0x0000000000007941 */ /* 0x000fea0003800200 */
.L_x_870:
        /* <DEDUP_REMOVED lines=29> */
.L_x_873:
[----:B------:R-:W-:Y:S05]  /*29d0*/  BSYNC.RECONVERGENT B0 ;  /* 0x0000000000007941 */ /* 0x000fea0003800200 */
.L_x_872:
        /* <DEDUP_REMOVED lines=24> */
.L_x_876:
[----:B----4-:R-:W3:Y:S04]  /*2b60*/  LDG.E.STRONG.GPU R14, desc[UR8][R12.64] ;  /* 0x000000080c0e7981 */ /* 0x010ee8000c1ef900 */
[----:B---3--:R-:W-:Y:S01]  /*2b70*/  CCTL.IVALL ;  /* 0x00000000ff00798f */ /* 0x008fe20002000000 */
[----:B------:R-:W-:Y:S05]  /*2b80*/  YIELD ;  /* 0x0000000000007946 */ /* 0x000fea0003800000 */
[----:B------:R-:W-:-:S13]  /*2b90*/  ISETP.NE.AND P1, PT, R14, R19, PT ;  /* 0x000000130e00720c */ /* 0x000fda0003f25270 */
[----:B------:R-:W-:Y:S05]  /*2ba0*/  @P1 BRA `(.L_x_876) ;  /* 0xfffffffc00ec1947 */ /* 0x000fea000383ffff */
.L_x_875:
[----:B------:R-:W-:Y:S05]  /*2bb0*/  WARPSYNC.ALL ;  /* 0x0000000000007948 */ /* 0x000fea0003800000 */
[----:B------:R-:W-:Y:S01]  /*2bc0*/  BAR.SYNC.DEFER_BLOCKING 0x0 ;  /* 0x0000000000007b1d */ /* 0x000fe20000010000 */
[----:B--2---:R-:W-:-:S05]  /*2bd0*/  HFMA2 R20, -RZ, RZ, 0, 0 ;  /* 0x00000000ff147431 */ /* 0x004fca00000001ff */
        /* <DEDUP_REMOVED lines=12> */
.L_x_878:
        /* <DEDUP_REMOVED lines=59> */
.L_x_877:
        /* <DEDUP_REMOVED lines=34> */
.L_x_879:
        /* <DEDUP_REMOVED lines=18> */
.L_x_880:
        /* <DEDUP_REMOVED lines=9> */
.L_x_881:
[----:B------:R-:W-:Y:S05]  /*3420*/  BSYNC.RECONVERGENT B0 ;  /* 0x0000000000007941 */ /* 0x000fea0003800200 */
.L_x_874:
[----:B------:R-:W5:Y:S01]  /*3430*/  S2UR UR6, SR_CgaCtaId ;  /* 0x00000000000679c3 */ /* 0x000f620000008800 */
[----:B------:R-:W-:Y:S01]  /*3440*/  UMOV UR5, 0x400 ;  /* 0x0000040000057882 */ /* 0x000fe20000000000 */
[----:B------:R-:W0:Y:S01]  /*3450*/  LDCU.64 UR12, c[0x0][0x400] ;  /* 0x00008000ff0c77ac */ /* 0x000e220008000a00 */
[--C-:B-1--4-:R-:W-:Y:S02]  /*3460*/  HADD2.F32 R17, -RZ, R36.reuse.H0_H0 ;  /* 0x20000024ff117230 */ /* 0x112fe40000004100 */
[----:B------:R-:W-:Y:S02]  /*3470*/  HADD2.F32 R19, -RZ, R36.H1_H1 ;  /* 0x30000024ff137230 */ /* 0x000fe40000004100 */
[----:B------:R-:W-:Y:S01]  /*3480*/  HADD2.F32 R12, -RZ, R30.H0_H0 ;  /* 0x2000001eff0c7230 */ /* 0x000fe20000004100 */
[----:B------:R-:W1:Y:S01]  /*3490*/  LDC R13, c[0x0][0x41c] ;  /* 0x00010700ff0d7b82 */ /* 0x000e620000000800 */
[----:B------:R-:W-:Y:S01]  /*34a0*/  FADD.FTZ R23, -R8, R17 ;  /* 0x0000001108177221 */ /* 0x000fe20000010100 */
[----:B------:R-:W-:-:S02]  /*34b0*/  HADD2.F32 R27, -RZ, R34.H0_H0 ;  /* 0x20000022ff1b7230 */ /* 0x000fc40000004100 */
[C---:B------:R-:W-:Y:S01]  /*34c0*/  FADD.FTZ R47, -R8.reuse, R19 ;  /* 0x00000013082f7221 */ /* 0x040fe20000010100 */
[--C-:B------:R-:W-:Y:S02]  /*34d0*/  HADD2.F32 R21, -RZ, R32.reuse.H0_H0 ;  /* 0x20000020ff157230 */ /* 0x100fe40000004100 */
[----:B------:R-:W-:Y:S01]  /*34e0*/  FMUL.FTZ R22, R23, R46 ;  /* 0x0000002e17167220 */ /* 0x000fe20000410000 */
[----:B------:R-:W-:Y:S02]  /*34f0*/  HADD2.F32 R49, -RZ, R32.H1_H1 ;  /* 0x30000020ff317230 */ /* 0x000fe40000004100 */
[C---:B------:R-:W-:Y:S01]  /*3500*/  FADD.FTZ R27, -R8.reuse, R27 ;  /* 0x0000001b081b7221 */ /* 0x040fe20000010100 */
[----:B------:R-:W-:Y:S02]  /*3510*/  HADD2.F32 R30, -RZ, R30.H1_H1 ;  /* 0x3000001eff1e7230 */ /* 0x000fe40000004100 */
[C---:B------:R-:W-:Y:S01]  /*3520*/  FADD.FTZ R21, -R8.reuse, R21 ;  /* 0x0000001508157221 */ /* 0x040fe20000010100 */
[C---:B------:R-:W-:Y:S01]  /*3530*/  FADD.FTZ R17, -R8.reuse, R12 ;  /* 0x0000000c08117221 */ /* 0x040fe20000010100 */
[----:B------:R-:W-:Y:S01]  /*3540*/  FADD.FTZ R19, -R8, R49 ;  /* 0x0000003108137221 */ /* 0x000fe20000010100 */
[----:B0-----:R-:W-:Y:S01]  /*3550*/  ISETP.GE.U32.AND P1, PT, R40, UR12, PT ;  /* 0x0000000c28007c0c */ /* 0x001fe2000bf26070 */
[----:B------:R-:W-:Y:S01]  /*3560*/  FADD.FTZ R23, -R8, R30 ;  /* 0x0000001e08177221 */ /* 0x000fe20000010100 */
[----:B------:R-:W-:-:S02]  /*3570*/  HADD2.F32 R24, -RZ, R35.H0_H0 ;  /* 0x20000023ff187230 */ /* 0x000fc40000004100 */
[----:B------:R-:W-:Y:S01]  /*3580*/  FMUL.FTZ R12, R47, R46 ;  /* 0x0000002e2f0c7220 */ /* 0x000fe20000410000 */
[----:B-----5:R-:W-:Y:S01]  /*3590*/  ULEA UR5, UR6, UR5, 0x18 ;  /* 0x0000000506057291 */ /* 0x020fe2000f8ec0ff */
[----:B-1----:R-:W-:-:S08]  /*35a0*/  IMAD R13, R13, UR10, R42 ;  /* 0x0000000a0d0d7c24 */ /* 0x002fd0000f8e022a */
[----:B------:R-:W-:Y:S01]  /*35b0*/  @!P2 STS.64 [UR5+0x78], R10 ;  /* 0x0000780aff00a988 */ /* 0x000fe20008000a05 */
[----:B------:R-:W-:Y:S01]  /*35c0*/  BAR.SYNC.DEFER_BLOCKING 0x0 ;  /* 0x0000000000007b1d */ /* 0x000fe20000010000 */
[C---:B------:R-:W-:Y:S02]  /*35d0*/  IADD3 R25, PT, PT, R13.reuse, 0x20, RZ ;  /* 0x000000200d197810 */ /* 0x040fe40007ffe0ff */
[----:B------:R-:W-:Y:S02]  /*35e0*/  ISETP.GE.U32.AND P2, PT, R13, UR12, PT ;  /* 0x0000000c0d007c0c */ /* 0x000fe4000bf46070 */
[----:B------:R-:W-:Y:S02]  /*35f0*/  ISETP.GE.U32.AND P3, PT, R25, UR12, PT ;  /* 0x0000000c19007c0c */ /* 0x000fe4000bf66070 */
[----:B---3--:R-:W-:-:S04]  /*3600*/  SHF.R.S32.HI R16, RZ, 0x1f, R25 ;  /* 0x0000001fff107819 */ /* 0x008fc80000011419 */
[----:B------:R-:W-:Y:S01]  /*3610*/  ISETP.GE.AND.EX P3, PT, R16, UR13, PT, P3 ;  /* 0x0000000d10007c0c */ /* 0x000fe2000bf66330 */
[----:B------:R-:W0:Y:S01]  /*3620*/  LDS.64 R10, [UR5+0x78] ;  /* 0x00007805ff0a7984 */ /* 0x000e220008000a00 */
[----:B------:R-:W0:Y:S02]  /*3630*/  LDCU UR5, c[0x0][0x42c] ;  /* 0x00008580ff0577ac */ /* 0x000e240008000800 */
[----:B0-----:R-:W-:Y:S01]  /*3640*/  FMUL.FTZ R15, R11, UR5 ;  /* 0x000000050b0f7c20 */ /* 0x001fe20008410000 */
[----:B------:R-:W-:Y:S02]  /*3650*/  HADD2.F32 R11, -RZ, R34.H1_H1 ;  /* 0x30000022ff0b7230 */ /* 0x000fe40000004100 */
[----:B------:R-:W-:Y:S01]  /*3660*/  FMUL.FTZ R14, R10, UR5 ;  /* 0x000000050a0e7c20 */ /* 0x000fe20008410000 */
[----:B------:R-:W-:Y:S02]  /*3670*/  SHF.R.S32.HI R10, RZ, 0x1f, R13 ;  /* 0x0000001fff0a7819 */ /* 0x000fe4000001140d */
[----:B------:R-:W-:-:S02]  /*3680*/  FADD.FTZ R11, -R8, R11 ;  /* 0x0000000b080b7221 */ /* 0x000fc40000010100 */
[----:B------:R-:W-:Y:S01]  /*3690*/  ISETP.GE.AND.EX P2, PT, R10, UR13, PT, P2 ;  /* 0x0000000d0a007c0c */ /* 0x000fe2000bf46320 */
[----:B------:R-:W-:Y:S02]  /*36a0*/  HADD2.F32 R8, -RZ, R35.H1_H1 ;  /* 0x30000023ff087230 */ /* 0x000fe40000004100 */
[----:B------:R-:W-:Y:S01]  /*36b0*/  FFMA.FTZ R18, R14, R22, R15 ;  /* 0x000000160e127223 */ /* 0x000fe2000001000f */
[----:B------:R-:W-:Y:S09]  /*36c0*/  @!P4 BRA `(.L_x_882) ;  /* 0x000000000048c947 */ /* 0x000ff20003800000 */
        /* <DEDUP_REMOVED lines=10> */
[----:B0-----:R-:W-:Y:S01]  /*3770*/  FMUL.FTZ R24, R24, R35 ;  /* 0x0000002318187220 */ /* 0x001fe20000410000 */
[----:B------:R-:W-:-:S04]  /*3780*/  FADD.FTZ R35, -R35, 1 ;  /* 0x3f80000023237421 */ /* 0x000fc80000010100 */
[----:B------:R-:W-:Y:S01]  /*3790*/  FFMA.FTZ R35, R22, R35, 1 ;  /* 0x3f80000016237423 */ /* 0x000fe20000010023 */
[----:B-1----:R-:W-:Y:S01]  /*37a0*/  FADD.FTZ R49, -R47, 1 ;  /* 0x3f8000002f317421 */ /* 0x002fe20000010100 */
[----:B------:R-:W-:Y:S02]  /*37b0*/  FMUL.FTZ R8, R8, R47 ;  /* 0x0000002f08087220 */ /* 0x000fe40000410000 */
[----:B------:R-:W-:Y:S01]  /*37c0*/  FMUL.FTZ R24, R24, R35 ;  /* 0x0000002318187220 */ /* 0x000fe20000410000 */
[----:B------:R-:W-:-:S04]  /*37d0*/  FFMA.FTZ R49, R20, R49, 1 ;  /* 0x3f80000014317423 */ /* 0x000fc80000010031 */
[----:B------:R-:W-:-:S07]  /*37e0*/  FMUL.FTZ R8, R8, R49 ;  /* 0x0000003108087220 */ /* 0x000fce0000410000 */
.L_x_882:
[----:B------:R-:W-:Y:S01]  /*37f0*/  FFMA.FTZ R12, R14, R12, R15 ;  /* 0x0000000c0e0c7223 */ /* 0x000fe2000001000f */
[----:B------:R-:W-:Y:S01]  /*3800*/  BSSY.RECONVERGENT B0, `(.L_x_883) ;  /* 0x0000014000007945 */ /* 0x000fe20003800200 */
[----:B------:R-:W-:Y:S01]  /*3810*/  FFMA.FTZ R35, R43, R24, -R18 ;  /* 0x000000182b237223 */ /* 0x000fe20000010812 */
[-C--:B------:R-:W-:Y:S01]  /*3820*/  FMUL.FTZ R18, R27, R46.reuse ;  /* 0x0000002e1b127220 */ /* 0x080fe20000410000 */
[----:B--2---:R-:W-:Y:S01]  /*3830*/  FMUL.FTZ R20, R11, R46 ;  /* 0x0000002e0b147220 */ /* 0x004fe20000410000 */
        /* <DEDUP_REMOVED lines=13> */
[----:B------:R-:W-:Y:S02]  /*3910*/  F2FP.F16.F32.PACK_AB R11, R8, R35 ;  /* 0x00000023080b723e */ /* 0x000fe400000000ff */
[----:B------:R-:W-:-:S05]  /*3920*/  LEA.HI.X R13, R10, UR7, R13, 0x1, P2 ;  /* 0x000000070a0d7c11 */ /* 0x000fca00090f0c0d */
[----:B------:R0:W-:Y:S02]  /*3930*/  STG.E desc[UR8][R12.64], R11 ;  /* 0x0000000b0c007986 */ /* 0x0001e4000c101908 */
.L_x_884:
[----:B------:R-:W-:Y:S05]  /*3940*/  BSYNC.RECONVERGENT B0 ;  /* 0x0000000000007941 */ /* 0x000fea0003800200 */
.L_x_883:
        /* <DEDUP_REMOVED lines=23> */
.L_x_885:
        /* <DEDUP_REMOVED lines=18> */
.L_x_887:
[----:B------:R-:W-:Y:S05]  /*3be0*/  BSYNC.RECONVERGENT B0 ;  /* 0x0000000000007941 */ /* 0x000fea0003800200 */
.L_x_886:
[--C-:B------:R-:W-:Y:S02]  /*3bf0*/  HADD2.F32 R10, -RZ, R31.reuse.H0_H0 ;  /* 0x2000001fff0a7230 */ /* 0x100fe40000004100 */
[-C--:B------:R-:W-:Y:S01]  /*3c00*/  FMUL.FTZ R26, R21, R46.reuse ;  /* 0x0000002e151a7220 */ /* 0x080fe20000410000 */
[----:B0-----:R-:W-:Y:S02]  /*3c10*/  HADD2.F32 R12, -RZ, R31.H1_H1 ;  /* 0x3000001fff0c7230 */ /* 0x001fe40000004100 */
        /* <DEDUP_REMOVED lines=22> */
.L_x_888:
[----:B------:R-:W-:Y:S04]  /*3d80*/  BSSY.RECONVERGENT B0, `(.L_x_889) ;  /* 0x0000014000007945 */ /* 0x000fe80003800200 */
[----:B------:R-:W-:Y:S05]  /*3d90*/  @P0 BRA `(.L_x_890) ;  /* 0x0000000000480947 */ /* 0x000fea0003800000 */
[----:B------:R-:W0:Y:S01]  /*3da0*/  LDCU.64 UR6, c[0x0][0x3f8] ;  /* 0x00007f00ff0677ac */ /* 0x000e220008000a00 */
[C-C-:B------:R-:W-:Y:S01]  /*3db0*/  FFMA.FTZ R18, R14.reuse, R26, R15.reuse ;  /* 0x0000001a0e127223 */ /* 0x140fe2000001000f */
[----:B------:R-:W-:Y:S01]  /*3dc0*/  MOV R11, R53 ;  /* 0x00000035000b7202 */ /* 0x000fe20000000f00 */
[----:B------:R-:W-:Y:S01]  /*3dd0*/  FFMA.FTZ R20, R14, R30, R15 ;  /* 0x0000001e0e147223 */ /* 0x000fe2000001000f */
[----:B------:R-:W1:Y:S01]  /*3de0*/  LDCU.64 UR14, c[0x0][0x380] ;  /* 0x00007000ff0e77ac */ /* 0x000e620008000a00 */
[----:B------:R-:W-:Y:S01]  /*3df0*/  FFMA.FTZ R13, R43, R10, -R18 ;  /* 0x0000000a2b0d7223 */ /* 0x000fe20000010812 */
[----:B------:R-:W-:Y:S01]  /*3e00*/  MOV R10, R50 ;  /* 0x00000032000a7202 */ /* 0x000fe20000000f00 */
[----:B------:R-:W-:-:S04]  /*3e10*/  FFMA.FTZ R17, R9, R12, -R20 ;  /* 0x0000000c09117223 */ /* 0x000fc80000010814 */
[----:B------:R-:W-:Y:S01]  /*3e20*/  FMUL.FTZ R17, R17, R46 ;  /* 0x0000002e11117220 */ /* 0x000fe20000410000 */
        /* <DEDUP_REMOVED lines=9> */
.L_x_890:
[----:B------:R-:W-:Y:S05]  /*3ec0*/  BSYNC.RECONVERGENT B0 ;  /* 0x0000000000007941 */ /* 0x000fea0003800200 */
.L_x_889:
[----:B------:R-:W-:Y:S01]  /*3ed0*/  UISETP.NE.AND UP0, UPT, UR11, URZ, UPT ;  /* 0x000000ff0b00728c */ /* 0x000fe2000bf05270 */
[C-C-:B------:R-:W-:Y:S01]  /*3ee0*/  FFMA.FTZ R18, R14.reuse, R8, R15.reuse ;  /* 0x000000080e127223 */ /* 0x140fe2000001000f */
[----:B------:R-:W-:Y:S01]  /*3ef0*/  FFMA.FTZ R20, R14, R16, R15 ;  /* 0x000000100e147223 */ /* 0x000fe2000001000f */
[--C-:B------:R-:W-:Y:S02]  /*3f00*/  HADD2.F32 R10, -RZ, R29.reuse.H0_H0 ;  /* 0x2000001dff0a7230 */ /* 0x100fe40000004100 */
[----:B0-----:R-:W-:-:S04]  /*3f10*/  HADD2.F32 R12, -RZ, R29.H1_H1 ;  /* 0x3000001dff0c7230 */ /* 0x001fc80000004100 */
        /* <DEDUP_REMOVED lines=19> */
.L_x_891:
        /* <DEDUP_REMOVED lines=18> */
.L_x_893:
[----:B------:R-:W-:Y:S05]  /*4170*/  BSYNC.RECONVERGENT B0 ;  /* 0x0000000000007941 */ /* 0x000fea0003800200 */
.L_x_892:
[----:B------:R-:W-:Y:S02]  /*4180*/  IADD3 R37, PT, PT, R3, R37, RZ ;  /* 0x0000002503257210 */ /* 0x000fe40007ffe0ff */
[----:B------:R-:W-:Y:S02]  /*4190*/  IADD3 R38, PT, PT, R38, 0x1, RZ ;  /* 0x0000000126267810 */ /* 0x000fe40007ffe0ff */
[----:B------:R-:W-:-:S13]  /*41a0*/  ISETP.GE.AND P0, PT, R37, UR4, PT ;  /* 0x0000000425007c0c */ /* 0x000fda000bf06270 */
[----:B------:R-:W-:Y:S05]  /*41b0*/  @!P0 BRA `(.L_x_894) ;  /* 0xffffffc000108947 */ /* 0x000fea000383ffff */
.L_x_863:
[----:B------:R-:W1:Y:S01]  /*41c0*/  LDC R4, c[0x0][0x370] ;  /* 0x0000dc00ff047b82 */ /* 0x000e620000000800 */
[----:B------:R-:W-:Y:S01]  /*41d0*/  ISETP.NE.AND P2, PT, R28, RZ, PT ;  /* 0x000000ff1c00720c */ /* 0x000fe20003f45270 */
[----:B------:R-:W-:Y:S06]  /*41e0*/  BSSY.RECONVERGENT B0, `(.L_x_895) ;  /* 0x0000011000007945 */ /* 0x000fec0003800200 */
[----:B------:R-:W2:Y:S08]  /*41f0*/  LDC R7, c[0x0][0x374] ;  /* 0x0000dd00ff077b82 */ /* 0x000eb00000000800 */
[----:B------:R-:W3:Y:S01]  /*4200*/  LDC.64 R2, c[0x0][0x3c8] ;  /* 0x0000f200ff027b82 */ /* 0x000ee20000000a00 */
[----:B-1----:R-:W-:-:S02]  /*4210*/  ISETP.NE.AND P1, PT, R4, 0x1, PT ;  /* 0x000000010400780c */ /* 0x002fc40003f25270 */
[----:B------:R-:W-:Y:S02]  /*4220*/  IADD3 R6, PT, PT, R4, -0x1, RZ ;  /* 0xffffffff04067810 */ /* 0x000fe40007ffe0ff */
[----:B--2---:R-:W-:-:S04]  /*4230*/  IADD3 R5, PT, PT, R7, -0x1, RZ ;  /* 0xffffffff07057810 */ /* 0x004fc80007ffe0ff */
[----:B------:R-:W-:Y:S02]  /*4240*/  ISETP.NE.AND P0, PT, R0, R5, PT ;  /* 0x000000050000720c */ /* 0x000fe40003f05270 */
        /* <DEDUP_REMOVED lines=10> */
.L_x_896:
[----:B------:R-:W-:Y:S05]  /*42f0*/  BSYNC.RECONVERGENT B0 ;  /* 0x0000000000007941 */ /* 0x000fea0003800200 */
.L_x_895:
[----:B------:R-:W-:Y:S05]  /*4300*/  @P0 EXIT ;  /* 0x000000000000094d */ /* 0x000fea0003800000 */
[----:B------:R-:W-:Y:S05]  /*4310*/  @P2 BRA `(.L_x_897) ;  /* 0x0000000000202947 */ /* 0x000fea0003800000 */
[----:B------:R-:W-:-:S05]  /*4320*/  IMAD R0, R4, R7, RZ ;  /* 0x0000000704007224 */ /* 0x000fca00078e02ff */
[----:B------:R-:W-:-:S13]  /*4330*/  ISETP.NE.AND P0, PT, R0, -0x1, PT ;  /* 0xffffffff0000780c */ /* 0x000fda0003f05270 */
[----:B------:R-:W-:Y:S05]  /*4340*/  @!P0 BRA `(.L_x_897) ;  /* 0x0000000000148947 */ /* 0x000fea0003800000 */
.L_x_898:
[----:B-1----:R-:W2:Y:S04]  /*4350*/  LDG.E.STRONG.GPU R5, desc[UR8][R2.64] ;  /* 0x0000000802057981 */ /* 0x002ea8000c1ef900 */
[----:B--2---:R-:W-:Y:S01]  /*4360*/  CCTL.IVALL ;  /* 0x00000000ff00798f */ /* 0x004fe20002000000 */
[----:B------:R-:W-:Y:S05]  /*4370*/  YIELD ;  /* 0x0000000000007946 */ /* 0x000fea0003800000 */
[----:B------:R-:W-:-:S13]  /*4380*/  ISETP.NE.AND P0, PT, R5, R0, PT ;  /* 0x000000000500720c */ /* 0x000fda0003f05270 */
[----:B------:R-:W-:Y:S05]  /*4390*/  @P0 BRA `(.L_x_898) ;  /* 0xfffffffc00ec0947 */ /* 0x000fea000383ffff */
.L_x_897:
[----:B------:R-:W-:Y:S05]  /*43a0*/  WARPSYNC.ALL ;  /* 0x0000000000007948 */ /* 0x000fea0003800000 */
[----:B-1----:R-:W1:Y:S08]  /*43b0*/  LDC.64 R4, c[0x0][0x3f8] ;  /* 0x0000fe00ff047b82 */ /* 0x002e700000000a00 */
        /* <DEDUP_REMOVED lines=14> */
[----:B0-----:R-:W-:Y:S02]  /*44a0*/  SEL R11, R3, R2, P0 ;  /* 0x00000002030b7207 */ /* 0x001fe40000000000 */
        /* <DEDUP_REMOVED lines=33> */
[C---:B------:R-:W-:Y:S01]  /*46c0*/  SHF.L.U32 R20, R28.reuse, 0x2, RZ ;  /* 0x000000021c147819 */ /* 0x040fe200000006ff */
[----:B------:R-:W1:Y:S01]  /*46d0*/  LDCU.64 UR6, c[0x0][0x3d8] ;  /* 0x00007b00ff0677ac */ /* 0x000e620008000a00 */
[----:B------:R-:W-:Y:S02]  /*46e0*/  LOP3.LUT R9, R9, 0x3, RZ, 0xc0, !PT ;  /* 0x0000000309097812 */ /* 0x000fe400078ec0ff */
[--C-:B------:R-:W-:Y:S01]  /*46f0*/  SHF.L.U64.HI R21, R28, 0x2, R29.reuse ;  /* 0x000000021c157819 */ /* 0x100fe2000001021d */
[----:B------:R-:W2:Y:S01]  /*4700*/  LDCU.64 UR12, c[0x0][0x388] ;  /* 0x00007100ff0c77ac */ /* 0x000ea20008000a00 */
[----:B------:R-:W-:Y:S01]  /*4710*/  SHF.L.U64.HI R32, R3, 0x2, R0 ;  /* 0x0000000203207819 */ /* 0x000fe20000010200 */
[----:B------:R-:W-:Y:S01]  /*4720*/  IMAD.WIDE.U32 R6, R9, 0x180, R28 ;  /* 0x0000018009067825 */ /* 0x000fe200078e001c */
[----:B------:R-:W-:Y:S01]  /*4730*/  SHF.L.U64.HI R26, R27, 0x2, R34 ;  /* 0x000000021b1a7819 */ /* 0x000fe20000010222 */
[----:B------:R-:W-:-:S03]  /*4740*/  UMOV UR4, URZ ;  /* 0x000000ff00047c82 */ /* 0x000fc60008000000 */
        /* <DEDUP_REMOVED lines=13> */
.L_x_901:
        /* <DEDUP_REMOVED lines=31> */
.L_x_900:
[----:B------:R-:W-:Y:S05]  /*4a10*/  BSYNC.RECONVERGENT B0 ;  /* 0x0000000000007941 */ /* 0x000fea0003800200 */
.L_x_899:
        /* <DEDUP_REMOVED lines=10> */
.L_x_902:
[C---:B---3--:R-:W-:Y:S02]  /*4ac0*/  SHF.L.U32 R9, R28.reuse, 0x2, RZ ;  /* 0x000000021c097819 */ /* 0x048fe400000006ff */
[----:B------:R-:W-:Y:S02]  /*4ad0*/  SHF.L.U64.HI R18, R28, 0x2, R29 ;  /* 0x000000021c127819 */ /* 0x000fe4000001021d */
[----:B-1----:R-:W-:-:S04]  /*4ae0*/  IADD3 R10, P0, PT, R9, UR4, RZ ;  /* 0x00000004090a7c10 */ /* 0x002fc8000ff1e0ff */
[----:B------:R-:W-:Y:S02]  /*4af0*/  IADD3.X R11, PT, PT, R18, UR5, RZ, P0, !PT ;  /* 0x00000005120b7c10 */ /* 0x000fe400087fe4ff */
        /* <DEDUP_REMOVED lines=12> */
[C---:B--2---:R-:W-:Y:S02]  /*4bc0*/  IADD3 R20, P0, PT, R23.reuse, UR6, RZ ;  /* 0x0000000617147c10 */ /* 0x044fe4000ff1e0ff */
[----:B-1----:R-:W-:Y:S02]  /*4bd0*/  LOP3.LUT R11, R18, 0x3, RZ, 0xc0, !PT ;  /* 0x00000003120b7812 */ /* 0x002fe400078ec0ff */
[----:B------:R-:W-:Y:S02]  /*4be0*/  IADD3.X R21, PT, PT, R24, UR7, RZ, P0, !PT ;  /* 0x0000000718157c10 */ /* 0x000fe400087fe4ff */
[----:B0-----:R-:W-:Y:S02]  /*4bf0*/  IADD3 R22, P0, PT, R23, UR10, RZ ;  /* 0x0000000a17167c10 */ /* 0x001fe4000ff1e0ff */
        /* <DEDUP_REMOVED lines=67> */
.L_x_903:
        /* <DEDUP_REMOVED lines=13> */
.L_x_3424:


//--------------------- .text._Z35group_norm_nhwc_bwd_one_pass_kernelI11Fp16IOBf16WLi256ELi24ELi384EEv26Group_norm_nhwc_bwd_params --------------------------
	.section	.text._Z35group_norm_nhwc_bwd_one_pass_kernelI11Fp16IOBf16WLi256ELi24ELi384EEv26Group_norm_nhwc_bwd_params,"ax",@progbits
	.align	128
        .global         _Z35group_norm_nhwc_bwd_one_pass_kernelI11Fp16IOBf16WLi256ELi24ELi384EEv26Group_norm_nhwc_bwd_params
        .type           _Z35group_norm_nhwc_bwd_one_pass_kernelI11Fp16IOBf16WLi256ELi24ELi384EEv26Group_norm_nhwc_bwd_params,@function
        .size           _Z35group_norm_nhwc_bwd_one_pass_kernelI11Fp16IOBf16WLi256ELi24ELi384EEv26Group_norm_nhwc_bwd_params,(.L_x_3425 - _Z35group_norm_nhwc_bwd_one_pass_kernelI11Fp16IOBf16WLi256ELi24ELi384EEv26Group_norm_nhwc_bwd_params)
        .other          _Z35group_norm_nhwc_bwd_one_pass_kernelI11Fp16IOBf16WLi256ELi24ELi384EEv26Group_norm_nhwc_bwd_params,@"STO_CUDA_ENTRY STV_DEFAULT"
_Z35group_norm_nhwc_bwd_one_pass_kernelI11Fp16IOBf16WLi256ELi24ELi384EEv26Group_norm_nhwc_bwd_params:
.text._Z35group_norm_nhwc_bwd_one_pass_kernelI11Fp16IOBf16WLi256ELi24ELi384EEv26Group_norm_nhwc_bwd_params:
        /* <DEDUP_REMOVED lines=21> */
.L_x_947:
[----:B0-----:R-:W0:Y:S01]  /*0150*/  LDC R11, c[0x0][0x410] ;  /* 0x00010400ff0b7b82 */ /* 0x001e220000000800 */
[----:B------:R-:W1:Y:S01]  /*0160*/  S2R R52, SR_CTAID.X ;  /* 0x0000000000347919 */ /* 0x000e620000002500 */
[----:B------:R-:W1:Y:S01]  /*0170*/  LDCU UR4, c[0x0][0x41c] ;  /* 0x00008380ff0477ac */ /* 0x000e620008000800 */
[----:B------:R-:W-:Y:S02]  /*0180*/  ISETP.GE.AND P2, PT, R48, RZ, PT ;  /* 0x000000ff3000720c */ /* 0x000fe40003f46270 */
[----:B------:R-:W-:Y:S01]  /*0190*/  MOV R46, RZ ;  /* 0x000000ff002e7202 */ /* 0x000fe20000000f00 */
[----:B------:R-:W2:Y:S01]  /*01a0*/  LDCU.128 UR8, c[0x0][0x400] ;  /* 0x00008000ff0877ac */ /* 0x000ea20008000c00 */
[----:B0-----:R-:W-:-:S04]  /*01b0*/  IABS R5, R11 ;  /* 0x0000000b00057213 */ /* 0x001fc80000000000 */
[----:B------:R-:W0:Y:S01]  /*01c0*/  I2F.RP R0, R5 ;  /* 0x0000000500007306 */ /* 0x000e220000209400 */
[----:B-1-3--:R-:W-:Y:S01]  /*01d0*/  IMAD R17, R52, UR4, R47 ;  /* 0x0000000434117c24 */ /* 0x00afe2000f8e022f */
[----:B------:R-:W-:Y:S02]  /*01e0*/  CS2R R38, SRZ ;  /* 0x0000000000267805 */ /* 0x000fe4000001ff00 */
[----:B------:R-:W-:Y:S02]  /*01f0*/  CS2R R44, SRZ ;  /* 0x00000000002c7805 */ /* 0x000fe4000001ff00 */
[----:B------:R-:W-:Y:S02]  /*0200*/  CS2R R36, SRZ ;  /* 0x0000000000247805 */ /* 0x000fe4000001ff00 */
[----:B------:R-:W-:Y:S02]  /*0210*/  CS2R R34, SRZ ;  /* 0x0000000000227805 */ /* 0x000fe4000001ff00 */
[----:B--2---:R-:W-:-:S02]  /*0220*/  ISETP.GE.U32.AND P0, PT, R17, UR8, PT ;  /* 0x0000000811007c0c */ /* 0x004fc4000bf06070 */
[----:B------:R-:W-:Y:S02]  /*0230*/  CS2R R42, SRZ ;  /* 0x00000000002a7805 */ /* 0x000fe4000001ff00 */
[----:B------:R-:W-:Y:S01]  /*0240*/  SHF.R.S32.HI R9, RZ, 0x1f, R17 ;  /* 0x0000001fff097819 */ /* 0x000fe20000011411 */
[----:B------:R-:W1:Y:S01]  /*0250*/  LDCU.U8 UR4, c[0x0][0x414] ;  /* 0x00008280ff0477ac */ /* 0x000e620008000000 */
[----:B------:R-:W-:Y:S01]  /*0260*/  IADD3 R20, PT, PT, R17, 0x20, RZ ;  /* 0x0000002011147810 */ /* 0x000fe20007ffe0ff */
[----:B0-----:R-:W0:Y:S01]  /*0270*/  MUFU.RCP R0, R0 ;  /* 0x0000000000007308 */ /* 0x001e220000001000 */
[----:B------:R-:W-:Y:S02]  /*0280*/  ISETP.GE.AND.EX P0, PT, R9, UR9, PT, P0 ;  /* 0x0000000909007c0c */ /* 0x000fe4000bf06300 */
[----:B------:R-:W-:-:S11]  /*0290*/  SHF.R.S32.HI R23, RZ, 0x1f, R20 ;  /* 0x0000001fff177819 */ /* 0x000fd60000011414 */
        /* <DEDUP_REMOVED lines=24> */
[----:B------:R-:W-:Y:S02]  /*0420*/  @P1 IADD3 R3, PT, PT, R3, 0x1, RZ ;  /* 0x0000000103031810 */ /* 0x000fe40007ffe0ff */
[----:B------:R-:W-:Y:S02]  /*0430*/  @!P2 IADD3 R0, PT, PT, -R0, RZ, RZ ;  /* 0x000000ff0000a210 */ /* 0x000fe40007ffe1ff */
[----:B------:R-:W-:-:S02]  /*0440*/  MOV R4, R3 ;  /* 0x0000000300047202 */ /* 0x000fc40000000f00 */
[----:B------:R-:W0:Y:S01]  /*0450*/  @!P0 LDC.64 R2, c[0x0][0x3f8] ;  /* 0x0000fe00ff028b82 */ /* 0x000e220000000a00 */
[----:B------:R-:W-:Y:S02]  /*0460*/  SEL R16, R5, R0, !P5 ;  /* 0x0000000005107207 */ /* 0x000fe40006800000 */
[----:B------:R-:W-:Y:S02]  /*0470*/  @!P4 IADD3 R4, PT, PT, -R4, RZ, RZ ;  /* 0x000000ff0404c210 */ /* 0x000fe40007ffe1ff */
[----:B------:R-:W-:Y:S01]  /*0480*/  ISETP.GE.AND.EX P3, PT, R23, UR9, PT, P3 ;  /* 0x0000000917007c0c */ /* 0x000fe2000bf66330 */
[----:B------:R-:W-:Y:S01]  /*0490*/  IMAD R0, R16, 0x18, RZ ;  /* 0x0000001810007824 */ /* 0x000fe200078e02ff */
[----:B------:R-:W-:-:S04]  /*04a0*/  SEL R5, R5, R4, !P5 ;  /* 0x0000000405057207 */ /* 0x000fc80006800000 */
[C---:B------:R-:W-:Y:S02]  /*04b0*/  IADD3 R6, P1, PT, R0.reuse, R51, RZ ;  /* 0x0000003300067210 */ /* 0x040fe40007f3e0ff */
[----:B------:R-:W-:Y:S02]  /*04c0*/  SHF.R.S32.HI R4, RZ, 0x1f, R5 ;  /* 0x0000001fff047819 */ /* 0x000fe40000011405 */
[----:B------:R-:W-:-:S03]  /*04d0*/  LEA.HI.X.SX32 R7, R0, RZ, 0x1, P1 ;  /* 0x000000ff00077211 */ /* 0x000fc600008f0eff */
[----:B------:R-:W-:Y:S01]  /*04e0*/  IMAD R4, R4, UR10, RZ ;  /* 0x0000000a04047c24 */ /* 0x000fe2000f8e02ff */
[----:B------:R-:W3:Y:S01]  /*04f0*/  @!P3 LDC.64 R14, c[0x0][0x3f8] ;  /* 0x0000fe00ff0ebb82 */ /* 0x000ee20000000a00 */
[----:B------:R-:W-:-:S04]  /*0500*/  IMAD.WIDE.U32 R6, R5, UR10, R6 ;  /* 0x0000000a05067c25 */ /* 0x000fc8000f8e0006 */
[----:B0-----:R-:W-:Y:S01]  /*0510*/  @!P0 IMAD R0, R9, R2, RZ ;  /* 0x0000000209008224 */ /* 0x001fe200078e02ff */
[----:B------:R-:W-:Y:S01]  /*0520*/  @!P0 MOV R8, R6 ;  /* 0x0000000600088202 */ /* 0x000fe20000000f00 */
[----:B------:R-:W-:Y:S02]  /*0530*/  IMAD R11, R5, UR11, R4 ;  /* 0x0000000b050b7c24 */ /* 0x000fe4000f8e0204 */
[C---:B------:R-:W-:Y:S01]  /*0540*/  @!P0 IMAD R5, R17.reuse, R3, R0 ;  /* 0x0000000311058224 */ /* 0x040fe200078e0200 */
[----:B------:R-:W-:Y:S02]  /*0550*/  IADD3 R0, PT, PT, R17, 0x40, RZ ;  /* 0x0000004011007810 */ /* 0x000fe40007ffe0ff */
[----:B------:R-:W-:Y:S02]  /*0560*/  IADD3 R9, PT, PT, R7, R11, RZ ;  /* 0x0000000b07097210 */ /* 0x000fe40007ffe0ff */
[----:B------:R-:W-:Y:S01]  /*0570*/  ISETP.GE.U32.AND P1, PT, R0, UR8, PT ;  /* 0x0000000800007c0c */ /* 0x000fe2000bf26070 */
[----:B------:R-:W0:Y:S01]  /*0580*/  @!P3 LDC.64 R10, c[0x0][0x3a0] ;  /* 0x0000e800ff0abb82 */ /* 0x000e220000000a00 */
[----:B------:R-:W-:Y:S01]  /*0590*/  SHF.R.S32.HI R21, RZ, 0x1f, R0 ;  /* 0x0000001fff157819 */ /* 0x000fe20000011400 */
[----:B------:R-:W-:-:S03]  /*05a0*/  @!P0 IMAD.WIDE.U32 R2, R17, R2, R8 ;  /* 0x0000000211028225 */ /* 0x000fc600078e0008 */
[----:B------:R-:W-:Y:S02]  /*05b0*/  ISETP.GE.AND.EX P1, PT, R21, UR9, PT, P1 ;  /* 0x0000000915007c0c */ /* 0x000fe4000bf26310 */
[----:B------:R-:W-:Y:S02]  /*05c0*/  @!P0 IADD3 R3, PT, PT, R3, R5, RZ ;  /* 0x0000000503038210 */ /* 0x000fe40007ffe0ff */
[C---:B------:R-:W-:Y:S01]  /*05d0*/  @!P0 SHF.L.U32 R25, R2.reuse, 0x1, RZ ;  /* 0x0000000102198819 */ /* 0x040fe200000006ff */
[----:B------:R-:W1:Y:S01]  /*05e0*/  @!P3 LDC.64 R4, c[0x0][0x398] ;  /* 0x0000e600ff04bb82 */ /* 0x000e620000000a00 */
[----:B---3--:R-:W-:Y:S01]  /*05f0*/  @!P3 IMAD R23, R23, R14, RZ ;  /* 0x0000000e1717b224 */ /* 0x008fe200078e02ff */
[----:B------:R-:W-:Y:S02]  /*0600*/  @!P0 SHF.L.U64.HI R24, R2, 0x1, R3 ;  /* 0x0000000102188819 */ /* 0x000fe40000010203 */
[----:B--2---:R-:W-:Y:S01]  /*0610*/  @!P0 IADD3 R22, P2, PT, R25, R18, RZ ;  /* 0x0000001219168210 */ /* 0x004fe20007f5e0ff */
[----:B------:R-:W-:Y:S01]  /*0620*/  @!P3 IMAD R27, R20, R15, R23 ;  /* 0x0000000f141bb224 */ /* 0x000fe200078e0217 */
[----:B------:R-:W-:-:S02]  /*0630*/  @!P3 MOV R18, R6 ;  /* 0x000000060012b202 */ /* 0x000fc40000000f00 */
[----:B------:R-:W2:Y:S01]  /*0640*/  @!P1 LDC.64 R2, c[0x0][0x3f8] ;  /* 0x0000fe00ff029b82 */ /* 0x000ea20000000a00 */
[----:B------:R-:W-:Y:S02]  /*0650*/  @!P0 IADD3.X R23, PT, PT, R24, R19, RZ, P2, !PT ;  /* 0x0000001318178210 */ /* 0x000fe400017fe4ff */
[----:B------:R-:W-:Y:S02]  /*0660*/  @!P3 MOV R19, R9 ;  /* 0x000000090013b202 */ /* 0x000fe40000000f00 */
[----:B----4-:R-:W-:Y:S01]  /*0670*/  @!P0 IADD3 R12, P2, PT, R25, R12, RZ ;  /* 0x0000000c190c8210 */ /* 0x010fe20007f5e0ff */
[----:B------:R-:W5:Y:S01]  /*0680*/  @!P0 LDG.E R46, desc[UR6][R22.64] ;  /* 0x00000006162e8981 */ /* 0x000f62000c1e1900 */
[----:B------:R-:W-:Y:S01]  /*0690*/  IADD3 R29, PT, PT, R17, 0x60, RZ ;  /* 0x00000060111d7810 */ /* 0x000fe20007ffe0ff */
[----:B------:R-:W-:Y:S01]  /*06a0*/  @!P3 IMAD.WIDE.U32 R14, R20, R14, R18 ;  /* 0x0000000e140eb225 */ /* 0x000fe200078e0012 */
[----:B------:R-:W-:Y:S02]  /*06b0*/  @!P0 IADD3.X R13, PT, PT, R24, R13, RZ, P2, !PT ;  /* 0x0000000d180d8210 */ /* 0x000fe400017fe4ff */
[----:B------:R-:W-:-:S02]  /*06c0*/  ISETP.GE.U32.AND P2, PT, R29, UR8, PT ;  /* 0x000000081d007c0c */ /* 0x000fc4000bf46070 */
[----:B------:R-:W-:Y:S01]  /*06d0*/  SHF.R.S32.HI R19, RZ, 0x1f, R29 ;  /* 0x0000001fff137819 */ /* 0x000fe2000001141d */
[----:B------:R3:W5:Y:S01]  /*06e0*/  @!P0 LDG.E R38, desc[UR6][R12.64] ;  /* 0x000000060c268981 */ /* 0x000762000c1e1900 */
[----:B------:R-:W-:Y:S02]  /*06f0*/  @!P3 IADD3 R15, PT, PT, R15, R27, RZ ;  /* 0x0000001b0f0fb210 */ /* 0x000fe40007ffe0ff */
[----:B------:R-:W-:Y:S02]  /*0700*/  ISETP.GE.AND.EX P2, PT, R19, UR9, PT, P2 ;  /* 0x0000000913007c0c */ /* 0x000fe4000bf46320 */
[C---:B------:R-:W-:Y:S02]  /*0710*/  @!P3 SHF.L.U32 R27, R14.reuse, 0x1, RZ ;  /* 0x000000010e1bb819 */ /* 0x040fe400000006ff */
[----:B------:R-:W-:Y:S02]  /*0720*/  @!P3 SHF.L.U64.HI R14, R14, 0x1, R15 ;  /* 0x000000010e0eb819 */ /* 0x000fe4000001020f */
[----:B-1----:R-:W-:Y:S01]  /*0730*/  @!P3 IADD3 R26, P0, PT, R27, R4, RZ ;  /* 0x000000041b1ab210 */ /* 0x002fe20007f1e0ff */
[----:B--2---:R-:W-:Y:S01]  /*0740*/  @!P1 IMAD R21, R21, R2, RZ ;  /* 0x0000000215159224 */ /* 0x004fe200078e02ff */
[----:B0-----:R-:W-:Y:S01]  /*0750*/  @!P3 IADD3 R10, P4, PT, R27, R10, RZ ;  /* 0x0000000a1b0ab210 */ /* 0x001fe20007f9e0ff */
[----:B---3--:R-:W0:Y:S01]  /*0760*/  @!P1 LDC.64 R12, c[0x0][0x3a0] ;  /* 0x0000e800ff0c9b82 */ /* 0x008e220000000a00 */
[----:B------:R-:W-:-:S02]  /*0770*/  @!P3 IADD3.X R27, PT, PT, R14, R5, RZ, P0, !PT ;  /* 0x000000050e1bb210 */ /* 0x000fc400007fe4ff */
[----:B------:R-:W-:Y:S02]  /*0780*/  @!P1 MOV R4, R6 ;  /* 0x0000000600049202 */ /* 0x000fe40000000f00 */
[----:B------:R-:W-:Y:S01]  /*0790*/  @!P1 MOV R5, R9 ;  /* 0x0000000900059202 */ /* 0x000fe20000000f00 */
[----:B------:R-:W-:Y:S01]  /*07a0*/  @!P1 IMAD R21, R0, R3, R21 ;  /* 0x0000000300159224 */ /* 0x000fe200078e0215 */
[----:B------:R-:W-:Y:S01]  /*07b0*/  @!P3 IADD3.X R11, PT, PT, R14, R11, RZ, P4, !PT ;  /* 0x0000000b0e0bb210 */ /* 0x000fe200027fe4ff */
[----:B------:R-:W5:Y:S01]  /*07c0*/  @!P3 LDG.E R37, desc[UR6][R26.64] ;  /* 0x000000061a25b981 */ /* 0x000f62000c1e1900 */
[----:B------:R-:W1:Y:S01]  /*07d0*/  @!P2 LDC.64 R14, c[0x0][0x3f8] ;  /* 0x0000fe00ff0eab82 */ /* 0x000e620000000a00 */
[----:B------:R-:W-:Y:S01]  /*07e0*/  @!P1 IMAD.WIDE.U32 R2, R0, R2, R4 ;  /* 0x0000000200029225 */ /* 0x000fe200078e0004 */
[----:B------:R-:W-:Y:S01]  /*07f0*/  IADD3 R24, PT, PT, R17, 0x80, RZ ;  /* 0x0000008011187810 */ /* 0x000fe20007ffe0ff */
[----:B------:R2:W5:Y:S05]  /*0800*/  @!P3 LDG.E R45, desc[UR6][R10.64] ;  /* 0x000000060a2db981 */ /* 0x00056a000c1e1900 */
[----:B------:R-:W3:Y:S01]  /*0810*/  @!P1 LDC.64 R4, c[0x0][0x398] ;  /* 0x0000e600ff049b82 */ /* 0x000ee20000000a00 */
[----:B------:R-:W-:-:S02]  /*0820*/  @!P1 IADD3 R3, PT, PT, R3, R21, RZ ;  /* 0x0000001503039210 */ /* 0x000fc40007ffe0ff */
[C---:B------:R-:W-:Y:S02]  /*0830*/  @!P1 SHF.L.U32 R31, R2.reuse, 0x1, RZ ;  /* 0x00000001021f9819 */ /* 0x040fe400000006ff */
[----:B------:R-:W-:-:S03]  /*0840*/  @!P1 SHF.L.U64.HI R28, R2, 0x1, R3 ;  /* 0x00000001021c9819 */ /* 0x000fc60000010203 */
[----:B------:R-:W4:Y:S01]  /*0850*/  @!P2 LDC.64 R2, c[0x0][0x3a0] ;  /* 0x0000e800ff02ab82 */ /* 0x000f220000000a00 */
[----:B0-----:R-:W-:Y:S02]  /*0860*/  @!P1 IADD3 R12, P6, PT, R31, R12, RZ ;  /* 0x0000000c1f0c9210 */ /* 0x001fe40007fde0ff */
[----:B------:R-:W-:Y:S02]  /*0870*/  ISETP.GE.U32.AND P0, PT, R24, UR8, PT ;  /* 0x0000000818007c0c */ /* 0x000fe4000bf06070 */
[----:B------:R-:W-:-:S03]  /*0880*/  SHF.R.S32.HI R25, RZ, 0x1f, R24 ;  /* 0x0000001fff197819 */ /* 0x000fc60000011418 */
[----:B--2---:R-:W0:Y:S01]  /*0890*/  @!P2 LDC.64 R10, c[0x0][0x398] ;  /* 0x0000e600ff0aab82 */ /* 0x004e220000000a00 */
[----:B-1----:R-:W-:Y:S01]  /*08a0*/  @!P2 IMAD R18, R19, R14, RZ ;  /* 0x0000000e1312a224 */ /* 0x002fe200078e02ff */
[----:B------:R-:W-:Y:S02]  /*08b0*/  @!P1 IADD3.X R13, PT, PT, R28, R13, RZ, P6, !PT ;  /* 0x0000000d1c0d9210 */ /* 0x000fe400037fe4ff */
[----:B------:R-:W-:Y:S02]  /*08c0*/  ISETP.GE.AND.EX P0, PT, R25, UR9, PT, P0 ;  /* 0x0000000919007c0c */ /* 0x000fe4000bf06300 */
[----:B------:R-:W-:Y:S01]  /*08d0*/  IADD3 R23, PT, PT, R17, 0xa0, RZ ;  /* 0x000000a011177810 */ /* 0x000fe20007ffe0ff */
[----:B------:R1:W5:Y:S01]  /*08e0*/  @!P1 LDG.E R44, desc[UR6][R12.64] ;  /* 0x000000060c2c9981 */ /* 0x000362000c1e1900 */
[----:B---3--:R-:W-:Y:S01]  /*08f0*/  @!P1 IADD3 R4, P6, PT, R31, R4, RZ ;  /* 0x000000041f049210 */ /* 0x008fe20007fde0ff */
[----:B------:R-:W-:Y:S01]  /*0900*/  @!P2 IMAD R31, R29, R15, R18 ;  /* 0x0000000f1d1fa224 */ /* 0x000fe200078e0212 */
[----:B------:R-:W-:-:S02]  /*0910*/  @!P2 MOV R18, R6 ;  /* 0x000000060012a202 */ /* 0x000fc40000000f00 */
[----:B------:R-:W-:Y:S02]  /*0920*/  @!P2 MOV R19, R9 ;  /* 0x000000090013a202 */ /* 0x000fe40000000f00 */
[----:B------:R-:W-:Y:S02]  /*0930*/  ISETP.GE.U32.AND P4, PT, R23, UR8, PT ;  /* 0x0000000817007c0c */ /* 0x000fe4000bf86070 */
[----:B------:R-:W-:Y:S01]  /*0940*/  SHF.R.S32.HI R22, RZ, 0x1f, R23 ;  /* 0x0000001fff167819 */ /* 0x000fe20000011417 */
[----:B------:R-:W-:Y:S01]  /*0950*/  @!P2 IMAD.WIDE.U32 R14, R29, R14, R18 ;  /* 0x0000000e1d0ea225 */ /* 0x000fe200078e0012 */
[----:B------:R-:W-:Y:S01]  /*0960*/  @!P1 IADD3.X R5, PT, PT, R28, R5, RZ, P6, !PT ;  /* 0x000000051c059210 */ /* 0x000fe200037fe4ff */
[----:B------:R-:W2:Y:S01]  /*0970*/  @!P0 LDC.64 R20, c[0x0][0x3f8] ;  /* 0x0000fe00ff148b82 */ /* 0x000ea20000000a00 */
[----:B------:R-:W-:Y:S02]  /*0980*/  ISETP.GE.AND.EX P4, PT, R22, UR9, PT, P4 ;  /* 0x0000000916007c0c */ /* 0x000fe4000bf86340 */
[----:B------:R-:W-:Y:S01]  /*0990*/  @!P2 IADD3 R29, PT, PT, R15, R31, RZ ;  /* 0x0000001f0f1da210 */ /* 0x000fe20007ffe0ff */
[----:B------:R3:W5:Y:S01]  /*09a0*/  @!P1 LDG.E R36, desc[UR6][R4.64] ;  /* 0x0000000604249981 */ /* 0x000762000c1e1900 */
[----:B------:R-:W-:-:S02]  /*09b0*/  @!P2 SHF.L.U32 R15, R14, 0x1, RZ ;  /* 0x000000010e0fa819 */ /* 0x000fc400000006ff */
[----:B------:R-:W-:Y:S01]  /*09c0*/  @!P2 SHF.L.U64.HI R28, R14, 0x1, R29 ;  /* 0x000000010e1ca819 */ /* 0x000fe2000001021d */
[----:B-1----:R-:W1:Y:S01]  /*09d0*/  @!P0 LDC.64 R12, c[0x0][0x398] ;  /* 0x0000e600ff0c8b82 */ /* 0x002e620000000a00 */
[C---:B----4-:R-:W-:Y:S02]  /*09e0*/  @!P2 IADD3 R2, P6, PT, R15.reuse, R2, RZ ;  /* 0x000000020f02a210 */ /* 0x050fe40007fde0ff */
[----:B0-----:R-:W-:Y:S02]  /*09f0*/  @!P2 IADD3 R10, P1, PT, R15, R10, RZ ;  /* 0x0000000a0f0aa210 */ /* 0x001fe40007f3e0ff */
[C---:B------:R-:W-:Y:S02]  /*0a00*/  @!P2 IADD3.X R3, PT, PT, R28.reuse, R3, RZ, P6, !PT ;  /* 0x000000031c03a210 */ /* 0x040fe400037fe4ff */
[----:B------:R-:W-:Y:S01]  /*0a10*/  @!P2 IADD3.X R11, PT, PT, R28, R11, RZ, P1, !PT ;  /* 0x0000000b1c0ba210 */ /* 0x000fe20000ffe4ff */
[----:B------:R-:W0:Y:S01]  /*0a20*/  @!P4 LDC.64 R18, c[0x0][0x3f8] ;  /* 0x0000fe00ff12cb82 */ /* 0x000e220000000a00 */
[----:B------:R-:W-:Y:S01]  /*0a30*/  IADD3 R26, PT, PT, R17, 0xc0, RZ ;  /* 0x000000c0111a7810 */ /* 0x000fe20007ffe0ff */
[----:B------:R4:W5:Y:S06]  /*0a40*/  @!P2 LDG.E R43, desc[UR6][R2.64] ;  /* 0x00000006022ba981 */ /* 0x00096c000c1e1900 */
[----:B------:R-:W1:Y:S01]  /*0a50*/  LDC.64 R28, c[0x0][0x3b8] ;  /* 0x0000ee00ff1c7b82 */ /* 0x000e620000000a00 */
[----:B------:R-:W-:Y:S01]  /*0a60*/  ISETP.GE.U32.AND P5, PT, R26, UR8, PT ;  /* 0x000000081a007c0c */ /* 0x000fe2000bfa6070 */
[----:B--2---:R-:W-:Y:S01]  /*0a70*/  @!P0 IMAD R25, R25, R20, RZ ;  /* 0x0000001419198224 */ /* 0x004fe200078e02ff */
[----:B------:R-:W-:Y:S01]  /*0a80*/  SHF.R.S32.HI R27, RZ, 0x1f, R26 ;  /* 0x0000001fff1b7819 */ /* 0x000fe2000001141a */
[----:B------:R1:W5:Y:S01]  /*0a90*/  @!P2 LDG.E R35, desc[UR6][R10.64] ;  /* 0x000000060a23a981 */ /* 0x000362000c1e1900 */
[----:B---3--:R-:W-:-:S02]  /*0aa0*/  @!P0 MOV R4, R6 ;  /* 0x0000000600048202 */ /* 0x008fc40000000f00 */
[----:B------:R-:W-:Y:S01]  /*0ab0*/  @!P0 MOV R5, R9 ;  /* 0x0000000900058202 */ /* 0x000fe20000000f00 */
[----:B------:R-:W2:Y:S01]  /*0ac0*/  @!P0 LDC.64 R14, c[0x0][0x3a0] ;  /* 0x0000e800ff0e8b82 */ /* 0x000ea20000000a00 */
[----:B------:R-:W-:Y:S01]  /*0ad0*/  ISETP.GE.AND.EX P5, PT, R27, UR9, PT, P5 ;  /* 0x000000091b007c0c */ /* 0x000fe2000bfa6350 */
[C---:B------:R-:W-:Y:S01]  /*0ae0*/  @!P0 IMAD R25, R24.reuse, R21, R25 ;  /* 0x0000001518198224 */ /* 0x040fe200078e0219 */
[----:B------:R-:W-:Y:S01]  /*0af0*/  IADD3 R17, PT, PT, R17, 0xe0, RZ ;  /* 0x000000e011117810 */ /* 0x000fe20007ffe0ff */
[----:B------:R-:W-:-:S04]  /*0b00*/  @!P0 IMAD.WIDE.U32 R20, R24, R20, R4 ;  /* 0x0000001418148225 */ /* 0x000fc800078e0004 */
[----:B------:R-:W3:Y:S01]  /*0b10*/  @!P4 LDC.64 R4, c[0x0][0x3a0] ;  /* 0x0000e800ff04cb82 */ /* 0x000ee20000000a00 */
[----:B------:R-:W-:Y:S01]  /*0b20*/  ISETP.GE.U32.AND P3, PT, R17, UR8, PT ;  /* 0x0000000811007c0c */ /* 0x000fe2000bf66070 */
[----:B0-----:R-:W-:Y:S01]  /*0b30*/  @!P4 IMAD R24, R22, R18, RZ ;  /* 0x000000121618c224 */ /* 0x001fe200078e02ff */
[----:B------:R-:W-:Y:S02]  /*0b40*/  SHF.R.S32.HI R0, RZ, 0x1f, R17 ;  /* 0x0000001fff007819 */ /* 0x000fe40000011411 */
[----:B----4-:R-:W-:Y:S02]  /*0b50*/  @!P4 MOV R2, R6 ;  /* 0x000000060002c202 */ /* 0x010fe40000000f00 */
[----:B------:R-:W-:Y:S01]  /*0b60*/  @!P4 MOV R3, R9 ;  /* 0x000000090003c202 */ /* 0x000fe20000000f00 */
[----:B-1----:R-:W-:Y:S01]  /*0b70*/  IMAD.WIDE R10, R48, 0x8, R28 ;  /* 0x00000008300a7825 */ /* 0x002fe200078e021c */
[----:B------:R-:W-:-:S03]  /*0b80*/  ISETP.GE.AND.EX P3, PT, R0, UR9, PT, P3 ;  /* 0x0000000900007c0c */ /* 0x000fc6000bf66330 */
[C---:B------:R-:W-:Y:S02]  /*0b90*/  @!P4 IMAD R31, R23.reuse, R19, R24 ;  /* 0x00000013171fc224 */ /* 0x040fe400078e0218 */
[----:B------:R-:W-:Y:S01]  /*0ba0*/  @!P4 IMAD.WIDE.U32 R18, R23, R18, R2 ;  /* 0x000000121712c225 */ /* 0x000fe200078e0002 */
[----:B------:R-:W4:Y:S01]  /*0bb0*/  LDG.E.64 R10, desc[UR6][R10.64] ;  /* 0x000000060a0a7981 */ /* 0x000f22000c1e1b00 */
[----:B------:R-:W0:Y:S01]  /*0bc0*/  @!P5 LDC.64 R2, c[0x0][0x3f8] ;  /* 0x0000fe00ff02db82 */ /* 0x000e220000000a00 */
[----:B------:R-:W-:Y:S02]  /*0bd0*/  @!P0 IADD3 R21, PT, PT, R21, R25, RZ ;  /* 0x0000001915158210 */ /* 0x000fe40007ffe0ff */
[----:B------:R-:W-:Y:S02]  /*0be0*/  @!P4 IADD3 R19, PT, PT, R19, R31, RZ ;  /* 0x0000001f1313c210 */ /* 0x000fe40007ffe0ff */
[C---:B------:R-:W-:Y:S02]  /*0bf0*/  @!P0 SHF.L.U32 R25, R20.reuse, 0x1, RZ ;  /* 0x0000000114198819 */ /* 0x040fe400000006ff */
[----:B------:R-:W-:-:S02]  /*0c00*/  @!P0 SHF.L.U64.HI R22, R20, 0x1, R21 ;  /* 0x0000000114168819 */ /* 0x000fc40000010215 */
[----:B------:R-:W-:Y:S01]  /*0c10*/  CS2R R40, SRZ ;  /* 0x0000000000287805 */ /* 0x000fe2000001ff00 */
[----:B------:R-:W1:Y:S01]  /*0c20*/  @!P4 LDC.64 R20, c[0x0][0x398] ;  /* 0x0000e600ff14cb82 */ /* 0x000e620000000a00 */
[----:B--2---:R-:W-:Y:S02]  /*0c30*/  @!P0 IADD3 R14, P6, PT, R25, R14, RZ ;  /* 0x0000000e190e8210 */ /* 0x004fe40007fde0ff */
[C---:B------:R-:W-:Y:S02]  /*0c40*/  @!P4 SHF.L.U32 R28, R18.reuse, 0x1, RZ ;  /* 0x00000001121cc819 */ /* 0x040fe400000006ff */
[----:B------:R-:W-:-:S03]  /*0c50*/  @!P4 SHF.L.U64.HI R29, R18, 0x1, R19 ;  /* 0x00000001121dc819 */ /* 0x000fc60000010213 */
[----:B------:R-:W2:Y:S01]  /*0c60*/  @!P3 LDC.64 R18, c[0x0][0x3f8] ;  /* 0x0000fe00ff12bb82 */ /* 0x000ea20000000a00 */
[----:B------:R-:W-:Y:S02]  /*0c70*/  @!P0 IADD3.X R15, PT, PT, R22, R15, RZ, P6, !PT ;  /* 0x0000000f160f8210 */ /* 0x000fe400037fe4ff */
[----:B---3--:R-:W-:Y:S02]  /*0c80*/  @!P4 IADD3 R4, P6, PT, R28, R4, RZ ;  /* 0x000000041c04c210 */ /* 0x008fe40007fde0ff */
[----:B------:R-:W-:Y:S01]  /*0c90*/  ISETP.NE.AND P1, PT, RZ, UR4, PT ;  /* 0x00000004ff007c0c */ /* 0x000fe2000bf25270 */
[----:B------:R-:W5:Y:S01]  /*0ca0*/  @!P0 LDG.E R42, desc[UR6][R14.64] ;  /* 0x000000060e2a8981 */ /* 0x000f62000c1e1900 */
[----:B------:R-:W-:Y:S01]  /*0cb0*/  @!P4 IADD3.X R5, PT, PT, R29, R5, RZ, P6, !PT ;  /* 0x000000051d05c210 */ /* 0x000fe200037fe4ff */
[----:B0-----:R-:W-:Y:S01]  /*0cc0*/  @!P5 IMAD R27, R27, R2, RZ ;  /* 0x000000021b1bd224 */ /* 0x001fe200078e02ff */
[----:B------:R-:W-:Y:S01]  /*0cd0*/  @!P0 IADD3 R12, P2, PT, R25, R12, RZ ;  /* 0x0000000c190c8210 */ /* 0x000fe20007f5e0ff */
[----:B------:R-:W0:Y:S02]  /*0ce0*/  LDC.64 R30, c[0x0][0x3a8] ;  /* 0x0000ea00ff1e7b82 */ /* 0x000e240000000a00 */
[----:B------:R3:W5:Y:S01]  /*0cf0*/  @!P4 LDG.E R41, desc[UR6][R4.64] ;  /* 0x000000060429c981 */ /* 0x000762000c1e1900 */
[----:B------:R-:W-:Y:S01]  /*0d00*/  @!P0 IADD3.X R13, PT, PT, R22, R13, RZ, P2, !PT ;  /* 0x0000000d160d8210 */ /* 0x000fe200017fe4ff */
[----:B------:R-:W-:-:S04]  /*0d10*/  @!P5 IMAD R27, R26, R3, R27 ;  /* 0x000000031a1bd224 */ /* 0x000fc800078e021b */
[----:B------:R-:W0:Y:S01]  /*0d20*/  @!P5 LDC.64 R22, c[0x0][0x3a0] ;  /* 0x0000e800ff16db82 */ /* 0x000e220000000a00 */
[----:B------:R2:W5:Y:S01]  /*0d30*/  @!P0 LDG.E R34, desc[UR6][R12.64] ;  /* 0x000000060c228981 */ /* 0x000562000c1e1900 */
[----:B---3--:R-:W-:Y:S02]  /*0d40*/  @!P5 MOV R4, R6 ;  /* 0x000000060004d202 */ /* 0x008fe40000000f00 */
[----:B------:R-:W-:-:S04]  /*0d50*/  @!P5 MOV R5, R9 ;  /* 0x000000090005d202 */ /* 0x000fc80000000f00 */
[----:B------:R-:W3:Y:S01]  /*0d60*/  @P1 LDC.64 R24, c[0x0][0x3b0] ;  /* 0x0000ec00ff181b82 */ /* 0x000ee20000000a00 */
[----:B------:R-:W-:Y:S01]  /*0d70*/  @!P5 IMAD.WIDE.U32 R2, R26, R2, R4 ;  /* 0x000000021a02d225 */ /* 0x000fe200078e0004 */
[----:B-1----:R-:W-:-:S06]  /*0d80*/  @!P4 IADD3 R20, P0, PT, R28, R20, RZ ;  /* 0x000000141c14c210 */ /* 0x002fcc0007f1e0ff */
[----:B------:R-:W1:Y:S01]  /*0d90*/  @!P5 LDC.64 R4, c[0x0][0x398] ;  /* 0x0000e600ff04db82 */ /* 0x000e620000000a00 */
[----:B------:R-:W-:Y:S01]  /*0da0*/  @!P5 IADD3 R27, PT, PT, R3, R27, RZ ;  /* 0x0000001b031bd210 */ /* 0x000fe20007ffe0ff */
[----:B--2---:R-:W-:-:S06]  /*0db0*/  @!P3 IMAD R26, R0, R18, RZ ;  /* 0x00000012001ab224 */ /* 0x004fcc00078e02ff */
[----:B------:R-:W2:Y:S01]  /*0dc0*/  @!P3 LDC.64 R12, c[0x0][0x3a0] ;  /* 0x0000e800ff0cbb82 */ /* 0x000ea20000000a00 */
[----:B------:R-:W-:-:S07]  /*0dd0*/  @!P4 IADD3.X R21, PT, PT, R29, R21, RZ, P0, !PT ;  /* 0x000000151d15c210 */ /* 0x000fce00007fe4ff */
[----:B------:R-:W2:Y:S01]  /*0de0*/  @!P3 LDC.64 R14, c[0x0][0x398] ;  /* 0x0000e600ff0ebb82 */ /* 0x000ea20000000a00 */
[C---:B------:R-:W-:Y:S01]  /*0df0*/  @!P5 SHF.L.U64.HI R0, R2.reuse, 0x1, R27 ;  /* 0x000000010200d819 */ /* 0x040fe2000001021b */
[----:B------:R-:W-:Y:S01]  /*0e00*/  @!P3 IMAD R29, R17, R19, R26 ;  /* 0x00000013111db224 */ /* 0x000fe200078e021a */
[----:B------:R-:W-:Y:S02]  /*0e10*/  @!P3 MOV R26, R6 ;  /* 0x00000006001ab202 */ /* 0x000fe40000000f00 */
[----:B------:R-:W-:Y:S02]  /*0e20*/  @!P3 MOV R27, R9 ;  /* 0x00000009001bb202 */ /* 0x000fe40000000f00 */
[----:B------:R-:W-:Y:S01]  /*0e30*/  LOP3.LUT R51, R53, 0xffff, RZ, 0xc0, !PT ;  /* 0x0000ffff35337812 */ /* 0x000fe200078ec0ff */
[----:B------:R-:W-:Y:S01]  /*0e40*/  @!P3 IMAD.WIDE.U32 R18, R17, R18, R26 ;  /* 0x000000121112b225 */ /* 0x000fe200078e001a */
[----:B------:R-:W-:Y:S02]  /*0e50*/  @!P5 SHF.L.U32 R28, R2, 0x1, RZ ;  /* 0x00000001021cd819 */ /* 0x000fe400000006ff */
[----:B------:R-:W-:Y:S01]  /*0e60*/  CS2R R32, SRZ ;  /* 0x0000000000207805 */ /* 0x000fe2000001ff00 */
[----:B------:R-:W-:Y:S01]  /*0e70*/  IMAD R3, R16, 0x18, R51 ;  /* 0x0000001810037824 */ /* 0x000fe200078e0233 */
[----:B------:R-:W-:-:S02]  /*0e80*/  @!P3 IADD3 R29, PT, PT, R19, R29, RZ ;  /* 0x0000001d131db210 */ /* 0x000fc40007ffe0ff */
[----:B0-----:R-:W-:Y:S02]  /*0e90*/  @!P5 IADD3 R22, P0, PT, R28, R22, RZ ;  /* 0x000000161c16d210 */ /* 0x001fe40007f1e0ff */
[C---:B------:R-:W-:Y:S01]  /*0ea0*/  @!P3 SHF.L.U32 R17, R18.reuse, 0x1, RZ ;  /* 0x000000011211b819 */ /* 0x040fe200000006ff */
[C---:B---3--:R-:W-:Y:S01]  /*0eb0*/  @P1 IMAD.WIDE R24, R3.reuse, 0x2, R24 ;  /* 0x0000000203181825 */ /* 0x048fe200078e0218 */
[----:B------:R-:W-:Y:S01]  /*0ec0*/  @!P3 SHF.L.U64.HI R26, R18, 0x1, R29 ;  /* 0x00000001121ab819 */ /* 0x000fe2000001021d */
[----:B------:R0:W5:Y:S01]  /*0ed0*/  @!P4 LDG.E R33, desc[UR6][R20.64] ;  /* 0x000000061421c981 */ /* 0x000162000c1e1900 */
[----:B------:R-:W-:Y:S01]  /*0ee0*/  @!P5 IADD3.X R23, PT, PT, R0, R23, RZ, P0, !PT ;  /* 0x000000170017d210 */ /* 0x000fe200007fe4ff */
[----:B------:R-:W-:Y:S01]  /*0ef0*/  IMAD.WIDE R18, R3, 0x2, R30 ;  /* 0x0000000203127825 */ /* 0x000fe200078e021e */
[----:B-1----:R-:W-:Y:S01]  /*0f00*/  @!P5 IADD3 R4, P0, PT, R28, R4, RZ ;  /* 0x000000041c04d210 */ /* 0x002fe20007f1e0ff */
[----:B------:R-:W3:Y:S01]  /*0f10*/  @P1 LDG.E.U16 R2, desc[UR6][R24.64] ;  /* 0x0000000618021981 */ /* 0x000ee2000c1e1500 */
[----:B--2---:R-:W-:-:S02]  /*0f20*/  @!P3 IADD3 R12, P2, PT, R17, R12, RZ ;  /* 0x0000000c110cb210 */ /* 0x004fc40007f5e0ff */
[----:B------:R-:W-:Y:S02]  /*0f30*/  @!P3 IADD3 R14, P4, PT, R17, R14, RZ ;  /* 0x0000000e110eb210 */ /* 0x000fe40007f9e0ff */
[----:B------:R-:W-:Y:S02]  /*0f40*/  CS2R R30, SRZ ;  /* 0x00000000001e7805 */ /* 0x000fe4000001ff00 */
[----:B------:R-:W-:Y:S01]  /*0f50*/  @!P5 IADD3.X R5, PT, PT, R0, R5, RZ, P0, !PT ;  /* 0x000000050005d210 */ /* 0x000fe200007fe4ff */
[----:B------:R-:W2:Y:S01]  /*0f60*/  LDG.E.U16 R3, desc[UR6][R18.64] ;  /* 0x0000000612037981 */ /* 0x000ea2000c1e1500 */
[C---:B------:R-:W-:Y:S02]  /*0f70*/  @!P3 IADD3.X R13, PT, PT, R26.reuse, R13, RZ, P2, !PT ;  /* 0x0000000d1a0db210 */ /* 0x040fe400017fe4ff */
[----:B------:R-:W-:Y:S01]  /*0f80*/  @!P3 IADD3.X R15, PT, PT, R26, R15, RZ, P4, !PT ;  /* 0x0000000f1a0fb210 */ /* 0x000fe200027fe4ff */
[----:B------:R-:W2:Y:S04]  /*0f90*/  @P1 LDG.E.U16 R24, desc[UR6][R24.64+0x2] ;  /* 0x0000020618181981 */ /* 0x000ea8000c1e1500 */
[----:B------:R-:W2:Y:S04]  /*0fa0*/  LDG.E.U16 R20, desc[UR6][R18.64+0x2] ;  /* 0x0000020612147981 */ /* 0x000ea8000c1e1500 */
[----:B------:R0:W5:Y:S04]  /*0fb0*/  @!P5 LDG.E R40, desc[UR6][R22.64] ;  /* 0x000000061628d981 */ /* 0x000168000c1e1900 */
[----:B------:R0:W5:Y:S04]  /*0fc0*/  @!P5 LDG.E R32, desc[UR6][R4.64] ;  /* 0x000000060420d981 */ /* 0x000168000c1e1900 */
[----:B------:R0:W5:Y:S04]  /*0fd0*/  @!P3 LDG.E R39, desc[UR6][R12.64] ;  /* 0x000000060c27b981 */ /* 0x000168000c1e1900 */
[----:B------:R0:W5:Y:S01]  /*0fe0*/  @!P3 LDG.E R31, desc[UR6][R14.64] ;  /* 0x000000060e1fb981 */ /* 0x000162000c1e1900 */
[----:B------:R-:W-:Y:S01]  /*0ff0*/  UISETP.NE.AND UP0, UPT, UR4, URZ, UPT ;  /* 0x000000ff0400728c */ /* 0x000fe2000bf05270 */
[----:B----4-:R-:W-:-:S05]  /*1000*/  FFMA.FTZ R0, -R10, R10, R11 ;  /* 0x0000000a0a007223 */ /* 0x010fca000001010b */
[----:B------:R-:W-:-:S13]  /*1010*/  FSETP.GTU.FTZ.AND P0, PT, R0, RZ, PT ;  /* 0x000000ff0000720b */ /* 0x000fda0003f1c000 */
[----:B------:R-:W1:Y:S01]  /*1020*/  @P0 LDC R17, c[0x0][0x3c0] ;  /* 0x0000f000ff110b82 */ /* 0x000e620000000800 */
[----:B------:R-:W-:Y:S01]  /*1030*/  MOV R11, RZ ;  /* 0x000000ff000b7202 */ /* 0x000fe20000000f00 */
[----:B-1----:R-:W-:Y:S01]  /*1040*/  @P0 FADD.FTZ R17, R0, R17 ;  /* 0x0000001100110221 */ /* 0x002fe20000010000 */
[----:B------:R-:W-:-:S06]  /*1050*/  MOV R0, 0x3f800000 ;  /* 0x3f80000000007802 */ /* 0x000fcc0000000f00 */
[----:B------:R0:W1:Y:S01]  /*1060*/  @P0 MUFU.RSQ R0, R17 ;  /* 0x0000001100000308 */ /* 0x0000620000001400 */
[----:B---3--:R-:W-:Y:S02]  /*1070*/  @P1 SHF.L.U32 R30, R2, 0x10, RZ ;  /* 0x00000010021e1819 */ /* 0x008fe400000006ff */
[----:B--2---:R-:W-:Y:S02]  /*1080*/  SHF.L.U32 R2, R3, 0x10, RZ ;  /* 0x0000001003027819 */ /* 0x004fe400000006ff */
[----:B------:R-:W-:Y:S02]  /*1090*/  @P1 SHF.L.U32 R11, R24, 0x10, RZ ;  /* 0x00000010180b1819 */ /* 0x000fe400000006ff */
[----:B------:R-:W-:Y:S01]  /*10a0*/  SHF.L.U32 R3, R20, 0x10, RZ ;  /* 0x0000001014037819 */ /* 0x000fe200000006ff */
[----:B01----:R-:W-:Y:S06]  /*10b0*/  BRA.U UP0, `(.L_x_905) ;  /* 0x0000000900447547 */ /* 0x003fec000b800000 */
[--C-:B-----5:R-:W-:Y:S02]  /*10c0*/  HADD2.F32 R13, -RZ, R46.reuse.H0_H0 ;  /* 0x2000002eff0d7230 */ /* 0x120fe40000004100 */
[----:B------:R-:W-:Y:S02]  /*10d0*/  HADD2.F32 R19, -RZ, R45.H0_H0 ;  /* 0x2000002dff137230 */ /* 0x000fe40000004100 */
[----:B------:R-:W-:Y:S02]  /*10e0*/  HADD2.F32 R17, -RZ, R46.H1_H1 ;  /* 0x3000002eff117230 */ /* 0x000fe40000004100 */
[C---:B------:R-:W-:Y:S01]  /*10f0*/  FADD.FTZ R13, -R10.reuse, R13 ;  /* 0x0000000d0a0d7221 */ /* 0x040fe20000010100 */
[--C-:B------:R-:W-:Y:S02]  /*1100*/  HADD2.F32 R5, -RZ, R38.reuse.H0_H0 ;  /* 0x20000026ff057230 */ /* 0x100fe40000004100 */
[----:B------:R-:W-:Y:S01]  /*1110*/  FADD.FTZ R21, -R10, R19 ;  /* 0x000000130a157221 */ /* 0x000fe20000010100 */
[----:B------:R-:W-:-:S02]  /*1120*/  HADD2.F32 R4, -RZ, R38.H1_H1 ;  /* 0x30000026ff047230 */ /* 0x000fc40000004100 */
[----:B------:R-:W-:Y:S01]  /*1130*/  FADD.FTZ R17, -R10, R17 ;  /* 0x000000110a117221 */ /* 0x000fe20000010100 */
[----:B------:R-:W-:Y:S01]  /*1140*/  FMUL.FTZ R12, R13, R0 ;  /* 0x000000000d0c7220 */ /* 0x000fe20000410000 */
[----:B------:R-:W-:Y:S01]  /*1150*/  FMUL.FTZ R19, R2, R5 ;  /* 0x0000000502137220 */ /* 0x000fe20000410000 */
[----:B------:R-:W-:Y:S02]  /*1160*/  HADD2.F32 R15, -RZ, R37.H0_H0 ;  /* 0x20000025ff0f7230 */ /* 0x000fe40000004100 */
[----:B------:R-:W-:Y:S01]  /*1170*/  FMUL.FTZ R14, R3, R4 ;  /* 0x00000004030e7220 */ /* 0x000fe20000410000 */
[----:B------:R-:W-:Y:S01]  /*1180*/  FMUL.FTZ R13, R17, R0 ;  /* 0x00000000110d7220 */ /* 0x000fe20000410000 */
[----:B------:R-:W-:Y:S01]  /*1190*/  FFMA.FTZ R18, R12, R19, RZ ;  /* 0x000000130c127223 */ /* 0x000fe200000100ff */
[----:B------:R-:W-:Y:S01]  /*11a0*/  FADD.FTZ R17, RZ, R19 ;  /* 0x00000013ff117221 */ /* 0x000fe20000010000 */
[----:B------:R-:W-:Y:S01]  /*11b0*/  FFMA.FTZ R20, R5, R12, RZ ;  /* 0x0000000c05147223 */ /* 0x000fe200000100ff */
[----:B------:R-:W-:Y:S01]  /*11c0*/  FADD.FTZ R22, RZ, R5 ;  /* 0x00000005ff167221 */ /* 0x000fe20000010000 */
[----:B------:R-:W-:Y:S01]  /*11d0*/  FMUL.FTZ R21, R21, R0 ;  /* 0x0000000015157220 */ /* 0x000fe20000410000 */
[----:B------:R-:W-:Y:S01]  /*11e0*/  FFMA.FTZ R18, R13, R14, R18 ;  /* 0x0000000e0d127223 */ /* 0x000fe20000010012 */
[----:B------:R-:W-:Y:S01]  /*11f0*/  FMUL.FTZ R19, R2, R15 ;  /* 0x0000000f02137220 */ /* 0x000fe20000410000 */
[----:B------:R-:W-:Y:S01]  /*1200*/  FADD.FTZ R12, R14, R17 ;  /* 0x000000110e0c7221 */ /* 0x000fe20000010000 */
[C---:B------:R-:W-:Y:S01]  /*1210*/  FADD.FTZ R14, R15.reuse, R22 ;  /* 0x000000160f0e7221 */ /* 0x040fe20000010000 */
[----:B------:R-:W-:Y:S01]  /*1220*/  FFMA.FTZ R5, R15, R21, R20 ;  /* 0x000000150f057223 */ /* 0x000fe20000010014 */
[----:B------:R-:W-:Y:S01]  /*1230*/  FFMA.FTZ R15, R21, R19, R18 ;  /* 0x00000013150f7223 */ /* 0x000fe20000010012 */
[----:B------:R-:W-:-:S02]  /*1240*/  HADD2.F32 R21, -RZ, R44.H0_H0 ;  /* 0x2000002cff157230 */ /* 0x000fc40000004100 */
[----:B------:R-:W-:Y:S01]  /*1250*/  FADD.FTZ R12, R12, R19 ;  /* 0x000000130c0c7221 */ /* 0x000fe20000010000 */
[----:B------:R-:W-:Y:S02]  /*1260*/  HADD2.F32 R17, -RZ, R45.H1_H1 ;  /* 0x3000002dff117230 */ /* 0x000fe40000004100 */
[----:B------:R-:W-:Y:S01]  /*1270*/  FADD.FTZ R19, RZ, R4 ;  /* 0x00000004ff137221 */ /* 0x000fe20000010000 */
[----:B------:R-:W-:Y:S02]  /*1280*/  HADD2.F32 R20, -RZ, R37.H1_H1 ;  /* 0x30000025ff147230 */ /* 0x000fe40000004100 */
[----:B------:R-:W-:Y:S01]  /*1290*/  FADD.FTZ R21, -R10, R21 ;  /* 0x000000150a157221 */ /* 0x000fe20000010100 */
[----:B------:R-:W-:Y:S01]  /*12a0*/  FFMA.FTZ R13, R4, R13, RZ ;  /* 0x0000000d040d7223 */ /* 0x000fe200000100ff */
[----:B------:R-:W-:Y:S01]  /*12b0*/  FADD.FTZ R17, -R10, R17 ;  /* 0x000000110a117221 */ /* 0x000fe20000010100 */
[----:B------:R-:W-:Y:S02]  /*12c0*/  HADD2.F32 R18, -RZ, R36.H0_H0 ;  /* 0x20000024ff127230 */ /* 0x000fe40000004100 */
[----:B------:R-:W-:Y:S01]  /*12d0*/  FADD.FTZ R4, R20, R19 ;  /* 0x0000001314047221 */ /* 0x000fe20000010000 */
[-C--:B------:R-:W-:Y:S01]  /*12e0*/  FMUL.FTZ R19, R21, R0.reuse ;  /* 0x0000000015137220 */ /* 0x080fe20000410000 */
[----:B------:R-:W-:Y:S01]  /*12f0*/  FMUL.FTZ R22, R17, R0 ;  /* 0x0000000011167220 */ /* 0x000fe20000410000 */
[----:B------:R-:W-:-:S02]  /*1300*/  HADD2.F32 R17, -RZ, R44.H1_H1 ;  /* 0x3000002cff117230 */ /* 0x000fc40000004100 */
[----:B------:R-:W-:Y:S01]  /*1310*/  FMUL.FTZ R21, R3, R20 ;  /* 0x0000001403157220 */ /* 0x000fe20000410000 */
[----:B------:R-:W-:Y:S01]  /*1320*/  FADD.FTZ R14, R14, R18 ;  /* 0x000000120e0e7221 */ /* 0x000fe20000010000 */
[----:B------:R-:W-:Y:S01]  /*1330*/  FFMA.FTZ R5, R18, R19, R5 ;  /* 0x0000001312057223 */ /* 0x000fe20000010005 */
[----:B------:R-:W-:Y:S01]  /*1340*/  FMUL.FTZ R23, R2, R18 ;  /* 0x0000001202177220 */ /* 0x000fe20000410000 */
[----:B------:R-:W-:Y:S01]  /*1350*/  FFMA.FTZ R13, R20, R22, R13 ;  /* 0x00000016140d7223 */ /* 0x000fe2000001000d */
[----:B------:R-:W-:Y:S02]  /*1360*/  HADD2.F32 R18, -RZ, R36.H1_H1 ;  /* 0x30000024ff127230 */ /* 0x000fe40000004100 */
[----:B------:R-:W-:Y:S01]  /*1370*/  FADD.FTZ R12, R21, R12 ;  /* 0x0000000c150c7221 */ /* 0x000fe20000010000 */
[----:B------:R-:W-:Y:S01]  /*1380*/  FFMA.FTZ R22, R22, R21, R15 ;  /* 0x0000001516167223 */ /* 0x000fe2000001000f */
[----:B------:R-:W-:Y:S01]  /*1390*/  FADD.FTZ R17, -R10, R17 ;  /* 0x000000110a117221 */ /* 0x000fe20000010100 */
[----:B------:R-:W-:-:S02]  /*13a0*/  HADD2.F32 R21, -RZ, R43.H1_H1 ;  /* 0x3000002bff157230 */ /* 0x000fc40000004100 */
[----:B------:R-:W-:Y:S01]  /*13b0*/  FADD.FTZ R15, R12, R23 ;  /* 0x000000170c0f7221 */ /* 0x000fe20000010000 */
[----:B------:R-:W-:Y:S01]  /*13c0*/  FFMA.FTZ R22, R19, R23, R22 ;  /* 0x0000001713167223 */ /* 0x000fe20000010016 */
[----:B------:R-:W-:Y:S01]  /*13d0*/  FMUL.FTZ R20, R3, R18 ;  /* 0x0000001203147220 */ /* 0x000fe20000410000 */
[----:B------:R-:W-:Y:S01]  /*13e0*/  FMUL.FTZ R17, R17, R0 ;  /* 0x0000000011117220 */ /* 0x000fe20000410000 */
[----:B------:R-:W-:Y:S02]  /*13f0*/  HADD2.F32 R19, -RZ, R43.H0_H0 ;  /* 0x2000002bff137230 */ /* 0x000fe40000004100 */
[----:B------:R-:W-:Y:S01]  /*1400*/  FADD.FTZ R21, -R10, R21 ;  /* 0x000000150a157221 */ /* 0x000fe20000010100 */
[----:B------:R-:W-:Y:S01]  /*1410*/  FADD.FTZ R12, R20, R15 ;  /* 0x0000000f140c7221 */ /* 0x000fe20000010000 */
[----:B------:R-:W-:Y:S01]  /*1420*/  FFMA.FTZ R15, R17, R20, R22 ;  /* 0x00000014110f7223 */ /* 0x000fe20000010016 */
[--C-:B------:R-:W-:Y:S02]  /*1430*/  HADD2.F32 R20, -RZ, R35.reuse.H0_H0 ;  /* 0x20000023ff147230 */ /* 0x100fe40000004100 */
[----:B------:R-:W-:Y:S01]  /*1440*/  FADD.FTZ R19, -R10, R19 ;  /* 0x000000130a137221 */ /* 0x000fe20000010100 */
[----:B------:R-:W-:Y:S01]  /*1450*/  FFMA.FTZ R13, R18, R17, R13 ;  /* 0x00000011120d7223 */ /* 0x000fe2000001000d */
[----:B------:R-:W-:-:S02]  /*1460*/  HADD2.F32 R22, -RZ, R35.H1_H1 ;  /* 0x30000023ff167230 */ /* 0x000fc40000004100 */
[----:B------:R-:W-:Y:S01]  /*1470*/  FADD.FTZ R4, R4, R18 ;  /* 0x0000001204047221 */ /* 0x000fe20000010000 */
[----:B------:R-:W-:Y:S01]  /*1480*/  FMUL.FTZ R24, R19, R0 ;  /* 0x0000000013187220 */ /* 0x000fe20000410000 */
[----:B------:R-:W-:Y:S02]  /*1490*/  HADD2.F32 R17, -RZ, R42.H0_H0 ;  /* 0x2000002aff117230 */ /* 0x000fe40000004100 */
[----:B------:R-:W-:Y:S01]  /*14a0*/  FMUL.FTZ R19, R2, R20 ;  /* 0x0000001402137220 */ /* 0x000fe20000410000 */
[----:B------:R-:W-:Y:S01]  /*14b0*/  FMUL.FTZ R18, R21, R0 ;  /* 0x0000000015127220 */ /* 0x000fe20000410000 */
[----:B------:R-:W-:Y:S01]  /*14c0*/  FMUL.FTZ R21, R3, R22 ;  /* 0x0000001603157220 */ /* 0x000fe20000410000 */
[----:B------:R-:W-:Y:S01]  /*14d0*/  FADD.FTZ R14, R14, R20 ;  /* 0x000000140e0e7221 */ /* 0x000fe20000010000 */
[----:B------:R-:W-:Y:S01]  /*14e0*/  FFMA.FTZ R15, R24, R19, R15 ;  /* 0x00000013180f7223 */ /* 0x000fe2000001000f */
[----:B------:R-:W-:Y:S01]  /*14f0*/  FADD.FTZ R17, -R10, R17 ;  /* 0x000000110a117221 */ /* 0x000fe20000010100 */
[----:B------:R-:W-:Y:S01]  /*1500*/  FADD.FTZ R12, R12, R19 ;  /* 0x000000130c0c7221 */ /* 0x000fe20000010000 */
[----:B------:R-:W-:Y:S01]  /*1510*/  FFMA.FTZ R13, R22, R18, R13 ;  /* 0x00000012160d7223 */ /* 0x000fe2000001000d */
[----:B------:R-:W-:Y:S01]  /*1520*/  FFMA.FTZ R15, R18, R21, R15 ;  /* 0x00000015120f7223 */ /* 0x000fe2000001000f */
[----:B------:R-:W-:Y:S01]  /*1530*/  FFMA.FTZ R5, R20, R24, R5 ;  /* 0x0000001814057223 */ /* 0x000fe20000010005 */
[----:B------:R-:W-:Y:S01]  /*1540*/  FMUL.FTZ R18, R17, R0 ;  /* 0x0000000011127220 */ /* 0x000fe20000410000 */
[----:B------:R-:W-:-:S02]  /*1550*/  HADD2.F32 R20, -RZ, R34.H0_H0 ;  /* 0x20000022ff147230 */ /* 0x000fc40000004100 */
[----:B------:R-:W-:Y:S01]  /*1560*/  FADD.FTZ R12, R21, R12 ;  /* 0x0000000c150c7221 */ /* 0x000fe20000010000 */
[----:B------:R-:W-:Y:S02]  /*1570*/  HADD2.F32 R17, -RZ, R42.H1_H1 ;  /* 0x3000002aff117230 */ /* 0x000fe40000004100 */
[----:B------:R-:W-:Y:S01]  /*1580*/  FADD.FTZ R4, R4, R22 ;  /* 0x0000001604047221 */ /* 0x000fe20000010000 */
[----:B------:R-:W-:Y:S02]  /*1590*/  HADD2.F32 R21, -RZ, R41.H0_H0 ;  /* 0x20000029ff157230 */ /* 0x000fe40000004100 */
[----:B------:R-:W-:Y:S01]  /*15a0*/  FMUL.FTZ R19, R2, R20 ;  /* 0x0000001402137220 */ /* 0x000fe20000410000 */
[----:B------:R-:W-:Y:S02]  /*15b0*/  HADD2.F32 R22, -RZ, R34.H1_H1 ;  /* 0x30000022ff167230 */ /* 0x000fe40000004100 */
[----:B------:R-:W-:Y:S01]  /*15c0*/  FADD.FTZ R17, -R10, R17 ;  /* 0x000000110a117221 */ /* 0x000fe20000010100 */
[----:B------:R-:W-:Y:S01]  /*15d0*/  FADD.FTZ R14, R14, R20 ;  /* 0x000000140e0e7221 */ /* 0x000fe20000010000 */
[----:B------:R-:W-:Y:S01]  /*15e0*/  FADD.FTZ R23, -R10, R21 ;  /* 0x000000150a177221 */ /* 0x000fe20000010100 */
[----:B------:R-:W-:Y:S01]  /*15f0*/  FFMA.FTZ R5, R20, R18, R5 ;  /* 0x0000001214057223 */ /* 0x000fe20000010005 */
[----:B------:R-:W-:Y:S01]  /*1600*/  FADD.FTZ R12, R12, R19 ;  /* 0x000000130c0c7221 */ /* 0x000fe20000010000 */
[----:B------:R-:W-:Y:S01]  /*1610*/  FFMA.FTZ R15, R18, R19, R15 ;  /* 0x00000013120f7223 */ /* 0x000fe2000001000f */
[----:B------:R-:W-:-:S02]  /*1620*/  HADD2.F32 R21, -RZ, R33.H0_H0 ;  /* 0x20000021ff157230 */ /* 0x000fc40000004100 */
[-C--:B------:R-:W-:Y:S01]  /*1630*/  FMUL.FTZ R20, R17, R0.reuse ;  /* 0x0000000011147220 */ /* 0x080fe20000410000 */
[----:B------:R-:W-:Y:S02]  /*1640*/  HADD2.F32 R19, -RZ, R41.H1_H1 ;  /* 0x30000029ff137230 */ /* 0x000fe40000004100 */
[----:B------:R-:W-:Y:S01]  /*1650*/  FMUL.FTZ R18, R23, R0 ;  /* 0x0000000017127220 */ /* 0x000fe20000410000 */
[----:B------:R-:W-:Y:S01]  /*1660*/  FMUL.FTZ R17, R3, R22 ;  /* 0x0000001603117220 */ /* 0x000fe20000410000 */
[----:B------:R-:W-:Y:S01]  /*1670*/  FADD.FTZ R4, R4, R22 ;  /* 0x0000001604047221 */ /* 0x000fe20000010000 */
[----:B------:R-:W-:Y:S01]  /*1680*/  FFMA.FTZ R13, R22, R20, R13 ;  /* 0x00000014160d7223 */ /* 0x000fe2000001000d */
[----:B------:R-:W-:Y:S01]  /*1690*/  FADD.FTZ R14, R14, R21 ;  /* 0x000000150e0e7221 */ /* 0x000fe20000010000 */
[----:B------:R-:W-:Y:S01]  /*16a0*/  FFMA.FTZ R5, R21, R18, R5 ;  /* 0x0000001215057223 */ /* 0x000fe20000010005 */
[----:B------:R-:W-:Y:S01]  /*16b0*/  FMUL.FTZ R22, R2, R21 ;  /* 0x0000001502167220 */ /* 0x000fe20000410000 */
[----:B------:R-:W-:Y:S01]  /*16c0*/  FADD.FTZ R21, -R10, R19 ;  /* 0x000000130a157221 */ /* 0x000fe20000010100 */
[----:B------:R-:W-:Y:S01]  /*16d0*/  FFMA.FTZ R15, R20, R17, R15 ;  /* 0x00000011140f7223 */ /* 0x000fe2000001000f */
[----:B------:R-:W-:Y:S01]  /*16e0*/  FADD.FTZ R19, R17, R12 ;  /* 0x0000000c11137221 */ /* 0x000fe20000010000 */
[----:B------:R-:W-:-:S02]  /*16f0*/  HADD2.F32 R20, -RZ, R33.H1_H1 ;  /* 0x30000021ff147230 */ /* 0x000fc40000004100 */
[----:B------:R-:W-:Y:S01]  /*1700*/  FMUL.FTZ R12, R21, R0 ;  /* 0x00000000150c7220 */ /* 0x000fe20000410000 */
[----:B------:R-:W-:Y:S01]  /*1710*/  FFMA.FTZ R17, R18, R22, R15 ;  /* 0x0000001612117223 */ /* 0x000fe2000001000f */
[----:B------:R-:W-:Y:S01]  /*1720*/  FADD.FTZ R24, R19, R22 ;  /* 0x0000001613187221 */ /* 0x000fe20000010000 */
[----:B------:R-:W-:Y:S02]  /*1730*/  HADD2.F32 R19, -RZ, R40.H0_H0 ;  /* 0x20000028ff137230 */ /* 0x000fe40000004100 */
[----:B------:R-:W-:Y:S01]  /*1740*/  FMUL.FTZ R15, R3, R20 ;  /* 0x00000014030f7220 */ /* 0x000fe20000410000 */
[----:B------:R-:W-:Y:S02]  /*1750*/  HADD2.F32 R18, -RZ, R32.H0_H0 ;  /* 0x20000020ff127230 */ /* 0x000fe40000004100 */
[----:B------:R-:W-:Y:S01]  /*1760*/  FFMA.FTZ R13, R20, R12, R13 ;  /* 0x0000000c140d7223 */ /* 0x000fe2000001000d */
[----:B------:R-:W-:Y:S02]  /*1770*/  HADD2.F32 R21, -RZ, R40.H1_H1 ;  /* 0x30000028ff157230 */ /* 0x000fe40000004100 */
[----:B------:R-:W-:Y:S01]  /*1780*/  FFMA.FTZ R17, R12, R15, R17 ;  /* 0x0000000f0c117223 */ /* 0x000fe20000010011 */
[----:B------:R-:W-:Y:S01]  /*1790*/  FADD.FTZ R19, -R10, R19 ;  /* 0x000000130a137221 */ /* 0x000fe20000010100 */
[----:B------:R-:W-:-:S02]  /*17a0*/  HADD2.F32 R12, -RZ, R32.H1_H1 ;  /* 0x30000020ff0c7230 */ /* 0x000fc40000004100 */
[----:B------:R-:W-:Y:S01]  /*17b0*/  FADD.FTZ R24, R15, R24 ;  /* 0x000000180f187221 */ /* 0x000fe20000010000 */
[----:B------:R-:W-:Y:S01]  /*17c0*/  FMUL.FTZ R23, R2, R18 ;  /* 0x0000001202177220 */ /* 0x000fe20000410000 */
[----:B------:R-:W-:Y:S01]  /*17d0*/  FADD.FTZ R4, R4, R20 ;  /* 0x0000001404047221 */ /* 0x000fe20000010000 */
[----:B------:R-:W-:Y:S01]  /*17e0*/  FMUL.FTZ R20, R19, R0 ;  /* 0x0000000013147220 */ /* 0x000fe20000410000 */
[----:B------:R-:W-:Y:S01]  /*17f0*/  FADD.FTZ R15, -R10, R21 ;  /* 0x000000150a0f7221 */ /* 0x000fe20000010100 */
[----:B------:R-:W-:Y:S01]  /*1800*/  FADD.FTZ R19, R24, R23 ;  /* 0x0000001718137221 */ /* 0x000fe20000010000 */
[----:B------:R-:W-:Y:S02]  /*1810*/  HADD2.F32 R21, -RZ, R39.H0_H0 ;  /* 0x20000027ff157230 */ /* 0x000fe40000004100 */
[----:B------:R-:W-:Y:S01]  /*1820*/  FMUL.FTZ R22, R3, R12 ;  /* 0x0000000c03167220 */ /* 0x000fe20000410000 */
[----:B------:R-:W-:Y:S01]  /*1830*/  FADD.FTZ R14, R14, R18 ;  /* 0x000000120e0e7221 */ /* 0x000fe20000010000 */
[----:B------:R-:W-:Y:S01]  /*1840*/  FFMA.FTZ R24, R20, R23, R17 ;  /* 0x0000001714187223 */ /* 0x000fe20000010011 */
[----:B------:R-:W-:Y:S01]  /*1850*/  FFMA.FTZ R18, R18, R20, R5 ;  /* 0x0000001412127223 */ /* 0x000fe20000010005 */
[----:B------:R-:W-:Y:S01]  /*1860*/  FMUL.FTZ R15, R15, R0 ;  /* 0x000000000f0f7220 */ /* 0x000fe20000410000 */
[----:B------:R-:W-:-:S02]  /*1870*/  HADD2.F32 R17, -RZ, R31.H0_H0 ;  /* 0x2000001fff117230 */ /* 0x000fc40000004100 */
[----:B------:R-:W-:Y:S01]  /*1880*/  FADD.FTZ R5, R22, R19 ;  /* 0x0000001316057221 */ /* 0x000fe20000010000 */
[----:B------:R-:W-:Y:S01]  /*1890*/  FADD.FTZ R19, -R10, R21 ;  /* 0x000000150a137221 */ /* 0x000fe20000010100 */
[----:B------:R-:W-:Y:S02]  /*18a0*/  HADD2.F32 R21, -RZ, R39.H1_H1 ;  /* 0x30000027ff157230 */ /* 0x000fe40000004100 */
[----:B------:R-:W-:Y:S01]  /*18b0*/  FFMA.FTZ R24, R15, R22, R24 ;  /* 0x000000160f187223 */ /* 0x000fe20000010018 */
[----:B------:R-:W-:Y:S02]  /*18c0*/  HADD2.F32 R20, -RZ, R31.H1_H1 ;  /* 0x3000001fff147230 */ /* 0x000fe40000004100 */
[----:B------:R-:W-:Y:S01]  /*18d0*/  FMUL.FTZ R22, R2, R17 ;  /* 0x0000001102167220 */ /* 0x000fe20000410000 */
[----:B------:R-:W-:Y:S01]  /*18e0*/  FMUL.FTZ R19, R19, R0 ;  /* 0x0000000013137220 */ /* 0x000fe20000410000 */
        /* <DEDUP_REMOVED lines=14> */
.L_x_905:
[--C-:B-----5:R-:W-:Y:S02]  /*19d0*/  HADD2.F32 R5, -RZ, R46.reuse.H0_H0 ;  /* 0x2000002eff057230 */ /* 0x120fe40000004100 */
[----:B------:R-:W-:Y:S02]  /*19e0*/  HADD2.F32 R13, -RZ, R46.H1_H1 ;  /* 0x3000002eff0d7230 */ /* 0x000fe40000004100 */
[--C-:B------:R-:W-:Y:S02]  /*19f0*/  HADD2.F32 R19, -RZ, R45.reuse.H0_H0 ;  /* 0x2000002dff137230 */ /* 0x100fe40000004100 */
[C---:B------:R-:W-:Y:S01]  /*1a00*/  FADD.FTZ R5, -R10.reuse, R5 ;  /* 0x000000050a057221 */ /* 0x040fe20000010100 */
[----:B------:R-:W-:Y:S02]  /*1a10*/  HADD2.F32 R21, -RZ, R45.H1_H1 ;  /* 0x3000002dff157230 */ /* 0x000fe40000004100 */
[----:B------:R-:W-:Y:S01]  /*1a20*/  FADD.FTZ R13, -R10, R13 ;  /* 0x0000000d0a0d7221 */ /* 0x000fe20000010100 */
[----:B------:R-:W-:-:S02]  /*1a30*/  HADD2.F32 R22, -RZ, R38.H0_H0 ;  /* 0x20000026ff167230 */ /* 0x000fc40000004100 */
[-C--:B------:R-:W-:Y:S01]  /*1a40*/  FMUL.FTZ R5, R5, R0.reuse ;  /* 0x0000000005057220 */ /* 0x080fe20000410000 */
[C---:B------:R-:W-:Y:S01]  /*1a50*/  FADD.FTZ R19, -R10.reuse, R19 ;  /* 0x000000130a137221 */ /* 0x040fe20000010100 */
[-C--:B------:R-:W-:Y:S01]  /*1a60*/  FMUL.FTZ R4, R13, R0.reuse ;  /* 0x000000000d047220 */ /* 0x080fe20000410000 */
[----:B------:R-:W-:Y:S01]  /*1a70*/  FADD.FTZ R21, -R10, R21 ;  /* 0x000000150a157221 */ /* 0x000fe20000010100 */
[--C-:B------:R-:W-:Y:S01]  /*1a80*/  FFMA.FTZ R12, R2, R5, R30.reuse ;  /* 0x00000005020c7223 */ /* 0x100fe2000001001e */
[----:B------:R-:W-:Y:S01]  /*1a90*/  FMUL.FTZ R19, R19, R0 ;  /* 0x0000000013137220 */ /* 0x000fe20000410000 */
[----:B------:R-:W-:Y:S01]  /*1aa0*/  FFMA.FTZ R14, R3, R4, R11 ;  /* 0x00000004030e7223 */ /* 0x000fe2000001000b */
[----:B------:R-:W-:Y:S02]  /*1ab0*/  HADD2.F32 R25, -RZ, R44.H0_H0 ;  /* 0x2000002cff197230 */ /* 0x000fe40000004100 */
[----:B------:R-:W-:Y:S01]  /*1ac0*/  FMUL.FTZ R17, R12, -1.4426950216293334961 ;  /* 0xbfb8aa3b0c117820 */ /* 0x000fe20000410000 */
[----:B------:R-:W-:Y:S01]  /*1ad0*/  FFMA.FTZ R20, R2, R19, R30 ;  /* 0x0000001302147223 */ /* 0x000fe2000001001e */
[----:B------:R-:W-:Y:S01]  /*1ae0*/  FMUL.FTZ R18, R14, -1.4426950216293334961 ;  /* 0xbfb8aa3b0e127820 */ /* 0x000fe20000410000 */
[----:B------:R-:W-:-:S02]  /*1af0*/  HADD2.F32 R24, -RZ, R38.H1_H1 ;  /* 0x30000026ff187230 */ /* 0x000fc40000004100 */
[----:B------:R-:W-:Y:S01]  /*1b00*/  FADD.FTZ R25, -R10, R25 ;  /* 0x000000190a197221 */ /* 0x000fe20000010100 */
[----:B------:R-:W-:Y:S01]  /*1b10*/  HADD2.F32 R50, -RZ, R36.H0_H0 ;  /* 0x20000024ff327230 */ /* 0x000fe20000004100 */
[----:B------:R-:W0:Y:S02]  /*1b20*/  MUFU.EX2 R17, R17 ;  /* 0x0000001100117308 */ /* 0x000e240000000800 */
[----:B------:R-:W-:Y:S01]  /*1b30*/  FMUL.FTZ R27, R25, R0 ;  /* 0x00000000191b7220 */ /* 0x000fe20000410000 */
[----:B------:R-:W-:-:S05]  /*1b40*/  HADD2.F32 R25, -RZ, R44.H1_H1 ;  /* 0x3000002cff197230 */ /* 0x000fca0000004100 */
[----:B------:R-:W1:Y:S01]  /*1b50*/  MUFU.EX2 R18, R18 ;  /* 0x0000001200127308 */ /* 0x000e620000000800 */
[----:B------:R-:W-:Y:S01]  /*1b60*/  FADD.FTZ R25, -R10, R25 ;  /* 0x000000190a197221 */ /* 0x000fe20000010100 */
[----:B0-----:R-:W-:-:S06]  /*1b70*/  FADD.FTZ R15, R17, 1 ;  /* 0x3f800000110f7421 */ /* 0x001fcc0000010000 */
[----:B------:R-:W0:Y:S01]  /*1b80*/  MUFU.RCP R15, R15 ;  /* 0x0000000f000f7308 */ /* 0x000e220000001000 */
[----:B-1----:R-:W-:Y:S01]  /*1b90*/  FADD.FTZ R13, R18, 1 ;  /* 0x3f800000120d7421 */ /* 0x002fe20000010000 */
[----:B------:R-:W-:-:S04]  /*1ba0*/  FMUL.FTZ R18, R21, R0 ;  /* 0x0000000015127220 */ /* 0x000fc80000410000 */
[----:B------:R-:W-:Y:S02]  /*1bb0*/  FFMA.FTZ R21, R3, R18, R11 ;  /* 0x0000001203157223 */ /* 0x000fe4000001000b */
[----:B------:R-:W1:Y:S01]  /*1bc0*/  MUFU.RCP R13, R13 ;  /* 0x0000000d000d7308 */ /* 0x000e620000001000 */
[----:B0-----:R-:W-:Y:S01]  /*1bd0*/  FADD.FTZ R17, -R15, 1 ;  /* 0x3f8000000f117421 */ /* 0x001fe20000010100 */
[----:B------:R-:W-:-:S03]  /*1be0*/  FMUL.FTZ R22, R22, R15 ;  /* 0x0000000f16167220 */ /* 0x000fc60000410000 */
[----:B------:R-:W-:Y:S01]  /*1bf0*/  FFMA.FTZ R17, R12, R17, 1 ;  /* 0x3f8000000c117423 */ /* 0x000fe20000010011 */
[----:B------:R-:W-:Y:S01]  /*1c00*/  FMUL.FTZ R12, R20, -1.4426950216293334961 ;  /* 0xbfb8aa3b140c7820 */ /* 0x000fe20000410000 */
[----:B-1----:R-:W-:Y:S01]  /*1c10*/  FADD.FTZ R23, -R13, 1 ;  /* 0x3f8000000d177421 */ /* 0x002fe20000010100 */
[----:B------:R-:W-:-:S04]  /*1c20*/  FMUL.FTZ R24, R24, R13 ;  /* 0x0000000d18187220 */ /* 0x000fc80000410000 */
[----:B------:R-:W0:Y:S01]  /*1c30*/  MUFU.EX2 R12, R12 ;  /* 0x0000000c000c7308 */ /* 0x000e220000000800 */
[----:B------:R-:W-:Y:S01]  /*1c40*/  FFMA.FTZ R15, R14, R23, 1 ;  /* 0x3f8000000e0f7423 */ /* 0x000fe20000010017 */
[----:B------:R-:W-:Y:S01]  /*1c50*/  FMUL.FTZ R23, R21, -1.4426950216293334961 ;  /* 0xbfb8aa3b15177820 */ /* 0x000fe20000410000 */
[----:B------:R-:W-:Y:S01]  /*1c60*/  FMUL.FTZ R14, R22, R17 ;  /* 0x00000011160e7220 */ /* 0x000fe20000410000 */
[----:B------:R-:W-:Y:S01]  /*1c70*/  FFMA.FTZ R17, R2, R27, R30 ;  /* 0x0000001b02117223 */ /* 0x000fe2000001001e */
[----:B------:R-:W-:Y:S02]  /*1c80*/  FMUL.FTZ R15, R24, R15 ;  /* 0x0000000f180f7220 */ /* 0x000fe40000410000 */
[----:B------:R-:W-:Y:S01]  /*1c90*/  FADD.FTZ R29, RZ, R14 ;  /* 0x0000000eff1d7221 */ /* 0x000fe20000010000 */
[----:B------:R-:W1:Y:S01]  /*1ca0*/  MUFU.EX2 R22, R23 ;  /* 0x0000001700167308 */ /* 0x000e620000000800 */
[----:B------:R-:W-:-:S07]  /*1cb0*/  FMUL.FTZ R13, R17, -1.4426950216293334961 ;  /* 0xbfb8aa3b110d7820 */ /* 0x000fce0000410000 */
[----:B------:R-:W2:Y:S01]  /*1cc0*/  MUFU.EX2 R13, R13 ;  /* 0x0000000d000d7308 */ /* 0x000ea20000000800 */
[----:B0-----:R-:W-:-:S07]  /*1cd0*/  FADD.FTZ R26, R12, 1 ;  /* 0x3f8000000c1a7421 */ /* 0x001fce0000010000 */
[----:B------:R-:W0:Y:S01]  /*1ce0*/  MUFU.RCP R26, R26 ;  /* 0x0000001a001a7308 */ /* 0x000e220000001000 */
[----:B-1----:R-:W-:Y:S01]  /*1cf0*/  FADD.FTZ R28, R22, 1 ;  /* 0x3f800000161c7421 */ /* 0x002fe20000010000 */
[----:B------:R-:W-:-:S04]  /*1d00*/  FMUL.FTZ R22, R25, R0 ;  /* 0x0000000019167220 */ /* 0x000fc80000410000 */
[----:B------:R-:W-:Y:S02]  /*1d10*/  FFMA.FTZ R12, R3, R22, R11 ;  /* 0x00000016030c7223 */ /* 0x000fe4000001000b */
[----:B------:R-:W1:Y:S01]  /*1d20*/  MUFU.RCP R23, R28 ;  /* 0x0000001c00177308 */ /* 0x000e620000001000 */
[----:B--2---:R-:W-:Y:S01]  /*1d30*/  FADD.FTZ R25, R13, 1 ;  /* 0x3f8000000d197421 */ /* 0x004fe20000010000 */
[----:B------:R-:W-:-:S06]  /*1d40*/  FMUL.FTZ R24, R12, -1.4426950216293334961 ;  /* 0xbfb8aa3b0c187820 */ /* 0x000fcc0000410000 */
[----:B------:R-:W2:Y:S01]  /*1d50*/  MUFU.EX2 R24, R24 ;  /* 0x0000001800187308 */ /* 0x000ea20000000800 */
[----:B0-----:R-:W-:-:S04]  /*1d60*/  FADD.FTZ R13, -R26, 1 ;  /* 0x3f8000001a0d7421 */ /* 0x001fc80000010100 */
[----:B------:R-:W-:Y:S01]  /*1d70*/  FFMA.FTZ R20, R20, R13, 1 ;  /* 0x3f80000014147423 */ /* 0x000fe2000001000d */
[----:B------:R-:W-:Y:S02]  /*1d80*/  HADD2.F32 R13, -RZ, R37.H0_H0 ;  /* 0x20000025ff0d7230 */ /* 0x000fe40000004100 */
[----:B------:R-:W0:Y:S03]  /*1d90*/  MUFU.RCP R25, R25 ;  /* 0x0000001900197308 */ /* 0x000e260000001000 */
[----:B------:R-:W-:Y:S01]  /*1da0*/  FMUL.FTZ R13, R13, R26 ;  /* 0x0000001a0d0d7220 */ /* 0x000fe20000410000 */
[----:B-1----:R-:W-:-:S03]  /*1db0*/  FADD.FTZ R26, -R23, 1 ;  /* 0x3f800000171a7421 */ /* 0x002fc60000010100 */
[----:B------:R-:W-:Y:S01]  /*1dc0*/  FMUL.FTZ R20, R13, R20 ;  /* 0x000000140d147220 */ /* 0x000fe20000410000 */
[----:B------:R-:W-:Y:S01]  /*1dd0*/  FFMA.FTZ R21, R21, R26, 1 ;  /* 0x3f80000015157423 */ /* 0x000fe2000001001a */
[----:B------:R-:W-:Y:S02]  /*1de0*/  HADD2.F32 R26, -RZ, R37.H1_H1 ;  /* 0x30000025ff1a7230 */ /* 0x000fe40000004100 */
[----:B--2---:R-:W-:Y:S01]  /*1df0*/  FADD.FTZ R28, R24, 1 ;  /* 0x3f800000181c7421 */ /* 0x004fe20000010000 */
[----:B------:R-:W-:Y:S02]  /*1e00*/  HADD2.F32 R13, -RZ, R43.H0_H0 ;  /* 0x2000002bff0d7230 */ /* 0x000fe40000004100 */
[----:B------:R-:W-:Y:S01]  /*1e10*/  FADD.FTZ R29, R29, R20 ;  /* 0x000000141d1d7221 */ /* 0x000fe20000010000 */
[----:B------:R-:W-:Y:S02]  /*1e20*/  FMUL.FTZ R24, R26, R23 ;  /* 0x000000171a187220 */ /* 0x000fe40000410000 */
[----:B------:R1:W2:Y:S01]  /*1e30*/  MUFU.RCP R23, R28 ;  /* 0x0000001c00177308 */ /* 0x0002a20000001000 */
[----:B0-----:R-:W-:Y:S01]  /*1e40*/  FADD.FTZ R26, -R25, 1 ;  /* 0x3f800000191a7421 */ /* 0x001fe20000010100 */
[----:B------:R-:W-:Y:S01]  /*1e50*/  FMUL.FTZ R25, R50, R25 ;  /* 0x0000001932197220 */ /* 0x000fe20000410000 */
[----:B------:R-:W-:-:S02]  /*1e60*/  HADD2.F32 R50, -RZ, R36.H1_H1 ;  /* 0x30000024ff327230 */ /* 0x000fc40000004100 */
[----:B------:R-:W-:Y:S01]  /*1e70*/  FMUL.FTZ R21, R24, R21 ;  /* 0x0000001518157220 */ /* 0x000fe20000410000 */
[----:B------:R-:W-:Y:S01]  /*1e80*/  FFMA.FTZ R26, R17, R26, 1 ;  /* 0x3f800000111a7423 */ /* 0x000fe2000001001a */
[----:B------:R-:W-:-:S03]  /*1e90*/  FADD.FTZ R13, -R10, R13 ;  /* 0x0000000d0a0d7221 */ /* 0x000fc60000010100 */
[----:B------:R-:W-:Y:S01]  /*1ea0*/  FMUL.FTZ R26, R25, R26 ;  /* 0x0000001a191a7220 */ /* 0x000fe20000410000 */
[----:B------:R-:W-:Y:S01]  /*1eb0*/  FMUL.FTZ R13, R13, R0 ;  /* 0x000000000d0d7220 */ /* 0x000fe20000410000 */
[----:B-1----:R-:W-:Y:S01]  /*1ec0*/  FFMA.FTZ R28, R5, R14, RZ ;  /* 0x0000000e051c7223 */ /* 0x002fe200000100ff */
[----:B--2---:R-:W-:Y:S01]  /*1ed0*/  FMUL.FTZ R17, R50, R23 ;  /* 0x0000001732117220 */ /* 0x004fe20000410000 */
[----:B------:R-:W-:-:S04]  /*1ee0*/  FADD.FTZ R23, -R23, 1 ;  /* 0x3f80000017177421 */ /* 0x000fc80000010100 */
[----:B------:R-:W-:Y:S01]  /*1ef0*/  FFMA.FTZ R12, R12, R23, 1 ;  /* 0x3f8000000c0c7423 */ /* 0x000fe20000010017 */
[----:B------:R-:W-:-:S03]  /*1f00*/  FMUL.FTZ R23, R3, R15 ;  /* 0x0000000f03177220 */ /* 0x000fc60000410000 */
[----:B------:R-:W-:Y:S01]  /*1f10*/  FMUL.FTZ R24, R17, R12 ;  /* 0x0000000c11187220 */ /* 0x000fe20000410000 */
[C---:B------:R-:W-:Y:S01]  /*1f20*/  FMUL.FTZ R12, R2.reuse, R14 ;  /* 0x0000000e020c7220 */ /* 0x040fe20000410000 */
[-C--:B------:R-:W-:Y:S01]  /*1f30*/  FFMA.FTZ R14, R19, R20.reuse, R28 ;  /* 0x00000014130e7223 */ /* 0x080fe2000001001c */
[----:B------:R-:W-:Y:S02]  /*1f40*/  FMUL.FTZ R20, R2, R20 ;  /* 0x0000001402147220 */ /* 0x000fe40000410000 */
[----:B------:R-:W-:Y:S01]  /*1f50*/  FFMA.FTZ R25, R5, R12, RZ ;  /* 0x0000000c05197223 */ /* 0x000fe200000100ff */
[----:B------:R-:W-:Y:S01]  /*1f60*/  FADD.FTZ R12, RZ, R12 ;  /* 0x0000000cff0c7221 */ /* 0x000fe20000010000 */
[----:B------:R-:W-:Y:S02]  /*1f70*/  HADD2.F32 R5, -RZ, R35.H0_H0 ;  /* 0x20000023ff057230 */ /* 0x000fe40000004100 */
[----:B------:R-:W-:Y:S01]  /*1f80*/  FFMA.FTZ R14, R27, R26, R14 ;  /* 0x0000001a1b0e7223 */ /* 0x000fe2000001000e */
[----:B------:R-:W-:Y:S01]  /*1f90*/  FFMA.FTZ R25, R4, R23, R25 ;  /* 0x0000001704197223 */ /* 0x000fe20000010019 */
[----:B------:R-:W-:Y:S01]  /*1fa0*/  FADD.FTZ R23, R23, R12 ;  /* 0x0000000c17177221 */ /* 0x000fe20000010000 */
[----:B------:R-:W-:-:S02]  /*1fb0*/  FFMA.FTZ R12, R2, R13, R30 ;  /* 0x0000000d020c7223 */ /* 0x000fc4000001001e */
[----:B------:R-:W-:Y:S01]  /*1fc0*/  FFMA.FTZ R28, R19, R20, R25 ;  /* 0x00000014131c7223 */ /* 0x000fe20000010019 */
[----:B------:R-:W-:Y:S01]  /*1fd0*/  FADD.FTZ R23, R23, R20 ;  /* 0x0000001417177221 */ /* 0x000fe20000010000 */
[----:B------:R-:W-:Y:S01]  /*1fe0*/  FMUL.FTZ R50, R12, -1.4426950216293334961 ;  /* 0xbfb8aa3b0c327820 */ /* 0x000fe20000410000 */
[----:B------:R-:W-:Y:S01]  /*1ff0*/  FFMA.FTZ R25, R4, R15, RZ ;  /* 0x0000000f04197223 */ /* 0x000fe200000100ff */
[----:B------:R-:W-:-:S03]  /*2000*/  FADD.FTZ R4, RZ, R15 ;  /* 0x0000000fff047221 */ /* 0x000fc60000010000 */
[----:B------:R-:W-:Y:S01]  /*2010*/  FFMA.FTZ R15, R18, R21, R25 ;  /* 0x00000015120f7223 */ /* 0x000fe20000010019 */
[----:B------:R-:W0:Y:S03]  /*2020*/  MUFU.EX2 R50, R50 ;  /* 0x0000003200327308 */ /* 0x000e260000000800 */
[----:B------:R-:W-:Y:S01]  /*2030*/  FFMA.FTZ R15, R22, R24, R15 ;  /* 0x00000018160f7223 */ /* 0x000fe2000001000f */
[----:B0-----:R-:W-:-:S06]  /*2040*/  FADD.FTZ R17, R50, 1 ;  /* 0x3f80000032117421 */ /* 0x001fcc0000010000 */
[----:B------:R-:W0:Y:S02]  /*2050*/  MUFU.RCP R17, R17 ;  /* 0x0000001100117308 */ /* 0x000e240000001000 */
[----:B0-----:R-:W-:Y:S01]  /*2060*/  FMUL.FTZ R5, R5, R17 ;  /* 0x0000001105057220 */ /* 0x001fe20000410000 */
[----:B------:R-:W-:Y:S01]  /*2070*/  FADD.FTZ R19, -R17, 1 ;  /* 0x3f80000011137421 */ /* 0x000fe20000010100 */
[----:B------:R-:W-:-:S03]  /*2080*/  HADD2.F32 R17, -RZ, R43.H1_H1 ;  /* 0x3000002bff117230 */ /* 0x000fc60000004100 */
[----:B------:R-:W-:Y:S01]  /*2090*/  FFMA.FTZ R12, R12, R19, 1 ;  /* 0x3f8000000c0c7423 */ /* 0x000fe20000010013 */
[----:B------:R-:W-:Y:S01]  /*20a0*/  FADD.FTZ R19, R4, R21 ;  /* 0x0000001504137221 */ /* 0x000fe20000010000 */
[----:B------:R-:W-:Y:S01]  /*20b0*/  FADD.FTZ R17, -R10, R17 ;  /* 0x000000110a117221 */ /* 0x000fe20000010100 */
[----:B------:R-:W-:Y:S01]  /*20c0*/  FMUL.FTZ R21, R3, R21 ;  /* 0x0000001503157220 */ /* 0x000fe20000410000 */
[----:B------:R-:W-:Y:S01]  /*20d0*/  FMUL.FTZ R5, R5, R12 ;  /* 0x0000000c05057220 */ /* 0x000fe20000410000 */
[----:B------:R-:W-:Y:S02]  /*20e0*/  HADD2.F32 R4, -RZ, R35.H1_H1 ;  /* 0x30000023ff047230 */ /* 0x000fe40000004100 */
[----:B------:R-:W-:Y:S01]  /*20f0*/  FMUL.FTZ R12, R17, R0 ;  /* 0x00000000110c7220 */ /* 0x000fe20000410000 */
[----:B------:R-:W-:Y:S01]  /*2100*/  FFMA.FTZ R25, R18, R21, R28 ;  /* 0x0000001512197223 */ /* 0x000fe2000001001c */
[----:B------:R-:W-:Y:S01]  /*2110*/  FADD.FTZ R23, R21, R23 ;  /* 0x0000001715177221 */ /* 0x000fe20000010000 */
[----:B------:R-:W-:Y:S01]  /*2120*/  FADD.FTZ R19, R19, R24 ;  /* 0x0000001813137221 */ /* 0x000fe20000010000 */
[C---:B------:R-:W-:Y:S01]  /*2130*/  FFMA.FTZ R17, R3.reuse, R12, R11 ;  /* 0x0000000c03117223 */ /* 0x040fe2000001000b */
[----:B------:R-:W-:Y:S01]  /*2140*/  FMUL.FTZ R24, R3, R24 ;  /* 0x0000001803187220 */ /* 0x000fe20000410000 */
[----:B------:R-:W-:-:S02]  /*2150*/  FFMA.FTZ R14, R13, R5, R14 ;  /* 0x000000050d0e7223 */ /* 0x000fc4000001000e */
[----:B------:R-:W-:-:S06]  /*2160*/  FMUL.FTZ R50, R17, -1.4426950216293334961 ;  /* 0xbfb8aa3b11327820 */ /* 0x000fcc0000410000 */
[----:B------:R-:W0:Y:S02]  /*2170*/  MUFU.EX2 R50, R50 ;  /* 0x0000003200327308 */ /* 0x000e240000000800 */
[----:B0-----:R-:W-:Y:S01]  /*2180*/  FADD.FTZ R20, R50, 1 ;  /* 0x3f80000032147421 */ /* 0x001fe20000010000 */
[----:B------:R-:W-:-:S05]  /*2190*/  HADD2.F32 R50, -RZ, R34.H0_H0 ;  /* 0x20000022ff327230 */ /* 0x000fca0000004100 */
[----:B------:R-:W0:Y:S02]  /*21a0*/  MUFU.RCP R20, R20 ;  /* 0x0000001400147308 */ /* 0x000e240000001000 */
[----:B0-----:R-:W-:Y:S01]  /*21b0*/  FADD.FTZ R18, -R20, 1 ;  /* 0x3f80000014127421 */ /* 0x001fe20000010100 */
[----:B------:R-:W-:Y:S01]  /*21c0*/  FMUL.FTZ R4, R4, R20 ;  /* 0x0000001404047220 */ /* 0x000fe20000410000 */
[----:B------:R-:W-:Y:S01]  /*21d0*/  FADD.FTZ R20, R29, R26 ;  /* 0x0000001a1d147221 */ /* 0x000fe20000010000 */
[----:B------:R-:W-:Y:S01]  /*21e0*/  FMUL.FTZ R26, R2, R26 ;  /* 0x0000001a021a7220 */ /* 0x000fe20000410000 */
[----:B------:R-:W-:Y:S01]  /*21f0*/  FFMA.FTZ R17, R17, R18, 1 ;  /* 0x3f80000011117423 */ /* 0x000fe20000010012 */
[----:B------:R-:W-:Y:S02]  /*2200*/  HADD2.F32 R18, -RZ, R42.H0_H0 ;  /* 0x2000002aff127230 */ /* 0x000fe40000004100 */
[----:B------:R-:W-:Y:S01]  /*2210*/  FADD.FTZ R20, R20, R5 ;  /* 0x0000000514147221 */ /* 0x000fe20000010000 */
[----:B------:R-:W-:Y:S01]  /*2220*/  FFMA.FTZ R27, R27, R26, R25 ;  /* 0x0000001a1b1b7223 */ /* 0x000fe20000010019 */
[----:B------:R-:W-:Y:S01]  /*2230*/  FMUL.FTZ R4, R4, R17 ;  /* 0x0000001104047220 */ /* 0x000fe20000410000 */
[----:B------:R-:W-:Y:S01]  /*2240*/  FADD.FTZ R23, R23, R26 ;  /* 0x0000001a17177221 */ /* 0x000fe20000010000 */
[----:B------:R-:W-:Y:S01]  /*2250*/  FADD.FTZ R18, -R10, R18 ;  /* 0x000000120a127221 */ /* 0x000fe20000010100 */
[----:B------:R-:W-:Y:S01]  /*2260*/  FFMA.FTZ R22, R22, R24, R27 ;  /* 0x0000001816167223 */ /* 0x000fe2000001001b */
[----:B------:R-:W-:-:S02]  /*2270*/  HADD2.F32 R27, -RZ, R34.H1_H1 ;  /* 0x30000022ff1b7230 */ /* 0x000fc40000004100 */
[----:B------:R-:W-:Y:S01]  /*2280*/  FMUL.FTZ R5, R2, R5 ;  /* 0x0000000502057220 */ /* 0x000fe20000410000 */
[----:B------:R-:W-:Y:S01]  /*2290*/  FMUL.FTZ R17, R18, R0 ;  /* 0x0000000012117220 */ /* 0x000fe20000410000 */
[----:B------:R-:W-:Y:S02]  /*22a0*/  FFMA.FTZ R15, R12, R4, R15 ;  /* 0x000000040c0f7223 */ /* 0x000fe4000001000f */
[----:B------:R-:W-:Y:S01]  /*22b0*/  FFMA.FTZ R13, R13, R5, R22 ;  /* 0x000000050d0d7223 */ /* 0x000fe20000010016 */
[----:B------:R-:W-:Y:S01]  /*22c0*/  FFMA.FTZ R18, R2, R17, R30 ;  /* 0x0000001102127223 */ /* 0x000fe2000001001e */
[----:B------:R-:W-:-:S03]  /*22d0*/  HADD2.F32 R22, -RZ, R33.H0_H0 ;  /* 0x20000021ff167230 */ /* 0x000fc60000004100 */
        /* <DEDUP_REMOVED lines=8> */
[----:B------:R-:W-:Y:S02]  /*2360*/  FMUL.FTZ R21, R25, R18 ;  /* 0x0000001219157220 */ /* 0x000fe40000410000 */
[----:B------:R-:W-:Y:S02]  /*2370*/  FADD.FTZ R29, -R10, R29 ;  /* 0x0000001d0a1d7221 */ /* 0x000fe40000010100 */
[----:B------:R-:W-:Y:S01]  /*2380*/  FADD.FTZ R20, R20, R21 ;  /* 0x0000001514147221 */ /* 0x000fe20000010000 */
[-C--:B------:R-:W-:Y:S01]  /*2390*/  FFMA.FTZ R14, R17, R21.reuse, R14 ;  /* 0x00000015110e7223 */ /* 0x080fe2000001000e */
[----:B------:R-:W-:Y:S01]  /*23a0*/  FMUL.FTZ R18, R29, R0 ;  /* 0x000000001d127220 */ /* 0x000fe20000410000 */
[----:B------:R-:W-:-:S03]  /*23b0*/  FMUL.FTZ R21, R2, R21 ;  /* 0x0000001502157220 */ /* 0x000fc60000410000 */
[----:B------:R-:W-:-:S04]  /*23c0*/  FFMA.FTZ R25, R3, R18, R11 ;  /* 0x0000001203197223 */ /* 0x000fc8000001000b */
[----:B------:R-:W-:-:S06]  /*23d0*/  FMUL.FTZ R28, R25, -1.4426950216293334961 ;  /* 0xbfb8aa3b191c7820 */ /* 0x000fcc0000410000 */
[----:B------:R-:W0:Y:S02]  /*23e0*/  MUFU.EX2 R28, R28 ;  /* 0x0000001c001c7308 */ /* 0x000e240000000800 */
[----:B0-----:R-:W-:-:S06]  /*23f0*/  FADD.FTZ R26, R28, 1 ;  /* 0x3f8000001c1a7421 */ /* 0x001fcc0000010000 */
[----:B------:R-:W0:Y:S02]  /*2400*/  MUFU.RCP R26, R26 ;  /* 0x0000001a001a7308 */ /* 0x000e240000001000 */
[----:B0-----:R-:W-:Y:S01]  /*2410*/  FADD.FTZ R50, -R26, 1 ;  /* 0x3f8000001a327421 */ /* 0x001fe20000010100 */
[----:B------:R-:W-:Y:S01]  /*2420*/  FMUL.FTZ R27, R27, R26 ;  /* 0x0000001a1b1b7220 */ /* 0x000fe20000410000 */
[----:B------:R-:W-:Y:S02]  /*2430*/  FADD.FTZ R26, R24, R23 ;  /* 0x00000017181a7221 */ /* 0x000fe40000010000 */
[----:B------:R-:W-:Y:S01]  /*2440*/  FFMA.FTZ R50, R25, R50, 1 ;  /* 0x3f80000019327423 */ /* 0x000fe20000010032 */
[----:B------:R-:W-:Y:S02]  /*2450*/  HADD2.F32 R25, -RZ, R41.H0_H0 ;  /* 0x20000029ff197230 */ /* 0x000fe40000004100 */
[----:B------:R-:W-:-:S03]  /*2460*/  FADD.FTZ R26, R26, R5 ;  /* 0x000000051a1a7221 */ /* 0x000fc60000010000 */
        /* <DEDUP_REMOVED lines=13> */
[----:B------:R-:W-:Y:S02]  /*2540*/  HADD2.F32 R13, -RZ, R33.H1_H1 ;  /* 0x30000021ff0d7230 */ /* 0x000fe40000004100 */
[----:B------:R-:W-:Y:S01]  /*2550*/  FADD.FTZ R26, R4, R26 ;  /* 0x0000001a041a7221 */ /* 0x000fe20000010000 */
[----:B------:R-:W-:-:S03]  /*2560*/  FFMA.FTZ R17, R17, R21, R12 ;  /* 0x0000001511117223 */ /* 0x000fc6000001000c */
[----:B------:R-:W-:Y:S01]  /*2570*/  FADD.FTZ R26, R26, R21 ;  /* 0x000000151a1a7221 */ /* 0x000fe20000010000 */
[----:B0-----:R-:W-:Y:S01]  /*2580*/  FADD.FTZ R29, -R23, 1 ;  /* 0x3f800000171d7421 */ /* 0x001fe20000010100 */
[----:B------:R-:W-:-:S03]  /*2590*/  FMUL.FTZ R22, R22, R23 ;  /* 0x0000001716167220 */ /* 0x000fc60000410000 */
[----:B------:R-:W-:Y:S01]  /*25a0*/  FFMA.FTZ R29, R24, R29, 1 ;  /* 0x3f800000181d7423 */ /* 0x000fe2000001001d */
[----:B------:R-:W-:-:S03]  /*25b0*/  HADD2.F32 R24, -RZ, R41.H1_H1 ;  /* 0x30000029ff187230 */ /* 0x000fc60000004100 */
[----:B------:R-:W-:Y:S02]  /*25c0*/  FMUL.FTZ R23, R22, R29 ;  /* 0x0000001d16177220 */ /* 0x000fe40000410000 */
[----:B------:R-:W-:Y:S02]  /*25d0*/  FADD.FTZ R24, -R10, R24 ;  /* 0x000000180a187221 */ /* 0x000fe40000010100 */
[----:B------:R-:W-:Y:S02]  /*25e0*/  FFMA.FTZ R14, R27, R23, R14 ;  /* 0x000000171b0e7223 */ /* 0x000fe4000001000e */
[----:B------:R-:W-:-:S04]  /*25f0*/  FMUL.FTZ R22, R24, R0 ;  /* 0x0000000018167220 */ /* 0x000fc80000410000 */
[----:B------:R-:W-:-:S04]  /*2600*/  FFMA.FTZ R5, R3, R22, R11 ;  /* 0x0000001603057223 */ /* 0x000fc8000001000b */
[----:B------:R-:W-:-:S06]  /*2610*/  FMUL.FTZ R29, R5, -1.4426950216293334961 ;  /* 0xbfb8aa3b051d7820 */ /* 0x000fcc0000410000 */
[----:B------:R-:W0:Y:S02]  /*2620*/  MUFU.EX2 R29, R29 ;  /* 0x0000001d001d7308 */ /* 0x000e240000000800 */
[----:B0-----:R-:W-:Y:S01]  /*2630*/  FADD.FTZ R24, R29, 1 ;  /* 0x3f8000001d187421 */ /* 0x001fe20000010000 */
[----:B------:R-:W-:-:S05]  /*2640*/  HADD2.F32 R29, -RZ, R32.H0_H0 ;  /* 0x20000020ff1d7230 */ /* 0x000fca0000004100 */
[----:B------:R-:W0:Y:S02]  /*2650*/  MUFU.RCP R24, R24 ;  /* 0x0000001800187308 */ /* 0x000e240000001000 */
[----:B0-----:R-:W-:Y:S01]  /*2660*/  FADD.FTZ R50, -R24, 1 ;  /* 0x3f80000018327421 */ /* 0x001fe20000010100 */
[----:B------:R-:W-:-:S03]  /*2670*/  FMUL.FTZ R13, R13, R24 ;  /* 0x000000180d0d7220 */ /* 0x000fc60000410000 */
[----:B------:R-:W-:Y:S01]  /*2680*/  FFMA.FTZ R50, R5, R50, 1 ;  /* 0x3f80000005327423 */ /* 0x000fe20000010032 */
[----:B------:R-:W-:-:S05]  /*2690*/  HADD2.F32 R5, -RZ, R40.H0_H0 ;  /* 0x20000028ff057230 */ /* 0x000fca0000004100 */
[----:B------:R-:W-:Y:S01]  /*26a0*/  FADD.FTZ R19, -R10, R5 ;  /* 0x000000050a137221 */ /* 0x000fe20000010100 */
[----:B------:R-:W-:-:S03]  /*26b0*/  FMUL.FTZ R5, R13, R50 ;  /* 0x000000320d057220 */ /* 0x000fc60000410000 */
[----:B------:R-:W-:Y:S01]  /*26c0*/  FMUL.FTZ R13, R19, R0 ;  /* 0x00000000130d7220 */ /* 0x000fe20000410000 */
[----:B------:R-:W-:-:S03]  /*26d0*/  FADD.FTZ R28, R28, R5 ;  /* 0x000000051c1c7221 */ /* 0x000fc60000010000 */
[----:B------:R-:W-:-:S04]  /*26e0*/  FFMA.FTZ R19, R2, R13, R30 ;  /* 0x0000000d02137223 */ /* 0x000fc8000001001e */
[----:B------:R-:W-:-:S06]  /*26f0*/  FMUL.FTZ R24, R19, -1.4426950216293334961 ;  /* 0xbfb8aa3b13187820 */ /* 0x000fcc0000410000 */
[----:B------:R-:W0:Y:S02]  /*2700*/  MUFU.EX2 R24, R24 ;  /* 0x0000001800187308 */ /* 0x000e240000000800 */
[----:B0-----:R-:W-:Y:S01]  /*2710*/  FADD.FTZ R4, R24, 1 ;  /* 0x3f80000018047421 */ /* 0x001fe20000010000 */
[----:B------:R-:W-:Y:S01]  /*2720*/  FMUL.FTZ R24, R3, R25 ;  /* 0x0000001903187220 */ /* 0x000fe20000410000 */
[----:B------:R-:W-:Y:S01]  /*2730*/  FADD.FTZ R25, R20, R23 ;  /* 0x0000001714197221 */ /* 0x000fe20000010000 */
[----:B------:R-:W-:Y:S01]  /*2740*/  FMUL.FTZ R23, R2, R23 ;  /* 0x0000001702177220 */ /* 0x000fe20000410000 */
[----:B------:R-:W-:Y:S02]  /*2750*/  HADD2.F32 R20, -RZ, R31.H0_H0 ;  /* 0x2000001fff147230 */ /* 0x000fe40000004100 */
[----:B------:R-:W-:Y:S01]  /*2760*/  FFMA.FTZ R18, R18, R24, R17 ;  /* 0x0000001812127223 */ /* 0x000fe20000010011 */
[----:B------:R-:W0:Y:S01]  /*2770*/  MUFU.RCP R4, R4 ;  /* 0x0000000400047308 */ /* 0x000e220000001000 */
[----:B------:R-:W-:-:S02]  /*2780*/  FADD.FTZ R26, R24, R26 ;  /* 0x0000001a181a7221 */ /* 0x000fc40000010000 */
[----:B------:R-:W-:Y:S02]  /*2790*/  FFMA.FTZ R27, R27, R23, R18 ;  /* 0x000000171b1b7223 */ /* 0x000fe40000010012 */
[----:B------:R-:W-:Y:S01]  /*27a0*/  FADD.FTZ R26, R26, R23 ;  /* 0x000000171a1a7221 */ /* 0x000fe20000010000 */
[----:B0-----:R-:W-:Y:S01]  /*27b0*/  FMUL.FTZ R12, R29, R4 ;  /* 0x000000041d0c7220 */ /* 0x001fe20000410000 */
[----:B------:R-:W-:Y:S02]  /*27c0*/  HADD2.F32 R29, -RZ, R40.H1_H1 ;  /* 0x30000028ff1d7230 */ /* 0x000fe40000004100 */
[----:B------:R-:W-:-:S03]  /*27d0*/  FADD.FTZ R50, -R4, 1 ;  /* 0x3f80000004327421 */ /* 0x000fc60000010100 */
[----:B------:R-:W-:Y:S01]  /*27e0*/  FADD.FTZ R29, -R10, R29 ;  /* 0x0000001d0a1d7221 */ /* 0x000fe20000010100 */
[----:B------:R-:W-:Y:S01]  /*27f0*/  FFMA.FTZ R19, R19, R50, 1 ;  /* 0x3f80000013137423 */ /* 0x000fe20000010032 */
[----:B------:R-:W-:Y:S02]  /*2800*/  HADD2.F32 R50, -RZ, R32.H1_H1 ;  /* 0x30000020ff327230 */ /* 0x000fe40000004100 */
[----:B------:R-:W-:Y:S01]  /*2810*/  FMUL.FTZ R4, R29, R0 ;  /* 0x000000001d047220 */ /* 0x000fe20000410000 */
[----:B------:R-:W-:-:S03]  /*2820*/  FMUL.FTZ R12, R12, R19 ;  /* 0x000000130c0c7220 */ /* 0x000fc60000410000 */
[----:B------:R-:W-:Y:S01]  /*2830*/  FFMA.FTZ R21, R3, R4, R11 ;  /* 0x0000000403157223 */ /* 0x000fe2000001000b */
[----:B------:R-:W-:Y:S01]  /*2840*/  FFMA.FTZ R14, R13, R12, R14 ;  /* 0x0000000c0d0e7223 */ /* 0x000fe2000001000e */
[----:B------:R-:W-:Y:S02]  /*2850*/  FADD.FTZ R25, R25, R12 ;  /* 0x0000000c19197221 */ /* 0x000fe40000010000 */
[----:B------:R-:W-:-:S06]  /*2860*/  FMUL.FTZ R29, R21, -1.4426950216293334961 ;  /* 0xbfb8aa3b151d7820 */ /* 0x000fcc0000410000 */
[----:B------:R-:W0:Y:S02]  /*2870*/  MUFU.EX2 R29, R29 ;  /* 0x0000001d001d7308 */ /* 0x000e240000000800 */
[----:B0-----:R-:W-:-:S06]  /*2880*/  FADD.FTZ R19, R29, 1 ;  /* 0x3f8000001d137421 */ /* 0x001fcc0000010000 */
[----:B------:R-:W0:Y:S02]  /*2890*/  MUFU.RCP R19, R19 ;  /* 0x0000001300137308 */ /* 0x000e240000001000 */
[----:B0-----:R-:W-:Y:S01]  /*28a0*/  FMUL.FTZ R17, R50, R19 ;  /* 0x0000001332117220 */ /* 0x001fe20000410000 */
[----:B------:R-:W-:-:S04]  /*28b0*/  FADD.FTZ R50, -R19, 1 ;  /* 0x3f80000013327421 */ /* 0x000fc80000010100 */
[----:B------:R-:W-:Y:S01]  /*28c0*/  FFMA.FTZ R50, R21, R50, 1 ;  /* 0x3f80000015327423 */ /* 0x000fe20000010032 */
[----:B------:R-:W-:-:S03]  /*28d0*/  HADD2.F32 R21, -RZ, R39.H0_H0 ;  /* 0x20000027ff157230 */ /* 0x000fc60000004100 */
[----:B------:R-:W-:Y:S02]  /*28e0*/  FMUL.FTZ R17, R17, R50 ;  /* 0x0000003211117220 */ /* 0x000fe40000410000 */
[----:B------:R-:W-:Y:S02]  /*28f0*/  FADD.FTZ R21, -R10, R21 ;  /* 0x000000150a157221 */ /* 0x000fe40000010100 */
[----:B------:R-:W-:Y:S02]  /*2900*/  FADD.FTZ R28, R28, R17 ;  /* 0x000000111c1c7221 */ /* 0x000fe40000010000 */
[----:B------:R-:W-:-:S04]  /*2910*/  FMUL.FTZ R19, R21, R0 ;  /* 0x0000000015137220 */ /* 0x000fc80000410000 */
        /* <DEDUP_REMOVED lines=8> */
[----:B------:R-:W-:-:S03]  /*29a0*/  FMUL.FTZ R20, R20, R21 ;  /* 0x0000001514147220 */ /* 0x000fc60000410000 */
[----:B------:R-:W-:Y:S01]  /*29b0*/  FFMA.FTZ R18, R24, R18, 1 ;  /* 0x3f80000018127423 */ /* 0x000fe20000010012 */
[----:B------:R-:W-:-:S03]  /*29c0*/  FMUL.FTZ R24, R3, R5 ;  /* 0x0000000503187220 */ /* 0x000fc60000410000 */
[----:B------:R-:W-:Y:S01]  /*29d0*/  FMUL.FTZ R20, R20, R18 ;  /* 0x0000001214147220 */ /* 0x000fe20000410000 */
[----:B------:R-:W-:Y:S01]  /*29e0*/  FMUL.FTZ R18, R29, R0 ;  /* 0x000000001d127220 */ /* 0x000fe20000410000 */
[C---:B------:R-:W-:Y:S01]  /*29f0*/  FFMA.FTZ R29, R22.reuse, R5, R15 ;  /* 0x00000005161d7223 */ /* 0x040fe2000001000f */
[----:B------:R-:W-:Y:S02]  /*2a00*/  HADD2.F32 R15, -RZ, R31.H1_H1 ;  /* 0x3000001fff0f7230 */ /* 0x000fe40000004100 */
[----:B------:R-:W-:Y:S01]  /*2a10*/  FFMA.FTZ R22, R22, R24, R27 ;  /* 0x0000001816167223 */ /* 0x000fe2000001001b */
[----:B------:R-:W-:Y:S01]  /*2a20*/  FFMA.FTZ R23, R3, R18, R11 ;  /* 0x0000001203177223 */ /* 0x000fe2000001000b */
[----:B------:R-:W-:Y:S01]  /*2a30*/  FADD.FTZ R26, R24, R26 ;  /* 0x0000001a181a7221 */ /* 0x000fe20000010000 */
[----:B------:R-:W-:Y:S02]  /*2a40*/  FFMA.FTZ R29, R4, R17, R29 ;  /* 0x00000011041d7223 */ /* 0x000fe4000001001d */
        /* <DEDUP_REMOVED lines=8> */
[----:B------:R-:W-:Y:S01]  /*2ad0*/  FMUL.FTZ R5, R2, R12 ;  /* 0x0000000c02057220 */ /* 0x000fe20000410000 */
[----:B------:R-:W-:Y:S01]  /*2ae0*/  FFMA.FTZ R12, R19, R20, R14 ;  /* 0x00000014130c7223 */ /* 0x000fe2000001000e */
[----:B------:R-:W-:Y:S02]  /*2af0*/  FADD.FTZ R14, R25, R20 ;  /* 0x00000014190e7221 */ /* 0x000fe40000010000 */
[----:B------:R-:W-:Y:S01]  /*2b00*/  FFMA.FTZ R13, R13, R5, R22 ;  /* 0x000000050d0d7223 */ /* 0x000fe20000010016 */
[----:B------:R-:W-:Y:S01]  /*2b10*/  FADD.FTZ R26, R26, R5 ;  /* 0x000000051a1a7221 */ /* 0x000fe20000010000 */
[----:B------:R-:W-:-:S04]  /*2b20*/  FMUL.FTZ R5, R3, R17 ;  /* 0x0000001103057220 */ /* 0x000fc80000410000 */
[----:B------:R-:W-:Y:S01]  /*2b30*/  FFMA.FTZ R22, R4, R5, R13 ;  /* 0x0000000504167223 */ /* 0x000fe2000001000d */
[----:B------:R-:W-:Y:S01]  /*2b40*/  FADD.FTZ R26, R5, R26 ;  /* 0x0000001a051a7221 */ /* 0x000fe20000010000 */
[----:B------:R-:W-:Y:S01]  /*2b50*/  FMUL.FTZ R5, R2, R20 ;  /* 0x0000001402057220 */ /* 0x000fe20000410000 */
[----:B------:R-:W-:-:S03]  /*2b60*/  FMUL.FTZ R13, R3, R15 ;  /* 0x0000000f030d7220 */ /* 0x000fc60000410000 */
[----:B------:R-:W-:Y:S01]  /*2b70*/  FFMA.FTZ R21, R19, R5, R22 ;  /* 0x0000000513157223 */ /* 0x000fe20000010016 */
[----:B------:R-:W-:-:S03]  /*2b80*/  FADD.FTZ R26, R26, R5 ;  /* 0x000000051a1a7221 */ /* 0x000fc60000010000 */
[C---:B------:R-:W-:Y:S01]  /*2b90*/  FFMA.FTZ R5, R18.reuse, R13, R21 ;  /* 0x0000000d12057223 */ /* 0x040fe20000010015 */
[----:B------:R-:W-:Y:S01]  /*2ba0*/  FADD.FTZ R4, R13, R26 ;  /* 0x0000001a0d047221 */ /* 0x000fe20000010000 */
[----:B------:R-:W-:Y:S01]  /*2bb0*/  FFMA.FTZ R13, R18, R15, R29 ;  /* 0x0000000f120d7223 */ /* 0x000fe2000001001d */
[----:B------:R-:W-:-:S07]  /*2bc0*/  FADD.FTZ R15, R28, R15 ;  /* 0x0000000f1c0f7221 */ /* 0x000fce0000010000 */
.L_x_906:
[----:B------:R-:W0:Y:S01]  /*2bd0*/  S2R R20, SR_LANEID ;  /* 0x0000000000147919 */ /* 0x000e220000000000 */
[----:B------:R-:W-:Y:S01]  /*2be0*/  MOV R28, R5 ;  /* 0x00000005001c7202 */ /* 0x000fe20000000f00 */
[----:B------:R-:W1:Y:S01]  /*2bf0*/  S2UR UR8, SR_CgaCtaId ;  /* 0x00000000000879c3 */ /* 0x000e620000008800 */
[----:B------:R-:W-:Y:S01]  /*2c00*/  MOV R29, R4 ;  /* 0x00000004001d7202 */ /* 0x000fe20000000f00 */
[----:B------:R-:W2:Y:S01]  /*2c10*/  S2R R17, SR_TID.X ;  /* 0x0000000000117919 */ /* 0x000ea20000002100 */
[----:B------:R-:W-:Y:S01]  /*2c20*/  UMOV UR5, 0x400 ;  /* 0x0000040000057882 */ /* 0x000fe20000000000 */
[----:B------:R-:W-:Y:S01]  /*2c30*/  BSSY.RECONVERGENT B0, `(.L_x_907) ;  /* 0x000002b000007945 */ /* 0x000fe20003800200 */
[----:B------:R-:W-:Y:S01]  /*2c40*/  UIADD3 UR4, UPT, UPT, UR5, 0x80, URZ ;  /* 0x0000008005047890 */ /* 0x000fe2000fffe0ff */
[----:B------:R-:W3:Y:S04]  /*2c50*/  SHFL.DOWN PT, R5, R28, 0x1, 0x1f ;  /* 0x08201f001c057f89 */ /* 0x000ee800000e0000 */
[----:B------:R-:W4:Y:S01]  /*2c60*/  SHFL.DOWN PT, R4, R29, 0x1, 0x1f ;  /* 0x08201f001d047f89 */ /* 0x000f2200000e0000 */
[----:B-1----:R-:W-:Y:S01]  /*2c70*/  ULEA UR4, UR8, UR4, 0x18 ;  /* 0x0000000408047291 */ /* 0x002fe2000f8ec0ff */
[----:B0-----:R-:W-:-:S02]  /*2c80*/  ISETP.GT.AND P0, PT, R20, 0x1e, PT ;  /* 0x0000001e1400780c */ /* 0x001fc40003f04270 */
[----:B------:R-:W-:Y:S01]  /*2c90*/  ISETP.GT.AND P2, PT, R20, 0xf, PT ;  /* 0x0000000f1400780c */ /* 0x000fe20003f44270 */
[----:B--2---:R-:W-:Y:S01]  /*2ca0*/  IMAD R50, R16, 0xc, R17 ;  /* 0x0000000c10327824 */ /* 0x004fe200078e0211 */
[C---:B------:R-:W-:Y:S02]  /*2cb0*/  ISETP.NE.AND P1, PT, R17.reuse, RZ, PT ;  /* 0x000000ff1100720c */ /* 0x040fe40003f25270 */
[----:B------:R-:W-:-:S07]  /*2cc0*/  ISETP.GT.U32.AND P3, PT, R17, 0xb, PT ;  /* 0x0000000b1100780c */ /* 0x000fce0003f64070 */
[----:B---3--:R-:W-:Y:S01]  /*2cd0*/  @!P0 FADD.FTZ R28, R5, R28 ;  /* 0x0000001c051c8221 */ /* 0x008fe20000010000 */
[----:B----4-:R-:W-:Y:S01]  /*2ce0*/  @!P0 FADD.FTZ R29, R4, R29 ;  /* 0x0000001d041d8221 */ /* 0x010fe20000010000 */
[----:B------:R-:W-:-:S03]  /*2cf0*/  ISETP.GT.AND P0, PT, R20, 0x1d, PT ;  /* 0x0000001d1400780c */ /* 0x000fc60003f04270 */
[----:B------:R-:W0:Y:S04]  /*2d00*/  SHFL.DOWN PT, R5, R28, 0x2, 0x1f ;  /* 0x08401f001c057f89 */ /* 0x000e2800000e0000 */
[----:B------:R-:W1:Y:S06]  /*2d10*/  SHFL.DOWN PT, R4, R29, 0x2, 0x1f ;  /* 0x08401f001d047f89 */ /* 0x000e6c00000e0000 */
        /* <DEDUP_REMOVED lines=8> */
[----:B------:R-:W1:Y:S01]  /*2da0*/  LDC R4, c[0x0][0x374] ;  /* 0x0000dd00ff047b82 */ /* 0x000e620000000800 */
[----:B------:R-:W-:Y:S02]  /*2db0*/  ISETP.GT.AND P0, PT, R20, 0x17, PT ;  /* 0x000000171400780c */ /* 0x000fe40003f04270 */
[----:B------:R-:W2:Y:S01]  /*2dc0*/  SHFL.DOWN PT, R18, R29, 0x8, 0x1f ;  /* 0x09001f001d127f89 */ /* 0x000ea200000e0000 */
[----:B0-----:R-:W-:Y:S01]  /*2dd0*/  FADD.FTZ R19, R28, R5 ;  /* 0x000000051c137221 */ /* 0x001fe20000010000 */
[----:B------:R-:W-:Y:S01]  /*2de0*/  LEA R5, R17, UR4, 0x4 ;  /* 0x0000000411057c11 */ /* 0x000fe2000f8e20ff */
[----:B--2---:R-:W-:-:S03]  /*2df0*/  FADD.FTZ R18, R29, R18 ;  /* 0x000000121d127221 */ /* 0x004fc60000010000 */
[----:B------:R-:W-:Y:S01]  /*2e00*/  FSEL R28, R28, R19, P0 ;  /* 0x000000131c1c7208 */ /* 0x000fe20000000000 */
[----:B------:R0:W-:Y:S01]  /*2e10*/  STS.128 [R5], R12 ;  /* 0x0000000c05007388 */ /* 0x0001e20000000c00 */
[----:B------:R-:W-:-:S03]  /*2e20*/  FSEL R29, R29, R18, P0 ;  /* 0x000000121d1d7208 */ /* 0x000fc60000000000 */
[----:B------:R0:W2:Y:S04]  /*2e30*/  SHFL.DOWN PT, R16, R28, 0x10, 0x1f ;  /* 0x0a001f001c107f89 */ /* 0x0000a800000e0000 */
[----:B------:R0:W3:Y:S01]  /*2e40*/  SHFL.DOWN PT, R21, R29, 0x10, 0x1f ;  /* 0x0a001f001d157f89 */ /* 0x0000e200000e0000 */
[----:B------:R-:W-:Y:S05]  /*2e50*/  @P2 BRA `(.L_x_908) ;  /* 0x0000000000202947 */ /* 0x000fea0003800000 */
[----:B------:R-:W-:Y:S01]  /*2e60*/  ISETP.NE.AND P0, PT, R20, RZ, PT ;  /* 0x000000ff1400720c */ /* 0x000fe20003f05270 */
[----:B0-2---:R-:W-:Y:S01]  /*2e70*/  FADD.FTZ R28, R19, R16 ;  /* 0x00000010131c7221 */ /* 0x005fe20000010000 */
[----:B---3--:R-:W-:-:S11]  /*2e80*/  FADD.FTZ R29, R18, R21 ;  /* 0x00000015121d7221 */ /* 0x008fd60000010000 */
[----:B------:R-:W-:Y:S01]  /*2e90*/  VOTEU.ALL UP0, P0 ;  /* 0x0000000000ff7886 */ /* 0x000fe20000000000 */
[----:B------:R-:W-:-:S04]  /*2ea0*/  @!P0 SHF.R.U32.HI R17, RZ, 0x2, R17 ;  /* 0x00000002ff118819 */ /* 0x000fc80000011611 */
[----:B------:R-:W-:Y:S01]  /*2eb0*/  @!UP0 ULEA UR4, UR8, UR5, 0x18 ;  /* 0x0000000508048291 */ /* 0x000fe2000f8ec0ff */
[----:B------:R-:W-:-:S08]  /*2ec0*/  @!P0 LOP3.LUT R17, R17, 0xf8, RZ, 0xc0, !PT ;  /* 0x000000f811118812 */ /* 0x000fd000078ec0ff */
[----:B------:R4:W-:Y:S03]  /*2ed0*/  @!P0 STS.64 [R17+UR4+0x10], R28 ;  /* 0x0000101c11008988 */ /* 0x0009e60008000a04 */
.L_x_908:
[----:B------:R-:W-:Y:S05]  /*2ee0*/  BSYNC.RECONVERGENT B0 ;  /* 0x0000000000007941 */ /* 0x000fea0003800200 */
.L_x_907:
        /* <DEDUP_REMOVED lines=8> */
[----:B------:R-:W-:-:S03]  /*2f70*/  FADD.FTZ R20, R29, R21 ;  /* 0x000000151d147221 */ /* 0x000fc60000010000 */
[----:B--2---:R-:W-:Y:S01]  /*2f80*/  FADD.FTZ R23, R23, R16 ;  /* 0x0000001017177221 */ /* 0x004fe20000010000 */
[----:B------:R-:W-:-:S03]  /*2f90*/  FADD.FTZ R16, R20, R17 ;  /* 0x0000001114107221 */ /* 0x000fc60000010000 */
[----:B------:R-:W-:Y:S01]  /*2fa0*/  FADD.FTZ R17, R23, R18 ;  /* 0x0000001217117221 */ /* 0x000fe20000010000 */
[----:B------:R-:W-:Y:S01]  /*2fb0*/  FADD.FTZ R16, R16, R19 ;  /* 0x0000001310107221 */ /* 0x000fe20000010000 */
[----:B------:R-:W2:Y:S02]  /*2fc0*/  LDS.128 R20, [UR4+0x40] ;  /* 0x00004004ff147984 */ /* 0x000ea40008000c00 */
[----:B----4-:R-:W-:Y:S01]  /*2fd0*/  FADD.FTZ R17, R17, R24 ;  /* 0x0000001811117221 */ /* 0x010fe20000010000 */
[----:B------:R-:W-:-:S03]  /*2fe0*/  FADD.FTZ R16, R16, R25 ;  /* 0x0000001910107221 */ /* 0x000fc60000010000 */
[----:B------:R-:W-:Y:S01]  /*2ff0*/  FADD.FTZ R17, R17, R26 ;  /* 0x0000001a11117221 */ /* 0x000fe20000010000 */
[----:B------:R-:W-:-:S03]  /*3000*/  FADD.FTZ R24, R16, R27 ;  /* 0x0000001b10187221 */ /* 0x000fc60000010000 */
[----:B--2---:R-:W-:Y:S01]  /*3010*/  FADD.FTZ R25, R17, R20 ;  /* 0x0000001411197221 */ /* 0x004fe20000010000 */
[----:B------:R-:W-:Y:S01]  /*3020*/  FADD.FTZ R20, R24, R21 ;  /* 0x0000001518147221 */ /* 0x000fe20000010000 */
[----:B------:R-:W2:Y:S02]  /*3030*/  LDS.128 R16, [UR4+0x50] ;  /* 0x00005004ff107984 */ /* 0x000ea40008000c00 */
[----:B------:R-:W-:Y:S01]  /*3040*/  FADD.FTZ R21, R25, R22 ;  /* 0x0000001619157221 */ /* 0x000fe20000010000 */
[----:B------:R-:W-:Y:S01]  /*3050*/  FADD.FTZ R20, R20, R23 ;  /* 0x0000001714147221 */ /* 0x000fe20000010000 */
[----:B------:R-:W3:Y:S02]  /*3060*/  LDS.128 R24, [UR4+0x60] ;  /* 0x00006004ff187984 */ /* 0x000ee40008000c00 */
[----:B--2---:R-:W-:Y:S01]  /*3070*/  FADD.FTZ R21, R21, R16 ;  /* 0x0000001015157221 */ /* 0x004fe20000010000 */
[----:B------:R-:W-:-:S03]  /*3080*/  FADD.FTZ R20, R20, R17 ;  /* 0x0000001114147221 */ /* 0x000fc60000010000 */
[----:B------:R-:W-:Y:S01]  /*3090*/  FADD.FTZ R21, R21, R18 ;  /* 0x0000001215157221 */ /* 0x000fe20000010000 */
[----:B------:R-:W-:-:S03]  /*30a0*/  FADD.FTZ R20, R20, R19 ;  /* 0x0000001314147221 */ /* 0x000fc60000010000 */
[----:B---3--:R-:W-:Y:S01]  /*30b0*/  FADD.FTZ R21, R21, R24 ;  /* 0x0000001815157221 */ /* 0x008fe20000010000 */
[----:B------:R-:W-:-:S03]  /*30c0*/  FADD.FTZ R20, R20, R25 ;  /* 0x0000001914147221 */ /* 0x000fc60000010000 */
[----:B0-----:R-:W-:Y:S01]  /*30d0*/  FADD.FTZ R28, R21, R26 ;  /* 0x0000001a151c7221 */ /* 0x001fe20000010000 */
[----:B------:R-:W-:-:S07]  /*30e0*/  FADD.FTZ R29, R20, R27 ;  /* 0x0000001b141d7221 */ /* 0x000fce0000010000 */
.L_x_910:
[----:B------:R-:W-:Y:S05]  /*30f0*/  BSYNC.RECONVERGENT B0 ;  /* 0x0000000000007941 */ /* 0x000fea0003800200 */
.L_x_909:
[----:B------:R-:W-:Y:S06]  /*3100*/  BAR.SYNC.DEFER_BLOCKING 0x0 ;  /* 0x0000000000007b1d */ /* 0x000fec0000010000 */
[----:B------:R-:W-:Y:S04]  /*3110*/  BSSY.RECONVERGENT B0, `(.L_x_911) ;  /* 0x000009d000007945 */ /* 0x000fe80003800200 */
[----:B------:R-:W-:Y:S05]  /*3120*/  @P3 BRA `(.L_x_912) ;  /* 0x00000008006c3947 */ /* 0x000fea0003800000 */
[----:B--2-4-:R-:W2:Y:S04]  /*3130*/  LDS.128 R16, [R5+0xc0] ;  /* 0x0000c00005107984 */ /* 0x014ea80000000c00 */
[----:B---3--:R-:W3:Y:S04]  /*3140*/  LDS.128 R20, [R5+0x180] ;  /* 0x0001800005147984 */ /* 0x008ee80000000c00 */
[----:B------:R-:W4:Y:S01]  /*3150*/  LDS.128 R24, [R5+0x240] ;  /* 0x0002400005187984 */ /* 0x000f220000000c00 */
[----:B--2---:R-:W-:Y:S01]  /*3160*/  FADD.FTZ R16, R12, R16 ;  /* 0x000000100c107221 */ /* 0x004fe20000010000 */
[----:B0-----:R-:W-:Y:S01]  /*3170*/  FADD.FTZ R12, R13, R17 ;  /* 0x000000110d0c7221 */ /* 0x001fe20000010000 */
[----:B------:R-:W-:Y:S01]  /*3180*/  FADD.FTZ R13, R14, R18 ;  /* 0x000000120e0d7221 */ /* 0x000fe20000010000 */
[----:B------:R-:W-:Y:S01]  /*3190*/  FADD.FTZ R14, R15, R19 ;  /* 0x000000130f0e7221 */ /* 0x000fe20000010000 */
[----:B---3--:R-:W-:Y:S01]  /*31a0*/  FADD.FTZ R15, R16, R20 ;  /* 0x00000014100f7221 */ /* 0x008fe20000010000 */
[----:B------:R-:W-:Y:S01]  /*31b0*/  FADD.FTZ R12, R12, R21 ;  /* 0x000000150c0c7221 */ /* 0x000fe20000010000 */
[----:B------:R-:W-:Y:S01]  /*31c0*/  FADD.FTZ R13, R13, R22 ;  /* 0x000000160d0d7221 */ /* 0x000fe20000010000 */
[----:B------:R-:W0:Y:S01]  /*31d0*/  LDS.128 R16, [R5+0x300] ;  /* 0x0003000005107984 */ /* 0x000e220000000c00 */
[----:B------:R-:W-:Y:S01]  /*31e0*/  FADD.FTZ R20, R14, R23 ;  /* 0x000000170e147221 */ /* 0x000fe20000010000 */
[----:B----4-:R-:W-:Y:S01]  /*31f0*/  FADD.FTZ R21, R15, R24 ;  /* 0x000000180f157221 */ /* 0x010fe20000010000 */
[----:B------:R-:W-:Y:S01]  /*3200*/  FADD.FTZ R22, R12, R25 ;  /* 0x000000190c167221 */ /* 0x000fe20000010000 */
[----:B------:R-:W-:Y:S01]  /*3210*/  FADD.FTZ R23, R13, R26 ;  /* 0x0000001a0d177221 */ /* 0x000fe20000010000 */
[----:B------:R-:W-:Y:S01]  /*3220*/  FADD.FTZ R20, R20, R27 ;  /* 0x0000001b14147221 */ /* 0x000fe20000010000 */
[----:B------:R-:W2:Y:S01]  /*3230*/  LDS.128 R12, [R5+0x3c0] ;  /* 0x0003c000050c7984 */ /* 0x000ea20000000c00 */
[----:B0-----:R-:W-:Y:S01]  /*3240*/  FADD.FTZ R21, R21, R16 ;  /* 0x0000001015157221 */ /* 0x001fe20000010000 */
[----:B------:R-:W-:Y:S01]  /*3250*/  FADD.FTZ R22, R22, R17 ;  /* 0x0000001116167221 */ /* 0x000fe20000010000 */
[----:B------:R-:W-:Y:S01]  /*3260*/  FADD.FTZ R17, R23, R18 ;  /* 0x0000001217117221 */ /* 0x000fe20000010000 */
[----:B------:R-:W-:Y:S01]  /*3270*/  FADD.FTZ R24, R20, R19 ;  /* 0x0000001314187221 */ /* 0x000fe20000010000 */
[----:B--2---:R-:W-:Y:S01]  /*3280*/  FADD.FTZ R25, R21, R12 ;  /* 0x0000000c15197221 */ /* 0x004fe20000010000 */
[----:B------:R-:W-:Y:S01]  /*3290*/  FADD.FTZ R12, R22, R13 ;  /* 0x0000000d160c7221 */ /* 0x000fe20000010000 */
[----:B------:R-:W-:Y:S01]  /*32a0*/  FADD.FTZ R13, R17, R14 ;  /* 0x0000000e110d7221 */ /* 0x000fe20000010000 */
[----:B------:R-:W0:Y:S01]  /*32b0*/  LDS.128 R20, [R5+0x480] ;  /* 0x0004800005147984 */ /* 0x000e220000000c00 */
[----:B------:R-:W-:-:S03]  /*32c0*/  FADD.FTZ R24, R24, R15 ;  /* 0x0000000f18187221 */ /* 0x000fc60000010000 */
[----:B------:R-:W2:Y:S01]  /*32d0*/  LDS.128 R16, [R5+0x540] ;  /* 0x0005400005107984 */ /* 0x000ea20000000c00 */
[----:B0-----:R-:W-:Y:S01]  /*32e0*/  FADD.FTZ R25, R25, R20 ;  /* 0x0000001419197221 */ /* 0x001fe20000010000 */
[----:B------:R-:W-:Y:S01]  /*32f0*/  FADD.FTZ R12, R12, R21 ;  /* 0x000000150c0c7221 */ /* 0x000fe20000010000 */
[----:B------:R-:W-:Y:S01]  /*3300*/  FADD.FTZ R13, R13, R22 ;  /* 0x000000160d0d7221 */ /* 0x000fe20000010000 */
[----:B------:R-:W-:Y:S01]  /*3310*/  FADD.FTZ R24, R24, R23 ;  /* 0x0000001718187221 */ /* 0x000fe20000010000 */
[----:B--2---:R-:W-:Y:S01]  /*3320*/  FADD.FTZ R25, R25, R16 ;  /* 0x0000001019197221 */ /* 0x004fe20000010000 */
[----:B------:R-:W0:Y:S01]  /*3330*/  LDS.128 R20, [R5+0x600] ;  /* 0x0006000005147984 */ /* 0x000e220000000c00 */
        /* <DEDUP_REMOVED lines=121> */
[----:B------:R-:W-:-:S07]  /*3ad0*/  FADD.FTZ R15, R24, R19 ;  /* 0x00000013180f7221 */ /* 0x000fce0000010000 */
.L_x_912:
[----:B------:R-:W-:Y:S05]  /*3ae0*/  BSYNC.RECONVERGENT B0 ;  /* 0x0000000000007941 */ /* 0x000fea0003800200 */
.L_x_911:
[----:B------:R-:W-:Y:S04]  /*3af0*/  BSSY.RECONVERGENT B0, `(.L_x_913) ;  /* 0x000001c000007945 */ /* 0x000fe80003800200 */
[----:B------:R-:W-:Y:S05]  /*3b00*/  @P3 BRA `(.L_x_914) ;  /* 0x0000000000683947 */ /* 0x000fea0003800000 */
[----:B------:R-:W2:Y:S08]  /*3b10*/  LDC.64 R22, c[0x0][0x3f8] ;  /* 0x0000fe00ff167b82 */ /* 0x000eb00000000a00 */
[----:B---3--:R-:W3:Y:S01]  /*3b20*/  LDC.64 R20, c[0x0][0x3d8] ;  /* 0x0000f600ff147b82 */ /* 0x008ee20000000a00 */
[----:B--2-4-:R-:W-:Y:S01]  /*3b30*/  IMAD.WIDE.U32 R16, R22, 0x3, RZ ;  /* 0x0000000316107825 */ /* 0x014fe200078e00ff */
[----:B0-----:R-:W-:-:S04]  /*3b40*/  LEA R5, R23, R23, 0x1 ;  /* 0x0000001717057211 */ /* 0x001fc800078e08ff */
[----:B------:R-:W-:Y:S01]  /*3b50*/  IADD3 R5, PT, PT, R17, R5, RZ ;  /* 0x0000000511057210 */ /* 0x000fe20007ffe0ff */
[----:B---3--:R-:W-:-:S03]  /*3b60*/  IMAD.WIDE R20, R50, 0x4, R20 ;  /* 0x0000000432147825 */ /* 0x008fc600078e0214 */
[----:B------:R-:W-:-:S04]  /*3b70*/  LEA.HI R16, P0, R5, R16, RZ, 0x1 ;  /* 0x0000001005107211 */ /* 0x000fc800078108ff */
[----:B------:R-:W-:Y:S01]  /*3b80*/  IADD3.X R5, PT, PT, RZ, R5, RZ, P0, !PT ;  /* 0x00000005ff057210 */ /* 0x000fe200007fe4ff */
[----:B------:R0:W-:Y:S01]  /*3b90*/  REDG.E.ADD.F32.FTZ.RN.STRONG.GPU desc[UR6][R20.64], R12 ;  /* 0x0000000c140079a6 */ /* 0x0001e2000c12f306 */
[----:B------:R-:W-:Y:S02]  /*3ba0*/  LEA.HI R19, P0, R23, R22, RZ, 0x1 ;  /* 0x0000001617137211 */ /* 0x000fe400078108ff */
[C---:B------:R-:W-:Y:S02]  /*3bb0*/  SHF.L.U64.HI R5, R16.reuse, 0x1, R5 ;  /* 0x0000000110057819 */ /* 0x040fe40000010205 */
[----:B------:R-:W-:Y:S02]  /*3bc0*/  SHF.L.U32 R25, R16, 0x1, RZ ;  /* 0x0000000110197819 */ /* 0x000fe400000006ff */
        /* <DEDUP_REMOVED lines=14> */
.L_x_914:
[----:B------:R-:W-:Y:S05]  /*3cb0*/  BSYNC.RECONVERGENT B0 ;  /* 0x0000000000007941 */ /* 0x000fea0003800200 */
.L_x_913:
[----:B------:R-:W5:Y:S02]  /*3cc0*/  LDCU UR4, c[0x0][0x370] ;  /* 0x00006e00ff0477ac */ /* 0x000f640008000800 */
[----:B-----5:R-:W-:-:S09]  /*3cd0*/  UISETP.GE.U32.AND UP0, UPT, UR4, 0x2, UPT ;  /* 0x000000020400788c */ /* 0x020fd2000bf06070 */
[----:B------:R-:W-:Y:S05]  /*3ce0*/  BRA.U !UP0, `(.L_x_915) ;  /* 0x0000000908bc7547 */ /* 0x000fea000b800000 */
[----:B0-----:R-:W0:Y:S01]  /*3cf0*/  LDC R12, c[0x0][0x370] ;  /* 0x0000dc00ff0c7b82 */ /* 0x001e220000000800 */
[----:B------:R-:W0:Y:S01]  /*3d00*/  S2R R26, SR_CTAID.Y ;  /* 0x00000000001a7919 */ /* 0x000e220000002600 */
[----:B------:R-:W-:-:S05]  /*3d10*/  LOP3.LUT R5, R49, 0x1, RZ, 0xc0, !PT ;  /* 0x0000000131057812 */ /* 0x000fca00078ec0ff */
[----:B-1----:R-:W-:Y:S01]  /*3d20*/  IMAD R15, R5, R4, RZ ;  /* 0x00000004050f7224 */ /* 0x002fe200078e02ff */
[----:B------:R-:W1:Y:S03]  /*3d30*/  LDC.64 R22, c[0x0][0x3d0] ;  /* 0x0000f400ff167b82 */ /* 0x000e660000000a00 */
[----:B0-----:R-:W-:-:S05]  /*3d40*/  IMAD R5, R15, R12, RZ ;  /* 0x0000000c0f057224 */ /* 0x001fca00078e02ff */
[----:B------:R-:W-:-:S05]  /*3d50*/  SHF.L.U32 R5, R5, 0x1, RZ ;  /* 0x0000000105057819 */ /* 0x000fca00000006ff */
[----:B-1----:R-:W-:Y:S01]  /*3d60*/  IMAD.WIDE R22, R5, 0x4, R22 ;  /* 0x0000000405167825 */ /* 0x002fe200078e0216 */
[----:B------:R-:W-:Y:S06]  /*3d70*/  @P1 BRA `(.L_x_916) ;  /* 0x0000000000541947 */ /* 0x000fec0003800000 */
[----:B------:R-:W0:Y:S01]  /*3d80*/  LDC.64 R12, c[0x0][0x3c8] ;  /* 0x0000f200ff0c7b82 */ /* 0x000e220000000a00 */
[----:B------:R-:W-:Y:S01]  /*3d90*/  IADD3 R5, PT, PT, R15, R26, RZ ;  /* 0x0000001a0f057210 */ /* 0x000fe20007ffe0ff */
[----:B------:R-:W-:Y:S01]  /*3da0*/  IMAD R15, R52, R4, R26 ;  /* 0x00000004340f7224 */ /* 0x000fe200078e021a */
[----:B--2---:R-:W-:-:S03]  /*3db0*/  LOP3.LUT P0, R16, R49, 0x2, RZ, 0xc0, !PT ;  /* 0x0000000231107812 */ /* 0x004fc6000780c0ff */
[----:B------:R-:W-:-:S05]  /*3dc0*/  IMAD.WIDE.U32 R14, R15, 0x8, R22 ;  /* 0x000000080f0e7825 */ /* 0x000fca00078e0016 */
[----:B------:R1:W-:Y:S01]  /*3dd0*/  STG.E.64 desc[UR6][R14.64], R28 ;  /* 0x0000001c0e007986 */ /* 0x0003e2000c101b06 */
[----:B0-----:R-:W-:Y:S01]  /*3de0*/  IMAD.WIDE.U32 R12, R5, 0x4, R12 ;  /* 0x00000004050c7825 */ /* 0x001fe200078e000c */
[----:B------:R-:W-:Y:S02]  /*3df0*/  IADD3 R5, PT, PT, -R16, 0x1, RZ ;  /* 0x0000000110057810 */ /* 0x000fe40007ffe1ff */
        /* <DEDUP_REMOVED lines=8> */
.L_x_917:
[----:B------:R-:W2:Y:S04]  /*3e80*/  LDG.E.STRONG.GPU R5, desc[UR6][R12.64] ;  /* 0x000000060c057981 */ /* 0x000ea8000c1ef900 */
[----:B--2---:R-:W-:Y:S01]  /*3e90*/  CCTL.IVALL ;  /* 0x00000000ff00798f */ /* 0x004fe20002000000 */
[----:B------:R-:W-:Y:S05]  /*3ea0*/  YIELD ;  /* 0x0000000000007946 */ /* 0x000fea0003800000 */
[----:B------:R-:W-:-:S13]  /*3eb0*/  ISETP.NE.AND P0, PT, R5, R16, PT ;  /* 0x000000100500720c */ /* 0x000fda0003f05270 */
[----:B------:R-:W-:Y:S05]  /*3ec0*/  @P0 BRA `(.L_x_917) ;  /* 0xfffffffc00ec0947 */ /* 0x000fea000383ffff */
.L_x_916:
[----:B------:R-:W0:Y:S01]  /*3ed0*/  LDC R5, c[0x0][0x370] ;  /* 0x0000dc00ff057b82 */ /* 0x000e220000000800 */
[----:B------:R-:W-:Y:S05]  /*3ee0*/  WARPSYNC.ALL ;  /* 0x0000000000007948 */ /* 0x000fea0003800000 */
[----:B0-----:R-:W-:Y:S02]  /*3ef0*/  ISETP.GE.U32.AND P0, PT, R5, 0x8, PT ;  /* 0x000000080500780c */ /* 0x001fe40003f06070 */
[----:B------:R-:W-:Y:S01]  /*3f00*/  BAR.SYNC.DEFER_BLOCKING 0x0 ;  /* 0x0000000000007b1d */ /* 0x000fe20000010000 */
[----:B------:R-:W-:-:S10]  /*3f10*/  HFMA2 R5, -RZ, RZ, 0, 0 ;  /* 0x00000000ff057431 */ /* 0x000fd400000001ff */
[----:B------:R-:W-:Y:S05]  /*3f20*/  @!P0 BRA `(.L_x_918) ;  /* 0x0000000400208947 */ /* 0x000fea0003800000 */
[CC--:B----4-:R-:W-:Y:S01]  /*3f30*/  LEA R17, R4.reuse, R26.reuse, 0x1 ;  /* 0x0000001a04117211 */ /* 0x0d0fe200078e08ff */
[C-C-:B------:R-:W-:Y:S01]  /*3f40*/  IMAD R5, R4.reuse, 0x3, R26.reuse ;  /* 0x0000000304057824 */ /* 0x140fe200078e021a */
[C---:B------:R-:W-:Y:S01]  /*3f50*/  LEA R12, R4.reuse, R26, 0x2 ;  /* 0x0000001a040c7211 */ /* 0x040fe200078e10ff */
[--C-:B------:R-:W-:Y:S01]  /*3f60*/  IMAD R14, R4, 0x7, R26.reuse ;  /* 0x00000007040e7824 */ /* 0x100fe200078e021a */
[----:B------:R-:W-:Y:S01]  /*3f70*/  IADD3 R19, PT, PT, R26, R4, RZ ;  /* 0x000000041a137210 */ /* 0x000fe20007ffe0ff */
[--C-:B------:R-:W-:Y:S01]  /*3f80*/  IMAD R15, R4, 0x6, R26.reuse ;  /* 0x00000006040f7824 */ /* 0x100fe200078e021a */
[----:B------:R-:W-:Y:S01]  /*3f90*/  IADD3 R13, PT, PT, -R52, RZ, RZ ;  /* 0x000000ff340d7210 */ /* 0x000fe20007ffe1ff */
[----:B--2---:R-:W-:Y:S01]  /*3fa0*/  IMAD R16, R4, 0x5, R26 ;  /* 0x0000000504107824 */ /* 0x004fe200078e021a */
[----:B------:R-:W-:Y:S01]  /*3fb0*/  MOV R18, R26 ;  /* 0x0000001a00127202 */ /* 0x000fe20000000f00 */
[----:B------:R-:W-:-:S06]  /*3fc0*/  UMOV UR4, URZ ;  /* 0x000000ff00047c82 */ /* 0x000fcc0008000000 */
.L_x_919:
[----:B------:R-:W-:Y:S01]  /*3fd0*/  ISETP.EQ.OR P0, PT, R13, RZ, P1 ;  /* 0x000000ff0d00720c */ /* 0x000fe20000f02670 */
[----:B------:R-:W-:-:S12]  /*3fe0*/  UIADD3 UR5, UPT, UPT, UR4, 0x1, URZ ;  /* 0x0000000104057890 */ /* 0x000fd8000fffe0ff */
[----:B------:R-:W-:Y:S01]  /*3ff0*/  @!P0 IMAD.WIDE.U32 R24, R18, 0x8, R22 ;  /* 0x0000000812188825 */ /* 0x000fe200078e0016 */
[----:B------:R-:W-:-:S05]  /*4000*/  ISETP.EQ.OR P2, PT, R52, UR5, P1 ;  /* 0x0000000534007c0c */ /* 0x000fca0008f42670 */
[----:B------:R-:W2:Y:S08]  /*4010*/  @!P0 LDG.E.64 R24, desc[UR6][R24.64] ;  /* 0x0000000618188981 */ /* 0x000eb0000c1e1b00 */
[----:B---3--:R-:W-:-:S06]  /*4020*/  @!P2 IMAD.WIDE.U32 R20, R19, 0x8, R22 ;  /* 0x000000081314a825 */ /* 0x008fcc00078e0016 */
[----:B------:R-:W3:Y:S01]  /*4030*/  @!P2 LDG.E.64 R20, desc[UR6][R20.64] ;  /* 0x000000061414a981 */ /* 0x000ee2000c1e1b00 */
[----:B------:R-:W-:-:S06]  /*4040*/  UIADD3 UR5, UPT, UPT, UR4, 0x2, URZ ;  /* 0x0000000204057890 */ /* 0x000fcc000fffe0ff */
[----:B------:R-:W-:Y:S01]  /*4050*/  ISETP.EQ.OR P3, PT, R52, UR5, P1 ;  /* 0x0000000534007c0c */ /* 0x000fe20008f62670 */
[----:B------:R-:W-:Y:S01]  /*4060*/  UIADD3 UR5, UPT, UPT, UR4, 0x3, URZ ;  /* 0x0000000304057890 */ /* 0x000fe2000fffe0ff */
[----:B--2---:R-:W-:Y:S01]  /*4070*/  @!P0 FADD.FTZ R28, R28, R24 ;  /* 0x000000181c1c8221 */ /* 0x004fe20000010000 */
[----:B------:R-:W-:-:S10]  /*4080*/  @!P0 FADD.FTZ R29, R29, R25 ;  /* 0x000000191d1d8221 */ /* 0x000fd40000010000 */
[----:B------:R-:W-:Y:S01]  /*4090*/  @!P3 IMAD.WIDE.U32 R24, R17, 0x8, R22 ;  /* 0x000000081118b825 */ /* 0x000fe200078e0016 */
[----:B------:R-:W-:-:S05]  /*40a0*/  ISETP.EQ.OR P0, PT, R52, UR5, P1 ;  /* 0x0000000534007c0c */ /* 0x000fca0008f02670 */
[----:B------:R-:W2:Y:S01]  /*40b0*/  @!P3 LDG.E.64 R24, desc[UR6][R24.64] ;  /* 0x000000061818b981 */ /* 0x000ea2000c1e1b00 */
[----:B---3--:R-:W-:Y:S01]  /*40c0*/  @!P2 FADD.FTZ R28, R28, R20 ;  /* 0x000000141c1ca221 */ /* 0x008fe20000010000 */
[----:B------:R-:W-:-:S06]  /*40d0*/  @!P2 FADD.FTZ R29, R29, R21 ;  /* 0x000000151d1da221 */ /* 0x000fcc0000010000 */
[----:B------:R-:W-:-:S06]  /*40e0*/  @!P0 IMAD.WIDE.U32 R20, R5, 0x8, R22 ;  /* 0x0000000805148825 */ /* 0x000fcc00078e0016 */
        /* <DEDUP_REMOVED lines=25> */
[----:B------:R-:W0:Y:S01]  /*4280*/  LDC R27, c[0x0][0x370] ;  /* 0x0000dc00ff1b7b82 */ /* 0x000e220000000800 */
        /* <DEDUP_REMOVED lines=11> */
[----:B0-----:R-:W-:Y:S01]  /*4340*/  LOP3.LUT R24, R27, 0x7ffffff8, RZ, 0xc0, !PT ;  /* 0x7ffffff81b187812 */ /* 0x001fe200078ec0ff */
[----:B------:R-:W-:-:S03]  /*4350*/  @!P0 FADD.FTZ R29, R29, R25 ;  /* 0x000000191d1d8221 */ /* 0x000fc60000010000 */
[----:B------:R-:W-:Y:S01]  /*4360*/  ISETP.NE.AND P0, PT, R24, UR4, PT ;  /* 0x0000000418007c0c */ /* 0x000fe2000bf05270 */
[----:B---3--:R-:W-:Y:S01]  /*4370*/  @!P2 FADD.FTZ R28, R28, R20 ;  /* 0x000000141c1ca221 */ /* 0x008fe20000010000 */
[----:B------:R-:W-:-:S11]  /*4380*/  @!P2 FADD.FTZ R29, R29, R21 ;  /* 0x000000151d1da221 */ /* 0x000fd60000010000 */
[----:B------:R-:W-:Y:S05]  /*4390*/  @P0 BRA `(.L_x_919) ;  /* 0xfffffffc000c0947 */ /* 0x000fea000383ffff */
[----:B------:R-:W-:-:S07]  /*43a0*/  MOV R5, R24 ;  /* 0x0000001800057202 */ /* 0x000fce0000000f00 */
.L_x_918:
        /* <DEDUP_REMOVED lines=12> */
[----:B------:R-:W-:Y:S02]  /*4470*/  IADD3 R19, PT, PT, R5, 0x2, RZ ;  /* 0x0000000205137810 */ /* 0x000fe40007ffe0ff */
        /* <DEDUP_REMOVED lines=9> */
[----:B------:R-:W4:Y:S03]  /*4510*/  @!P0 LDG.E.64 R12, desc[UR6][R12.64] ;  /* 0x000000060c0c8981 */ /* 0x000f26000c1e1b00 */
[----:B------:R-:W-:Y:S02]  /*4520*/  @!P4 IMAD R17, R17, R4, R26 ;  /* 0x000000041111c224 */ /* 0x000fe400078e021a */
[--C-:B------:R-:W-:Y:S01]  /*4530*/  @!P3 IMAD.WIDE.U32 R18, R19, 0x8, R22.reuse ;  /* 0x000000081312b825 */ /* 0x100fe200078e0016 */
[----:B------:R-:W5:Y:S03]  /*4540*/  @!P2 LDG.E.64 R14, desc[UR6][R14.64] ;  /* 0x000000060e0ea981 */ /* 0x000f66000c1e1b00 */
[----:B--2---:R-:W-:-:S02]  /*4550*/  @!P4 IMAD.WIDE.U32 R16, R17, 0x8, R22 ;  /* 0x000000081110c825 */ /* 0x004fc400078e0016 */
[----:B------:R-:W2:Y:S04]  /*4560*/  @!P3 LDG.E.64 R18, desc[UR6][R18.64] ;  /* 0x000000061212b981 */ /* 0x000ea8000c1e1b00 */
[----:B------:R-:W3:Y:S01]  /*4570*/  @!P4 LDG.E.64 R16, desc[UR6][R16.64] ;  /* 0x000000061010c981 */ /* 0x000ee2000c1e1b00 */
[----:B------:R-:W-:Y:S01]  /*4580*/  IADD3 R5, PT, PT, R5, 0x4, RZ ;  /* 0x0000000405057810 */ /* 0x000fe20007ffe0ff */
[----:B----4-:R-:W-:Y:S01]  /*4590*/  @!P0 FADD.FTZ R28, R28, R12 ;  /* 0x0000000c1c1c8221 */ /* 0x010fe20000010000 */
[----:B------:R-:W-:-:S03]  /*45a0*/  @!P0 FADD.FTZ R29, R29, R13 ;  /* 0x0000000d1d1d8221 */ /* 0x000fc60000010000 */
[----:B-----5:R-:W-:Y:S01]  /*45b0*/  @!P2 FADD.FTZ R28, R28, R14 ;  /* 0x0000000e1c1ca221 */ /* 0x020fe20000010000 */
[----:B------:R-:W-:-:S03]  /*45c0*/  @!P2 FADD.FTZ R29, R29, R15 ;  /* 0x0000000f1d1da221 */ /* 0x000fc60000010000 */
[----:B--2---:R-:W-:Y:S01]  /*45d0*/  @!P3 FADD.FTZ R28, R28, R18 ;  /* 0x000000121c1cb221 */ /* 0x004fe20000010000 */
[----:B------:R-:W-:-:S03]  /*45e0*/  @!P3 FADD.FTZ R29, R29, R19 ;  /* 0x000000131d1db221 */ /* 0x000fc60000010000 */
[----:B---3--:R-:W-:Y:S01]  /*45f0*/  @!P4 FADD.FTZ R28, R28, R16 ;  /* 0x000000101c1cc221 */ /* 0x008fe20000010000 */
[----:B------:R-:W-:-:S07]  /*4600*/  @!P4 FADD.FTZ R29, R29, R17 ;  /* 0x000000111d1dc221 */ /* 0x000fce0000010000 */
.L_x_920:
[----:B------:R-:W-:Y:S05]  /*4610*/  BRA.U !UP1, `(.L_x_915) ;  /* 0x0000000109707547 */ /* 0x000fea000b800000 */
[----:B--2---:R-:W0:Y:S01]  /*4620*/  LDC R16, c[0x0][0x370] ;  /* 0x0000dc00ff107b82 */ /* 0x004e220000000800 */
        /* <DEDUP_REMOVED lines=11> */
[----:B------:R-:W2:Y:S01]  /*46e0*/  @!P0 LDG.E.64 R12, desc[UR6][R12.64] ;  /* 0x000000060c0c8981 */ /* 0x000ea2000c1e1b00 */
[----:B------:R-:W-:Y:S01]  /*46f0*/  IADD3 R5, PT, PT, R5, 0x2, RZ ;  /* 0x0000000205057810 */ /* 0x000fe20007ffe0ff */
[----:B----4-:R-:W-:Y:S01]  /*4700*/  @!P2 FADD.FTZ R28, R28, R14 ;  /* 0x0000000e1c1ca221 */ /* 0x010fe20000010000 */
[----:B------:R-:W-:-:S03]  /*4710*/  @!P2 FADD.FTZ R29, R29, R15 ;  /* 0x0000000f1d1da221 */ /* 0x000fc60000010000 */
[----:B--2---:R-:W-:Y:S01]  /*4720*/  @!P0 FADD.FTZ R28, R28, R12 ;  /* 0x0000000c1c1c8221 */ /* 0x004fe20000010000 */
[----:B------:R-:W-:-:S07]  /*4730*/  @!P0 FADD.FTZ R29, R29, R13 ;  /* 0x0000000d1d1d8221 */ /* 0x000fce0000010000 */
.L_x_921:
        /* <DEDUP_REMOVED lines=9> */
.L_x_922:
[----:B------:R-:W-:Y:S05]  /*47d0*/  BSYNC.RECONVERGENT B0 ;  /* 0x0000000000007941 */ /* 0x000fea0003800200 */
.L_x_915:
[----:B------:R-:W5:Y:S01]  /*47e0*/  S2UR UR5, SR_CgaCtaId ;  /* 0x00000000000579c3 */ /* 0x000f620000008800 */
[----:B------:R-:W-:Y:S01]  /*47f0*/  UMOV UR4, 0x400 ;  /* 0x0000040000047882 */ /* 0x000fe20000000000 */
[--C-:B0-----:R-:W-:Y:S02]  /*4800*/  HADD2.F32 R5, -RZ, R46.reuse.H0_H0 ;  /* 0x2000002eff057230 */ /* 0x101fe40000004100 */
[----:B------:R-:W-:Y:S02]  /*4810*/  HADD2.F32 R15, -RZ, R46.H1_H1 ;  /* 0x3000002eff0f7230 */ /* 0x000fe40000004100 */
[----:B----4-:R-:W-:Y:S02]  /*4820*/  HADD2.F32 R17, -RZ, R38.H0_H0 ;  /* 0x20000026ff117230 */ /* 0x010fe40000004100 */
[C---:B------:R-:W-:Y:S01]  /*4830*/  FADD.FTZ R5, -R10.reuse, R5 ;  /* 0x000000050a057221 */ /* 0x040fe20000010100 */
[----:B------:R-:W-:Y:S02]  /*4840*/  HADD2.F32 R18, -RZ, R44.H0_H0 ;  /* 0x2000002cff127230 */ /* 0x000fe40000004100 */
[----:B------:R-:W-:Y:S01]  /*4850*/  FADD.FTZ R25, -R10, R15 ;  /* 0x0000000f0a197221 */ /* 0x000fe20000010100 */
[----:B------:R-:W-:-:S02]  /*4860*/  HADD2.F32 R38, -RZ, R38.H1_H1 ;  /* 0x30000026ff267230 */ /* 0x000fc40000004100 */
[-C--:B------:R-:W-:Y:S01]  /*4870*/  FMUL.FTZ R19, R5, R0.reuse ;  /* 0x0000000005137220 */ /* 0x080fe20000410000 */
[--C-:B------:R-:W-:Y:S02]  /*4880*/  HADD2.F32 R24, -RZ, R45.reuse.H0_H0 ;  /* 0x2000002dff187230 */ /* 0x100fe40000004100 */
[----:B--2---:R-:W-:Y:S01]  /*4890*/  FMUL.FTZ R16, R25, R0 ;  /* 0x0000000019107220 */ /* 0x004fe20000410000 */
[----:B------:R-:W-:Y:S02]  /*48a0*/  HADD2.F32 R26, -RZ, R45.H1_H1 ;  /* 0x3000002dff1a7230 */ /* 0x000fe40000004100 */
[----:B------:R-:W-:Y:S02]  /*48b0*/  HADD2.F32 R44, -RZ, R44.H1_H1 ;  /* 0x3000002cff2c7230 */ /* 0x000fe40000004100 */
[--C-:B------:R-:W-:Y:S02]  /*48c0*/  HADD2.F32 R23, -RZ, R43.reuse.H0_H0 ;  /* 0x2000002bff177230 */ /* 0x100fe40000004100 */
[----:B------:R-:W-:-:S02]  /*48d0*/  HADD2.F32 R22, -RZ, R43.H1_H1 ;  /* 0x3000002bff167230 */ /* 0x000fc40000004100 */
[--C-:B---3--:R-:W-:Y:S01]  /*48e0*/  HADD2.F32 R21, -RZ, R42.reuse.H0_H0 ;  /* 0x2000002aff157230 */ /* 0x108fe20000004100 */
[----:B-----5:R-:W-:Y:S01]  /*48f0*/  ULEA UR4, UR5, UR4, 0x18 ;  /* 0x0000000405047291 */ /* 0x020fe2000f8ec0ff */
[----:B------:R-:W-:Y:S01]  /*4900*/  HADD2.F32 R20, -RZ, R42.H1_H1 ;  /* 0x3000002aff147230 */ /* 0x000fe20000004100 */
[----:B------:R-:W0:Y:S01]  /*4910*/  LDCU.U8 UR5, c[0x0][0x414] ;  /* 0x00008280ff0577ac */ /* 0x000e220008000000 */
[----:B------:R-:W-:-:S06]  /*4920*/  HADD2.F32 R15, -RZ, R41.H0_H0 ;  /* 0x20000029ff0f7230 */ /* 0x000fcc0000004100 */
[----:B------:R-:W-:Y:S01]  /*4930*/  @!P1 STS.64 [UR4+0x78], R28 ;  /* 0x0000781cff009988 */ /* 0x000fe20008000a04 */
[----:B------:R-:W-:Y:S01]  /*4940*/  BAR.SYNC.DEFER_BLOCKING 0x0 ;  /* 0x0000000000007b1d */ /* 0x000fe20000010000 */
[----:B0-----:R-:W-:-:S05]  /*4950*/  UISETP.NE.AND UP0, UPT, UR5, URZ, UPT ;  /* 0x000000ff0500728c */ /* 0x001fca000bf05270 */
[----:B------:R-:W0:Y:S01]  /*4960*/  LDS.64 R12, [UR4+0x78] ;  /* 0x00007804ff0c7984 */ /* 0x000e220008000a00 */
        /* <DEDUP_REMOVED lines=13> */
[----:B------:R-:W2:Y:S01]  /*4a40*/  MUFU.RCP R43, R42 ;  /* 0x0000002a002b7308 */ /* 0x000ea20000001000 */
[----:B0-----:R-:W-:Y:S01]  /*4a50*/  FMUL.FTZ R17, R17, R28 ;  /* 0x0000001c11117220 */ /* 0x001fe20000410000 */
[----:B------:R-:W-:-:S04]  /*4a60*/  FADD.FTZ R45, -R28, 1 ;  /* 0x3f8000001c2d7421 */ /* 0x000fc80000010100 */
[----:B------:R-:W-:Y:S01]  /*4a70*/  FFMA.FTZ R14, R14, R45, 1 ;  /* 0x3f8000000e0e7423 */ /* 0x000fe2000001002d */
[----:B--2---:R-:W-:Y:S01]  /*4a80*/  FADD.FTZ R28, -R43, 1 ;  /* 0x3f8000002b1c7421 */ /* 0x004fe20000010100 */
[----:B------:R-:W-:Y:S02]  /*4a90*/  FMUL.FTZ R38, R38, R43 ;  /* 0x0000002b26267220 */ /* 0x000fe40000410000 */
[----:B------:R-:W-:Y:S01]  /*4aa0*/  FMUL.FTZ R17, R17, R14 ;  /* 0x0000000e11117220 */ /* 0x000fe20000410000 */
[----:B------:R-:W-:-:S04]  /*4ab0*/  FFMA.FTZ R5, R5, R28, 1 ;  /* 0x3f80000005057423 */ /* 0x000fc8000001001c */
[----:B------:R-:W-:-:S07]  /*4ac0*/  FMUL.FTZ R38, R38, R5 ;  /* 0x0000000526267220 */ /* 0x000fce0000410000 */
.L_x_923:
[----:B------:R-:W0:Y:S01]  /*4ad0*/  LDCU UR4, c[0x0][0x41c] ;  /* 0x00008380ff0477ac */ /* 0x000e220008000800 */
        /* <DEDUP_REMOVED lines=17> */
[----:B0-----:R-:W-:Y:S02]  /*4bf0*/  IMAD R52, R52, UR4, R47 ;  /* 0x0000000434347c24 */ /* 0x001fe4000f8e022f */
        /* <DEDUP_REMOVED lines=21> */
[----:B------:R-:W0:Y:S01]  /*4d50*/  LDCU.64 UR10, c[0x0][0x3f8] ;  /* 0x00007f00ff0a77ac */ /* 0x000e220008000a00 */
[----:B------:R-:W-:Y:S01]  /*4d60*/  MOV R16, R6 ;  /* 0x0000000600107202 */ /* 0x000fe20000000f00 */
[----:B------:R-:W-:Y:S01]  /*4d70*/  FMUL.FTZ R38, R38, R0 ;  /* 0x0000000026267220 */ /* 0x000fe20000410000 */
[----:B------:R-:W-:Y:S01]  /*4d80*/  MOV R17, R9 ;  /* 0x0000000900117202 */ /* 0x000fe20000000f00 */
[----:B------:R-:W2:Y:S01]  /*4d90*/  LDCU.64 UR4, c[0x0][0x380] ;  /* 0x00007000ff0477ac */ /* 0x000ea20008000a00 */
[----:B0-----:R-:W-:Y:S02]  /*4da0*/  IMAD R19, R18, UR10, RZ ;  /* 0x0000000a12137c24 */ /* 0x001fe4000f8e02ff */
[----:B------:R-:W-:-:S04]  /*4db0*/  IMAD.WIDE.U32 R16, R52, UR10, R16 ;  /* 0x0000000a34107c25 */ /* 0x000fc8000f8e0010 */
[----:B------:R-:W-:Y:S01]  /*4dc0*/  IMAD R19, R52, UR11, R19 ;  /* 0x0000000b34137c24 */ /* 0x000fe2000f8e0213 */
[----:B--2---:R-:W-:-:S04]  /*4dd0*/  LEA R18, P0, R16, UR4, 0x1 ;  /* 0x0000000410127c11 */ /* 0x004fc8000f8008ff */
[----:B------:R-:W-:Y:S01]  /*4de0*/  IADD3 R19, PT, PT, R17, R19, RZ ;  /* 0x0000001311137210 */ /* 0x000fe20007ffe0ff */
[----:B------:R-:W-:-:S03]  /*4df0*/  FMUL.FTZ R17, R40, R0 ;  /* 0x0000000028117220 */ /* 0x000fc60000410000 */
[----:B------:R-:W-:Y:S02]  /*4e00*/  LEA.HI.X R19, R16, UR5, R19, 0x1, P0 ;  /* 0x0000000510137c11 */ /* 0x000fe400080f0c13 */
[----:B------:R-:W-:-:S05]  /*4e10*/  F2FP.F16.F32.PACK_AB R17, R38, R17 ;  /* 0x000000112611723e */ /* 0x000fca00000000ff */
[----:B------:R0:W-:Y:S02]  /*4e20*/  STG.E desc[UR6][R18.64], R17 ;  /* 0x0000001112007986 */ /* 0x0001e4000c101906 */
.L_x_925:
[----:B------:R-:W-:Y:S05]  /*4e30*/  BSYNC.RECONVERGENT B0 ;  /* 0x0000000000007941 */ /* 0x000fea0003800200 */
.L_x_924:
        /* <DEDUP_REMOVED lines=15> */
[----:B0-----:R-:W-:Y:S01]  /*4f30*/  FADD.FTZ R44, -R39, 1 ;  /* 0x3f800000272c7421 */ /* 0x001fe20000010100 */
[----:B------:R-:W-:-:S03]  /*4f40*/  FMUL.FTZ R18, R18, R39 ;  /* 0x0000002712127220 */ /* 0x000fc60000410000 */
[----:B------:R-:W-:Y:S01]  /*4f50*/  FFMA.FTZ R45, R45, R44, 1 ;  /* 0x3f8000002d2d7423 */ /* 0x000fe2000001002c */
[----:B--2---:R-:W-:Y:S01]  /*4f60*/  FADD.FTZ R46, -R42, 1 ;  /* 0x3f8000002a2e7421 */ /* 0x004fe20000010100 */
[----:B------:R-:W-:Y:S02]  /*4f70*/  FMUL.FTZ R16, R16, R42 ;  /* 0x0000002a10107220 */ /* 0x000fe40000410000 */
[----:B------:R-:W-:Y:S01]  /*4f80*/  FMUL.FTZ R18, R18, R45 ;  /* 0x0000002d12127220 */ /* 0x000fe20000410000 */
[----:B------:R-:W-:-:S04]  /*4f90*/  FFMA.FTZ R19, R19, R46, 1 ;  /* 0x3f80000013137423 */ /* 0x000fc8000001002e */
[----:B------:R-:W-:-:S07]  /*4fa0*/  FMUL.FTZ R16, R16, R19 ;  /* 0x0000001310107220 */ /* 0x000fce0000410000 */
.L_x_926:
        /* <DEDUP_REMOVED lines=10> */
[----:B------:R-:W2:Y:S01]  /*5050*/  LDCU.64 UR10, c[0x0][0x380] ;  /* 0x00007000ff0a77ac */ /* 0x000ea20008000a00 */
[----:B0-----:R-:W-:Y:S02]  /*5060*/  IMAD R28, R28, UR4, RZ ;  /* 0x000000041c1c7c24 */ /* 0x001fe4000f8e02ff */
[----:B------:R-:W-:-:S04]  /*5070*/  IMAD.WIDE.U32 R16, R29, UR4, R16 ;  /* 0x000000041d107c25 */ /* 0x000fc8000f8e0010 */
[----:B------:R-:W-:Y:S02]  /*5080*/  IMAD R39, R29, UR5, R28 ;  /* 0x000000051d277c24 */ /* 0x000fe4000f8e021c */
[-C--:B------:R-:W-:Y:S01]  /*5090*/  FMUL.FTZ R29, R19, R0.reuse ;  /* 0x00000000131d7220 */ /* 0x080fe20000410000 */
[----:B------:R-:W-:Y:S01]  /*50a0*/  FMUL.FTZ R28, R37, R0 ;  /* 0x00000000251c7220 */ /* 0x000fe20000410000 */
[----:B--2---:R-:W-:Y:S02]  /*50b0*/  LEA R18, P0, R16, UR10, 0x1 ;  /* 0x0000000a10127c11 */ /* 0x004fe4000f8008ff */
[----:B------:R-:W-:Y:S02]  /*50c0*/  IADD3 R39, PT, PT, R17, R39, RZ ;  /* 0x0000002711277210 */ /* 0x000fe40007ffe0ff */
[----:B------:R-:W-:Y:S02]  /*50d0*/  F2FP.F16.F32.PACK_AB R17, R28, R29 ;  /* 0x0000001d1c11723e */ /* 0x000fe400000000ff */
[----:B------:R-:W-:-:S05]  /*50e0*/  LEA.HI.X R19, R16, UR11, R39, 0x1, P0 ;  /* 0x0000000b10137c11 */ /* 0x000fca00080f0c27 */
[----:B------:R0:W-:Y:S02]  /*50f0*/  STG.E desc[UR6][R18.64], R17 ;  /* 0x0000001112007986 */ /* 0x0001e4000c101906 */
.L_x_928:
[----:B------:R-:W-:Y:S05]  /*5100*/  BSYNC.RECONVERGENT B0 ;  /* 0x0000000000007941 */ /* 0x000fea0003800200 */
.L_x_927:
        /* <DEDUP_REMOVED lines=23> */
.L_x_929:
[----:B------:R-:W-:Y:S01]  /*5280*/  BSSY.RECONVERGENT B0, `(.L_x_930) ;  /* 0x0000012000007945 */ /* 0x000fe20003800200 */
[----:B------:R-:W-:Y:S01]  /*5290*/  FFMA.FTZ R19, R2, R18, -R17 ;  /* 0x0000001202137223 */ /* 0x000fe20000010811 */
[----:B------:R-:W-:Y:S02]  /*52a0*/  FFMA.FTZ R29, R3, R36, -R16 ;  /* 0x00000024031d7223 */ /* 0x000fe40000010810 */
[----:B------:R-:W-:Y:S05]  /*52b0*/  @P2 BRA `(.L_x_931) ;  /* 0x0000000000382947 */ /* 0x000fea0003800000 */
        /* <DEDUP_REMOVED lines=14> */
.L_x_931:
[----:B------:R-:W-:Y:S05]  /*53a0*/  BSYNC.RECONVERGENT B0 ;  /* 0x0000000000007941 */ /* 0x000fea0003800200 */
.L_x_930:
[--C-:B0-----:R-:W-:Y:S02]  /*53b0*/  HADD2.F32 R18, -RZ, R35.reuse.H0_H0 ;  /* 0x20000023ff127230 */ /* 0x101fe40000004100 */
        /* <DEDUP_REMOVED lines=30> */
.L_x_932:
        /* <DEDUP_REMOVED lines=8> */
[----:B------:R-:W-:Y:S01]  /*5620*/  IADD3 R17, PT, PT, R52, 0xa0, RZ ;  /* 0x000000a034117810 */ /* 0x000fe20007ffe0ff */
[--C-:B------:R-:W-:Y:S01]  /*5630*/  FFMA.FTZ R38, R12, R28, R13.reuse ;  /* 0x0000001c0c267223 */ /* 0x100fe2000001000d */
[----:B------:R-:W-:Y:S01]  /*5640*/  ISETP.GE.AND.EX P2, PT, R44, UR9, PT, P2 ;  /* 0x000000092c007c0c */ /* 0x000fe2000bf46320 */
[--C-:B------:R-:W-:Y:S01]  /*5650*/  FFMA.FTZ R29, R12, R15, R13.reuse ;  /* 0x0000000f0c1d7223 */ /* 0x100fe2000001000d */
[----:B------:R-:W-:Y:S01]  /*5660*/  IADD3 R16, PT, PT, R52, 0xc0, RZ ;  /* 0x000000c034107810 */ /* 0x000fe20007ffe0ff */
[--C-:B------:R-:W-:Y:S01]  /*5670*/  FFMA.FTZ R36, R12, R14, R13.reuse ;  /* 0x0000000e0c247223 */ /* 0x100fe2000001000d */
[----:B------:R-:W-:Y:S01]  /*5680*/  IADD3 R52, PT, PT, R52, 0xe0, RZ ;  /* 0x000000e034347810 */ /* 0x000fe20007ffe0ff */
        /* <DEDUP_REMOVED lines=31> */
.L_x_934:
[----:B------:R-:W-:Y:S05]  /*5880*/  BSYNC.RECONVERGENT B0 ;  /* 0x0000000000007941 */ /* 0x000fea0003800200 */
.L_x_933:
        /* <DEDUP_REMOVED lines=21> */
.L_x_935:
[----:B------:R-:W-:Y:S01]  /*59e0*/  BSSY.RECONVERGENT B0, `(.L_x_936) ;  /* 0x0000012000007945 */ /* 0x000fe20003800200 */
[----:B------:R-:W-:Y:S01]  /*59f0*/  FFMA.FTZ R39, R2, R12, -R39 ;  /* 0x0000000c02277223 */ /* 0x000fe20000010827 */
[----:B------:R-:W-:Y:S02]  /*5a00*/  FFMA.FTZ R27, R3, R34, -R38 ;  /* 0x00000022031b7223 */ /* 0x000fe40000010826 */
[----:B------:R-:W-:Y:S05]  /*5a10*/  @P3 BRA `(.L_x_937) ;  /* 0x0000000000383947 */ /* 0x000fea0003800000 */
[----:B------:R-:W2:Y:S01]  /*5a20*/  LDCU.64 UR4, c[0x0][0x3f8] ;  /* 0x00007f00ff0477ac */ /* 0x000ea20008000a00 */
[----:B------:R-:W-:Y:S01]  /*5a30*/  MOV R12, R6 ;  /* 0x00000006000c7202 */ /* 0x000fe20000000f00 */
[-C--:B------:R-:W-:Y:S01]  /*5a40*/  FMUL.FTZ R28, R39, R0.reuse ;  /* 0x00000000271c7220 */ /* 0x080fe20000410000 */
[----:B------:R-:W-:Y:S01]  /*5a50*/  MOV R13, R9 ;  /* 0x00000009000d7202 */ /* 0x000fe20000000f00 */
[----:B------:R-:W0:Y:S01]  /*5a60*/  LDCU.64 UR10, c[0x0][0x380] ;  /* 0x00007000ff0a77ac */ /* 0x000e220008000a00 */
[----:B------:R-:W-:-:S05]  /*5a70*/  FMUL.FTZ R27, R27, R0 ;  /* 0x000000001b1b7220 */ /* 0x000fca0000410000 */
[----:B------:R-:W-:Y:S01]  /*5a80*/  F2FP.F16.F32.PACK_AB R27, R27, R28 ;  /* 0x0000001c1b1b723e */ /* 0x000fe200000000ff */
[----:B--2---:R-:W-:Y:S02]  /*5a90*/  IMAD R40, R40, UR4, RZ ;  /* 0x0000000428287c24 */ /* 0x004fe4000f8e02ff */
[----:B------:R-:W-:-:S04]  /*5aa0*/  IMAD.WIDE.U32 R12, R37, UR4, R12 ;  /* 0x00000004250c7c25 */ /* 0x000fc8000f8e000c */
[----:B------:R-:W-:Y:S01]  /*5ab0*/  IMAD R37, R37, UR5, R40 ;  /* 0x0000000525257c24 */ /* 0x000fe2000f8e0228 */
[----:B0-----:R-:W-:-:S04]  /*5ac0*/  LEA R18, P2, R12, UR10, 0x1 ;  /* 0x0000000a0c127c11 */ /* 0x001fc8000f8408ff */
[----:B------:R-:W-:-:S04]  /*5ad0*/  IADD3 R37, PT, PT, R13, R37, RZ ;  /* 0x000000250d257210 */ /* 0x000fc80007ffe0ff */
[----:B------:R-:W-:-:S05]  /*5ae0*/  LEA.HI.X R19, R12, UR11, R37, 0x1, P2 ;  /* 0x0000000b0c137c11 */ /* 0x000fca00090f0c25 */
[----:B------:R2:W-:Y:S02]  /*5af0*/  STG.E desc[UR6][R18.64], R27 ;  /* 0x0000001b12007986 */ /* 0x0005e4000c101906 */
.L_x_937:
[----:B------:R-:W-:Y:S05]  /*5b00*/  BSYNC.RECONVERGENT B0 ;  /* 0x0000000000007941 */ /* 0x000fea0003800200 */
.L_x_936:
[--C-:B------:R-:W-:Y:S02]  /*5b10*/  HADD2.F32 R12, -RZ, R33.reuse.H0_H0 ;  /* 0x20000021ff0c7230 */ /* 0x100fe40000004100 */
[----:B------:R-:W-:Y:S01]  /*5b20*/  HADD2.F32 R33, -RZ, R33.H1_H1 ;  /* 0x30000021ff217230 */ /* 0x000fe20000004100 */
[----:B------:R-:W-:Y:S06]  /*5b30*/  BRA.U !UP0, `(.L_x_938) ;  /* 0x0000000108487547 */ /* 0x000fec000b800000 */
[----:B------:R-:W-:Y:S01]  /*5b40*/  FFMA.FTZ R14, R3, R14, R11 ;  /* 0x0000000e030e7223 */ /* 0x000fe2000001000b */
[----:B------:R-:W-:-:S03]  /*5b50*/  FFMA.FTZ R15, R2, R15, R30 ;  /* 0x0000000f020f7223 */ /* 0x000fc6000001001e */
[----:B--2---:R-:W-:Y:S01]  /*5b60*/  FMUL.FTZ R27, R14, -1.4426950216293334961 ;  /* 0xbfb8aa3b0e1b7820 */ /* 0x004fe20000410000 */
[----:B------:R-:W-:-:S05]  /*5b70*/  FMUL.FTZ R13, R15, -1.4426950216293334961 ;  /* 0xbfb8aa3b0f0d7820 */ /* 0x000fca0000410000 */
[----:B------:R-:W2:Y:S08]  /*5b80*/  MUFU.EX2 R27, R27 ;  /* 0x0000001b001b7308 */ /* 0x000eb00000000800 */
[----:B------:R-:W0:Y:S01]  /*5b90*/  MUFU.EX2 R13, R13 ;  /* 0x0000000d000d7308 */ /* 0x000e220000000800 */
[----:B--2---:R-:W-:-:S07]  /*5ba0*/  FADD.FTZ R28, R27, 1 ;  /* 0x3f8000001b1c7421 */ /* 0x004fce0000010000 */
[----:B------:R-:W2:Y:S01]  /*5bb0*/  MUFU.RCP R28, R28 ;  /* 0x0000001c001c7308 */ /* 0x000ea20000001000 */
[----:B0-----:R-:W-:-:S07]  /*5bc0*/  FADD.FTZ R18, R13, 1 ;  /* 0x3f8000000d127421 */ /* 0x001fce0000010000 */
[----:B------:R-:W0:Y:S01]  /*5bd0*/  MUFU.RCP R19, R18 ;  /* 0x0000001200137308 */ /* 0x000e220000001000 */
[----:B--2---:R-:W-:Y:S01]  /*5be0*/  FADD.FTZ R37, -R28, 1 ;  /* 0x3f8000001c257421 */ /* 0x004fe20000010100 */
[----:B------:R-:W-:-:S03]  /*5bf0*/  FMUL.FTZ R33, R33, R28 ;  /* 0x0000001c21217220 */ /* 0x000fc60000410000 */
[----:B------:R-:W-:Y:S01]  /*5c00*/  FFMA.FTZ R14, R14, R37, 1 ;  /* 0x3f8000000e0e7423 */ /* 0x000fe20000010025 */
[----:B0-----:R-:W-:Y:S01]  /*5c10*/  FADD.FTZ R34, -R19, 1 ;  /* 0x3f80000013227421 */ /* 0x001fe20000010100 */
[----:B------:R-:W-:Y:S02]  /*5c20*/  FMUL.FTZ R12, R12, R19 ;  /* 0x000000130c0c7220 */ /* 0x000fe40000410000 */
[----:B------:R-:W-:Y:S01]  /*5c30*/  FMUL.FTZ R33, R33, R14 ;  /* 0x0000000e21217220 */ /* 0x000fe20000410000 */
[----:B------:R-:W-:-:S04]  /*5c40*/  FFMA.FTZ R15, R15, R34, 1 ;  /* 0x3f8000000f0f7423 */ /* 0x000fc80000010022 */
[----:B------:R-:W-:-:S07]  /*5c50*/  FMUL.FTZ R12, R12, R15 ;  /* 0x0000000f0c0c7220 */ /* 0x000fce0000410000 */
.L_x_938:
[----:B------:R-:W-:Y:S01]  /*5c60*/  BSSY.RECONVERGENT B0, `(.L_x_939) ;  /* 0x0000012000007945 */ /* 0x000fe20003800200 */
[----:B------:R-:W-:Y:S01]  /*5c70*/  FFMA.FTZ R29, R2, R12, -R29 ;  /* 0x0000000c021d7223 */ /* 0x000fe2000001081d */
[----:B------:R-:W-:Y:S02]  /*5c80*/  FFMA.FTZ R33, R3, R33, -R36 ;  /* 0x0000002103217223 */ /* 0x000fe40000010824 */
[----:B------:R-:W-:Y:S05]  /*5c90*/  @P4 BRA `(.L_x_940) ;  /* 0x0000000000384947 */ /* 0x000fea0003800000 */
[----:B------:R-:W3:Y:S01]  /*5ca0*/  LDCU.64 UR4, c[0x0][0x3f8] ;  /* 0x00007f00ff0477ac */ /* 0x000ee20008000a00 */
[----:B------:R-:W-:Y:S01]  /*5cb0*/  MOV R12, R6 ;  /* 0x00000006000c7202 */ /* 0x000fe20000000f00 */
[----:B0-2---:R-:W-:Y:S01]  /*5cc0*/  FMUL.FTZ R18, R29, R0 ;  /* 0x000000001d127220 */ /* 0x005fe20000410000 */
[----:B------:R-:W-:Y:S01]  /*5cd0*/  MOV R13, R9 ;  /* 0x00000009000d7202 */ /* 0x000fe20000000f00 */
[----:B------:R-:W0:Y:S01]  /*5ce0*/  LDCU.64 UR10, c[0x0][0x380] ;  /* 0x00007000ff0a77ac */ /* 0x000e220008000a00 */
[----:B---3--:R-:W-:Y:S02]  /*5cf0*/  IMAD R14, R35, UR4, RZ ;  /* 0x00000004230e7c24 */ /* 0x008fe4000f8e02ff */
[----:B------:R-:W-:-:S04]  /*5d00*/  IMAD.WIDE.U32 R12, R17, UR4, R12 ;  /* 0x00000004110c7c25 */ /* 0x000fc8000f8e000c */
[----:B------:R-:W-:Y:S02]  /*5d10*/  IMAD R15, R17, UR5, R14 ;  /* 0x00000005110f7c24 */ /* 0x000fe4000f8e020e */
[----:B------:R-:W-:Y:S01]  /*5d20*/  FMUL.FTZ R17, R33, R0 ;  /* 0x0000000021117220 */ /* 0x000fe20000410000 */
[C---:B0-----:R-:W-:Y:S02]  /*5d30*/  LEA R14, P2, R12.reuse, UR10, 0x1 ;  /* 0x0000000a0c0e7c11 */ /* 0x041fe4000f8408ff */
[----:B------:R-:W-:Y:S02]  /*5d40*/  IADD3 R15, PT, PT, R13, R15, RZ ;  /* 0x0000000f0d0f7210 */ /* 0x000fe40007ffe0ff */
[----:B------:R-:W-:Y:S02]  /*5d50*/  F2FP.F16.F32.PACK_AB R17, R17, R18 ;  /* 0x000000121111723e */ /* 0x000fe400000000ff */
[----:B------:R-:W-:-:S05]  /*5d60*/  LEA.HI.X R15, R12, UR11, R15, 0x1, P2 ;  /* 0x0000000b0c0f7c11 */ /* 0x000fca00090f0c0f */
[----:B------:R3:W-:Y:S02]  /*5d70*/  STG.E desc[UR6][R14.64], R17 ;  /* 0x000000110e007986 */ /* 0x0007e4000c101906 */
.L_x_940:
[----:B------:R-:W-:Y:S05]  /*5d80*/  BSYNC.RECONVERGENT B0 ;  /* 0x0000000000007941 */ /* 0x000fea0003800200 */
.L_x_939:
[--C-:B------:R-:W-:Y:S02]  /*5d90*/  HADD2.F32 R12, -RZ, R32.reuse.H0_H0 ;  /* 0x20000020ff0c7230 */ /* 0x100fe40000004100 */
[----:B------:R-:W-:Y:S01]  /*5da0*/  HADD2.F32 R32, -RZ, R32.H1_H1 ;  /* 0x30000020ff207230 */ /* 0x000fe20000004100 */
[----:B------:R-:W-:Y:S06]  /*5db0*/  BRA.U !UP0, `(.L_x_941) ;  /* 0x0000000108487547 */ /* 0x000fec000b800000 */
[----:B------:R-:W-:Y:S01]  /*5dc0*/  FFMA.FTZ R5, R2, R5, R30 ;  /* 0x0000000502057223 */ /* 0x000fe2000001001e */
[----:B------:R-:W-:-:S03]  /*5dd0*/  FFMA.FTZ R25, R3, R25, R11 ;  /* 0x0000001903197223 */ /* 0x000fc6000001000b */
[----:B------:R-:W-:Y:S01]  /*5de0*/  FMUL.FTZ R13, R5, -1.4426950216293334961 ;  /* 0xbfb8aa3b050d7820 */ /* 0x000fe20000410000 */
[----:B---3--:R-:W-:-:S05]  /*5df0*/  FMUL.FTZ R17, R25, -1.4426950216293334961 ;  /* 0xbfb8aa3b19117820 */ /* 0x008fca0000410000 */
[----:B------:R-:W3:Y:S08]  /*5e00*/  MUFU.EX2 R13, R13 ;  /* 0x0000000d000d7308 */ /* 0x000ef00000000800 */
[----:B------:R-:W0:Y:S01]  /*5e10*/  MUFU.EX2 R17, R17 ;  /* 0x0000001100117308 */ /* 0x000e220000000800 */
[----:B---3--:R-:W-:-:S07]  /*5e20*/  FADD.FTZ R14, R13, 1 ;  /* 0x3f8000000d0e7421 */ /* 0x008fce0000010000 */
[----:B------:R-:W3:Y:S01]  /*5e30*/  MUFU.RCP R15, R14 ;  /* 0x0000000e000f7308 */ /* 0x000ee20000001000 */
[----:B0-2---:R-:W-:-:S07]  /*5e40*/  FADD.FTZ R18, R17, 1 ;  /* 0x3f80000011127421 */ /* 0x005fce0000010000 */
[----:B------:R-:W0:Y:S01]  /*5e50*/  MUFU.RCP R19, R18 ;  /* 0x0000001200137308 */ /* 0x000e220000001000 */
[----:B---3--:R-:W-:Y:S01]  /*5e60*/  FADD.FTZ R28, -R15, 1 ;  /* 0x3f8000000f1c7421 */ /* 0x008fe20000010100 */
[----:B------:R-:W-:-:S03]  /*5e70*/  FMUL.FTZ R12, R12, R15 ;  /* 0x0000000f0c0c7220 */ /* 0x000fc60000410000 */
[----:B------:R-:W-:Y:S01]  /*5e80*/  FFMA.FTZ R5, R5, R28, 1 ;  /* 0x3f80000005057423 */ /* 0x000fe2000001001c */
[----:B0-----:R-:W-:Y:S01]  /*5e90*/  FADD.FTZ R34, -R19, 1 ;  /* 0x3f80000013227421 */ /* 0x001fe20000010100 */
[----:B------:R-:W-:Y:S02]  /*5ea0*/  FMUL.FTZ R32, R32, R19 ;  /* 0x0000001320207220 */ /* 0x000fe40000410000 */
[----:B------:R-:W-:Y:S01]  /*5eb0*/  FMUL.FTZ R12, R12, R5 ;  /* 0x000000050c0c7220 */ /* 0x000fe20000410000 */
[----:B------:R-:W-:-:S04]  /*5ec0*/  FFMA.FTZ R25, R25, R34, 1 ;  /* 0x3f80000019197423 */ /* 0x000fc80000010022 */
[----:B------:R-:W-:-:S07]  /*5ed0*/  FMUL.FTZ R32, R32, R25 ;  /* 0x0000001920207220 */ /* 0x000fce0000410000 */
.L_x_941:
[----:B------:R-:W-:Y:S01]  /*5ee0*/  BSSY.RECONVERGENT B0, `(.L_x_942) ;  /* 0x0000012000007945 */ /* 0x000fe20003800200 */
[----:B------:R-:W-:Y:S01]  /*5ef0*/  FFMA.FTZ R21, R2, R12, -R21 ;  /* 0x0000000c02157223 */ /* 0x000fe20000010815 */
[----:B------:R-:W-:Y:S02]  /*5f00*/  FFMA.FTZ R5, R3, R32, -R22 ;  /* 0x0000002003057223 */ /* 0x000fe40000010816 */
[----:B------:R-:W-:Y:S05]  /*5f10*/  @P1 BRA `(.L_x_943) ;  /* 0x0000000000381947 */ /* 0x000fea0003800000 */
[----:B------:R-:W3:Y:S01]  /*5f20*/  LDCU.64 UR4, c[0x0][0x3f8] ;  /* 0x00007f00ff0477ac */ /* 0x000ee20008000a00 */
[----:B------:R-:W-:Y:S01]  /*5f30*/  MOV R12, R6 ;  /* 0x00000006000c7202 */ /* 0x000fe20000000f00 */
[----:B------:R-:W-:Y:S01]  /*5f40*/  FMUL.FTZ R5, R5, R0 ;  /* 0x0000000005057220 */ /* 0x000fe20000410000 */
[----:B------:R-:W-:Y:S01]  /*5f50*/  MOV R13, R9 ;  /* 0x00000009000d7202 */ /* 0x000fe20000000f00 */
[----:B------:R-:W4:Y:S01]  /*5f60*/  LDCU.64 UR10, c[0x0][0x380] ;  /* 0x00007000ff0a77ac */ /* 0x000f220008000a00 */
[----:B---3--:R-:W-:Y:S02]  /*5f70*/  IMAD R15, R20, UR4, RZ ;  /* 0x00000004140f7c24 */ /* 0x008fe4000f8e02ff */
[----:B------:R-:W-:-:S04]  /*5f80*/  IMAD.WIDE.U32 R12, R16, UR4, R12 ;  /* 0x00000004100c7c25 */ /* 0x000fc8000f8e000c */
[----:B------:R-:W-:Y:S02]  /*5f90*/  IMAD R15, R16, UR5, R15 ;  /* 0x00000005100f7c24 */ /* 0x000fe4000f8e020f */
[----:B------:R-:W-:Y:S01]  /*5fa0*/  FMUL.FTZ R16, R21, R0 ;  /* 0x0000000015107220 */ /* 0x000fe20000410000 */
[C---:B----4-:R-:W-:Y:S02]  /*5fb0*/  LEA R14, P1, R12.reuse, UR10, 0x1 ;  /* 0x0000000a0c0e7c11 */ /* 0x050fe4000f8208ff */
[----:B------:R-:W-:Y:S02]  /*5fc0*/  IADD3 R15, PT, PT, R13, R15, RZ ;  /* 0x0000000f0d0f7210 */ /* 0x000fe40007ffe0ff */
[----:B------:R-:W-:Y:S02]  /*5fd0*/  F2FP.F16.F32.PACK_AB R5, R5, R16 ;  /* 0x000000100505723e */ /* 0x000fe400000000ff */
[----:B------:R-:W-:-:S05]  /*5fe0*/  LEA.HI.X R15, R12, UR11, R15, 0x1, P1 ;  /* 0x0000000b0c0f7c11 */ /* 0x000fca00088f0c0f */
[----:B------:R4:W-:Y:S02]  /*5ff0*/  STG.E desc[UR6][R14.64], R5 ;  /* 0x000000050e007986 */ /* 0x0009e4000c101906 */
.L_x_943:
[----:B------:R-:W-:Y:S05]  /*6000*/  BSYNC.RECONVERGENT B0 ;  /* 0x0000000000007941 */ /* 0x000fea0003800200 */
.L_x_942:
[--C-:B----4-:R-:W-:Y:S01]  /*6010*/  HADD2.F32 R5, -RZ, R31.reuse.H0_H0 ;  /* 0x2000001fff057230 */ /* 0x110fe20000004100 */
[----:B0-2---:R-:W-:Y:S01]  /*6020*/  SHF.R.S32.HI R18, RZ, 0x1f, R52 ;  /* 0x0000001fff127819 */ /* 0x005fe20000011434 */
        /* <DEDUP_REMOVED lines=9> */
[----:B---3--:R-:W0:Y:S01]  /*60c0*/  MUFU.RCP R14, R11 ;  /* 0x0000000b000e7308 */ /* 0x008e220000001000 */
        /* <DEDUP_REMOVED lines=10> */
.L_x_944:
        /* <DEDUP_REMOVED lines=18> */
.L_x_946:
[----:B------:R-:W-:Y:S05]  /*6290*/  BSYNC.RECONVERGENT B0 ;  /* 0x0000000000007941 */ /* 0x000fea0003800200 */
.L_x_945:
[----:B------:R-:W2:Y:S01]  /*62a0*/  LDCU UR4, c[0x0][0x410] ;  /* 0x00008200ff0477ac */ /* 0x000ea20008000800 */
[----:B-1----:R-:W-:Y:S02]  /*62b0*/  IADD3 R48, PT, PT, R4, R48, RZ ;  /* 0x0000003004307210 */ /* 0x002fe40007ffe0ff */
[----:B------:R-:W-:Y:S01]  /*62c0*/  IADD3 R49, PT, PT, R49, 0x1, RZ ;  /* 0x0000000131317810 */ /* 0x000fe20007ffe0ff */
[----:B------:R-:W2:Y:S02]  /*62d0*/  LDCU UR5, c[0x0][0x3e0] ;  /* 0x00007c00ff0577ac */ /* 0x000ea40008000800 */
[----:B--2---:R-:W-:-:S06]  /*62e0*/  UIMAD UR4, UR4, UR5, URZ ;  /* 0x00000005040472a4 */ /* 0x004fcc000f8e02ff */
[----:B------:R-:W-:-:S13]  /*62f0*/  ISETP.GE.AND P0, PT, R48, UR4, PT ;  /* 0x0000000430007c0c */ /* 0x000fda000bf06270 */
[----:B------:R-:W-:Y:S05]  /*6300*/  @!P0 BRA `(.L_x_947) ;  /* 0xffffff9c00908947 */ /* 0x000fea000383ffff */
.L_x_904:
[----:B------:R-:W1:Y:S01]  /*6310*/  S2R R9, SR_TID.X ;  /* 0x0000000000097919 */ /* 0x000e620000002100 */
[----:B------:R-:W2:Y:S01]  /*6320*/  LDC R4, c[0x0][0x370] ;  /* 0x0000dc00ff047b82 */ /* 0x000ea20000000800 */
[----:B------:R-:W-:Y:S07]  /*6330*/  BSSY.RECONVERGENT B0, `(.L_x_948) ;  /* 0x000000e000007945 */ /* 0x000fee0003800200 */
[----:B------:R-:W4:Y:S08]  /*6340*/  LDC R7, c[0x0][0x374] ;  /* 0x0000dd00ff077b82 */ /* 0x000f300000000800 */
[----:B0-----:R-:W0:Y:S01]  /*6350*/  LDC.64 R2, c[0x0][0x3c8] ;  /* 0x0000f200ff027b82 */ /* 0x001e220000000a00 */
[----:B--2---:R-:W-:-:S02]  /*6360*/  ISETP.NE.AND P0, PT, R4, 0x1, PT ;  /* 0x000000010400780c */ /* 0x004fc40003f05270 */
[----:B-1----:R-:W-:Y:S02]  /*6370*/  ISETP.NE.AND P1, PT, R9, RZ, PT ;  /* 0x000000ff0900720c */ /* 0x002fe40003f25270 */
[----:B----4-:R-:W-:-:S04]  /*6380*/  SHF.L.U32 R0, R7, 0x1, RZ ;  /* 0x0000000107007819 */ /* 0x010fc800000006ff */
        /* <DEDUP_REMOVED lines=8> */
.L_x_949:
[----:B------:R-:W-:Y:S05]  /*6410*/  BSYNC.RECONVERGENT B0 ;  /* 0x0000000000007941 */ /* 0x000fea0003800200 */
.L_x_948:
        /* <DEDUP_REMOVED lines=11> */
.L_x_951:
[----:B------:R-:W2:Y:S04]  /*64d0*/  LDG.E.STRONG.GPU R5, desc[UR6][R2.64] ;  /* 0x0000000602057981 */ /* 0x000ea8000c1ef900 */
[----:B--2---:R-:W-:Y:S01]  /*64e0*/  CCTL.IVALL ;  /* 0x00000000ff00798f */ /* 0x004fe20002000000 */
[----:B------:R-:W-:Y:S05]  /*64f0*/  YIELD ;  /* 0x0000000000007946 */ /* 0x000fea0003800000 */
[----:B------:R-:W-:-:S13]  /*6500*/  ISETP.NE.AND P0, PT, R5, R0, PT ;  /* 0x000000000500720c */ /* 0x000fda0003f05270 */
[----:B------:R-:W-:Y:S05]  /*6510*/  @P0 BRA `(.L_x_951) ;  /* 0xfffffffc00ec0947 */ /* 0x000fea000383ffff */
.L_x_950:
        /* <DEDUP_REMOVED lines=23> */
[----:B---3--:R-:W-:-:S04]  /*6690*/  SEL R15, RZ, 0x1, !P0 ;  /* 0x00000001ff0f7807 */ /* 0x008fc80004000000 */
        /* <DEDUP_REMOVED lines=50> */
.L_x_954:
        /* <DEDUP_REMOVED lines=31> */
.L_x_953:
[----:B------:R-:W-:Y:S05]  /*6bb0*/  BSYNC.RECONVERGENT B0 ;  /* 0x0000000000007941 */ /* 0x000fea0003800200 */
.L_x_952:
        /* <DEDUP_REMOVED lines=10> */
.L_x_955:
        /* <DEDUP_REMOVED lines=87> */
.L_x_956:
        /* <DEDUP_REMOVED lines=11> */
.L_x_3425:


//--------------------- .text._Z35group_norm_nhwc_bwd_one_pass_kernelI11Fp16IOBf16WLi512ELi24ELi384EEv26Group_norm_nhwc_bwd_params --------------------------
	.section	.text._Z35group_norm_nhwc_bwd_one_pass_kernelI11Fp16IOBf16WLi512ELi24ELi384EEv26Group_norm_nhwc_bwd_params,"ax",@progbits
	.align	128
        .global         _Z35group_norm_nhwc_bwd_one_pass_kernelI11Fp16IOBf16WLi512ELi24ELi384EEv26Group_norm_nhwc_bwd_params
        .type           _Z35group_norm_nhwc_bwd_one_pass_kernelI11Fp16IOBf16WLi512ELi24ELi384EEv26Group_norm_nhwc_bwd_params,@function
        .size           _Z35group_norm_nhwc_bwd_one_pass_kernelI11Fp16IOBf16WLi512ELi24ELi384EEv26Group_norm_nhwc_bwd_params,(.L_x_3426 - _Z35group_norm_nhwc_bwd_one_pass_kernelI11Fp16IOBf16WLi512ELi24ELi384EEv26Group_norm_nhwc_bwd_params)
        .other          _Z35group_norm_nhwc_bwd_one_pass_kernelI11Fp16IOBf16WLi512ELi24ELi384EEv26Group_norm_nhwc_bwd_params,@"STO_CUDA_ENTRY STV_DEFAULT"
_Z35group_norm_nhwc_bwd_one_pass_kernelI11Fp16IOBf16WLi512ELi24ELi384EEv26Group_norm_nhwc_bwd_params:
.text._Z35group_norm_nhwc_bwd_one_pass_kernelI11Fp16IOBf16WLi512ELi24ELi384EEv26Group_norm_nhwc_bwd_params:
        /* <DEDUP_REMOVED lines=22> */
.L_x_1024:
[----:B------:R-:W1:Y:S01]  /*0160*/  LDC R10, c[0x0][0x410] ;  /* 0x00010400ff0a7b82 */ /* 0x000e620000000800 */
[----:B0-----:R-:W2:Y:S01]  /*0170*/  S2R R3, SR_CTAID.X ;  /* 0x0000000000037919 */ /* 0x001ea20000002500 */
[----:B------:R-:W2:Y:S01]  /*0180*/  LDCU UR4, c[0x0][0x41c] ;  /* 0x00008380ff0477ac */ /* 0x000ea20008000800 */
[----:B------:R-:W-:Y:S02]  /*0190*/  ISETP.GE.AND P1, PT, R51, RZ, PT ;  /* 0x000000ff3300720c */ /* 0x000fe40003f26270 */
[----:B------:R-:W-:Y:S01]  /*01a0*/  CS2R R46, SRZ ;  /* 0x00000000002e7805 */ /* 0x000fe2000001ff00 */
[----:B------:R-:W3:Y:S01]  /*01b0*/  LDCU.128 UR8, c[0x0][0x400] ;  /* 0x00008000ff0877ac */ /* 0x000ee20008000c00 */
[----:B-1----:R-:W-:-:S04]  /*01c0*/  IABS R7, R10 ;  /* 0x0000000a00077213 */ /* 0x002fc80000000000 */
[----:B------:R-:W1:Y:S01]  /*01d0*/  I2F.RP R6, R7 ;  /* 0x0000000700067306 */ /* 0x000e620000209400 */
[----:B--2---:R-:W-:Y:S01]  /*01e0*/  IMAD R57, R3, UR4, R50 ;  /* 0x0000000403397c24 */ /* 0x004fe2000f8e0232 */
[----:B------:R-:W-:Y:S02]  /*01f0*/  CS2R R44, SRZ ;  /* 0x00000000002c7805 */ /* 0x000fe4000001ff00 */
[----:B------:R-:W-:Y:S02]  /*0200*/  CS2R R42, SRZ ;  /* 0x00000000002a7805 */ /* 0x000fe4000001ff00 */
[----:B------:R-:W-:Y:S02]  /*0210*/  CS2R R40, SRZ ;  /* 0x0000000000287805 */ /* 0x000fe4000001ff00 */
[----:B------:R-:W-:Y:S02]  /*0220*/  CS2R R38, SRZ ;  /* 0x0000000000267805 */ /* 0x000fe4000001ff00 */
[----:B---3--:R-:W-:-:S02]  /*0230*/  ISETP.GE.U32.AND P3, PT, R57, UR8, PT ;  /* 0x0000000839007c0c */ /* 0x008fc4000bf66070 */
[----:B------:R-:W-:Y:S02]  /*0240*/  CS2R R36, SRZ ;  /* 0x0000000000247805 */ /* 0x000fe4000001ff00 */
[----:B------:R-:W-:Y:S02]  /*0250*/  SHF.R.S32.HI R13, RZ, 0x1f, R57 ;  /* 0x0000001fff0d7819 */ /* 0x000fe40000011439 */
[----:B------:R-:W-:Y:S02]  /*0260*/  CS2R R34, SRZ ;  /* 0x0000000000227805 */ /* 0x000fe4000001ff00 */
[----:B------:R-:W-:Y:S01]  /*0270*/  IADD3 R11, PT, PT, R57, 0x20, RZ ;  /* 0x00000020390b7810 */ /* 0x000fe20007ffe0ff */
[----:B-1----:R-:W1:Y:S01]  /*0280*/  MUFU.RCP R6, R6 ;  /* 0x0000000600067308 */ /* 0x002e620000001000 */
[----:B------:R-:W-:Y:S02]  /*0290*/  ISETP.GE.AND.EX P3, PT, R13, UR9, PT, P3 ;  /* 0x000000090d007c0c */ /* 0x000fe4000bf66330 */
[----:B------:R-:W-:-:S02]  /*02a0*/  CS2R R32, SRZ ;  /* 0x0000000000207805 */ /* 0x000fc4000001ff00 */
[----:B------:R-:W-:Y:S01]  /*02b0*/  IADD3 R15, PT, PT, R57, 0x40, RZ ;  /* 0x00000040390f7810 */ /* 0x000fe20007ffe0ff */
[----:B------:R-:W2:Y:S03]  /*02c0*/  LDCU.U8 UR4, c[0x0][0x414] ;  /* 0x00008280ff0477ac */ /* 0x000ea60008000000 */
[----:B------:R-:W-:-:S05]  /*02d0*/  SHF.R.S32.HI R21, RZ, 0x1f, R15 ;  /* 0x0000001fff157819 */ /* 0x000fca000001140f */
[----:B------:R-:W3:Y:S01]  /*02e0*/  @!P3 LDC.64 R16, c[0x0][0x3f8] ;  /* 0x0000fe00ff10bb82 */ /* 0x000ee20000000a00 */
[----:B-1----:R-:W-:-:S04]  /*02f0*/  IADD3 R4, PT, PT, R6, 0xffffffe, RZ ;  /* 0x0ffffffe06047810 */ /* 0x002fc80007ffe0ff */
[----:B------:R1:W4:Y:S03]  /*0300*/  F2I.FTZ.U32.TRUNC.NTZ R5, R4 ;  /* 0x0000000400057305 */ /* 0x000326000021f000 */
[----:B------:R-:W0:Y:S01]  /*0310*/  @!P3 LDC.64 R22, c[0x0][0x3a0] ;  /* 0x0000e800ff16bb82 */ /* 0x000e220000000a00 */
        /* <DEDUP_REMOVED lines=22> */
[----:B------:R-:W-:Y:S02]  /*0480*/  SEL R61, R7, R4, !P2 ;  /* 0x00000004073d7207 */ /* 0x000fe40005000000 */
[----:B------:R-:W-:-:S02]  /*0490*/  @!P5 IADD3 R5, PT, PT, -R5, RZ, RZ ;  /* 0x000000ff0505d210 */ /* 0x000fc40007ffe1ff */
[----:B------:R-:W-:Y:S01]  /*04a0*/  ISETP.GE.U32.AND P0, PT, R11, UR8, PT ;  /* 0x000000080b007c0c */ /* 0x000fe2000bf06070 */
[----:B------:R-:W-:Y:S01]  /*04b0*/  IMAD R9, R61, 0x18, RZ ;  /* 0x000000183d097824 */ /* 0x000fe200078e02ff */
[----:B------:R-:W-:Y:S02]  /*04c0*/  SEL R5, R7, R5, !P2 ;  /* 0x0000000507057207 */ /* 0x000fe40005000000 */
[----:B------:R-:W-:Y:S02]  /*04d0*/  SHF.R.S32.HI R7, RZ, 0x1f, R11 ;  /* 0x0000001fff077819 */ /* 0x000fe4000001140b */
[----:B------:R-:W-:Y:S02]  /*04e0*/  IADD3 R64, P1, PT, R9, R2, RZ ;  /* 0x0000000209407210 */ /* 0x000fe40007f3e0ff */
[----:B------:R-:W-:Y:S02]  /*04f0*/  ISETP.GE.AND.EX P0, PT, R7, UR9, PT, P0 ;  /* 0x0000000907007c0c */ /* 0x000fe4000bf06300 */
[----:B------:R-:W-:-:S02]  /*0500*/  SHF.R.S32.HI R2, RZ, 0x1f, R5 ;  /* 0x0000001fff027819 */ /* 0x000fc40000011405 */
[----:B------:R-:W-:Y:S02]  /*0510*/  LEA.HI.X.SX32 R65, R9, RZ, 0x1, P1 ;  /* 0x000000ff09417211 */ /* 0x000fe400008f0eff */
[----:B------:R-:W-:Y:S01]  /*0520*/  ISETP.GE.U32.AND P2, PT, R15, UR8, PT ;  /* 0x000000080f007c0c */ /* 0x000fe2000bf46070 */
[----:B------:R-:W-:Y:S02]  /*0530*/  IMAD R2, R2, UR10, RZ ;  /* 0x0000000a02027c24 */ /* 0x000fe4000f8e02ff */
[----:B------:R-:W-:Y:S01]  /*0540*/  IMAD.WIDE.U32 R64, R5, UR10, R64 ;  /* 0x0000000a05407c25 */ /* 0x000fe2000f8e0040 */
[----:B------:R-:W-:-:S03]  /*0550*/  ISETP.GE.AND.EX P2, PT, R21, UR9, PT, P2 ;  /* 0x0000000915007c0c */ /* 0x000fc6000bf46320 */
[----:B------:R-:W4:Y:S01]  /*0560*/  @!P0 LDC.64 R26, c[0x0][0x3f8] ;  /* 0x0000fe00ff1a8b82 */ /* 0x000f220000000a00 */
[----:B------:R-:W-:Y:S01]  /*0570*/  IMAD R67, R5, UR11, R2 ;  /* 0x0000000b05437c24 */ /* 0x000fe2000f8e0202 */
[----:B------:R-:W-:Y:S01]  /*0580*/  @!P3 MOV R66, R64 ;  /* 0x000000400042b202 */ /* 0x000fe20000000f00 */
[----:B---3--:R-:W-:-:S03]  /*0590*/  @!P3 IMAD R2, R13, R16, RZ ;  /* 0x000000100d02b224 */ /* 0x008fc600078e02ff */
[----:B------:R-:W-:Y:S01]  /*05a0*/  IADD3 R67, PT, PT, R65, R67, RZ ;  /* 0x0000004341437210 */ /* 0x000fe20007ffe0ff */
[C---:B------:R-:W-:Y:S01]  /*05b0*/  @!P3 IMAD R9, R57.reuse, R17, R2 ;  /* 0x000000113909b224 */ /* 0x040fe200078e0202 */
[C---:B------:R-:W-:Y:S01]  /*05c0*/  IADD3 R2, PT, PT, R57.reuse, 0x60, RZ ;  /* 0x0000006039027810 */ /* 0x040fe20007ffe0ff */
[----:B------:R-:W3:Y:S01]  /*05d0*/  @!P0 LDC.64 R12, c[0x0][0x3a0] ;  /* 0x0000e800ff0c8b82 */ /* 0x000ee20000000a00 */
[----:B------:R-:W-:-:S05]  /*05e0*/  @!P3 IMAD.WIDE.U32 R4, R57, R16, R66 ;  /* 0x000000103904b225 */ /* 0x000fca00078e0042 */
[----:B------:R-:W-:Y:S02]  /*05f0*/  @!P3 IADD3 R5, PT, PT, R5, R9, RZ ;  /* 0x000000090505b210 */ /* 0x000fe40007ffe0ff */
[----:B------:R-:W2:Y:S01]  /*0600*/  @!P2 LDC.64 R16, c[0x0][0x3f8] ;  /* 0x0000fe00ff10ab82 */ /* 0x000ea20000000a00 */
[C---:B------:R-:W-:Y:S02]  /*0610*/  @!P3 SHF.L.U32 R19, R4.reuse, 0x1, RZ ;  /* 0x000000010413b819 */ /* 0x040fe400000006ff */
[----:B------:R-:W-:Y:S02]  /*0620*/  @!P3 SHF.L.U64.HI R4, R4, 0x1, R5 ;  /* 0x000000010404b819 */ /* 0x000fe40000010205 */
[C---:B0-----:R-:W-:Y:S02]  /*0630*/  @!P3 IADD3 R6, P1, PT, R19.reuse, R22, RZ ;  /* 0x000000161306b210 */ /* 0x041fe40007f3e0ff */
[----:B-1----:R-:W-:Y:S01]  /*0640*/  @!P3 IADD3 R18, P4, PT, R19, R24, RZ ;  /* 0x000000181312b210 */ /* 0x002fe20007f9e0ff */
[----:B----4-:R-:W-:Y:S01]  /*0650*/  @!P0 IMAD R10, R7, R26, RZ ;  /* 0x0000001a070a8224 */ /* 0x010fe200078e02ff */
[C---:B------:R-:W-:Y:S01]  /*0660*/  @!P3 IADD3.X R7, PT, PT, R4.reuse, R23, RZ, P1, !PT ;  /* 0x000000170407b210 */ /* 0x040fe20000ffe4ff */
[----:B------:R-:W0:Y:S01]  /*0670*/  @!P0 LDC.64 R8, c[0x0][0x398] ;  /* 0x0000e600ff088b82 */ /* 0x000e220000000a00 */
[----:B------:R-:W-:Y:S01]  /*0680*/  @!P3 IADD3.X R19, PT, PT, R4, R25, RZ, P4, !PT ;  /* 0x000000190413b210 */ /* 0x000fe200027fe4ff */
[----:B------:R-:W-:Y:S01]  /*0690*/  @!P0 IMAD R23, R11, R27, R10 ;  /* 0x0000001b0b178224 */ /* 0x000fe200078e020a */
[----:B------:R-:W-:Y:S01]  /*06a0*/  ISETP.GE.U32.AND P1, PT, R2, UR8, PT ;  /* 0x0000000802007c0c */ /* 0x000fe2000bf26070 */
[----:B------:R1:W5:Y:S01]  /*06b0*/  @!P3 LDG.E R47, desc[UR6][R6.64] ;  /* 0x00000006062fb981 */ /* 0x000362000c1e1900 */
[----:B------:R-:W-:-:S02]  /*06c0*/  SHF.R.S32.HI R25, RZ, 0x1f, R2 ;  /* 0x0000001fff197819 */ /* 0x000fc40000011402 */
[----:B------:R-:W-:Y:S01]  /*06d0*/  @!P0 MOV R4, R64 ;  /* 0x0000004000048202 */ /* 0x000fe20000000f00 */
[----:B------:R4:W5:Y:S01]  /*06e0*/  @!P3 LDG.E R46, desc[UR6][R18.64] ;  /* 0x00000006122eb981 */ /* 0x000962000c1e1900 */
[----:B------:R-:W-:Y:S02]  /*06f0*/  @!P0 MOV R5, R67 ;  /* 0x0000004300058202 */ /* 0x000fe40000000f00 */
[----:B------:R-:W-:Y:S01]  /*0700*/  ISETP.GE.AND.EX P1, PT, R25, UR9, PT, P1 ;  /* 0x0000000919007c0c */ /* 0x000fe2000bf26310 */
[----:B------:R-:W-:Y:S02]  /*0710*/  @!P0 IMAD.WIDE.U32 R4, R11, R26, R4 ;  /* 0x0000001a0b048225 */ /* 0x000fe400078e0004 */
[----:B------:R-:W0:Y:S03]  /*0720*/  @!P2 LDC.64 R10, c[0x0][0x3a0] ;  /* 0x0000e800ff0aab82 */ /* 0x000e260000000a00 */
[----:B------:R-:W-:-:S02]  /*0730*/  @!P0 IADD3 R5, PT, PT, R5, R23, RZ ;  /* 0x0000001705058210 */ /* 0x000fc40007ffe0ff */
[C---:B------:R-:W-:Y:S02]  /*0740*/  @!P0 SHF.L.U32 R23, R4.reuse, 0x1, RZ ;  /* 0x0000000104178819 */ /* 0x040fe400000006ff */
[----:B------:R-:W-:-:S03]  /*0750*/  @!P0 SHF.L.U64.HI R24, R4, 0x1, R5 ;  /* 0x0000000104188819 */ /* 0x000fc60000010205 */
[----:B-1----:R-:W1:Y:S01]  /*0760*/  @!P1 LDC.64 R6, c[0x0][0x3f8] ;  /* 0x0000fe00ff069b82 */ /* 0x002e620000000a00 */
[----:B------:R-:W-:Y:S01]  /*0770*/  IADD3 R14, PT, PT, R57, 0x80, RZ ;  /* 0x00000080390e7810 */ /* 0x000fe20007ffe0ff */
[----:B--2---:R-:W-:-:S06]  /*0780*/  @!P2 IMAD R26, R21, R16, RZ ;  /* 0x00000010151aa224 */ /* 0x004fcc00078e02ff */
[----:B------:R-:W2:Y:S01]  /*0790*/  @!P2 LDC.64 R4, c[0x0][0x398] ;  /* 0x0000e600ff04ab82 */ /* 0x000ea20000000a00 */
[----:B----4-:R-:W-:Y:S02]  /*07a0*/  @!P2 MOV R18, R64 ;  /* 0x000000400012a202 */ /* 0x010fe40000000f00 */
[----:B------:R-:W-:Y:S02]  /*07b0*/  @!P2 MOV R19, R67 ;  /* 0x000000430013a202 */ /* 0x000fe40000000f00 */
[----:B------:R-:W-:Y:S02]  /*07c0*/  ISETP.GE.U32.AND P4, PT, R14, UR8, PT ;  /* 0x000000080e007c0c */ /* 0x000fe4000bf86070 */
[----:B------:R-:W-:Y:S01]  /*07d0*/  SHF.R.S32.HI R27, RZ, 0x1f, R14 ;  /* 0x0000001fff1b7819 */ /* 0x000fe2000001140e */
[----:B------:R-:W-:Y:S01]  /*07e0*/  @!P2 IMAD R29, R15, R17, R26 ;  /* 0x000000110f1da224 */ /* 0x000fe200078e021a */
[----:B---3--:R-:W-:Y:S01]  /*07f0*/  @!P0 IADD3 R20, P3, PT, R23, R12, RZ ;  /* 0x0000000c17148210 */ /* 0x008fe20007f7e0ff */
[----:B------:R-:W-:Y:S01]  /*0800*/  @!P2 IMAD.WIDE.U32 R16, R15, R16, R18 ;  /* 0x000000100f10a225 */ /* 0x000fe200078e0012 */
[----:B0-----:R-:W-:-:S02]  /*0810*/  @!P0 IADD3 R22, P5, PT, R23, R8, RZ ;  /* 0x0000000817168210 */ /* 0x001fc40007fbe0ff */
[----:B------:R-:W-:Y:S02]  /*0820*/  ISETP.GE.AND.EX P4, PT, R27, UR9, PT, P4 ;  /* 0x000000091b007c0c */ /* 0x000fe4000bf86340 */
[C---:B------:R-:W-:Y:S02]  /*0830*/  @!P0 IADD3.X R21, PT, PT, R24.reuse, R13, RZ, P3, !PT ;  /* 0x0000000d18158210 */ /* 0x040fe40001ffe4ff */
[----:B------:R-:W-:Y:S01]  /*0840*/  @!P0 IADD3.X R23, PT, PT, R24, R9, RZ, P5, !PT ;  /* 0x0000000918178210 */ /* 0x000fe20002ffe4ff */
[----:B------:R-:W0:Y:S01]  /*0850*/  @!P1 LDC.64 R12, c[0x0][0x3a0] ;  /* 0x0000e800ff0c9b82 */ /* 0x000e220000000a00 */
[----:B------:R-:W-:Y:S01]  /*0860*/  @!P2 IADD3 R9, PT, PT, R17, R29, RZ ;  /* 0x0000001d1109a210 */ /* 0x000fe20007ffe0ff */
[----:B------:R3:W5:Y:S01]  /*0870*/  @!P0 LDG.E R45, desc[UR6][R20.64] ;  /* 0x00000006142d8981 */ /* 0x000762000c1e1900 */
[C---:B------:R-:W-:Y:S02]  /*0880*/  @!P2 SHF.L.U32 R19, R16.reuse, 0x1, RZ ;  /* 0x000000011013a819 */ /* 0x040fe400000006ff */
[----:B------:R-:W-:Y:S01]  /*0890*/  @!P2 SHF.L.U64.HI R24, R16, 0x1, R9 ;  /* 0x000000011018a819 */ /* 0x000fe20000010209 */
[----:B------:R0:W5:Y:S01]  /*08a0*/  @!P0 LDG.E R44, desc[UR6][R22.64] ;  /* 0x00000006162c8981 */ /* 0x000162000c1e1900 */
[----:B------:R-:W-:Y:S01]  /*08b0*/  @!P2 IADD3 R16, P0, PT, R19, R10, RZ ;  /* 0x0000000a1310a210 */ /* 0x000fe20007f1e0ff */
[----:B------:R-:W4:Y:S01]  /*08c0*/  @!P4 LDC.64 R8, c[0x0][0x3f8] ;  /* 0x0000fe00ff08cb82 */ /* 0x000f220000000a00 */
[----:B------:R-:W-:-:S02]  /*08d0*/  IADD3 R15, PT, PT, R57, 0xa0, RZ ;  /* 0x000000a0390f7810 */ /* 0x000fc40007ffe0ff */
[----:B--2---:R-:W-:Y:S01]  /*08e0*/  @!P2 IADD3 R18, P3, PT, R19, R4, RZ ;  /* 0x000000041312a210 */ /* 0x004fe20007f7e0ff */
[----:B-1----:R-:W-:Y:S01]  /*08f0*/  @!P1 IMAD R4, R25, R6, RZ ;  /* 0x0000000619049224 */ /* 0x002fe200078e02ff */
[----:B------:R-:W-:Y:S02]  /*0900*/  @!P2 IADD3.X R17, PT, PT, R24, R11, RZ, P0, !PT ;  /* 0x0000000b1811a210 */ /* 0x000fe400007fe4ff */
[----:B------:R-:W-:Y:S02]  /*0910*/  ISETP.GE.U32.AND P0, PT, R15, UR8, PT ;  /* 0x000000080f007c0c */ /* 0x000fe4000bf06070 */
[----:B------:R-:W-:Y:S02]  /*0920*/  SHF.R.S32.HI R25, RZ, 0x1f, R15 ;  /* 0x0000001fff197819 */ /* 0x000fe4000001140f */
[----:B------:R-:W-:Y:S01]  /*0930*/  @!P1 MOV R10, R64 ;  /* 0x00000040000a9202 */ /* 0x000fe20000000f00 */
[----:B---3--:R-:W-:Y:S01]  /*0940*/  @!P1 IMAD R21, R2, R7, R4 ;  /* 0x0000000702159224 */ /* 0x008fe200078e0204 */
[----:B------:R-:W-:Y:S01]  /*0950*/  @!P1 MOV R11, R67 ;  /* 0x00000043000b9202 */ /* 0x000fe20000000f00 */
[----:B------:R1:W5:Y:S01]  /*0960*/  @!P2 LDG.E R43, desc[UR6][R16.64] ;  /* 0x00000006102ba981 */ /* 0x000362000c1e1900 */
[----:B------:R-:W-:-:S02]  /*0970*/  ISETP.GE.AND.EX P0, PT, R25, UR9, PT, P0 ;  /* 0x0000000919007c0c */ /* 0x000fc4000bf06300 */
[----:B------:R-:W-:Y:S01]  /*0980*/  @!P2 IADD3.X R19, PT, PT, R24, R5, RZ, P3, !PT ;  /* 0x000000051813a210 */ /* 0x000fe20001ffe4ff */
[----:B------:R-:W-:Y:S01]  /*0990*/  @!P1 IMAD.WIDE.U32 R6, R2, R6, R10 ;  /* 0x0000000602069225 */ /* 0x000fe200078e000a */
[----:B------:R-:W1:Y:S03]  /*09a0*/  @!P1 LDC.64 R4, c[0x0][0x398] ;  /* 0x0000e600ff049b82 */ /* 0x000e660000000a00 */
[----:B------:R-:W5:Y:S01]  /*09b0*/  @!P2 LDG.E R42, desc[UR6][R18.64] ;  /* 0x00000006122aa981 */ /* 0x000f62000c1e1900 */
[----:B------:R-:W-:Y:S02]  /*09c0*/  @!P1 IADD3 R7, PT, PT, R7, R21, RZ ;  /* 0x0000001507079210 */ /* 0x000fe40007ffe0ff */
[C---:B------:R-:W-:Y:S02]  /*09d0*/  @!P1 SHF.L.U32 R29, R6.reuse, 0x1, RZ ;  /* 0x00000001061d9819 */ /* 0x040fe400000006ff */
[----:B------:R-:W-:Y:S01]  /*09e0*/  IADD3 R2, PT, PT, R57, 0xc0, RZ ;  /* 0x000000c039027810 */ /* 0x000fe20007ffe0ff */
[----:B----4-:R-:W-:Y:S01]  /*09f0*/  @!P4 IMAD R27, R27, R8, RZ ;  /* 0x000000081b1bc224 */ /* 0x010fe200078e02ff */
[----:B------:R-:W-:Y:S01]  /*0a00*/  @!P1 SHF.L.U64.HI R20, R6, 0x1, R7 ;  /* 0x0000000106149819 */ /* 0x000fe20000010207 */
[----:B------:R-:W2:Y:S01]  /*0a10*/  @!P4 LDC.64 R10, c[0x0][0x3a0] ;  /* 0x0000e800ff0acb82 */ /* 0x000ea20000000a00 */
[----:B0-----:R-:W-:-:S02]  /*0a20*/  @!P1 IADD3 R22, P2, PT, R29, R12, RZ ;  /* 0x0000000c1d169210 */ /* 0x001fc40007f5e0ff */
[----:B------:R-:W-:Y:S02]  /*0a30*/  ISETP.GE.U32.AND P3, PT, R2, UR8, PT ;  /* 0x0000000802007c0c */ /* 0x000fe4000bf66070 */
[----:B------:R-:W-:-:S03]  /*0a40*/  SHF.R.S32.HI R21, RZ, 0x1f, R2 ;  /* 0x0000001fff157819 */ /* 0x000fc60000011402 */
[----:B------:R-:W0:Y:S01]  /*0a50*/  @!P0 LDC.64 R6, c[0x0][0x3f8] ;  /* 0x0000fe00ff068b82 */ /* 0x000e220000000a00 */
[----:B------:R-:W-:Y:S02]  /*0a60*/  @!P1 IADD3.X R23, PT, PT, R20, R13, RZ, P2, !PT ;  /* 0x0000000d14179210 */ /* 0x000fe400017fe4ff */
[----:B------:R-:W-:Y:S02]  /*0a70*/  @!P4 MOV R12, R64 ;  /* 0x00000040000cc202 */ /* 0x000fe40000000f00 */
[----:B------:R-:W-:Y:S01]  /*0a80*/  @!P4 MOV R13, R67 ;  /* 0x00000043000dc202 */ /* 0x000fe20000000f00 */
[C---:B------:R-:W-:Y:S01]  /*0a90*/  @!P4 IMAD R27, R14.reuse, R9, R27 ;  /* 0x000000090e1bc224 */ /* 0x040fe200078e021b */
[----:B------:R-:W-:Y:S01]  /*0aa0*/  ISETP.GE.AND.EX P3, PT, R21, UR9, PT, P3 ;  /* 0x0000000915007c0c */ /* 0x000fe2000bf66330 */
[----:B------:R0:W5:Y:S01]  /*0ab0*/  @!P1 LDG.E R41, desc[UR6][R22.64] ;  /* 0x0000000616299981 */ /* 0x000162000c1e1900 */
[----:B------:R-:W-:Y:S02]  /*0ac0*/  @!P4 IMAD.WIDE.U32 R12, R14, R8, R12 ;  /* 0x000000080e0cc225 */ /* 0x000fe400078e000c */
[----:B------:R-:W3:Y:S01]  /*0ad0*/  @!P4 LDC.64 R8, c[0x0][0x398] ;  /* 0x0000e600ff08cb82 */ /* 0x000ee20000000a00 */
[----:B-1----:R-:W-:-:S02]  /*0ae0*/  @!P1 IADD3 R16, P2, PT, R29, R4, RZ ;  /* 0x000000041d109210 */ /* 0x002fc40007f5e0ff */
[----:B------:R-:W-:Y:S02]  /*0af0*/  IADD3 R14, PT, PT, R57, 0xe0, RZ ;  /* 0x000000e0390e7810 */ /* 0x000fe40007ffe0ff */
[----:B------:R-:W-:Y:S02]  /*0b00*/  @!P4 IADD3 R13, PT, PT, R13, R27, RZ ;  /* 0x0000001b0d0dc210 */ /* 0x000fe40007ffe0ff */
[----:B------:R-:W-:Y:S02]  /*0b10*/  @!P1 IADD3.X R17, PT, PT, R20, R5, RZ, P2, !PT ;  /* 0x0000000514119210 */ /* 0x000fe400017fe4ff */
[----:B------:R-:W-:Y:S01]  /*0b20*/  ISETP.GE.U32.AND P2, PT, R14, UR8, PT ;  /* 0x000000080e007c0c */ /* 0x000fe2000bf46070 */
[----:B------:R-:W1:Y:S01]  /*0b30*/  @!P3 LDC.64 R4, c[0x0][0x3f8] ;  /* 0x0000fe00ff04bb82 */ /* 0x000e620000000a00 */
[----:B------:R-:W-:Y:S01]  /*0b40*/  SHF.R.S32.HI R27, RZ, 0x1f, R14 ;  /* 0x0000001fff1b7819 */ /* 0x000fe2000001140e */
[----:B0-----:R-:W-:Y:S01]  /*0b50*/  @!P0 IMAD R22, R25, R6, RZ ;  /* 0x0000000619168224 */ /* 0x001fe200078e02ff */
[----:B------:R-:W-:Y:S01]  /*0b60*/  @!P4 SHF.L.U32 R29, R12, 0x1, RZ ;  /* 0x000000010c1dc819 */ /* 0x000fe200000006ff */
[----:B------:R-:W5:Y:S01]  /*0b70*/  @!P1 LDG.E R40, desc[UR6][R16.64] ;  /* 0x0000000610289981 */ /* 0x000f62000c1e1900 */
[----:B------:R-:W-:-:S02]  /*0b80*/  ISETP.GE.AND.EX P2, PT, R27, UR9, PT, P2 ;  /* 0x000000091b007c0c */ /* 0x000fc4000bf46320 */
[----:B------:R-:W-:Y:S02]  /*0b90*/  @!P4 SHF.L.U64.HI R20, R12, 0x1, R13 ;  /* 0x000000010c14c819 */ /* 0x000fe4000001020d */
[----:B------:R-:W-:Y:S01]  /*0ba0*/  @!P0 MOV R24, R64 ;  /* 0x0000004000188202 */ /* 0x000fe20000000f00 */
[----:B------:R-:W0:Y:S01]  /*0bb0*/  @!P0 LDC.64 R12, c[0x0][0x3a0] ;  /* 0x0000e800ff0c8b82 */ /* 0x000e220000000a00 */
[----:B------:R-:W-:Y:S01]  /*0bc0*/  @!P0 MOV R25, R67 ;  /* 0x0000004300198202 */ /* 0x000fe20000000f00 */
[----:B------:R-:W-:Y:S01]  /*0bd0*/  @!P0 IMAD R23, R15, R7, R22 ;  /* 0x000000070f178224 */ /* 0x000fe200078e0216 */
[----:B--2---:R-:W-:Y:S01]  /*0be0*/  @!P4 IADD3 R18, P5, PT, R29, R10, RZ ;  /* 0x0000000a1d12c210 */ /* 0x004fe20007fbe0ff */
[----:B------:R-:W-:-:S04]  /*0bf0*/  @!P0 IMAD.WIDE.U32 R24, R15, R6, R24 ;  /* 0x000000060f188225 */ /* 0x000fc800078e0018 */
[----:B------:R-:W2:Y:S01]  /*0c00*/  @!P0 LDC.64 R6, c[0x0][0x398] ;  /* 0x0000e600ff068b82 */ /* 0x000ea20000000a00 */
[C---:B------:R-:W-:Y:S02]  /*0c10*/  @!P4 IADD3.X R19, PT, PT, R20.reuse, R11, RZ, P5, !PT ;  /* 0x0000000b1413c210 */ /* 0x040fe40002ffe4ff */
[----:B---3--:R-:W-:Y:S02]  /*0c20*/  @!P4 IADD3 R22, P1, PT, R29, R8, RZ ;  /* 0x000000081d16c210 */ /* 0x008fe40007f3e0ff */
[----:B------:R-:W-:Y:S01]  /*0c30*/  @!P0 IADD3 R25, PT, PT, R25, R23, RZ ;  /* 0x0000001719198210 */ /* 0x000fe20007ffe0ff */
[----:B-1----:R-:W-:Y:S02]  /*0c40*/  @!P3 IMAD R21, R21, R4, RZ ;  /* 0x000000041515b224 */ /* 0x002fe400078e02ff */
[----:B------:R-:W1:Y:S01]  /*0c50*/  @!P2 LDC.64 R10, c[0x0][0x3f8] ;  /* 0x0000fe00ff0aab82 */ /* 0x000e620000000a00 */
[----:B------:R-:W-:Y:S01]  /*0c60*/  @!P4 IADD3.X R23, PT, PT, R20, R9, RZ, P1, !PT ;  /* 0x000000091417c210 */ /* 0x000fe20000ffe4ff */
[----:B------:R3:W5:Y:S01]  /*0c70*/  @!P4 LDG.E R39, desc[UR6][R18.64] ;  /* 0x000000061227c981 */ /* 0x000762000c1e1900 */
[----:B------:R-:W-:Y:S01]  /*0c80*/  @!P0 SHF.L.U32 R15, R24, 0x1, RZ ;  /* 0x00000001180f8819 */ /* 0x000fe200000006ff */
[----:B------:R-:W-:-:S04]  /*0c90*/  @!P3 IMAD R5, R2, R5, R21 ;  /* 0x000000050205b224 */ /* 0x000fc800078e0215 */
[----:B------:R-:W4:Y:S01]  /*0ca0*/  @!P3 LDC.64 R8, c[0x0][0x3a0] ;  /* 0x0000e800ff08bb82 */ /* 0x000f220000000a00 */
[----:B------:R1:W5:Y:S01]  /*0cb0*/  @!P4 LDG.E R38, desc[UR6][R22.64] ;  /* 0x000000061626c981 */ /* 0x000362000c1e1900 */
[----:B---3--:R-:W-:Y:S02]  /*0cc0*/  IADD3 R18, PT, PT, R57, 0x100, RZ ;  /* 0x0000010039127810 */ /* 0x008fe40007ffe0ff */
[----:B------:R-:W-:Y:S02]  /*0cd0*/  @!P3 MOV R20, R64 ;  /* 0x000000400014b202 */ /* 0x000fe40000000f00 */
[----:B------:R-:W-:Y:S02]  /*0ce0*/  @!P3 MOV R21, R67 ;  /* 0x000000430015b202 */ /* 0x000fe40000000f00 */
[----:B------:R-:W3:Y:S01]  /*0cf0*/  @!P3 LDC.64 R16, c[0x0][0x398] ;  /* 0x0000e600ff10bb82 */ /* 0x000ee20000000a00 */
[----:B------:R-:W-:Y:S02]  /*0d00*/  ISETP.GE.U32.AND P4, PT, R18, UR8, PT ;  /* 0x0000000812007c0c */ /* 0x000fe4000bf86070 */
[----:B------:R-:W-:-:S02]  /*0d10*/  SHF.R.S32.HI R19, RZ, 0x1f, R18 ;  /* 0x0000001fff137819 */ /* 0x000fc40000011412 */
[----:B------:R-:W-:Y:S02]  /*0d20*/  @!P0 SHF.L.U64.HI R24, R24, 0x1, R25 ;  /* 0x0000000118188819 */ /* 0x000fe40000010219 */
[----:B0-----:R-:W-:Y:S01]  /*0d30*/  @!P0 IADD3 R12, P1, PT, R15, R12, RZ ;  /* 0x0000000c0f0c8210 */ /* 0x001fe20007f3e0ff */
[----:B------:R-:W-:Y:S01]  /*0d40*/  @!P3 IMAD.WIDE.U32 R20, R2, R4, R20 ;  /* 0x000000040214b225 */ /* 0x000fe200078e0014 */
[----:B------:R-:W-:Y:S02]  /*0d50*/  ISETP.GE.AND.EX P4, PT, R19, UR9, PT, P4 ;  /* 0x0000000913007c0c */ /* 0x000fe4000bf86340 */
[C---:B------:R-:W-:Y:S02]  /*0d60*/  @!P0 IADD3.X R13, PT, PT, R24.reuse, R13, RZ, P1, !PT ;  /* 0x0000000d180d8210 */ /* 0x040fe40000ffe4ff */
[----:B--2---:R-:W-:Y:S02]  /*0d70*/  @!P0 IADD3 R4, P1, PT, R15, R6, RZ ;  /* 0x000000060f048210 */ /* 0x004fe40007f3e0ff */
[----:B------:R-:W-:Y:S01]  /*0d80*/  @!P3 IADD3 R15, PT, PT, R21, R5, RZ ;  /* 0x00000005150fb210 */ /* 0x000fe20007ffe0ff */
[----:B-1----:R-:W-:Y:S01]  /*0d90*/  @!P2 IMAD R27, R27, R10, RZ ;  /* 0x0000000a1b1ba224 */ /* 0x002fe200078e02ff */
[----:B------:R-:W-:Y:S01]  /*0da0*/  @!P0 IADD3.X R5, PT, PT, R24, R7, RZ, P1, !PT ;  /* 0x0000000718058210 */ /* 0x000fe20000ffe4ff */
[----:B------:R0:W5:Y:S01]  /*0db0*/  @!P0 LDG.E R37, desc[UR6][R12.64] ;  /* 0x000000060c258981 */ /* 0x000162000c1e1900 */
[----:B------:R-:W-:-:S02]  /*0dc0*/  @!P3 SHF.L.U32 R23, R20, 0x1, RZ ;  /* 0x000000011417b819 */ /* 0x000fc400000006ff */
[----:B------:R-:W-:Y:S01]  /*0dd0*/  @!P2 MOV R6, R64 ;  /* 0x000000400006a202 */ /* 0x000fe20000000f00 */
[----:B------:R-:W-:Y:S01]  /*0de0*/  @!P2 IMAD R27, R14, R11, R27 ;  /* 0x0000000b0e1ba224 */ /* 0x000fe200078e021b */
[----:B------:R-:W-:Y:S01]  /*0df0*/  @!P2 MOV R7, R67 ;  /* 0x000000430007a202 */ /* 0x000fe20000000f00 */
[----:B------:R1:W5:Y:S01]  /*0e00*/  @!P0 LDG.E R36, desc[UR6][R4.64] ;  /* 0x0000000604248981 */ /* 0x000362000c1e1900 */
[----:B------:R-:W-:Y:S02]  /*0e10*/  @!P3 SHF.L.U64.HI R24, R20, 0x1, R15 ;  /* 0x000000011418b819 */ /* 0x000fe4000001020f */
[----:B----4-:R-:W-:Y:S01]  /*0e20*/  @!P3 IADD3 R20, P1, PT, R23, R8, RZ ;  /* 0x000000081714b210 */ /* 0x010fe20007f3e0ff */
[----:B------:R-:W-:Y:S01]  /*0e30*/  @!P2 IMAD.WIDE.U32 R10, R14, R10, R6 ;  /* 0x0000000a0e0aa225 */ /* 0x000fe200078e0006 */
[----:B------:R-:W-:Y:S01]  /*0e40*/  IADD3 R22, PT, PT, R57, 0x120, RZ ;  /* 0x0000012039167810 */ /* 0x000fe20007ffe0ff */
[----:B------:R-:W2:Y:S01]  /*0e50*/  @!P4 LDC.64 R6, c[0x0][0x3f8] ;  /* 0x0000fe00ff06cb82 */ /* 0x000ea20000000a00 */
[----:B------:R-:W-:-:S02]  /*0e60*/  @!P3 IADD3.X R21, PT, PT, R24, R9, RZ, P1, !PT ;  /* 0x000000091815b210 */ /* 0x000fc40000ffe4ff */
[----:B------:R-:W-:Y:S02]  /*0e70*/  ISETP.GE.U32.AND P1, PT, R22, UR8, PT ;  /* 0x0000000816007c0c */ /* 0x000fe4000bf26070 */
[----:B------:R-:W-:Y:S01]  /*0e80*/  SHF.R.S32.HI R25, RZ, 0x1f, R22 ;  /* 0x0000001fff197819 */ /* 0x000fe20000011416 */
[----:B------:R-:W5:Y:S02]  /*0e90*/  @!P3 LDG.E R35, desc[UR6][R20.64] ;  /* 0x000000061423b981 */ /* 0x000f64000c1e1900 */
[----:B------:R-:W4:Y:S01]  /*0ea0*/  @!P2 LDC.64 R14, c[0x0][0x3a0] ;  /* 0x0000e800ff0eab82 */ /* 0x000f220000000a00 */
[----:B------:R-:W-:Y:S02]  /*0eb0*/  ISETP.GE.AND.EX P1, PT, R25, UR9, PT, P1 ;  /* 0x0000000919007c0c */ /* 0x000fe4000bf26310 */
[----:B---3--:R-:W-:-:S05]  /*0ec0*/  @!P3 IADD3 R16, P0, PT, R23, R16, RZ ;  /* 0x000000101710b210 */ /* 0x008fca0007f1e0ff */
[----:B0-----:R-:W0:Y:S01]  /*0ed0*/  @!P2 LDC.64 R12, c[0x0][0x398] ;  /* 0x0000e600ff0cab82 */ /* 0x001e220000000a00 */
[----:B------:R-:W-:Y:S02]  /*0ee0*/  @!P2 IADD3 R9, PT, PT, R11, R27, RZ ;  /* 0x0000001b0b09a210 */ /* 0x000fe40007ffe0ff */
[----:B------:R-:W-:-:S05]  /*0ef0*/  IADD3 R2, PT, PT, R57, 0x140, RZ ;  /* 0x0000014039027810 */ /* 0x000fca0007ffe0ff */
[----:B-1----:R-:W1:Y:S01]  /*0f00*/  @!P4 LDC.64 R4, c[0x0][0x3a0] ;  /* 0x0000e800ff04cb82 */ /* 0x002e620000000a00 */
[----:B------:R-:W-:Y:S02]  /*0f10*/  @!P3 IADD3.X R17, PT, PT, R24, R17, RZ, P0, !PT ;  /* 0x000000111811b210 */ /* 0x000fe400007fe4ff */
[----:B------:R-:W-:Y:S02]  /*0f20*/  ISETP.GE.U32.AND P5, PT, R2, UR8, PT ;  /* 0x0000000802007c0c */ /* 0x000fe4000bfa6070 */
[----:B------:R-:W-:Y:S01]  /*0f30*/  SHF.R.S32.HI R23, RZ, 0x1f, R2 ;  /* 0x0000001fff177819 */ /* 0x000fe20000011402 */
[----:B------:R3:W5:Y:S01]  /*0f40*/  @!P3 LDG.E R34, desc[UR6][R16.64] ;  /* 0x000000061022b981 */ /* 0x000762000c1e1900 */
[----:B------:R-:W-:Y:S02]  /*0f50*/  @!P2 SHF.L.U64.HI R24, R10, 0x1, R9 ;  /* 0x000000010a18a819 */ /* 0x000fe40000010209 */
[----:B------:R-:W1:Y:S01]  /*0f60*/  @!P1 LDC.64 R8, c[0x0][0x3f8] ;  /* 0x0000fe00ff089b82 */ /* 0x000e620000000a00 */
[----:B------:R-:W-:Y:S01]  /*0f70*/  ISETP.GE.AND.EX P5, PT, R23, UR9, PT, P5 ;  /* 0x0000000917007c0c */ /* 0x000fe2000bfa6350 */
[----:B--2---:R-:W-:Y:S01]  /*0f80*/  @!P4 IMAD R19, R19, R6, RZ ;  /* 0x000000061313c224 */ /* 0x004fe200078e02ff */
[----:B---3--:R-:W-:-:S02]  /*0f90*/  @!P4 MOV R16, R64 ;  /* 0x000000400010c202 */ /* 0x008fc40000000f00 */
[----:B------:R-:W-:Y:S01]  /*0fa0*/  @!P4 MOV R17, R67 ;  /* 0x000000430011c202 */ /* 0x000fe20000000f00 */
[----:B------:R-:W-:Y:S01]  /*0fb0*/  @!P4 IMAD R21, R18, R7, R19 ;  /* 0x000000071215c224 */ /* 0x000fe200078e0213 */
[----:B------:R-:W-:Y:S02]  /*0fc0*/  @!P2 SHF.L.U32 R27, R10, 0x1, RZ ;  /* 0x000000010a1ba819 */ /* 0x000fe400000006ff */
[----:B------:R-:W2:Y:S01]  /*0fd0*/  @!P4 LDC.64 R10, c[0x0][0x398] ;  /* 0x0000e600ff0acb82 */ /* 0x000ea20000000a00 */
[----:B------:R-:W-:Y:S01]  /*0fe0*/  @!P4 IMAD.WIDE.U32 R18, R18, R6, R16 ;  /* 0x000000061212c225 */ /* 0x000fe200078e0010 */
[C---:B----4-:R-:W-:Y:S02]  /*0ff0*/  @!P2 IADD3 R14, P0, PT, R27.reuse, R14, RZ ;  /* 0x0000000e1b0ea210 */ /* 0x050fe40007f1e0ff */
[----:B0-----:R-:W-:Y:S02]  /*1000*/  @!P2 IADD3 R12, P3, PT, R27, R12, RZ ;  /* 0x0000000c1b0ca210 */ /* 0x001fe40007f7e0ff */
[----:B------:R-:W-:-:S02]  /*1010*/  @!P4 IADD3 R19, PT, PT, R19, R21, RZ ;  /* 0x000000151313c210 */ /* 0x000fc40007ffe0ff */
[----:B------:R-:W-:Y:S01]  /*1020*/  @!P4 SHF.L.U32 R17, R18, 0x1, RZ ;  /* 0x000000011211c819 */ /* 0x000fe200000006ff */
[----:B------:R-:W0:Y:S01]  /*1030*/  @!P5 LDC.64 R6, c[0x0][0x3f8] ;  /* 0x0000fe00ff06db82 */ /* 0x000e220000000a00 */
[C---:B------:R-:W-:Y:S02]  /*1040*/  @!P2 IADD3.X R15, PT, PT, R24.reuse, R15, RZ, P0, !PT ;  /* 0x0000000f180fa210 */ /* 0x040fe400007fe4ff */
[----:B------:R-:W-:Y:S02]  /*1050*/  @!P2 IADD3.X R13, PT, PT, R24, R13, RZ, P3, !PT ;  /* 0x0000000d180da210 */ /* 0x000fe40001ffe4ff */
[----:B------:R-:W-:Y:S02]  /*1060*/  @!P4 SHF.L.U64.HI R16, R18, 0x1, R19 ;  /* 0x000000011210c819 */ /* 0x000fe40000010213 */
[----:B------:R-:W-:Y:S01]  /*1070*/  IADD3 R29, PT, PT, R57, 0x160, RZ ;  /* 0x00000160391d7810 */ /* 0x000fe20007ffe0ff */
[----:B------:R3:W5:Y:S01]  /*1080*/  @!P2 LDG.E R32, desc[UR6][R12.64] ;  /* 0x000000060c20a981 */ /* 0x000762000c1e1900 */
[----:B-1----:R-:W-:Y:S01]  /*1090*/  @!P4 IADD3 R4, P0, PT, R17, R4, RZ ;  /* 0x000000041104c210 */ /* 0x002fe20007f1e0ff */
[----:B------:R-:W-:Y:S01]  /*10a0*/  @!P1 IMAD R25, R25, R8, RZ ;  /* 0x0000000819199224 */ /* 0x000fe200078e02ff */
[----:B------:R-:W-:Y:S01]  /*10b0*/  SHF.R.S32.HI R53, RZ, 0x1f, R29 ;  /* 0x0000001fff357819 */ /* 0x000fe2000001141d */
[----:B------:R-:W1:Y:S01]  /*10c0*/  @!P1 LDC.64 R18, c[0x0][0x398] ;  /* 0x0000e600ff129b82 */ /* 0x000e620000000a00 */
[----:B------:R-:W-:Y:S01]  /*10d0*/  @!P4 IADD3.X R5, PT, PT, R16, R5, RZ, P0, !PT ;  /* 0x000000051005c210 */ /* 0x000fe200007fe4ff */
[----:B------:R4:W5:Y:S01]  /*10e0*/  @!P2 LDG.E R33, desc[UR6][R14.64] ;  /* 0x000000060e21a981 */ /* 0x000962000c1e1900 */
[----:B------:R-:W-:-:S02]  /*10f0*/  ISETP.GE.U32.AND P0, PT, R29, UR8, PT ;  /* 0x000000081d007c0c */ /* 0x000fc4000bf06070 */
[----:B---3--:R-:W-:Y:S02]  /*1100*/  @!P1 MOV R12, R64 ;  /* 0x00000040000c9202 */ /* 0x008fe40000000f00 */
[----:B------:R-:W-:Y:S01]  /*1110*/  @!P1 MOV R13, R67 ;  /* 0x00000043000d9202 */ /* 0x000fe20000000f00 */
[C---:B------:R-:W-:Y:S01]  /*1120*/  @!P1 IMAD R25, R22.reuse, R9, R25 ;  /* 0x0000000916199224 */ /* 0x040fe200078e0219 */
[----:B------:R-:W-:Y:S01]  /*1130*/  ISETP.GE.AND.EX P0, PT, R53, UR9, PT, P0 ;  /* 0x0000000935007c0c */ /* 0x000fe2000bf06300 */
[----:B------:R-:W3:Y:S01]  /*1140*/  @!P1 LDC.64 R26, c[0x0][0x3a0] ;  /* 0x0000e800ff1a9b82 */ /* 0x000ee20000000a00 */
[----:B------:R-:W-:Y:S01]  /*1150*/  @!P1 IMAD.WIDE.U32 R8, R22, R8, R12 ;  /* 0x0000000816089225 */ /* 0x000fe200078e000c */
[----:B----4-:R-:W-:-:S04]  /*1160*/  MOV R15, RZ ;  /* 0x000000ff000f7202 */ /* 0x010fc80000000f00 */
[----:B------:R-:W-:Y:S01]  /*1170*/  @!P1 IADD3 R9, PT, PT, R9, R25, RZ ;  /* 0x0000001909099210 */ /* 0x000fe20007ffe0ff */
[----:B0-----:R-:W-:Y:S01]  /*1180*/  @!P5 IMAD R12, R23, R6, RZ ;  /* 0x00000006170cd224 */ /* 0x001fe200078e02ff */
[----:B--2---:R-:W-:Y:S01]  /*1190*/  @!P4 IADD3 R10, P2, PT, R17, R10, RZ ;  /* 0x0000000a110ac210 */ /* 0x004fe20007f5e0ff */
[----:B------:R0:W5:Y:S01]  /*11a0*/  @!P4 LDG.E R15, desc[UR6][R4.64] ;  /* 0x00000006040fc981 */ /* 0x000162000c1e1900 */
[C---:B------:R-:W-:Y:S01]  /*11b0*/  @!P1 SHF.L.U32 R17, R8.reuse, 0x1, RZ ;  /* 0x0000000108119819 */ /* 0x040fe200000006ff */
[----:B------:R-:W2:Y:S01]  /*11c0*/  @!P5 LDC.64 R22, c[0x0][0x3a0] ;  /* 0x0000e800ff16db82 */ /* 0x000ea20000000a00 */
[----:B------:R-:W-:Y:S02]  /*11d0*/  @!P1 SHF.L.U64.HI R14, R8, 0x1, R9 ;  /* 0x00000001080e9819 */ /* 0x000fe40000010209 */
[----:B------:R-:W-:Y:S02]  /*11e0*/  IADD3 R25, PT, PT, R57, 0x180, RZ ;  /* 0x0000018039197810 */ /* 0x000fe40007ffe0ff */
[----:B------:R-:W-:-:S02]  /*11f0*/  @!P4 IADD3.X R11, PT, PT, R16, R11, RZ, P2, !PT ;  /* 0x0000000b100bc210 */ /* 0x000fc400017fe4ff */
[----:B0-----:R-:W-:Y:S01]  /*1200*/  @!P5 MOV R4, R64 ;  /* 0x000000400004d202 */ /* 0x001fe20000000f00 */
[----:B------:R-:W0:Y:S01]  /*1210*/  @!P0 LDC.64 R8, c[0x0][0x3f8] ;  /* 0x0000fe00ff088b82 */ /* 0x000e220000000a00 */
[----:B------:R-:W-:Y:S01]  /*1220*/  @!P5 MOV R5, R67 ;  /* 0x000000430005d202 */ /* 0x000fe20000000f00 */
[C---:B------:R-:W-:Y:S01]  /*1230*/  @!P5 IMAD R21, R2.reuse, R7, R12 ;  /* 0x000000070215d224 */ /* 0x040fe200078e020c */
[----:B------:R-:W-:Y:S02]  /*1240*/  ISETP.GE.U32.AND P2, PT, R25, UR8, PT ;  /* 0x0000000819007c0c */ /* 0x000fe4000bf46070 */
[----:B------:R-:W-:Y:S01]  /*1250*/  SHF.R.S32.HI R31, RZ, 0x1f, R25 ;  /* 0x0000001fff1f7819 */ /* 0x000fe20000011419 */
[----:B------:R-:W-:Y:S01]  /*1260*/  @!P5 IMAD.WIDE.U32 R6, R2, R6, R4 ;  /* 0x000000060206d225 */ /* 0x000fe200078e0004 */
[----:B------:R-:W-:Y:S01]  /*1270*/  CS2R R4, SRZ ;  /* 0x0000000000047805 */ /* 0x000fe2000001ff00 */
[----:B------:R-:W4:Y:S01]  /*1280*/  @!P5 LDC.64 R12, c[0x0][0x398] ;  /* 0x0000e600ff0cdb82 */ /* 0x000f220000000a00 */
[----:B------:R-:W-:-:S02]  /*1290*/  ISETP.GE.AND.EX P2, PT, R31, UR9, PT, P2 ;  /* 0x000000091f007c0c */ /* 0x000fc4000bf46320 */
[----:B------:R-:W-:Y:S02]  /*12a0*/  @!P5 IADD3 R7, PT, PT, R7, R21, RZ ;  /* 0x000000150707d210 */ /* 0x000fe40007ffe0ff */
[----:B------:R0:W5:Y:S01]  /*12b0*/  @!P4 LDG.E R4, desc[UR6][R10.64] ;  /* 0x000000060a04c981 */ /* 0x000162000c1e1900 */
[C---:B-1----:R-:W-:Y:S02]  /*12c0*/  @!P1 IADD3 R18, P4, PT, R17.reuse, R18, RZ ;  /* 0x0000001211129210 */ /* 0x042fe40007f9e0ff */
[----:B---3--:R-:W-:Y:S01]  /*12d0*/  @!P1 IADD3 R26, P3, PT, R17, R26, RZ ;  /* 0x0000001a111a9210 */ /* 0x008fe20007f7e0ff */
[----:B------:R-:W1:Y:S01]  /*12e0*/  @!P0 LDC.64 R20, c[0x0][0x398] ;  /* 0x0000e600ff148b82 */ /* 0x000e620000000a00 */
[C---:B------:R-:W-:Y:S02]  /*12f0*/  @!P5 SHF.L.U32 R55, R6.reuse, 0x1, RZ ;  /* 0x000000010637d819 */ /* 0x040fe400000006ff */
[----:B------:R-:W-:Y:S02]  /*1300*/  @!P5 SHF.L.U64.HI R2, R6, 0x1, R7 ;  /* 0x000000010602d819 */ /* 0x000fe40000010207 */
[----:B------:R-:W-:-:S02]  /*1310*/  CS2R R6, SRZ ;  /* 0x0000000000067805 */ /* 0x000fc4000001ff00 */
[C---:B------:R-:W-:Y:S02]  /*1320*/  @!P1 IADD3.X R19, PT, PT, R14.reuse, R19, RZ, P4, !PT ;  /* 0x000000130e139210 */ /* 0x040fe400027fe4ff */
[----:B------:R-:W-:Y:S01]  /*1330*/  @!P1 IADD3.X R27, PT, PT, R14, R27, RZ, P3, !PT ;  /* 0x0000001b0e1b9210 */ /* 0x000fe20001ffe4ff */
[----:B------:R-:W3:Y:S02]  /*1340*/  @!P2 LDC.64 R16, c[0x0][0x3f8] ;  /* 0x0000fe00ff10ab82 */ /* 0x000ee40000000a00 */
[----:B------:R0:W5:Y:S01]  /*1350*/  @!P1 LDG.E R6, desc[UR6][R18.64] ;  /* 0x0000000612069981 */ /* 0x000162000c1e1900 */
[----:B--2---:R-:W-:Y:S01]  /*1360*/  @!P5 IADD3 R22, P3, PT, R55, R22, RZ ;  /* 0x000000163716d210 */ /* 0x004fe20007f7e0ff */
[----:B0-----:R-:W-:Y:S02]  /*1370*/  @!P0 IMAD R14, R53, R8, RZ ;  /* 0x00000008350e8224 */ /* 0x001fe400078e02ff */
[----:B------:R0:W5:Y:S01]  /*1380*/  @!P1 LDG.E R5, desc[UR6][R26.64] ;  /* 0x000000061a059981 */ /* 0x000162000c1e1900 */
[----:B------:R-:W-:Y:S01]  /*1390*/  @!P5 IADD3.X R23, PT, PT, R2, R23, RZ, P3, !PT ;  /* 0x000000170217d210 */ /* 0x000fe20001ffe4ff */
[----:B------:R-:W2:Y:S01]  /*13a0*/  @!P0 LDC.64 R10, c[0x0][0x3a0] ;  /* 0x0000e800ff0a8b82 */ /* 0x000ea20000000a00 */
[----:B------:R-:W-:-:S02]  /*13b0*/  @!P0 MOV R18, R64 ;  /* 0x0000004000128202 */ /* 0x000fc40000000f00 */
[----:B------:R-:W-:Y:S01]  /*13c0*/  @!P0 MOV R19, R67 ;  /* 0x0000004300138202 */ /* 0x000fe20000000f00 */
[----:B------:R-:W-:Y:S01]  /*13d0*/  @!P0 IMAD R9, R29, R9, R14 ;  /* 0x000000091d098224 */ /* 0x000fe200078e020e */
[----:B0-----:R-:W-:Y:S01]  /*13e0*/  IADD3 R27, PT, PT, R57, 0x1a0, RZ ;  /* 0x000001a0391b7810 */ /* 0x001fe20007ffe0ff */
[----:B------:R0:W5:Y:S01]  /*13f0*/  @!P5 LDG.E R7, desc[UR6][R22.64] ;  /* 0x000000061607d981 */ /* 0x000162000c1e1900 */
[----:B------:R-:W-:Y:S02]  /*1400*/  @!P0 IMAD.WIDE.U32 R18, R29, R8, R18 ;  /* 0x000000081d128225 */ /* 0x000fe400078e0012 */
[----:B------:R-:W-:Y:S02]  /*1410*/  ISETP.GE.U32.AND P3, PT, R27, UR8, PT ;  /* 0x000000081b007c0c */ /* 0x000fe4000bf66070 */
[----:B------:R-:W-:-:S04]  /*1420*/  SHF.R.S32.HI R29, RZ, 0x1f, R27 ;  /* 0x0000001fff1d7819 */ /* 0x000fc8000001141b */
[----:B------:R-:W-:Y:S02]  /*1430*/  ISETP.GE.AND.EX P3, PT, R29, UR9, PT, P3 ;  /* 0x000000091d007c0c */ /* 0x000fe4000bf66330 */
[----:B----4-:R-:W-:Y:S02]  /*1440*/  @!P5 IADD3 R12, P1, PT, R55, R12, RZ ;  /* 0x0000000c370cd210 */ /* 0x010fe40007f3e0ff */
[----:B------:R-:W-:Y:S02]  /*1450*/  MOV R8, RZ ;  /* 0x000000ff00087202 */ /* 0x000fe40000000f00 */
[----:B------:R-:W-:Y:S01]  /*1460*/  @!P5 IADD3.X R13, PT, PT, R2, R13, RZ, P1, !PT ;  /* 0x0000000d020dd210 */ /* 0x000fe20000ffe4ff */
[----:B---3--:R-:W-:Y:S01]  /*1470*/  @!P2 IMAD R14, R31, R16, RZ ;  /* 0x000000101f0ea224 */ /* 0x008fe200078e02ff */
[----:B------:R-:W-:Y:S01]  /*1480*/  @!P0 IADD3 R9, PT, PT, R19, R9, RZ ;  /* 0x0000000913098210 */ /* 0x000fe20007ffe0ff */
[----:B------:R-:W3:Y:S01]  /*1490*/  LDC.64 R30, c[0x0][0x3b8] ;  /* 0x0000ee00ff1e7b82 */ /* 0x000ee20000000a00 */
[----:B0-----:R-:W-:Y:S01]  /*14a0*/  @!P2 MOV R22, R64 ;  /* 0x000000400016a202 */ /* 0x001fe20000000f00 */
[----:B------:R0:W5:Y:S01]  /*14b0*/  @!P5 LDG.E R8, desc[UR6][R12.64] ;  /* 0x000000060c08d981 */ /* 0x000162000c1e1900 */
[----:B------:R-:W-:-:S02]  /*14c0*/  @!P2 MOV R23, R67 ;  /* 0x000000430017a202 */ /* 0x000fc40000000f00 */
[C---:B------:R-:W-:Y:S01]  /*14d0*/  @!P0 SHF.L.U64.HI R2, R18.reuse, 0x1, R9 ;  /* 0x0000000112028819 */ /* 0x040fe20000010209 */
[C---:B------:R-:W-:Y:S02]  /*14e0*/  @!P2 IMAD R9, R25.reuse, R17, R14 ;  /* 0x000000111909a224 */ /* 0x040fe400078e020e */
[----:B------:R-:W-:Y:S02]  /*14f0*/  @!P2 IMAD.WIDE.U32 R22, R25, R16, R22 ;  /* 0x000000101916a225 */ /* 0x000fe400078e0016 */
[----:B------:R-:W4:Y:S08]  /*1500*/  @!P2 LDC.64 R16, c[0x0][0x398] ;  /* 0x0000e600ff10ab82 */ /* 0x000f300000000a00 */
[----:B0-----:R-:W0:Y:S01]  /*1510*/  @!P3 LDC.64 R12, c[0x0][0x3f8] ;  /* 0x0000fe00ff0cbb82 */ /* 0x001e220000000a00 */
[----:B------:R-:W-:-:S02]  /*1520*/  @!P0 SHF.L.U32 R55, R18, 0x1, RZ ;  /* 0x0000000112378819 */ /* 0x000fc400000006ff */
[----:B------:R-:W-:Y:S02]  /*1530*/  IADD3 R52, PT, PT, R57, 0x1c0, RZ ;  /* 0x000001c039347810 */ /* 0x000fe40007ffe0ff */
[C---:B--2---:R-:W-:Y:S02]  /*1540*/  @!P0 IADD3 R58, P6, PT, R55.reuse, R10, RZ ;  /* 0x0000000a373a8210 */ /* 0x044fe40007fde0ff */
[----:B-1----:R-:W-:Y:S01]  /*1550*/  @!P0 IADD3 R54, P5, PT, R55, R20, RZ ;  /* 0x0000001437368210 */ /* 0x002fe20007fbe0ff */
[----:B------:R-:W1:Y:S01]  /*1560*/  @!P2 LDC.64 R18, c[0x0][0x3a0] ;  /* 0x0000e800ff12ab82 */ /* 0x000e620000000a00 */
[----:B------:R-:W-:Y:S02]  /*1570*/  @!P2 IADD3 R9, PT, PT, R23, R9, RZ ;  /* 0x000000091709a210 */ /* 0x000fe40007ffe0ff */
[----:B------:R-:W-:Y:S02]  /*1580*/  ISETP.GE.U32.AND P1, PT, R52, UR8, PT ;  /* 0x0000000834007c0c */ /* 0x000fe4000bf26070 */
[----:B------:R-:W-:-:S02]  /*1590*/  SHF.R.S32.HI R53, RZ, 0x1f, R52 ;  /* 0x0000001fff357819 */ /* 0x000fc40000011434 */
[C---:B------:R-:W-:Y:S01]  /*15a0*/  @!P0 IADD3.X R59, PT, PT, R2.reuse, R11, RZ, P6, !PT ;  /* 0x0000000b023b8210 */ /* 0x040fe200037fe4ff */
[----:B------:R-:W2:Y:S01]  /*15b0*/  @!P3 LDC.64 R24, c[0x0][0x398] ;  /* 0x0000e600ff18bb82 */ /* 0x000ea20000000a00 */
[----:B------:R-:W-:Y:S02]  /*15c0*/  @!P0 IADD3.X R55, PT, PT, R2, R21, RZ, P5, !PT ;  /* 0x0000001502378210 */ /* 0x000fe40002ffe4ff */
[----:B------:R-:W-:Y:S02]  /*15d0*/  CS2R R10, SRZ ;  /* 0x00000000000a7805 */ /* 0x000fe4000001ff00 */
[C---:B------:R-:W-:Y:S02]  /*15e0*/  @!P2 SHF.L.U64.HI R2, R22.reuse, 0x1, R9 ;  /* 0x000000011602a819 */ /* 0x040fe40000010209 */
[----:B------:R-:W-:Y:S02]  /*15f0*/  MOV R9, RZ ;  /* 0x000000ff00097202 */ /* 0x000fe40000000f00 */
[----:B------:R-:W-:Y:S01]  /*1600*/  ISETP.GE.AND.EX P1, PT, R53, UR9, PT, P1 ;  /* 0x0000000935007c0c */ /* 0x000fe2000bf26310 */
[----:B0-----:R-:W-:Y:S01]  /*1610*/  @!P3 IMAD R14, R29, R12, RZ ;  /* 0x0000000c1d0eb224 */ /* 0x001fe200078e02ff */
[----:B------:R-:W-:Y:S01]  /*1620*/  @!P2 SHF.L.U32 R69, R22, 0x1, RZ ;  /* 0x000000011645a819 */ /* 0x000fe200000006ff */
[----:B------:R0:W5:Y:S01]  /*1630*/  @!P0 LDG.E R10, desc[UR6][R54.64] ;  /* 0x00000006360a8981 */ /* 0x000162000c1e1900 */
[----:B------:R-:W-:Y:S01]  /*1640*/  @!P3 MOV R28, R64 ;  /* 0x00000040001cb202 */ /* 0x000fe20000000f00 */
[----:B------:R-:W2:Y:S01]  /*1650*/  @!P3 LDC.64 R20, c[0x0][0x3a0] ;  /* 0x0000e800ff14bb82 */ /* 0x000ea20000000a00 */
[----:B------:R-:W-:Y:S01]  /*1660*/  @!P3 MOV R29, R67 ;  /* 0x00000043001db202 */ /* 0x000fe20000000f00 */
[----:B------:R2:W5:Y:S01]  /*1670*/  @!P0 LDG.E R9, desc[UR6][R58.64] ;  /* 0x000000063a098981 */ /* 0x000562000c1e1900 */
[----:B----4-:R-:W-:Y:S01]  /*1680*/  @!P2 IADD3 R26, P0, PT, R69, R16, RZ ;  /* 0x00000010451aa210 */ /* 0x010fe20007f1e0ff */
[----:B------:R-:W-:-:S02]  /*1690*/  @!P3 IMAD R13, R27, R13, R14 ;  /* 0x0000000d1b0db224 */ /* 0x000fc400078e020e */
[----:B------:R-:W-:Y:S01]  /*16a0*/  @!P3 IMAD.WIDE.U32 R28, R27, R12, R28 ;  /* 0x0000000c1b1cb225 */ /* 0x000fe200078e001c */
[----:B------:R-:W-:Y:S01]  /*16b0*/  @!P2 IADD3.X R27, PT, PT, R2, R17, RZ, P0, !PT ;  /* 0x00000011021ba210 */ /* 0x000fe200007fe4ff */
[----:B------:R-:W4:Y:S01]  /*16c0*/  @!P1 LDC.64 R22, c[0x0][0x3f8] ;  /* 0x0000fe00ff169b82 */ /* 0x000f220000000a00 */
[----:B------:R-:W-:Y:S01]  /*16d0*/  IADD3 R57, PT, PT, R57, 0x1e0, RZ ;  /* 0x000001e039397810 */ /* 0x000fe20007ffe0ff */
[----:B---3--:R-:W-:-:S03]  /*16e0*/  IMAD.WIDE R16, R51, 0x8, R30 ;  /* 0x0000000833107825 */ /* 0x008fc600078e021e */
[----:B------:R-:W-:Y:S02]  /*16f0*/  ISETP.GE.U32.AND P4, PT, R57, UR8, PT ;  /* 0x0000000839007c0c */ /* 0x000fe4000bf86070 */
[----:B------:R-:W-:Y:S01]  /*1700*/  SHF.R.S32.HI R63, RZ, 0x1f, R57 ;  /* 0x0000001fff3f7819 */ /* 0x000fe20000011439 */
[----:B------:R-:W3:Y:S03]  /*1710*/  LDG.E.64 R16, desc[UR6][R16.64] ;  /* 0x0000000610107981 */ /* 0x000ee6000c1e1b00 */
[----:B------:R-:W-:Y:S02]  /*1720*/  ISETP.GE.AND.EX P4, PT, R63, UR9, PT, P4 ;  /* 0x000000093f007c0c */ /* 0x000fe4000bf86340 */
[----:B-1----:R-:W-:-:S04]  /*1730*/  @!P2 IADD3 R18, P5, PT, R69, R18, RZ ;  /* 0x000000124512a210 */ /* 0x002fc80007fbe0ff */
[----:B------:R-:W-:Y:S02]  /*1740*/  @!P2 IADD3.X R19, PT, PT, R2, R19, RZ, P5, !PT ;  /* 0x000000130213a210 */ /* 0x000fe40002ffe4ff */
[----:B------:R-:W-:Y:S02]  /*1750*/  @!P3 IADD3 R13, PT, PT, R29, R13, RZ ;  /* 0x0000000d1d0db210 */ /* 0x000fe40007ffe0ff */
[C---:B0-----:R-:W-:Y:S01]  /*1760*/  @!P3 SHF.L.U32 R55, R28.reuse, 0x1, RZ ;  /* 0x000000011c37b819 */ /* 0x041fe200000006ff */
[----:B------:R0:W5:Y:S01]  /*1770*/  @!P2 LDG.E R11, desc[UR6][R18.64] ;  /* 0x00000006120ba981 */ /* 0x000162000c1e1900 */
[----:B------:R-:W-:Y:S02]  /*1780*/  ISETP.NE.AND P0, PT, RZ, UR4, PT ;  /* 0x00000004ff007c0c */ /* 0x000fe4000bf05270 */
[----:B------:R-:W-:Y:S02]  /*1790*/  @!P3 SHF.L.U64.HI R28, R28, 0x1, R13 ;  /* 0x000000011c1cb819 */ /* 0x000fe4000001020d */
[----:B--2---:R-:W-:-:S02]  /*17a0*/  @!P3 IADD3 R54, P6, PT, R55, R24, RZ ;  /* 0x000000183736b210 */ /* 0x004fc40007fde0ff */
[----:B------:R-:W-:Y:S01]  /*17b0*/  @!P3 IADD3 R58, P5, PT, R55, R20, RZ ;  /* 0x00000014373ab210 */ /* 0x000fe20007fbe0ff */
[----:B0-----:R-:W0:Y:S01]  /*17c0*/  @!P4 LDC.64 R18, c[0x0][0x3f8] ;  /* 0x0000fe00ff12cb82 */ /* 0x001e220000000a00 */
[C---:B------:R-:W-:Y:S01]  /*17d0*/  @!P3 IADD3.X R55, PT, PT, R28.reuse, R25, RZ, P6, !PT ;  /* 0x000000191c37b210 */ /* 0x040fe200037fe4ff */
[----:B----4-:R-:W-:Y:S01]  /*17e0*/  @!P1 IMAD R53, R53, R22, RZ ;  /* 0x0000001635359224 */ /* 0x010fe200078e02ff */
[----:B------:R-:W-:Y:S02]  /*17f0*/  @!P3 IADD3.X R59, PT, PT, R28, R21, RZ, P5, !PT ;  /* 0x000000151c3bb210 */ /* 0x000fe40002ffe4ff */
[----:B------:R-:W-:Y:S02]  /*1800*/  @!P1 MOV R24, R64 ;  /* 0x0000004000189202 */ /* 0x000fe40000000f00 */
[----:B------:R-:W-:Y:S01]  /*1810*/  @!P1 MOV R25, R67 ;  /* 0x0000004300199202 */ /* 0x000fe20000000f00 */
[----:B------:R-:W1:Y:S01]  /*1820*/  @!P1 LDC.64 R20, c[0x0][0x3a0] ;  /* 0x0000e800ff149b82 */ /* 0x000e620000000a00 */
[----:B------:R-:W-:Y:S01]  /*1830*/  MOV R12, RZ ;  /* 0x000000ff000c7202 */ /* 0x000fe20000000f00 */
[----:B------:R-:W-:-:S02]  /*1840*/  @!P1 IMAD R69, R52, R23, R53 ;  /* 0x0000001734459224 */ /* 0x000fc400078e0235 */
[----:B------:R-:W-:-:S03]  /*1850*/  @!P1 IMAD.WIDE.U32 R52, R52, R22, R24 ;  /* 0x0000001634349225 */ /* 0x000fc600078e0018 */
[----:B------:R2:W5:Y:S01]  /*1860*/  @!P2 LDG.E R12, desc[UR6][R26.64] ;  /* 0x000000061a0ca981 */ /* 0x000562000c1e1900 */
[----:B------:R-:W4:Y:S01]  /*1870*/  @!P1 LDC.64 R22, c[0x0][0x398] ;  /* 0x0000e600ff169b82 */ /* 0x000f220000000a00 */
[----:B------:R-:W-:Y:S02]  /*1880*/  MOV R13, RZ ;  /* 0x000000ff000d7202 */ /* 0x000fe40000000f00 */
[----:B------:R-:W-:-:S05]  /*1890*/  MOV R14, RZ ;  /* 0x000000ff000e7202 */ /* 0x000fca0000000f00 */
[----:B------:R-:W4:Y:S01]  /*18a0*/  @P0 LDC.64 R30, c[0x0][0x3b0] ;  /* 0x0000ec00ff1e0b82 */ /* 0x000f220000000a00 */
[----:B------:R-:W-:Y:S01]  /*18b0*/  @!P1 IADD3 R53, PT, PT, R53, R69, RZ ;  /* 0x0000004535359210 */ /* 0x000fe20007ffe0ff */
[----:B------:R2:W5:Y:S01]  /*18c0*/  @!P3 LDG.E R13, desc[UR6][R58.64] ;  /* 0x000000063a0db981 */ /* 0x000562000c1e1900 */
[----:B0-----:R-:W-:-:S03]  /*18d0*/  @!P4 IMAD R56, R63, R18, RZ ;  /* 0x000000123f38c224 */ /* 0x001fc600078e02ff */
[----:B------:R0:W5:Y:S02]  /*18e0*/  @!P3 LDG.E R14, desc[UR6][R54.64] ;  /* 0x00000006360eb981 */ /* 0x000164000c1e1900 */
[----:B------:R-:W4:Y:S08]  /*18f0*/  LDC.64 R28, c[0x0][0x3a8] ;  /* 0x0000ea00ff1c7b82 */ /* 0x000f300000000a00 */
[----:B------:R-:W4:Y:S08]  /*1900*/  @!P4 LDC.64 R24, c[0x0][0x3a0] ;  /* 0x0000e800ff18cb82 */ /* 0x000f300000000a00 */
[----:B--2---:R-:W2:Y:S01]  /*1910*/  @!P4 LDC.64 R26, c[0x0][0x398] ;  /* 0x0000e600ff1acb82 */ /* 0x004ea20000000a00 */
[----:B------:R-:W-:-:S02]  /*1920*/  @!P1 SHF.L.U32 R59, R52, 0x1, RZ ;  /* 0x00000001343b9819 */ /* 0x000fc400000006ff */
[----:B0-----:R-:W-:Y:S02]  /*1930*/  @!P1 SHF.L.U64.HI R54, R52, 0x1, R53 ;  /* 0x0000000134369819 */ /* 0x001fe40000010235 */
[----:B------:R-:W-:Y:S02]  /*1940*/  @!P4 MOV R52, R64 ;  /* 0x000000400034c202 */ /* 0x000fe40000000f00 */
[----:B------:R-:W-:Y:S01]  /*1950*/  @!P4 MOV R53, R67 ;  /* 0x000000430035c202 */ /* 0x000fe20000000f00 */
[----:B------:R-:W-:Y:S01]  /*1960*/  @!P4 IMAD R63, R57, R19, R56 ;  /* 0x00000013393fc224 */ /* 0x000fe200078e0238 */
[----:B------:R-:W-:Y:S01]  /*1970*/  LOP3.LUT R2, R49, 0xffff, RZ, 0xc0, !PT ;  /* 0x0000ffff31027812 */ /* 0x000fe200078ec0ff */
[----:B------:R-:W-:Y:S01]  /*1980*/  @!P4 IMAD.WIDE.U32 R18, R57, R18, R52 ;  /* 0x000000123912c225 */ /* 0x000fe200078e0034 */
[----:B-1----:R-:W-:-:S03]  /*1990*/  @!P1 IADD3 R20, P2, PT, R59, R20, RZ ;  /* 0x000000143b149210 */ /* 0x002fc60007f5e0ff */
[----:B------:R-:W-:Y:S01]  /*19a0*/  IMAD R55, R61, 0x18, R2 ;  /* 0x000000183d377824 */ /* 0x000fe200078e0202 */
[----:B------:R-:W-:Y:S02]  /*19b0*/  @!P4 IADD3 R57, PT, PT, R19, R63, RZ ;  /* 0x0000003f1339c210 */ /* 0x000fe40007ffe0ff */
[----:B------:R-:W-:Y:S02]  /*19c0*/  @!P4 SHF.L.U32 R53, R18, 0x1, RZ ;  /* 0x000000011235c819 */ /* 0x000fe400000006ff */
[----:B------:R-:W-:Y:S01]  /*19d0*/  @!P1 IADD3.X R21, PT, PT, R54, R21, RZ, P2, !PT ;  /* 0x0000001536159210 */ /* 0x000fe200017fe4ff */
[----:B----4-:R-:W-:Y:S01]  /*19e0*/  @P0 IMAD.WIDE R30, R55, 0x2, R30 ;  /* 0x00000002371e0825 */ /* 0x010fe200078e021e */
[----:B------:R-:W-:Y:S02]  /*19f0*/  MOV R52, RZ ;  /* 0x000000ff00347202 */ /* 0x000fe40000000f00 */
[----:B------:R-:W-:Y:S01]  /*1a00*/  @!P1 IADD3 R22, P2, PT, R59, R22, RZ ;  /* 0x000000163b169210 */ /* 0x000fe20007f5e0ff */
[----:B------:R-:W-:Y:S01]  /*1a10*/  IMAD.WIDE R28, R55, 0x2, R28 ;  /* 0x00000002371c7825 */ /* 0x000fe200078e021c */
[----:B------:R-:W-:Y:S01]  /*1a20*/  @!P4 SHF.L.U64.HI R18, R18, 0x1, R57 ;  /* 0x000000011212c819 */ /* 0x000fe20000010239 */
[----:B------:R-:W4:Y:S01]  /*1a30*/  @P0 LDG.E.U16 R56, desc[UR6][R30.64] ;  /* 0x000000061e380981 */ /* 0x000f22000c1e1500 */
[----:B------:R-:W-:-:S02]  /*1a40*/  @!P4 IADD3 R24, P3, PT, R53, R24, RZ ;  /* 0x000000183518c210 */ /* 0x000fc40007f7e0ff */
[----:B--2---:R-:W-:Y:S01]  /*1a50*/  @!P4 IADD3 R26, P5, PT, R53, R26, RZ ;  /* 0x0000001a351ac210 */ /* 0x004fe20007fbe0ff */
[----:B------:R0:W5:Y:S01]  /*1a60*/  @!P1 LDG.E R52, desc[UR6][R20.64] ;  /* 0x0000000614349981 */ /* 0x000162000c1e1900 */
[----:B------:R-:W-:Y:S02]  /*1a70*/  @!P1 IADD3.X R23, PT, PT, R54, R23, RZ, P2, !PT ;  /* 0x0000001736179210 */ /* 0x000fe400017fe4ff */
[----:B------:R-:W-:Y:S02]  /*1a80*/  CS2R R54, SRZ ;  /* 0x0000000000367805 */ /* 0x000fe4000001ff00 */
[----:B------:R-:W-:Y:S01]  /*1a90*/  MOV R53, RZ ;  /* 0x000000ff00357202 */ /* 0x000fe20000000f00 */
[----:B------:R-:W2:Y:S01]  /*1aa0*/  @P0 LDG.E.U16 R19, desc[UR6][R30.64+0x2] ;  /* 0x000002061e130981 */ /* 0x000ea2000c1e1500 */
[C---:B------:R-:W-:Y:S02]  /*1ab0*/  @!P4 IADD3.X R25, PT, PT, R18.reuse, R25, RZ, P3, !PT ;  /* 0x000000191219c210 */ /* 0x040fe40001ffe4ff */
[----:B------:R-:W-:Y:S01]  /*1ac0*/  @!P4 IADD3.X R27, PT, PT, R18, R27, RZ, P5, !PT ;  /* 0x0000001b121bc210 */ /* 0x000fe20002ffe4ff */
[----:B------:R0:W5:Y:S04]  /*1ad0*/  @!P1 LDG.E R55, desc[UR6][R22.64] ;  /* 0x0000000616379981 */ /* 0x000168000c1e1900 */
[----:B------:R-:W2:Y:S04]  /*1ae0*/  LDG.E.U16 R20, desc[UR6][R28.64] ;  /* 0x000000061c147981 */ /* 0x000ea8000c1e1500 */
[----:B------:R-:W2:Y:S04]  /*1af0*/  LDG.E.U16 R21, desc[UR6][R28.64+0x2] ;  /* 0x000002061c157981 */ /* 0x000ea8000c1e1500 */
[----:B------:R0:W5:Y:S04]  /*1b00*/  @!P4 LDG.E R54, desc[UR6][R24.64] ;  /* 0x000000061836c981 */ /* 0x000168000c1e1900 */
[----:B------:R0:W5:Y:S01]  /*1b10*/  @!P4 LDG.E R53, desc[UR6][R26.64] ;  /* 0x000000061a35c981 */ /* 0x000162000c1e1900 */
[----:B------:R-:W-:Y:S01]  /*1b20*/  MOV R59, 0x3f800000 ;  /* 0x3f800000003b7802 */ /* 0x000fe20000000f00 */
[----:B------:R-:W-:Y:S01]  /*1b30*/  UISETP.NE.AND UP0, UPT, UR4, URZ, UPT ;  /* 0x000000ff0400728c */ /* 0x000fe2000bf05270 */
[----:B------:R-:W-:-:S02]  /*1b40*/  MOV R57, RZ ;  /* 0x000000ff00397202 */ /* 0x000fc40000000f00 */
[----:B------:R-:W-:Y:S01]  /*1b50*/  MOV R58, RZ ;  /* 0x000000ff003a7202 */ /* 0x000fe20000000f00 */
[----:B---3--:R-:W-:-:S05]  /*1b60*/  FFMA.FTZ R17, -R16, R16, R17 ;  /* 0x0000001010117223 */ /* 0x008fca0000010111 */
[----:B------:R-:W-:-:S13]  /*1b70*/  FSETP.GTU.FTZ.AND P1, PT, R17, RZ, PT ;  /* 0x000000ff1100720b */ /* 0x000fda0003f3c000 */
[----:B------:R-:W1:Y:S02]  /*1b80*/  @P1 LDC R18, c[0x0][0x3c0] ;  /* 0x0000f000ff121b82 */ /* 0x000e640000000800 */
[----:B-1----:R-:W-:-:S04]  /*1b90*/  @P1 FADD.FTZ R18, R17, R18 ;  /* 0x0000001211121221 */ /* 0x002fc80000010000 */
[----:B------:R0:W1:Y:S01]  /*1ba0*/  @P1 MUFU.RSQ R59, R18 ;  /* 0x00000012003b1308 */ /* 0x0000620000001400 */
[----:B----4-:R-:W-:Y:S02]  /*1bb0*/  @P0 SHF.L.U32 R57, R56, 0x10, RZ ;  /* 0x0000001038390819 */ /* 0x010fe400000006ff */
[----:B--2---:R-:W-:Y:S02]  /*1bc0*/  @P0 SHF.L.U32 R58, R19, 0x10, RZ ;  /* 0x00000010133a0819 */ /* 0x004fe400000006ff */
[----:B------:R-:W-:Y:S02]  /*1bd0*/  SHF.L.U32 R56, R20, 0x10, RZ ;  /* 0x0000001014387819 */ /* 0x000fe400000006ff */
[----:B------:R-:W-:Y:S01]  /*1be0*/  SHF.L.U32 R17, R21, 0x10, RZ ;  /* 0x0000001015117819 */ /* 0x000fe200000006ff */
[----:B01----:R-:W-:Y:S06]  /*1bf0*/  BRA.U UP0, `(.L_x_958) ;  /* 0x0000001100847547 */ /* 0x003fec000b800000 */
[--C-:B-----5:R-:W-:Y:S02]  /*1c00*/  HADD2.F32 R21, -RZ, R47.reuse.H0_H0 ;  /* 0x2000002fff157230 */ /* 0x120fe40000004100 */
[----:B------:R-:W-:Y:S02]  /*1c10*/  HADD2.F32 R23, -RZ, R47.H1_H1 ;  /* 0x3000002fff177230 */ /* 0x000fe40000004100 */
[--C-:B------:R-:W-:Y:S02]  /*1c20*/  HADD2.F32 R19, -RZ, R46.reuse.H0_H0 ;  /* 0x2000002eff137230 */ /* 0x100fe40000004100 */
[C---:B------:R-:W-:Y:S01]  /*1c30*/  FADD.FTZ R20, -R16.reuse, R21 ;  /* 0x0000001510147221 */ /* 0x040fe20000010100 */
[----:B------:R-:W-:Y:S02]  /*1c40*/  HADD2.F32 R18, -RZ, R46.H1_H1 ;  /* 0x3000002eff127230 */ /* 0x000fe40000004100 */
[----:B------:R-:W-:Y:S01]  /*1c50*/  FADD.FTZ R22, -R16, R23 ;  /* 0x0000001710167221 */ /* 0x000fe20000010100 */
[----:B------:R-:W-:-:S02]  /*1c60*/  HADD2.F32 R27, -RZ, R45.H1_H1 ;  /* 0x3000002dff1b7230 */ /* 0x000fc40000004100 */
[----:B------:R-:W-:Y:S01]  /*1c70*/  FMUL.FTZ R23, R56, R19 ;  /* 0x0000001338177220 */ /* 0x000fe20000410000 */
[-C--:B------:R-:W-:Y:S01]  /*1c80*/  FMUL.FTZ R20, R20, R59.reuse ;  /* 0x0000003b14147220 */ /* 0x080fe20000410000 */
        /* <DEDUP_REMOVED lines=239> */
[----:B------:R-:W-:Y:S01]  /*2b80*/  FMUL.FTZ R23, R17, R24 ;  /* 0x0000001811177220 */ /* 0x000fe20000410000 */
[----:B------:R-:W-:Y:S01]  /*2b90*/  FADD.FTZ R22, -R16, R29 ;  /* 0x0000001d10167221 */ /* 0x000fe20000010100 */
        /* <DEDUP_REMOVED lines=37> */
[----:B------:R-:W-:Y:S01]  /*2df0*/  FFMA.FTZ R29, R22, R24, R19 ;  /* 0x00000018161d7223 */ /* 0x000fe20000010013 */
[----:B------:R-:W-:Y:S06]  /*2e00*/  BRA `(.L_x_959) ;  /* 0x0000002400007947 */ /* 0x000fec0003800000 */
.L_x_958:
[--C-:B-----5:R-:W-:Y:S02]  /*2e10*/  HADD2.F32 R19, -RZ, R47.reuse.H0_H0 ;  /* 0x2000002fff137230 */ /* 0x120fe40000004100 */
[----:B------:R-:W-:Y:S02]  /*2e20*/  HADD2.F32 R23, -RZ, R47.H1_H1 ;  /* 0x3000002fff177230 */ /* 0x000fe40000004100 */
[----:B------:R-:W-:Y:S02]  /*2e30*/  HADD2.F32 R29, -RZ, R45.H1_H1 ;  /* 0x3000002dff1d7230 */ /* 0x000fe40000004100 */
[----:B------:R-:W-:Y:S01]  /*2e40*/  FADD.FTZ R18, -R16, R19 ;  /* 0x0000001310127221 */ /* 0x000fe20000010100 */
[----:B------:R-:W-:Y:S02]  /*2e50*/  HADD2.F32 R31, -RZ, R46.H0_H0 ;  /* 0x2000002eff1f7230 */ /* 0x000fe40000004100 */
[----:B------:R-:W-:Y:S02]  /*2e60*/  HADD2.F32 R63, -RZ, R43.H1_H1 ;  /* 0x3000002bff3f7230 */ /* 0x000fe40000004100 */
[----:B------:R-:W-:Y:S01]  /*2e70*/  FMUL.FTZ R19, R18, R59 ;  /* 0x0000003b12137220 */ /* 0x000fe20000410000 */
        /* <DEDUP_REMOVED lines=8> */
[----:B------:R-:W-:Y:S02]  /*2f00*/  FFMA.FTZ R20, R17, R18, R58 ;  /* 0x0000001211147223 */ /* 0x000fe4000001003a */
[----:B------:R-:W-:Y:S02]  /*2f10*/  FMUL.FTZ R24, R24, R59 ;  /* 0x0000003b18187220 */ /* 0x000fe40000410000 */
[----:B------:R-:W-:Y:S01]  /*2f20*/  FMUL.FTZ R27, R20, -1.4426950216293334961 ;  /* 0xbfb8aa3b141b7820 */ /* 0x000fe20000410000 */
[----:B------:R-:W0:Y:S08]  /*2f30*/  MUFU.EX2 R21, R21 ;  /* 0x0000001500157308 */ /* 0x000e300000000800 */
[----:B------:R-:W1:Y:S01]  /*2f40*/  MUFU.EX2 R27, R27 ;  /* 0x0000001b001b7308 */ /* 0x000e620000000800 */
[----:B0-----:R-:W-:Y:S01]  /*2f50*/  FADD.FTZ R25, R21, 1 ;  /* 0x3f80000015197421 */ /* 0x001fe20000010000 */
[----:B------:R-:W-:-:S06]  /*2f60*/  FFMA.FTZ R21, R56, R24, R57 ;  /* 0x0000001838157223 */ /* 0x000fcc0000010039 */
[----:B------:R0:W2:Y:S01]  /*2f70*/  MUFU.RCP R26, R25 ;  /* 0x00000019001a7308 */ /* 0x0000a20000001000 */
[----:B------:R-:W-:Y:S01]  /*2f80*/  FMUL.FTZ R29, R21, -1.4426950216293334961 ;  /* 0xbfb8aa3b151d7820 */ /* 0x000fe20000410000 */
[----:B-1----:R-:W-:-:S06]  /*2f90*/  FADD.FTZ R23, R27, 1 ;  /* 0x3f8000001b177421 */ /* 0x002fcc0000010000 */
[----:B------:R-:W1:Y:S01]  /*2fa0*/  MUFU.EX2 R29, R29 ;  /* 0x0000001d001d7308 */ /* 0x000e620000000800 */
[----:B0-----:R-:W-:-:S07]  /*2fb0*/  FMUL.FTZ R25, R28, R59 ;  /* 0x0000003b1c197220 */ /* 0x001fce0000410000 */
[----:B------:R-:W0:Y:S01]  /*2fc0*/  MUFU.RCP R23, R23 ;  /* 0x0000001700177308 */ /* 0x000e220000001000 */
[----:B--2---:R-:W-:Y:S01]  /*2fd0*/  FADD.FTZ R27, -R26, 1 ;  /* 0x3f8000001a1b7421 */ /* 0x004fe20000010100 */
[----:B------:R-:W-:-:S03]  /*2fe0*/  FMUL.FTZ R28, R31, R26 ;  /* 0x0000001a1f1c7220 */ /* 0x000fc60000410000 */
[----:B------:R-:W-:Y:S01]  /*2ff0*/  FFMA.FTZ R27, R22, R27, 1 ;  /* 0x3f800000161b7423 */ /* 0x000fe2000001001b */
[----:B------:R-:W-:-:S03]  /*3000*/  FFMA.FTZ R22, R17, R25, R58 ;  /* 0x0000001911167223 */ /* 0x000fc6000001003a */
[----:B------:R-:W-:Y:S01]  /*3010*/  FMUL.FTZ R28, R28, R27 ;  /* 0x0000001b1c1c7220 */ /* 0x000fe20000410000 */
[----:B------:R-:W-:Y:S01]  /*3020*/  FMUL.FTZ R31, R22, -1.4426950216293334961 ;  /* 0xbfb8aa3b161f7820 */ /* 0x000fe20000410000 */
[----:B-1----:R-:W-:-:S05]  /*3030*/  FADD.FTZ R30, R29, 1 ;  /* 0x3f8000001d1e7421 */ /* 0x002fca0000010000 */
[----:B------:R-:W1:Y:S01]  /*3040*/  MUFU.EX2 R31, R31 ;  /* 0x0000001f001f7308 */ /* 0x000e620000000800 */
[----:B0-----:R-:W-:-:S04]  /*3050*/  FADD.FTZ R27, -R23, 1 ;  /* 0x3f800000171b7421 */ /* 0x001fc80000010100 */
[----:B------:R-:W-:Y:S01]  /*3060*/  FFMA.FTZ R26, R20, R27, 1 ;  /* 0x3f800000141a7423 */ /* 0x000fe2000001001b */
[----:B------:R-:W-:Y:S02]  /*3070*/  HADD2.F32 R27, -RZ, R43.H0_H0 ;  /* 0x2000002bff1b7230 */ /* 0x000fe40000004100 */
[----:B------:R-:W-:Y:S01]  /*3080*/  HADD2.F32 R20, -RZ, R46.H1_H1 ;  /* 0x3000002eff147230 */ /* 0x000fe20000004100 */
[----:B------:R-:W0:Y:S02]  /*3090*/  MUFU.RCP R30, R30 ;  /* 0x0000001e001e7308 */ /* 0x000e240000001000 */
[----:B------:R-:W-:Y:S02]  /*30a0*/  FADD.FTZ R60, -R16, R27 ;  /* 0x0000001b103c7221 */ /* 0x000fe40000010100 */
[----:B------:R-:W-:Y:S02]  /*30b0*/  FMUL.FTZ R27, R20, R23 ;  /* 0x00000017141b7220 */ /* 0x000fe40000410000 */
[----:B------:R-:W-:Y:S01]  /*30c0*/  FMUL.FTZ R20, R60, R59 ;  /* 0x0000003b3c147220 */ /* 0x000fe20000410000 */
[----:B-1----:R-:W-:Y:S01]  /*30d0*/  FADD.FTZ R29, R31, 1 ;  /* 0x3f8000001f1d7421 */ /* 0x002fe20000010000 */
[----:B------:R-:W-:-:S02]  /*30e0*/  FMUL.FTZ R27, R27, R26 ;  /* 0x0000001a1b1b7220 */ /* 0x000fc40000410000 */
[----:B------:R-:W-:Y:S01]  /*30f0*/  FFMA.FTZ R23, R56, R20, R57 ;  /* 0x0000001438177223 */ /* 0x000fe20000010039 */
[----:B------:R-:W-:Y:S02]  /*3100*/  HADD2.F32 R31, -RZ, R44.H0_H0 ;  /* 0x2000002cff1f7230 */ /* 0x000fe40000004100 */
[----:B------:R-:W1:Y:S01]  /*3110*/  MUFU.RCP R29, R29 ;  /* 0x0000001d001d7308 */ /* 0x000e620000001000 */
[----:B------:R-:W-:Y:S01]  /*3120*/  FMUL.FTZ R60, R23, -1.4426950216293334961 ;  /* 0xbfb8aa3b173c7820 */ /* 0x000fe20000410000 */
[----:B0-----:R-:W-:Y:S01]  /*3130*/  FADD.FTZ R26, -R30, 1 ;  /* 0x3f8000001e1a7421 */ /* 0x001fe20000010100 */
[----:B------:R-:W-:-:S03]  /*3140*/  FMUL.FTZ R31, R31, R30 ;  /* 0x0000001e1f1f7220 */ /* 0x000fc60000410000 */
[----:B------:R-:W-:Y:S02]  /*3150*/  FFMA.FTZ R26, R21, R26, 1 ;  /* 0x3f800000151a7423 */ /* 0x000fe4000001001a */
[----:B------:R-:W0:Y:S02]  /*3160*/  MUFU.EX2 R60, R60 ;  /* 0x0000003c003c7308 */ /* 0x000e240000000800 */
[----:B------:R-:W-:Y:S01]  /*3170*/  FMUL.FTZ R31, R31, R26 ;  /* 0x0000001a1f1f7220 */ /* 0x000fe20000410000 */
[----:B-1----:R-:W-:-:S04]  /*3180*/  FADD.FTZ R21, -R29, 1 ;  /* 0x3f8000001d157421 */ /* 0x002fc80000010100 */
[----:B------:R-:W-:Y:S01]  /*3190*/  FFMA.FTZ R30, R22, R21, 1 ;  /* 0x3f800000161e7423 */ /* 0x000fe20000010015 */
[----:B------:R-:W-:Y:S02]  /*31a0*/  HADD2.F32 R22, -RZ, R44.H1_H1 ;  /* 0x3000002cff167230 */ /* 0x000fe40000004100 */
[----:B------:R-:W-:Y:S01]  /*31b0*/  FMUL.FTZ R21, R68, R59 ;  /* 0x0000003b44157220 */ /* 0x000fe20000410000 */
[----:B0-----:R-:W-:Y:S02]  /*31c0*/  FADD.FTZ R62, R60, 1 ;  /* 0x3f8000003c3e7421 */ /* 0x001fe40000010000 */
[----:B------:R-:W-:Y:S01]  /*31d0*/  FMUL.FTZ R29, R22, R29 ;  /* 0x0000001d161d7220 */ /* 0x000fe20000410000 */
[----:B------:R-:W-:-:S03]  /*31e0*/  FFMA.FTZ R22, R17, R21, R58 ;  /* 0x0000001511167223 */ /* 0x000fc6000001003a */
[----:B------:R-:W0:Y:S01]  /*31f0*/  MUFU.RCP R62, R62 ;  /* 0x0000003e003e7308 */ /* 0x000e220000001000 */
[----:B------:R-:W-:Y:S01]  /*3200*/  FMUL.FTZ R60, R22, -1.4426950216293334961 ;  /* 0xbfb8aa3b163c7820 */ /* 0x000fe20000410000 */
[----:B------:R-:W-:Y:S01]  /*3210*/  FMUL.FTZ R26, R29, R30 ;  /* 0x0000001e1d1a7220 */ /* 0x000fe20000410000 */
[----:B------:R-:W-:-:S05]  /*3220*/  HADD2.F32 R29, -RZ, R42.H0_H0 ;  /* 0x2000002aff1d7230 */ /* 0x000fca0000004100 */
[----:B------:R-:W1:Y:S01]  /*3230*/  MUFU.EX2 R60, R60 ;  /* 0x0000003c003c7308 */ /* 0x000e620000000800 */
[----:B0-----:R-:W-:-:S04]  /*3240*/  FADD.FTZ R30, -R62, 1 ;  /* 0x3f8000003e1e7421 */ /* 0x001fc80000010100 */
[----:B------:R-:W-:Y:S01]  /*3250*/  FFMA.FTZ R30, R23, R30, 1 ;  /* 0x3f800000171e7423 */ /* 0x000fe2000001001e */
[----:B------:R-:W-:Y:S01]  /*3260*/  FMUL.FTZ R23, R29, R62 ;  /* 0x0000003e1d177220 */ /* 0x000fe20000410000 */
[----:B------:R-:W-:Y:S01]  /*3270*/  FMUL.FTZ R29, R17, R27 ;  /* 0x0000001b111d7220 */ /* 0x000fe20000410000 */
[----:B------:R-:W-:Y:S01]  /*3280*/  FMUL.FTZ R62, R56, R31 ;  /* 0x0000001f383e7220 */ /* 0x000fe20000410000 */
[----:B-1----:R-:W-:Y:S01]  /*3290*/  FADD.FTZ R68, R60, 1 ;  /* 0x3f8000003c447421 */ /* 0x002fe20000010000 */
[----:B------:R-:W-:Y:S01]  /*32a0*/  FMUL.FTZ R23, R23, R30 ;  /* 0x0000001e17177220 */ /* 0x000fe20000410000 */
[----:B------:R-:W-:-:S04]  /*32b0*/  FMUL.FTZ R30, R56, R28 ;  /* 0x0000001c381e7220 */ /* 0x000fc80000410000 */
[----:B------:R-:W0:Y:S01]  /*32c0*/  MUFU.RCP R68, R68 ;  /* 0x0000004400447308 */ /* 0x000e220000001000 */
[----:B------:R-:W-:Y:S01]  /*32d0*/  FFMA.FTZ R63, R19, R30, RZ ;  /* 0x0000001e133f7223 */ /* 0x000fe200000100ff */
[----:B------:R-:W-:-:S03]  /*32e0*/  FADD.FTZ R30, RZ, R30 ;  /* 0x0000001eff1e7221 */ /* 0x000fc60000010000 */
[----:B------:R-:W-:Y:S01]  /*32f0*/  FFMA.FTZ R63, R18, R29, R63 ;  /* 0x0000001d123f7223 */ /* 0x000fe2000001003f */
[----:B------:R-:W-:Y:S01]  /*3300*/  FADD.FTZ R30, R29, R30 ;  /* 0x0000001e1d1e7221 */ /* 0x000fe20000010000 */
[----:B------:R-:W-:Y:S02]  /*3310*/  HADD2.F32 R29, -RZ, R42.H1_H1 ;  /* 0x3000002aff1d7230 */ /* 0x000fe40000004100 */
[----:B0-----:R-:W-:-:S03]  /*3320*/  FADD.FTZ R69, -R68, 1 ;  /* 0x3f80000044457421 */ /* 0x001fc60000010100 */
[----:B------:R-:W-:Y:S01]  /*3330*/  FMUL.FTZ R29, R29, R68 ;  /* 0x000000441d1d7220 */ /* 0x000fe20000410000 */
[----:B------:R-:W-:Y:S01]  /*3340*/  FFMA.FTZ R22, R22, R69, 1 ;  /* 0x3f80000016167423 */ /* 0x000fe20000010045 */
[----:B------:R-:W-:-:S03]  /*3350*/  HADD2.F32 R69, -RZ, R40.H0_H0 ;  /* 0x20000028ff457230 */ /* 0x000fc60000004100 */
[----:B------:R-:W-:Y:S01]  /*3360*/  FMUL.FTZ R22, R29, R22 ;  /* 0x000000161d167220 */ /* 0x000fe20000410000 */
[----:B------:R-:W-:Y:S01]  /*3370*/  FFMA.FTZ R29, R19, R28, RZ ;  /* 0x0000001c131d7223 */ /* 0x000fe200000100ff */
[----:B------:R-:W-:Y:S02]  /*3380*/  HADD2.F32 R19, -RZ, R41.H0_H0 ;  /* 0x20000029ff137230 */ /* 0x000fe40000004100 */
[----:B------:R-:W-:Y:S01]  /*3390*/  FADD.FTZ R28, RZ, R28 ;  /* 0x0000001cff1c7221 */ /* 0x000fe20000010000 */
[----:B------:R-:W-:Y:S02]  /*33a0*/  FFMA.FTZ R29, R24, R31, R29 ;  /* 0x0000001f181d7223 */ /* 0x000fe4000001001d */
[----:B------:R-:W-:Y:S01]  /*33b0*/  FADD.FTZ R60, -R16, R19 ;  /* 0x00000013103c7221 */ /* 0x000fe20000010100 */
[----:B------:R-:W-:Y:S01]  /*33c0*/  FADD.FTZ R28, R28, R31 ;  /* 0x0000001f1c1c7221 */ /* 0x000fe20000010000 */
[----:B------:R-:W-:Y:S02]  /*33d0*/  FADD.FTZ R31, R30, R62 ;  /* 0x0000003e1e1f7221 */ /* 0x000fe40000010000 */
[----:B------:R-:W-:Y:S01]  /*33e0*/  FMUL.FTZ R19, R60, R59 ;  /* 0x0000003b3c137220 */ /* 0x000fe20000410000 */
[----:B------:R-:W-:-:S03]  /*33f0*/  FFMA.FTZ R60, R24, R62, R63 ;  /* 0x0000003e183c7223 */ /* 0x000fc6000001003f */
        /* <DEDUP_REMOVED lines=10> */
[----:B------:R-:W-:Y:S01]  /*34a0*/  FFMA.FTZ R30, R18, R27, RZ ;  /* 0x0000001b121e7223 */ /* 0x000fe200000100ff */
[----:B------:R-:W-:Y:S02]  /*34b0*/  FADD.FTZ R27, RZ, R27 ;  /* 0x0000001bff1b7221 */ /* 0x000fe40000010000 */
[----:B------:R-:W-:Y:S01]  /*34c0*/  FADD.FTZ R18, -R16, R69 ;  /* 0x0000004510127221 */ /* 0x000fe20000010100 */
[-C--:B------:R-:W-:Y:S01]  /*34d0*/  FMUL.FTZ R69, R17, R26.reuse ;  /* 0x0000001a11457220 */ /* 0x080fe20000410000 */
[----:B------:R-:W-:Y:S01]  /*34e0*/  FFMA.FTZ R30, R25, R26, R30 ;  /* 0x0000001a191e7223 */ /* 0x000fe2000001001e */
[----:B------:R-:W-:Y:S01]  /*34f0*/  FADD.FTZ R27, R27, R26 ;  /* 0x0000001a1b1b7221 */ /* 0x000fe20000010000 */
[----:B------:R-:W-:Y:S01]  /*3500*/  FMUL.FTZ R18, R18, R59 ;  /* 0x0000003b12127220 */ /* 0x000fe20000410000 */
[----:B------:R-:W-:Y:S01]  /*3510*/  FFMA.FTZ R63, R25, R69, R60 ;  /* 0x00000045193f7223 */ /* 0x000fe2000001003c */
[----:B------:R-:W-:Y:S01]  /*3520*/  FADD.FTZ R26, R69, R31 ;  /* 0x0000001f451a7221 */ /* 0x000fe20000010000 */
[----:B------:R-:W-:-:S02]  /*3530*/  HADD2.F32 R31, -RZ, R40.H1_H1 ;  /* 0x30000028ff1f7230 */ /* 0x000fc40000004100 */
[----:B------:R-:W-:Y:S01]  /*3540*/  FFMA.FTZ R25, R17, R18, R58 ;  /* 0x0000001211197223 */ /* 0x000fe2000001003a */
[----:B------:R-:W-:-:S03]  /*3550*/  HADD2.F32 R69, -RZ, R38.H0_H0 ;  /* 0x20000026ff457230 */ /* 0x000fc60000004100 */
[----:B------:R-:W-:-:S06]  /*3560*/  FMUL.FTZ R60, R25, -1.4426950216293334961 ;  /* 0xbfb8aa3b193c7820 */ /* 0x000fcc0000410000 */
[----:B------:R-:W0:Y:S02]  /*3570*/  MUFU.EX2 R60, R60 ;  /* 0x0000003c003c7308 */ /* 0x000e240000000800 */
[----:B0-----:R-:W-:Y:S01]  /*3580*/  FADD.FTZ R62, R60, 1 ;  /* 0x3f8000003c3e7421 */ /* 0x001fe20000010000 */
[----:B------:R-:W-:-:S05]  /*3590*/  FMUL.FTZ R60, R56, R23 ;  /* 0x00000017383c7220 */ /* 0x000fca0000410000 */
[----:B------:R-:W0:Y:S02]  /*35a0*/  MUFU.RCP R62, R62 ;  /* 0x0000003e003e7308 */ /* 0x000e240000001000 */
[----:B0-----:R-:W-:Y:S01]  /*35b0*/  FADD.FTZ R68, -R62, 1 ;  /* 0x3f8000003e447421 */ /* 0x001fe20000010100 */
[----:B------:R-:W-:Y:S01]  /*35c0*/  FMUL.FTZ R31, R31, R62 ;  /* 0x0000003e1f1f7220 */ /* 0x000fe20000410000 */
[----:B------:R-:W-:Y:S02]  /*35d0*/  FFMA.FTZ R62, R20, R60, R63 ;  /* 0x0000003c143e7223 */ /* 0x000fe4000001003f */
[----:B------:R-:W-:-:S04]  /*35e0*/  FFMA.FTZ R68, R25, R68, 1 ;  /* 0x3f80000019447423 */ /* 0x000fc80000010044 */
[----:B------:R-:W-:Y:S01]  /*35f0*/  FMUL.FTZ R25, R31, R68 ;  /* 0x000000441f197220 */ /* 0x000fe20000410000 */
[----:B------:R-:W-:-:S05]  /*3600*/  HADD2.F32 R31, -RZ, R39.H0_H0 ;  /* 0x20000027ff1f7230 */ /* 0x000fca0000004100 */
[----:B------:R-:W-:Y:S01]  /*3610*/  FADD.FTZ R68, -R16, R31 ;  /* 0x0000001f10447221 */ /* 0x000fe20000010100 */
[----:B------:R-:W-:Y:S01]  /*3620*/  FADD.FTZ R31, R28, R23 ;  /* 0x000000171c1f7221 */ /* 0x000fe20000010000 */
[----:B------:R-:W-:Y:S01]  /*3630*/  FFMA.FTZ R28, R20, R23, R29 ;  /* 0x00000017141c7223 */ /* 0x000fe2000001001d */
[----:B------:R-:W-:Y:S01]  /*3640*/  FADD.FTZ R29, R26, R60 ;  /* 0x0000003c1a1d7221 */ /* 0x000fe20000010000 */
[----:B------:R-:W-:Y:S01]  /*3650*/  FMUL.FTZ R23, R68, R59 ;  /* 0x0000003b44177220 */ /* 0x000fe20000410000 */
[----:B------:R-:W-:Y:S01]  /*3660*/  FADD.FTZ R60, R27, R22 ;  /* 0x000000161b3c7221 */ /* 0x000fe20000010000 */
[----:B------:R-:W-:Y:S01]  /*3670*/  FFMA.FTZ R27, R21, R22, R30 ;  /* 0x00000016151b7223 */ /* 0x000fe2000001001e */
[----:B------:R-:W-:Y:S01]  /*3680*/  FFMA.FTZ R28, R19, R24, R28 ;  /* 0x00000018131c7223 */ /* 0x000fe2000001001c */
[----:B------:R-:W-:Y:S01]  /*3690*/  FFMA.FTZ R20, R56, R23, R57 ;  /* 0x0000001738147223 */ /* 0x000fe20000010039 */
[----:B------:R-:W-:Y:S01]  /*36a0*/  FADD.FTZ R31, R31, R24 ;  /* 0x000000181f1f7221 */ /* 0x000fe20000010000 */
[----:B------:R-:W-:-:S02]  /*36b0*/  FFMA.FTZ R27, R18, R25, R27 ;  /* 0x00000019121b7223 */ /* 0x000fc4000001001b */
[----:B------:R-:W-:-:S06]  /*36c0*/  FMUL.FTZ R63, R20, -1.4426950216293334961 ;  /* 0xbfb8aa3b143f7820 */ /* 0x000fcc0000410000 */
[----:B------:R-:W0:Y:S02]  /*36d0*/  MUFU.EX2 R63, R63 ;  /* 0x0000003f003f7308 */ /* 0x000e240000000800 */
[----:B0-----:R-:W-:Y:S01]  /*36e0*/  FADD.FTZ R68, R63, 1 ;  /* 0x3f8000003f447421 */ /* 0x001fe20000010000 */
[----:B------:R-:W-:-:S04]  /*36f0*/  FMUL.FTZ R63, R17, R22 ;  /* 0x00000016113f7220 */ /* 0x000fc80000410000 */
[----:B------:R-:W-:Y:S01]  /*3700*/  FFMA.FTZ R62, R21, R63, R62 ;  /* 0x0000003f153e7223 */ /* 0x000fe2000001003e */
[----:B------:R-:W0:Y:S01]  /*3710*/  MUFU.RCP R68, R68 ;  /* 0x0000004400447308 */ /* 0x000e220000001000 */
[----:B------:R-:W-:Y:S01]  /*3720*/  FADD.FTZ R29, R63, R29 ;  /* 0x0000001d3f1d7221 */ /* 0x000fe20000010000 */
[----:B------:R-:W-:Y:S02]  /*3730*/  HADD2.F32 R63, -RZ, R38.H1_H1 ;  /* 0x30000026ff3f7230 */ /* 0x000fe40000004100 */
[----:B0-----:R-:W-:Y:S01]  /*3740*/  FMUL.FTZ R26, R69, R68 ;  /* 0x00000044451a7220 */ /* 0x001fe20000410000 */
[----:B------:R-:W-:-:S04]  /*3750*/  FADD.FTZ R69, -R68, 1 ;  /* 0x3f80000044457421 */ /* 0x000fc80000010100 */
[----:B------:R-:W-:-:S04]  /*3760*/  FFMA.FTZ R69, R20, R69, 1 ;  /* 0x3f80000014457423 */ /* 0x000fc80000010045 */
[----:B------:R-:W-:Y:S01]  /*3770*/  FMUL.FTZ R26, R26, R69 ;  /* 0x000000451a1a7220 */ /* 0x000fe20000410000 */
[----:B------:R-:W-:-:S03]  /*3780*/  HADD2.F32 R69, -RZ, R39.H1_H1 ;  /* 0x30000027ff457230 */ /* 0x000fc60000004100 */
[----:B------:R-:W-:Y:S02]  /*3790*/  FFMA.FTZ R28, R23, R26, R28 ;  /* 0x0000001a171c7223 */ /* 0x000fe4000001001c */
[----:B------:R-:W-:Y:S01]  /*37a0*/  FADD.FTZ R20, -R16, R69 ;  /* 0x0000004510147221 */ /* 0x000fe20000010100 */
[----:B------:R-:W-:-:S03]  /*37b0*/  FMUL.FTZ R69, R56, R24 ;  /* 0x0000001838457220 */ /* 0x000fc60000410000 */
[----:B------:R-:W-:-:S04]  /*37c0*/  FMUL.FTZ R20, R20, R59 ;  /* 0x0000003b14147220 */ /* 0x000fc80000410000 */
[----:B------:R-:W-:-:S04]  /*37d0*/  FFMA.FTZ R21, R17, R20, R58 ;  /* 0x0000001411157223 */ /* 0x000fc8000001003a */
[----:B------:R-:W-:-:S06]  /*37e0*/  FMUL.FTZ R30, R21, -1.4426950216293334961 ;  /* 0xbfb8aa3b151e7820 */ /* 0x000fcc0000410000 */
[----:B------:R-:W0:Y:S02]  /*37f0*/  MUFU.EX2 R30, R30 ;  /* 0x0000001e001e7308 */ /* 0x000e240000000800 */
[----:B0-----:R-:W-:Y:S01]  /*3800*/  FADD.FTZ R68, R30, 1 ;  /* 0x3f8000001e447421 */ /* 0x001fe20000010000 */
[----:B------:R-:W-:Y:S01]  /*3810*/  FADD.FTZ R30, R29, R69 ;  /* 0x000000451d1e7221 */ /* 0x000fe20000010000 */
[----:B------:R-:W-:-:S04]  /*3820*/  HADD2.F32 R29, -RZ, R36.H0_H0 ;  /* 0x20000024ff1d7230 */ /* 0x000fc80000004100 */
[----:B------:R-:W0:Y:S02]  /*3830*/  MUFU.RCP R68, R68 ;  /* 0x0000004400447308 */ /* 0x000e240000001000 */
[----:B0-----:R-:W-:Y:S01]  /*3840*/  FADD.FTZ R70, -R68, 1 ;  /* 0x3f80000044467421 */ /* 0x001fe20000010100 */
[----:B------:R-:W-:Y:S01]  /*3850*/  FMUL.FTZ R22, R63, R68 ;  /* 0x000000443f167220 */ /* 0x000fe20000410000 */
[----:B------:R-:W-:Y:S02]  /*3860*/  FFMA.FTZ R63, R19, R69, R62 ;  /* 0x00000045133f7223 */ /* 0x000fe4000001003e */
[----:B------:R-:W-:-:S04]  /*3870*/  FFMA.FTZ R21, R21, R70, 1 ;  /* 0x3f80000015157423 */ /* 0x000fc80000010046 */
[----:B------:R-:W-:Y:S01]  /*3880*/  FMUL.FTZ R22, R22, R21 ;  /* 0x0000001516167220 */ /* 0x000fe20000410000 */
[----:B------:R-:W-:-:S03]  /*3890*/  HADD2.F32 R21, -RZ, R37.H0_H0 ;  /* 0x20000025ff157230 */ /* 0x000fc60000004100 */
        /* <DEDUP_REMOVED lines=11> */
[----:B------:R-:W-:-:S04]  /*3950*/  FFMA.FTZ R68, R19, R68, 1 ;  /* 0x3f80000013447423 */ /* 0x000fc80000010044 */
[----:B------:R-:W-:Y:S01]  /*3960*/  FMUL.FTZ R19, R29, R68 ;  /* 0x000000441d137220 */ /* 0x000fe20000410000 */
[----:B------:R-:W-:-:S03]  /*3970*/  HADD2.F32 R29, -RZ, R37.H1_H1 ;  /* 0x30000025ff1d7230 */ /* 0x000fc60000004100 */
[----:B------:R-:W-:Y:S02]  /*3980*/  FFMA.FTZ R28, R21, R19, R28 ;  /* 0x00000013151c7223 */ /* 0x000fe4000001001c */
[----:B------:R-:W-:Y:S01]  /*3990*/  FADD.FTZ R68, -R16, R29 ;  /* 0x0000001d10447221 */ /* 0x000fe20000010100 */
[----:B------:R-:W-:Y:S01]  /*39a0*/  FADD.FTZ R29, R60, R25 ;  /* 0x000000193c1d7221 */ /* 0x000fe20000010000 */
[----:B------:R-:W-:Y:S01]  /*39b0*/  FFMA.FTZ R60, R18, R62, R63 ;  /* 0x0000003e123c7223 */ /* 0x000fe2000001003f */
[----:B------:R-:W-:Y:S01]  /*39c0*/  FADD.FTZ R62, R62, R30 ;  /* 0x0000001e3e3e7221 */ /* 0x000fe20000010000 */
[----:B------:R-:W-:Y:S01]  /*39d0*/  FMUL.FTZ R24, R68, R59 ;  /* 0x0000003b44187220 */ /* 0x000fe20000410000 */
[----:B------:R-:W-:Y:S02]  /*39e0*/  HADD2.F32 R30, -RZ, R36.H1_H1 ;  /* 0x30000024ff1e7230 */ /* 0x000fe40000004100 */
[----:B------:R-:W-:Y:S01]  /*39f0*/  FADD.FTZ R29, R29, R22 ;  /* 0x000000161d1d7221 */ /* 0x000fe20000010000 */
        /* <DEDUP_REMOVED lines=11> */
[----:B------:R-:W-:-:S02]  /*3ab0*/  HADD2.F32 R69, -RZ, R35.H0_H0 ;  /* 0x20000023ff457230 */ /* 0x000fc40000004100 */
[----:B------:R-:W-:Y:S01]  /*3ac0*/  FADD.FTZ R30, R31, R26 ;  /* 0x0000001a1f1e7221 */ /* 0x000fe20000010000 */
[----:B------:R-:W-:Y:S01]  /*3ad0*/  FFMA.FTZ R31, R23, R63, R60 ;  /* 0x0000003f171f7223 */ /* 0x000fe2000001003c */
[----:B------:R-:W-:Y:S02]  /*3ae0*/  HADD2.F32 R63, -RZ, R34.H0_H0 ;  /* 0x20000022ff3f7230 */ /* 0x000fe40000004100 */
[----:B------:R-:W-:Y:S01]  /*3af0*/  FADD.FTZ R29, R29, R18 ;  /* 0x000000121d1d7221 */ /* 0x000fe20000010000 */
[----:B------:R-:W-:Y:S01]  /*3b00*/  FADD.FTZ R68, -R16, R69 ;  /* 0x0000004510447221 */ /* 0x000fe20000010100 */
[----:B------:R-:W-:Y:S01]  /*3b10*/  FADD.FTZ R30, R30, R19 ;  /* 0x000000131e1e7221 */ /* 0x000fe20000010000 */
[----:B------:R-:W-:Y:S02]  /*3b20*/  FFMA.FTZ R27, R24, R18, R27 ;  /* 0x00000012181b7223 */ /* 0x000fe4000001001b */
        /* <DEDUP_REMOVED lines=13> */
[----:B------:R-:W-:-:S02]  /*3c00*/  HADD2.F32 R63, -RZ, R35.H1_H1 ;  /* 0x30000023ff3f7230 */ /* 0x000fc40000004100 */
[----:B------:R-:W-:Y:S02]  /*3c10*/  HADD2.F32 R60, -RZ, R34.H1_H1 ;  /* 0x30000022ff3c7230 */ /* 0x000fe40000004100 */
        /* <DEDUP_REMOVED lines=17> */
[----:B------:R-:W-:Y:S02]  /*3d30*/  HADD2.F32 R63, -RZ, R32.H0_H0 ;  /* 0x20000020ff3f7230 */ /* 0x000fe40000004100 */
        /* <DEDUP_REMOVED lines=280> */
[----:B------:R-:W-:Y:S02]  /*4ec0*/  HADD2.F32 R69, -RZ, R54.H0_H0 ;  /* 0x20000036ff457230 */ /* 0x000fe40000004100 */
[CC--:B------:R-:W-:Y:S01]  /*4ed0*/  FFMA.FTZ R60, R21.reuse, R19.reuse, R28 ;  /* 0x00000013153c7223 */ /* 0x0c0fe2000001001c */
[----:B------:R-:W-:Y:S02]  /*4ee0*/  FMUL.FTZ R19, R56, R19 ;  /* 0x0000001338137220 */ /* 0x000fe40000410000 */
[----:B------:R-:W-:Y:S02]  /*4ef0*/  FADD.FTZ R68, -R16, R69 ;  /* 0x0000004510447221 */ /* 0x000fe40000010100 */
[----:B------:R-:W-:Y:S01]  /*4f00*/  FFMA.FTZ R31, R21, R19, R26 ;  /* 0x00000013151f7223 */ /* 0x000fe2000001001a */
[----:B------:R-:W-:Y:S01]  /*4f10*/  FADD.FTZ R62, R62, R19 ;  /* 0x000000133e3e7221 */ /* 0x000fe20000010000 */
        /* <DEDUP_REMOVED lines=10> */
[----:B------:R-:W-:-:S03]  /*4fc0*/  HADD2.F32 R21, -RZ, R54.H1_H1 ;  /* 0x30000036ff157230 */ /* 0x000fc60000004100 */
[----:B------:R-:W-:Y:S02]  /*4fd0*/  FMUL.FTZ R19, R19, R68 ;  /* 0x0000004413137220 */ /* 0x000fe40000410000 */
[----:B------:R-:W-:Y:S01]  /*4fe0*/  FADD.FTZ R68, -R16, R21 ;  /* 0x0000001510447221 */ /* 0x000fe20000010100 */
[----:B------:R-:W-:Y:S01]  /*4ff0*/  FADD.FTZ R21, R29, R18 ;  /* 0x000000121d157221 */ /* 0x000fe20000010000 */
[----:B------:R-:W-:Y:S01]  /*5000*/  FMUL.FTZ R18, R17, R18 ;  /* 0x0000001211127220 */ /* 0x000fe20000410000 */
[----:B------:R-:W-:Y:S01]  /*5010*/  FADD.FTZ R30, R30, R19 ;  /* 0x000000131e1e7221 */ /* 0x000fe20000010000 */
[----:B------:R-:W-:Y:S01]  /*5020*/  FMUL.FTZ R29, R68, R59 ;  /* 0x0000003b441d7220 */ /* 0x000fe20000410000 */
[----:B------:R-:W-:Y:S01]  /*5030*/  FADD.FTZ R21, R21, R20 ;  /* 0x0000001415157221 */ /* 0x000fe20000010000 */
[----:B------:R-:W-:Y:S01]  /*5040*/  FFMA.FTZ R24, R24, R18, R31 ;  /* 0x0000001218187223 */ /* 0x000fe2000001001f */
[----:B------:R-:W-:Y:S02]  /*5050*/  HADD2.F32 R31, -RZ, R53.H1_H1 ;  /* 0x30000035ff1f7230 */ /* 0x000fe40000004100 */
        /* <DEDUP_REMOVED lines=8> */
[----:B------:R-:W-:Y:S01]  /*50e0*/  FFMA.FTZ R69, R26, R31, 1 ;  /* 0x3f8000001a457423 */ /* 0x000fe2000001001f */
[CC--:B------:R-:W-:Y:S01]  /*50f0*/  FFMA.FTZ R31, R25.reuse, R23.reuse, R60 ;  /* 0x00000017191f7223 */ /* 0x0c0fe2000001003c */
[----:B------:R-:W-:Y:S02]  /*5100*/  FMUL.FTZ R23, R56, R23 ;  /* 0x0000001738177220 */ /* 0x000fe40000410000 */
[----:B------:R-:W-:Y:S02]  /*5110*/  FMUL.FTZ R18, R18, R69 ;  /* 0x0000004512127220 */ /* 0x000fe40000410000 */
[----:B------:R-:W-:Y:S01]  /*5120*/  FFMA.FTZ R26, R25, R23, R24 ;  /* 0x00000017191a7223 */ /* 0x000fe20000010018 */
[----:B------:R-:W-:Y:S01]  /*5130*/  FADD.FTZ R62, R62, R23 ;  /* 0x000000173e3e7221 */ /* 0x000fe20000010000 */
[-C--:B------:R-:W-:Y:S01]  /*5140*/  FMUL.FTZ R23, R17, R20.reuse ;  /* 0x0000001411177220 */ /* 0x080fe20000410000 */
[----:B------:R-:W-:-:S03]  /*5150*/  FFMA.FTZ R24, R22, R20, R27 ;  /* 0x0000001416187223 */ /* 0x000fc6000001001b */
[----:B------:R-:W-:Y:S01]  /*5160*/  FFMA.FTZ R25, R22, R23, R26 ;  /* 0x0000001716197223 */ /* 0x000fe2000001001a */
[----:B------:R-:W-:Y:S01]  /*5170*/  FADD.FTZ R62, R23, R62 ;  /* 0x0000003e173e7221 */ /* 0x000fe20000010000 */
[----:B------:R-:W-:Y:S01]  /*5180*/  FMUL.FTZ R23, R56, R19 ;  /* 0x0000001338177220 */ /* 0x000fe20000410000 */
[----:B------:R-:W-:-:S03]  /*5190*/  FMUL.FTZ R26, R17, R18 ;  /* 0x00000012111a7220 */ /* 0x000fc60000410000 */
[----:B------:R-:W-:Y:S01]  /*51a0*/  FFMA.FTZ R22, R28, R23, R25 ;  /* 0x000000171c167223 */ /* 0x000fe20000010019 */
[----:B------:R-:W-:Y:S01]  /*51b0*/  FADD.FTZ R25, R62, R23 ;  /* 0x000000173e197221 */ /* 0x000fe20000010000 */
[----:B------:R-:W-:Y:S01]  /*51c0*/  FFMA.FTZ R28, R28, R19, R31 ;  /* 0x000000131c1c7223 */ /* 0x000fe2000001001f */
[----:B------:R-:W-:Y:S01]  /*51d0*/  FADD.FTZ R31, R21, R18 ;  /* 0x00000012151f7221 */ /* 0x000fe20000010000 */
[C---:B------:R-:W-:Y:S01]  /*51e0*/  FFMA.FTZ R23, R29.reuse, R26, R22 ;  /* 0x0000001a1d177223 */ /* 0x040fe20000010016 */
[----:B------:R-:W-:Y:S01]  /*51f0*/  FADD.FTZ R26, R26, R25 ;  /* 0x000000191a1a7221 */ /* 0x000fe20000010000 */
[----:B------:R-:W-:-:S07]  /*5200*/  FFMA.FTZ R29, R29, R18, R24 ;  /* 0x000000121d1d7223 */ /* 0x000fce0000010018 */
.L_x_959:
        /* <DEDUP_REMOVED lines=44> */
.L_x_961:
[----:B------:R-:W-:Y:S05]  /*54d0*/  BSYNC.RECONVERGENT B0 ;  /* 0x0000000000007941 */ /* 0x000fea0003800200 */
.L_x_960:
[----:B------:R-:W-:Y:S06]  /*54e0*/  BAR.SYNC.DEFER_BLOCKING 0x0 ;  /* 0x0000000000007b1d */ /* 0x000fec0000010000 */
[----:B------:R-:W-:Y:S04]  /*54f0*/  BSSY.RECONVERGENT B0, `(.L_x_962) ;  /* 0x000001f000007945 */ /* 0x000fe80003800200 */
[----:B------:R-:W-:Y:S05]  /*5500*/  @P1 BRA `(.L_x_963) ;  /* 0x0000000000741947 */ /* 0x000fea0003800000 */
[----:B------:R-:W-:-:S09]  /*5510*/  ULEA UR4, UR8, UR5, 0x18 ;  /* 0x0000000508047291 */ /* 0x000fd2000f8ec0ff */
[----:B--2---:R-:W2:Y:S04]  /*5520*/  LDS.64 R24, [UR4+0x18] ;  /* 0x00001804ff187984 */ /* 0x004ea80008000a00 */
[----:B-1-3--:R-:W1:Y:S01]  /*5530*/  LDS.128 R20, [UR4+0x20] ;  /* 0x00002004ff147984 */ /* 0x00ae620008000c00 */
[----:B--2---:R-:W-:Y:S01]  /*5540*/  FADD.FTZ R27, R18, R24 ;  /* 0x00000018121b7221 */ /* 0x004fe20000010000 */
[----:B0-----:R-:W-:-:S03]  /*5550*/  FADD.FTZ R18, R19, R25 ;  /* 0x0000001913127221 */ /* 0x001fc60000010000 */
[----:B-1----:R-:W-:Y:S01]  /*5560*/  FADD.FTZ R19, R27, R20 ;  /* 0x000000141b137221 */ /* 0x002fe20000010000 */
        /* <DEDUP_REMOVED lines=23> */
.L_x_963:
[----:B------:R-:W-:Y:S05]  /*56e0*/  BSYNC.RECONVERGENT B0 ;  /* 0x0000000000007941 */ /* 0x000fea0003800200 */
.L_x_962:
        /* <DEDUP_REMOVED lines=158> */
.L_x_965:
[----:B------:R-:W-:Y:S05]  /*60d0*/  BSYNC.RECONVERGENT B0 ;  /* 0x0000000000007941 */ /* 0x000fea0003800200 */
.L_x_964:
        /* <DEDUP_REMOVED lines=32> */
.L_x_967:
[----:B------:R-:W-:Y:S05]  /*62e0*/  BSYNC.RECONVERGENT B0 ;  /* 0x0000000000007941 */ /* 0x000fea0003800200 */
.L_x_966:
[----:B------:R-:W-:Y:S05]  /*62f0*/  @!P0 BRA `(.L_x_968) ;  /* 0x0000000800988947 */ /* 0x000fea0003800000 */
[----:B------:R-:W5:Y:S01]  /*6300*/  LDC.64 R74, c[0x0][0x3d0] ;  /* 0x0000f400ff4a7b82 */ /* 0x000f620000000a00 */
[----:B----4-:R-:W4:Y:S01]  /*6310*/  S2R R29, SR_CTAID.Y ;  /* 0x00000000001d7919 */ /* 0x010f220000002600 */
[----:B------:R-:W-:Y:S02]  /*6320*/  LOP3.LUT R21, R48, 0x1, RZ, 0xc0, !PT ;  /* 0x0000000130157812 */ /* 0x000fe400078ec0ff */
[----:B------:R-:W-:-:S03]  /*6330*/  ISETP.GE.U32.AND P2, PT, R63, 0x8, PT ;  /* 0x000000083f00780c */ /* 0x000fc60003f46070 */
[----:B------:R-:W-:-:S04]  /*6340*/  IMAD R22, R21, R62, RZ ;  /* 0x0000003e15167224 */ /* 0x000fc800078e02ff */
[----:B---3--:R-:W-:-:S05]  /*6350*/  IMAD R20, R22, R63, RZ ;  /* 0x0000003f16147224 */ /* 0x008fca00078e02ff */
[----:B------:R-:W-:-:S05]  /*6360*/  SHF.L.U32 R21, R20, 0x1, RZ ;  /* 0x0000000114157819 */ /* 0x000fca00000006ff */
[----:B-----5:R-:W-:Y:S01]  /*6370*/  IMAD.WIDE R74, R21, 0x4, R74 ;  /* 0x00000004154a7825 */ /* 0x020fe200078e024a */
[----:B----4-:R-:W-:Y:S06]  /*6380*/  @P1 BRA `(.L_x_969) ;  /* 0x0000000000501947 */ /* 0x010fec0003800000 */
[----:B------:R-:W3:Y:S01]  /*6390*/  LDC.64 R20, c[0x0][0x3c8] ;  /* 0x0000f200ff147b82 */ /* 0x000ee20000000a00 */
[----:B--2---:R-:W-:Y:S01]  /*63a0*/  LOP3.LUT P0, R24, R48, 0x2, RZ, 0xc0, !PT ;  /* 0x0000000230187812 */ /* 0x004fe2000780c0ff */
[----:B------:R-:W-:Y:S01]  /*63b0*/  IMAD R25, R3, R62, R29 ;  /* 0x0000003e03197224 */ /* 0x000fe200078e021d */
[----:B-1----:R-:W-:Y:S02]  /*63c0*/  IADD3 R23, PT, PT, R22, R29, RZ ;  /* 0x0000001d16177210 */ /* 0x002fe40007ffe0ff */
[----:B------:R-:W-:-:S04]  /*63d0*/  SEL R27, R63, RZ, !P0 ;  /* 0x000000ff3f1b7207 */ /* 0x000fc80004000000 */
[----:B------:R-:W-:Y:S01]  /*63e0*/  ISETP.NE.AND P0, PT, R27, -0x1, PT ;  /* 0xffffffff1b00780c */ /* 0x000fe20003f05270 */
[----:B---3--:R-:W-:-:S04]  /*63f0*/  IMAD.WIDE.U32 R20, R23, 0x4, R20 ;  /* 0x0000000417147825 */ /* 0x008fc800078e0014 */
        /* <DEDUP_REMOVED lines=8> */
.L_x_970:
[----:B---3--:R-:W2:Y:S04]  /*6480*/  LDG.E.STRONG.GPU R22, desc[UR6][R20.64] ;  /* 0x0000000614167981 */ /* 0x008ea8000c1ef900 */
[----:B--2---:R-:W-:Y:S01]  /*6490*/  CCTL.IVALL ;  /* 0x00000000ff00798f */ /* 0x004fe20002000000 */
[----:B------:R-:W-:Y:S05]  /*64a0*/  YIELD ;  /* 0x0000000000007946 */ /* 0x000fea0003800000 */
[----:B------:R-:W-:-:S13]  /*64b0*/  ISETP.NE.AND P0, PT, R22, R27, PT ;  /* 0x0000001b1600720c */ /* 0x000fda0003f05270 */
[----:B------:R-:W-:Y:S05]  /*64c0*/  @P0 BRA `(.L_x_970) ;  /* 0xfffffffc00ec0947 */ /* 0x000fea000383ffff */
.L_x_969:
[----:B------:R-:W-:Y:S05]  /*64d0*/  WARPSYNC.ALL ;  /* 0x0000000000007948 */ /* 0x000fea0003800000 */
[----:B------:R-:W-:Y:S01]  /*64e0*/  BAR.SYNC.DEFER_BLOCKING 0x0 ;  /* 0x0000000000007b1d */ /* 0x000fe20000010000 */
[----:B------:R-:W-:-:S05]  /*64f0*/  MOV R28, RZ ;  /* 0x000000ff001c7202 */ /* 0x000fca0000000f00 */
[----:B------:R-:W-:Y:S05]  /*6500*/  @!P2 BRA `(.L_x_971) ;  /* 0x00000004001ca947 */ /* 0x000fea0003800000 */
[C-C-:B------:R-:W-:Y:S01]  /*6510*/  IMAD R73, R62.reuse, 0x3, R29.reuse ;  /* 0x000000033e497824 */ /* 0x140fe200078e021d */
[CC--:B------:R-:W-:Y:S01]  /*6520*/  LEA R69, R62.reuse, R29.reuse, 0x1 ;  /* 0x0000001d3e457211 */ /* 0x0c0fe200078e08ff */
[C-C-:B------:R-:W-:Y:S01]  /*6530*/  IMAD R71, R62.reuse, 0x7, R29.reuse ;  /* 0x000000073e477824 */ /* 0x140fe200078e021d */
[CC--:B------:R-:W-:Y:S01]  /*6540*/  LEA R27, R62.reuse, R29.reuse, 0x2 ;  /* 0x0000001d3e1b7211 */ /* 0x0c0fe200078e10ff */
[C-C-:B-1-3--:R-:W-:Y:S01]  /*6550*/  IMAD R23, R62.reuse, 0x5, R29.reuse ;  /* 0x000000053e177824 */ /* 0x14afe200078e021d */
[----:B------:R-:W-:Y:S01]  /*6560*/  IADD3 R31, PT, PT, R29, R62, RZ ;  /* 0x0000003e1d1f7210 */ /* 0x000fe20007ffe0ff */
[----:B------:R-:W-:Y:S01]  /*6570*/  IMAD R25, R62, 0x6, R29 ;  /* 0x000000063e197824 */ /* 0x000fe200078e021d */
[----:B------:R-:W-:Y:S01]  /*6580*/  IADD3 R22, PT, PT, -R3, RZ, RZ ;  /* 0x000000ff03167210 */ /* 0x000fe20007ffe1ff */
[----:B------:R-:W-:Y:S01]  /*6590*/  UMOV UR4, URZ ;  /* 0x000000ff00047c82 */ /* 0x000fe20008000000 */
[----:B------:R-:W-:Y:S02]  /*65a0*/  MOV R61, R29 ;  /* 0x0000001d003d7202 */ /* 0x000fe40000000f00 */
[----:B--2---:R-:W-:-:S07]  /*65b0*/  LOP3.LUT R24, R63, 0x7ffffff8, RZ, 0xc0, !PT ;  /* 0x7ffffff83f187812 */ /* 0x004fce00078ec0ff */
.L_x_972:
        /* <DEDUP_REMOVED lines=60> */
.L_x_971:
[----:B---3--:R-:W-:-:S13]  /*6980*/  LOP3.LUT P0, R20, R63, 0x7, RZ, 0xc0, !PT ;  /* 0x000000073f147812 */ /* 0x008fda000780c0ff */
[----:B------:R-:W-:Y:S05]  /*6990*/  @!P0 BRA `(.L_x_968) ;  /* 0x0000000000f08947 */ /* 0x000fea0003800000 */
[----:B------:R-:W-:-:S04]  /*69a0*/  IADD3 R20, PT, PT, R20, -0x1, RZ ;  /* 0xffffffff14147810 */ /* 0x000fc80007ffe0ff */
[----:B------:R-:W-:-:S13]  /*69b0*/  ISETP.GE.U32.AND P0, PT, R20, 0x3, PT ;  /* 0x000000031400780c */ /* 0x000fda0003f06070 */
[----:B------:R-:W-:Y:S05]  /*69c0*/  @!P0 BRA `(.L_x_973) ;  /* 0x0000000000708947 */ /* 0x000fea0003800000 */
[CC--:B------:R-:W-:Y:S02]  /*69d0*/  ISETP.EQ.OR P0, PT, R28.reuse, R3.reuse, P1 ;  /* 0x000000031c00720c */ /* 0x0c0fe40000f02670 */
[C---:B------:R-:W-:Y:S02]  /*69e0*/  IADD3 R22, PT, PT, R28.reuse, 0x1, RZ ;  /* 0x000000011c167810 */ /* 0x040fe40007ffe0ff */
[----:B--2---:R-:W-:Y:S02]  /*69f0*/  IADD3 R24, PT, PT, R28, 0x2, RZ ;  /* 0x000000021c187810 */ /* 0x004fe40007ffe0ff */
[-C--:B------:R-:W-:Y:S02]  /*6a00*/  ISETP.EQ.OR P2, PT, R22, R3.reuse, P1 ;  /* 0x000000031600720c */ /* 0x080fe40000f42670 */
[----:B------:R-:W-:Y:S02]  /*6a10*/  ISETP.EQ.OR P3, PT, R24, R3, P1 ;  /* 0x000000031800720c */ /* 0x000fe40000f62670 */
[----:B------:R-:W-:-:S03]  /*6a20*/  IADD3 R26, PT, PT, R28, 0x3, RZ ;  /* 0x000000031c1a7810 */ /* 0x000fc60007ffe0ff */
[----:B------:R-:W-:Y:S01]  /*6a30*/  @!P0 IMAD R21, R28, R62, R29 ;  /* 0x0000003e1c158224 */ /* 0x000fe200078e021d */
[----:B------:R-:W-:-:S03]  /*6a40*/  ISETP.EQ.OR P4, PT, R26, R3, P1 ;  /* 0x000000031a00720c */ /* 0x000fc60000f82670 */
[----:B------:R-:W-:-:S04]  /*6a50*/  @!P0 IMAD.WIDE.U32 R20, R21, 0x8, R74 ;  /* 0x0000000815148825 */ /* 0x000fc800078e004a */
[-CC-:B-1----:R-:W-:Y:S02]  /*6a60*/  @!P2 IMAD R23, R22, R62.reuse, R29.reuse ;  /* 0x0000003e1617a224 */ /* 0x182fe400078e021d */
[----:B------:R-:W-:Y:S01]  /*6a70*/  @!P3 IMAD R25, R24, R62, R29 ;  /* 0x0000003e1819b224 */ /* 0x000fe200078e021d */
[----:B------:R-:W0:Y:S01]  /*6a80*/  @!P0 LDG.E.64 R20, desc[UR6][R20.64] ;  /* 0x0000000614148981 */ /* 0x000e22000c1e1b00 */
[----:B------:R-:W-:-:S04]  /*6a90*/  @!P2 IMAD.WIDE.U32 R22, R23, 0x8, R74 ;  /* 0x000000081716a825 */ /* 0x000fc800078e004a */
[----:B------:R-:W-:Y:S02]  /*6aa0*/  @!P3 IMAD.WIDE.U32 R24, R25, 0x8, R74 ;  /* 0x000000081918b825 */ /* 0x000fe400078e004a */
        /* <DEDUP_REMOVED lines=14> */
.L_x_973:
        /* <DEDUP_REMOVED lines=9> */
[----:B-1----:R-:W-:Y:S02]  /*6c20*/  @!P0 IMAD R23, R20, R62, R29 ;  /* 0x0000003e14178224 */ /* 0x002fe400078e021d */
        /* <DEDUP_REMOVED lines=9> */
.L_x_974:
        /* <DEDUP_REMOVED lines=9> */
.L_x_975:
[----:B------:R-:W-:Y:S05]  /*6d50*/  BSYNC.RECONVERGENT B0 ;  /* 0x0000000000007941 */ /* 0x000fea0003800200 */
.L_x_968:
[----:B------:R-:W5:Y:S01]  /*6d60*/  S2UR UR5, SR_CgaCtaId ;  /* 0x00000000000579c3 */ /* 0x000f620000008800 */
[----:B------:R-:W-:Y:S01]  /*6d70*/  UMOV UR4, 0x400 ;  /* 0x0000040000047882 */ /* 0x000fe20000000000 */
[--C-:B----4-:R-:W-:Y:S02]  /*6d80*/  HADD2.F32 R25, -RZ, R47.reuse.H0_H0 ;  /* 0x2000002fff197230 */ /* 0x110fe40000004100 */
[----:B------:R-:W-:Y:S01]  /*6d90*/  HADD2.F32 R47, -RZ, R47.H1_H1 ;  /* 0x3000002fff2f7230 */ /* 0x000fe20000004100 */
[----:B-----5:R-:W-:Y:S01]  /*6da0*/  ULEA UR4, UR5, UR4, 0x18 ;  /* 0x0000000405047291 */ /* 0x020fe2000f8ec0ff */
[----:B------:R-:W4:Y:S08]  /*6db0*/  LDCU.U8 UR5, c[0x0][0x414] ;  /* 0x00008280ff0577ac */ /* 0x000f300008000000 */
[----:B------:R0:W-:Y:S01]  /*6dc0*/  @!P1 STS.64 [UR4+0x78], R18 ;  /* 0x00007812ff009988 */ /* 0x0001e20008000a04 */
[----:B------:R-:W-:Y:S01]  /*6dd0*/  BAR.SYNC.DEFER_BLOCKING 0x0 ;  /* 0x0000000000007b1d */ /* 0x000fe20000010000 */
[----:B0--3--:R-:W-:Y:S01]  /*6de0*/  FADD.FTZ R18, -R16, R47 ;  /* 0x0000002f10127221 */ /* 0x009fe20000010100 */
[----:B----4-:R-:W-:Y:S01]  /*6df0*/  UISETP.NE.AND UP0, UPT, UR5, URZ, UPT ;  /* 0x000000ff0500728c */ /* 0x010fe2000bf05270 */
[----:B------:R-:W-:-:S02]  /*6e00*/  HADD2.F32 R19, -RZ, R46.H0_H0 ;  /* 0x2000002eff137230 */ /* 0x000fc40000004100 */
[----:B------:R-:W-:Y:S02]  /*6e10*/  HADD2.F32 R46, -RZ, R46.H1_H1 ;  /* 0x3000002eff2e7230 */ /* 0x000fe40000004100 */
[----:B------:R-:W-:Y:S01]  /*6e20*/  FMUL.FTZ R30, R18, R59 ;  /* 0x0000003b121e7220 */ /* 0x000fe20000410000 */
[----:B------:R-:W0:Y:S01]  /*6e30*/  LDS.64 R20, [UR4+0x78] ;  /* 0x00007804ff147984 */ /* 0x000e220008000a00 */
[----:B------:R-:W0:Y:S02]  /*6e40*/  LDCU UR4, c[0x0][0x42c] ;  /* 0x00008580ff0477ac */ /* 0x000e240008000800 */
[----:B0-----:R-:W-:Y:S01]  /*6e50*/  FMUL.FTZ R22, R20, UR4 ;  /* 0x0000000414167c20 */ /* 0x001fe20008410000 */
[----:B------:R-:W-:Y:S01]  /*6e60*/  FADD.FTZ R20, -R16, R25 ;  /* 0x0000001910147221 */ /* 0x000fe20000010100 */
[----:B-1----:R-:W-:-:S03]  /*6e70*/  FMUL.FTZ R23, R21, UR4 ;  /* 0x0000000415177c20 */ /* 0x002fc60008410000 */
[----:B------:R-:W-:Y:S01]  /*6e80*/  FMUL.FTZ R28, R20, R59 ;  /* 0x0000003b141c7220 */ /* 0x000fe20000410000 */
[----:B------:R-:W-:Y:S06]  /*6e90*/  BRA.U !UP0, `(.L_x_976) ;  /* 0x0000000108487547 */ /* 0x000fec000b800000 */
[----:B------:R-:W-:Y:S01]  /*6ea0*/  FFMA.FTZ R18, R56, R28, R57 ;  /* 0x0000001c38127223 */ /* 0x000fe20000010039 */
[----:B------:R-:W-:-:S03]  /*6eb0*/  FFMA.FTZ R20, R17, R30, R58 ;  /* 0x0000001e11147223 */ /* 0x000fc6000001003a */
[----:B------:R-:W-:Y:S01]  /*6ec0*/  FMUL.FTZ R21, R18, -1.4426950216293334961 ;  /* 0xbfb8aa3b12157820 */ /* 0x000fe20000410000 */
        /* <DEDUP_REMOVED lines=15> */
.L_x_976:
[----:B------:R-:W0:Y:S01]  /*6fc0*/  LDCU UR4, c[0x0][0x41c] ;  /* 0x00008380ff0477ac */ /* 0x000e220008000800 */
[C-C-:B------:R-:W-:Y:S01]  /*6fd0*/  FFMA.FTZ R21, R22.reuse, R28, R23.reuse ;  /* 0x0000001c16157223 */ /* 0x140fe20000010017 */
[----:B------:R-:W-:Y:S01]  /*6fe0*/  FFMA.FTZ R18, R22, R30, R23 ;  /* 0x0000001e16127223 */ /* 0x000fe20000010017 */
[----:B------:R-:W-:Y:S01]  /*6ff0*/  BSSY.RECONVERGENT B0, `(.L_x_977) ;  /* 0x0000019000007945 */ /* 0x000fe20003800200 */
[----:B------:R-:W1:Y:S01]  /*7000*/  LDCU.64 UR8, c[0x0][0x400] ;  /* 0x00008000ff0877ac */ /* 0x000e620008000a00 */
[----:B------:R-:W-:Y:S01]  /*7010*/  FFMA.FTZ R20, R56, R19, -R21 ;  /* 0x0000001338147223 */ /* 0x000fe20000010815 */
[----:B--2---:R-:W-:Y:S01]  /*7020*/  FFMA.FTZ R24, R17, R46, -R18 ;  /* 0x0000002e11187223 */ /* 0x004fe20000010812 */
[----:B0-----:R-:W-:-:S05]  /*7030*/  IMAD R3, R3, UR4, R50 ;  /* 0x0000000403037c24 */ /* 0x001fca000f8e0232 */
        /* <DEDUP_REMOVED lines=20> */
.L_x_978:
[----:B------:R-:W-:Y:S05]  /*7180*/  BSYNC.RECONVERGENT B0 ;  /* 0x0000000000007941 */ /* 0x000fea0003800200 */
.L_x_977:
[--C-:B0-----:R-:W-:Y:S01]  /*7190*/  HADD2.F32 R19, -RZ, R45.reuse.H0_H0 ;  /* 0x2000002dff137230 */ /* 0x101fe20000004100 */
[----:B------:R-:W-:Y:S01]  /*71a0*/  ISETP.GE.U32.AND P0, PT, R27, UR8, PT ;  /* 0x000000081b007c0c */ /* 0x000fe2000bf06070 */
[----:B------:R-:W-:Y:S01]  /*71b0*/  HADD2.F32 R45, -RZ, R45.H1_H1 ;  /* 0x3000002dff2d7230 */ /* 0x000fe20000004100 */
[----:B------:R-:W-:Y:S01]  /*71c0*/  ISETP.GE.U32.AND P1, PT, R25, UR8, PT ;  /* 0x0000000819007c0c */ /* 0x000fe2000bf26070 */
[--C-:B------:R-:W-:Y:S02]  /*71d0*/  HADD2.F32 R21, -RZ, R44.reuse.H0_H0 ;  /* 0x2000002cff157230 */ /* 0x100fe40000004100 */
[----:B------:R-:W-:Y:S01]  /*71e0*/  FADD.FTZ R20, -R16, R19 ;  /* 0x0000001310147221 */ /* 0x000fe20000010100 */
[----:B------:R-:W-:Y:S01]  /*71f0*/  SHF.R.S32.HI R18, RZ, 0x1f, R27 ;  /* 0x0000001fff127819 */ /* 0x000fe2000001141b */
[----:B------:R-:W-:Y:S01]  /*7200*/  HADD2.F32 R44, -RZ, R44.H1_H1 ;  /* 0x3000002cff2c7230 */ /* 0x000fe20000004100 */
[----:B------:R-:W-:Y:S01]  /*7210*/  SHF.R.S32.HI R24, RZ, 0x1f, R25 ;  /* 0x0000001fff187819 */ /* 0x000fe20000011419 */
[-C--:B------:R-:W-:Y:S01]  /*7220*/  FMUL.FTZ R26, R20, R59.reuse ;  /* 0x0000003b141a7220 */ /* 0x080fe20000410000 */
[----:B------:R-:W-:Y:S01]  /*7230*/  FADD.FTZ R20, -R16, R45 ;  /* 0x0000002d10147221 */ /* 0x000fe20000010100 */
[----:B------:R-:W-:Y:S01]  /*7240*/  ISETP.GE.AND.EX P0, PT, R18, UR9, PT, P0 ;  /* 0x0000000912007c0c */ /* 0x000fe2000bf06300 */
[----:B------:R-:W-:Y:S01]  /*7250*/  HADD2.F32 R19, -RZ, R43.H0_H0 ;  /* 0x2000002bff137230 */ /* 0x000fe20000004100 */
[----:B------:R-:W-:Y:S01]  /*7260*/  ISETP.GE.AND.EX P1, PT, R24, UR9, PT, P1 ;  /* 0x0000000918007c0c */ /* 0x000fe2000bf26310 */
[----:B------:R-:W-:Y:S01]  /*7270*/  FFMA.FTZ R63, R22, R26, R23 ;  /* 0x0000001a163f7223 */ /* 0x000fe20000010017 */
[----:B------:R-:W-:Y:S01]  /*7280*/  FMUL.FTZ R46, R20, R59 ;  /* 0x0000003b142e7220 */ /* 0x000fe20000410000 */
        /* <DEDUP_REMOVED lines=19> */
.L_x_979:
        /* <DEDUP_REMOVED lines=9> */
[----:B------:R-:W-:Y:S01]  /*7450*/  FMUL.FTZ R26, R26, R59 ;  /* 0x0000003b1a1a7220 */ /* 0x000fe20000410000 */
[----:B------:R-:W1:Y:S01]  /*7460*/  LDCU.64 UR10, c[0x0][0x380] ;  /* 0x00007000ff0a77ac */ /* 0x000e620008000a00 */
[----:B0-----:R-:W-:Y:S01]  /*7470*/  IMAD R28, R18, UR4, RZ ;  /* 0x00000004121c7c24 */ /* 0x001fe2000f8e02ff */
[----:B------:R-:W-:-:S03]  /*7480*/  MOV R18, R64 ;  /* 0x0000004000127202 */ /* 0x000fc60000000f00 */
[C---:B------:R-:W-:Y:S02]  /*7490*/  IMAD R21, R27.reuse, UR5, R28 ;  /* 0x000000051b157c24 */ /* 0x040fe4000f8e021c */
[----:B------:R-:W-:-:S04]  /*74a0*/  IMAD.WIDE.U32 R18, R27, UR4, R18 ;  /* 0x000000041b127c25 */ /* 0x000fc8000f8e0012 */
[----:B------:R-:W-:Y:S01]  /*74b0*/  FMUL.FTZ R27, R20, R59 ;  /* 0x0000003b141b7220 */ /* 0x000fe20000410000 */
[----:B-1----:R-:W-:Y:S02]  /*74c0*/  LEA R20, P0, R18, UR10, 0x1 ;  /* 0x0000000a12147c11 */ /* 0x002fe4000f8008ff */
[----:B------:R-:W-:Y:S02]  /*74d0*/  IADD3 R21, PT, PT, R19, R21, RZ ;  /* 0x0000001513157210 */ /* 0x000fe40007ffe0ff */
[----:B------:R-:W-:Y:S02]  /*74e0*/  F2FP.F16.F32.PACK_AB R19, R26, R27 ;  /* 0x0000001b1a13723e */ /* 0x000fe400000000ff */
[----:B------:R-:W-:-:S05]  /*74f0*/  LEA.HI.X R21, R18, UR11, R21, 0x1, P0 ;  /* 0x0000000b12157c11 */ /* 0x000fca00080f0c15 */
[----:B------:R0:W-:Y:S02]  /*7500*/  STG.E desc[UR6][R20.64], R19 ;  /* 0x0000001314007986 */ /* 0x0001e4000c101906 */
.L_x_981:
[----:B------:R-:W-:Y:S05]  /*7510*/  BSYNC.RECONVERGENT B0 ;  /* 0x0000000000007941 */ /* 0x000fea0003800200 */
.L_x_980:
[-C--:B------:R-:W-:Y:S01]  /*7520*/  FMUL.FTZ R30, R30, R59.reuse ;  /* 0x0000003b1e1e7220 */ /* 0x080fe20000410000 */
[----:B------:R-:W-:Y:S01]  /*7530*/  FADD.FTZ R18, -R16, R43 ;  /* 0x0000002b10127221 */ /* 0x000fe20000010100 */
[--C-:B0-----:R-:W-:Y:S02]  /*7540*/  HADD2.F32 R19, -RZ, R42.reuse.H0_H0 ;  /* 0x2000002aff137230 */ /* 0x101fe40000004100 */
        /* <DEDUP_REMOVED lines=22> */
.L_x_982:
        /* <DEDUP_REMOVED lines=21> */
.L_x_984:
[----:B------:R-:W-:Y:S05]  /*7800*/  BSYNC.RECONVERGENT B0 ;  /* 0x0000000000007941 */ /* 0x000fea0003800200 */
.L_x_983:
[--C-:B0-----:R-:W-:Y:S01]  /*7810*/  HADD2.F32 R19, -RZ, R41.reuse.H0_H0 ;  /* 0x20000029ff137230 */ /* 0x101fe20000004100 */
[----:B------:R-:W-:Y:S01]  /*7820*/  ISETP.GE.U32.AND P0, PT, R29, UR8, PT ;  /* 0x000000081d007c0c */ /* 0x000fe2000bf06070 */
[----:B------:R-:W-:Y:S01]  /*7830*/  HADD2.F32 R41, -RZ, R41.H1_H1 ;  /* 0x30000029ff297230 */ /* 0x000fe20000004100 */
[----:B------:R-:W-:Y:S01]  /*7840*/  ISETP.GE.U32.AND P1, PT, R27, UR8, PT ;  /* 0x000000081b007c0c */ /* 0x000fe2000bf26070 */
[----:B------:R-:W-:Y:S02]  /*7850*/  HADD2.F32 R45, -RZ, R39.H0_H0 ;  /* 0x20000027ff2d7230 */ /* 0x000fe40000004100 */
[----:B------:R-:W-:Y:S01]  /*7860*/  FADD.FTZ R20, -R16, R19 ;  /* 0x0000001310147221 */ /* 0x000fe20000010100 */
[----:B------:R-:W-:Y:S01]  /*7870*/  SHF.R.S32.HI R18, RZ, 0x1f, R29 ;  /* 0x0000001fff127819 */ /* 0x000fe2000001141d */
[--C-:B------:R-:W-:Y:S01]  /*7880*/  HADD2.F32 R19, -RZ, R40.reuse.H0_H0 ;  /* 0x20000028ff137230 */ /* 0x100fe20000004100 */
[----:B------:R-:W-:Y:S01]  /*7890*/  SHF.R.S32.HI R24, RZ, 0x1f, R27 ;  /* 0x0000001fff187819 */ /* 0x000fe2000001141b */
[----:B------:R-:W-:Y:S01]  /*78a0*/  FMUL.FTZ R21, R20, R59 ;  /* 0x0000003b14157220 */ /* 0x000fe20000410000 */
[----:B------:R-:W-:Y:S01]  /*78b0*/  FADD.FTZ R20, -R16, R41 ;  /* 0x0000002910147221 */ /* 0x000fe20000010100 */
[----:B------:R-:W-:Y:S01]  /*78c0*/  ISETP.GE.AND.EX P0, PT, R18, UR9, PT, P0 ;  /* 0x0000000912007c0c */ /* 0x000fe2000bf06300 */
[----:B------:R-:W-:Y:S01]  /*78d0*/  HADD2.F32 R40, -RZ, R40.H1_H1 ;  /* 0x30000028ff287230 */ /* 0x000fe20000004100 */
        /* <DEDUP_REMOVED lines=22> */
.L_x_985:
        /* <DEDUP_REMOVED lines=21> */
.L_x_987:
[----:B------:R-:W-:Y:S05]  /*7b90*/  BSYNC.RECONVERGENT B0 ;  /* 0x0000000000007941 */ /* 0x000fea0003800200 */
.L_x_986:
[-C--:B------:R-:W-:Y:S01]  /*7ba0*/  FMUL.FTZ R28, R28, R59.reuse ;  /* 0x0000003b1c1c7220 */ /* 0x080fe20000410000 */
[----:B------:R-:W-:Y:S01]  /*7bb0*/  FADD.FTZ R18, -R16, R39 ;  /* 0x0000002710127221 */ /* 0x000fe20000010100 */
[--C-:B------:R-:W-:Y:S02]  /*7bc0*/  HADD2.F32 R19, -RZ, R38.reuse.H0_H0 ;  /* 0x20000026ff137230 */ /* 0x100fe40000004100 */
[----:B------:R-:W-:Y:S02]  /*7bd0*/  HADD2.F32 R38, -RZ, R38.H1_H1 ;  /* 0x30000026ff267230 */ /* 0x000fe40000004100 */
[----:B------:R-:W-:Y:S01]  /*7be0*/  FFMA.FTZ R41, R22, R28, R23 ;  /* 0x0000001c16297223 */ /* 0x000fe20000010017 */
        /* <DEDUP_REMOVED lines=20> */
.L_x_988:
[----:B------:R-:W-:Y:S01]  /*7d30*/  FFMA.FTZ R18, R22, R30, R23 ;  /* 0x0000001e16127223 */ /* 0x000fe20000010017 */
[----:B------:R-:W-:Y:S01]  /*7d40*/  BSSY.RECONVERGENT B0, `(.L_x_989) ;  /* 0x0000014000007945 */ /* 0x000fe20003800200 */
[--C-:B------:R-:W-:Y:S02]  /*7d50*/  HADD2.F32 R29, -RZ, R37.reuse.H0_H0 ;  /* 0x20000025ff1d7230 */ /* 0x100fe40000004100 */
[----:B0-----:R-:W-:Y:S01]  /*7d60*/  FFMA.FTZ R20, R56, R19, -R41 ;  /* 0x0000001338147223 */ /* 0x001fe20000010829 */
[----:B------:R-:W-:Y:S02]  /*7d70*/  HADD2.F32 R37, -RZ, R37.H1_H1 ;  /* 0x30000025ff257230 */ /* 0x000fe40000004100 */
        /* <DEDUP_REMOVED lines=16> */
.L_x_990:
[----:B------:R-:W-:Y:S05]  /*7e80*/  BSYNC.RECONVERGENT B0 ;  /* 0x0000000000007941 */ /* 0x000fea0003800200 */
.L_x_989:
[----:B------:R-:W-:Y:S02]  /*7e90*/  HADD2.F32 R43, -RZ, R7.H0_H0 ;  /* 0x20000007ff2b7230 */ /* 0x000fe40000004100 */
[C---:B------:R-:W-:Y:S01]  /*7ea0*/  FADD.FTZ R29, -R16.reuse, R29 ;  /* 0x0000001d101d7221 */ /* 0x040fe20000010100 */
[----:B------:R-:W-:Y:S02]  /*7eb0*/  HADD2.F32 R45, -RZ, R9.H0_H0 ;  /* 0x20000009ff2d7230 */ /* 0x000fe40000004100 */
[C---:B------:R-:W-:Y:S01]  /*7ec0*/  FADD.FTZ R27, -R16.reuse, R37 ;  /* 0x00000025101b7221 */ /* 0x040fe20000010100 */
[----:B------:R-:W-:Y:S02]  /*7ed0*/  HADD2.F32 R61, -RZ, R13.H0_H0 ;  /* 0x2000000dff3d7230 */ /* 0x000fe40000004100 */
[----:B------:R-:W-:Y:S01]  /*7ee0*/  FADD.FTZ R68, -R16, R43 ;  /* 0x0000002b10447221 */ /* 0x000fe20000010100 */
[----:B0-----:R-:W-:Y:S02]  /*7ef0*/  HADD2.F32 R21, -RZ, R33.H0_H0 ;  /* 0x20000021ff157230 */ /* 0x001fe40000004100 */
[----:B------:R-:W-:Y:S01]  /*7f00*/  FMUL.FTZ R27, R27, R59 ;  /* 0x0000003b1b1b7220 */ /* 0x000fe20000410000 */
[----:B------:R-:W-:-:S02]  /*7f10*/  HADD2.F32 R7, -RZ, R7.H1_H1 ;  /* 0x30000007ff077230 */ /* 0x000fc40000004100 */
[C---:B------:R-:W-:Y:S01]  /*7f20*/  FADD.FTZ R40, -R16.reuse, R61 ;  /* 0x0000003d10287221 */ /* 0x040fe20000010100 */
[----:B------:R-:W-:Y:S02]  /*7f30*/  HADD2.F32 R9, -RZ, R9.H1_H1 ;  /* 0x30000009ff097230 */ /* 0x000fe40000004100 */
[C---:B------:R-:W-:Y:S01]  /*7f40*/  FADD.FTZ R76, -R16.reuse, R21 ;  /* 0x00000015104c7221 */ /* 0x040fe20000010100 */
[----:B------:R-:W-:Y:S01]  /*7f50*/  HADD2.F32 R13, -RZ, R13.H1_H1 ;  /* 0x3000000dff0d7230 */ /* 0x000fe20000004100 */
[C---:B------:R-:W-:Y:S01]  /*7f60*/  IADD3 R21, PT, PT, R3.reuse, 0xa0, RZ ;  /* 0x000000a003157810 */ /* 0x040fe20007ffe0ff */
[----:B------:R-:W-:Y:S02]  /*7f70*/  HADD2.F32 R39, -RZ, R15.H0_H0 ;  /* 0x2000000fff277230 */ /* 0x000fe40000004100 */
[C---:B------:R-:W-:Y:S01]  /*7f80*/  FADD.FTZ R46, -R16.reuse, R9 ;  /* 0x00000009102e7221 */ /* 0x040fe20000010100 */
[----:B------:R-:W-:Y:S02]  /*7f90*/  HADD2.F32 R41, -RZ, R5.H0_H0 ;  /* 0x20000005ff297230 */ /* 0x000fe40000004100 */
[----:B------:R-:W-:Y:S01]  /*7fa0*/  FADD.FTZ R38, -R16, R13 ;  /* 0x0000000d10267221 */ /* 0x000fe20000010100 */
[----:B------:R-:W-:Y:S01]  /*7fb0*/  HADD2.F32 R47, -RZ, R11.H0_H0 ;  /* 0x2000000bff2f7230 */ /* 0x000fe20000004100 */
[C---:B------:R-:W-:Y:S01]  /*7fc0*/  IADD3 R13, PT, PT, R3.reuse, 0xc0, RZ ;  /* 0x000000c0030d7810 */ /* 0x040fe20007ffe0ff */
[----:B------:R-:W-:Y:S01]  /*7fd0*/  HADD2.F32 R15, -RZ, R15.H1_H1 ;  /* 0x3000000fff0f7230 */ /* 0x000fe20000004100 */
[----:B------:R-:W-:Y:S01]  /*7fe0*/  IADD3 R9, PT, PT, R3, 0xe0, RZ ;  /* 0x000000e003097810 */ /* 0x000fe20007ffe0ff */
[----:B------:R-:W-:Y:S01]  /*7ff0*/  HADD2.F32 R5, -RZ, R5.H1_H1 ;  /* 0x30000005ff057230 */ /* 0x000fe20000004100 */
[----:B------:R-:W-:Y:S01]  /*8000*/  ISETP.GE.U32.AND P0, PT, R21, UR8, PT ;  /* 0x0000000815007c0c */ /* 0x000fe2000bf06070 */
[----:B------:R-:W-:-:S02]  /*8010*/  HADD2.F32 R11, -RZ, R11.H1_H1 ;  /* 0x3000000bff0b7230 */ /* 0x000fc40000004100 */
[C---:B------:R-:W-:Y:S01]  /*8020*/  FADD.FTZ R70, -R16.reuse, R15 ;  /* 0x0000000f10467221 */ /* 0x040fe20000010100 */
[--C-:B------:R-:W-:Y:S02]  /*8030*/  HADD2.F32 R31, -RZ, R54.reuse.H0_H0 ;  /* 0x20000036ff1f7230 */ /* 0x100fe40000004100 */
[C---:B------:R-:W-:Y:S01]  /*8040*/  FADD.FTZ R26, -R16.reuse, R5 ;  /* 0x00000005101a7221 */ /* 0x040fe20000010100 */
[----:B------:R-:W-:Y:S02]  /*8050*/  HADD2.F32 R25, -RZ, R54.H1_H1 ;  /* 0x30000036ff197230 */ /* 0x000fe40000004100 */
[C---:B------:R-:W-:Y:S01]  /*8060*/  FADD.FTZ R54, -R16.reuse, R7 ;  /* 0x0000000710367221 */ /* 0x040fe20000010100 */
[--C-:B------:R-:W-:Y:S01]  /*8070*/  HADD2.F32 R19, -RZ, R35.reuse.H0_H0 ;  /* 0x20000023ff137230 */ /* 0x100fe20000004100 */
[----:B------:R-:W-:Y:S01]  /*8080*/  IADD3 R7, PT, PT, R3, 0x100, RZ ;  /* 0x0000010003077810 */ /* 0x000fe20007ffe0ff */
[----:B------:R-:W-:Y:S02]  /*8090*/  HADD2.F32 R35, -RZ, R35.H1_H1 ;  /* 0x30000023ff237230 */ /* 0x000fe40000004100 */
[----:B------:R-:W-:Y:S01]  /*80a0*/  FADD.FTZ R42, -R16, R11 ;  /* 0x0000000b102a7221 */ /* 0x000fe20000010100 */
[----:B------:R-:W-:-:S02]  /*80b0*/  HADD2.F32 R33, -RZ, R33.H1_H1 ;  /* 0x30000021ff217230 */ /* 0x000fc40000004100 */
[C---:B------:R-:W-:Y:S01]  /*80c0*/  FADD.FTZ R24, -R16.reuse, R31 ;  /* 0x0000001f10187221 */ /* 0x040fe20000010100 */
[--C-:B------:R-:W-:Y:S01]  /*80d0*/  HADD2.F32 R63, -RZ, R52.reuse.H0_H0 ;  /* 0x20000034ff3f7230 */ /* 0x100fe20000004100 */
[----:B------:R-:W-:Y:S01]  /*80e0*/  ISETP.GE.U32.AND P1, PT, R13, UR8, PT ;  /* 0x000000080d007c0c */ /* 0x000fe2000bf26070 */
[----:B------:R-:W-:Y:S01]  /*80f0*/  HADD2.F32 R69, -RZ, R52.H1_H1 ;  /* 0x30000034ff457230 */ /* 0x000fe20000004100 */
[----:B------:R-:W-:Y:S01]  /*8100*/  ISETP.GE.U32.AND P2, PT, R9, UR8, PT ;  /* 0x0000000809007c0c */ /* 0x000fe2000bf46070 */
[----:B------:R-:W-:Y:S01]  /*8110*/  FMUL.FTZ R31, R29, R59 ;  /* 0x0000003b1d1f7220 */ /* 0x000fe20000410000 */
[----:B------:R-:W-:Y:S01]  /*8120*/  ISETP.GE.U32.AND P3, PT, R7, UR8, PT ;  /* 0x0000000807007c0c */ /* 0x000fe2000bf66070 */
[C---:B------:R-:W-:Y:S01]  /*8130*/  FADD.FTZ R19, -R16.reuse, R19 ;  /* 0x0000001310137221 */ /* 0x040fe20000010100 */
[----:B------:R-:W-:Y:S01]  /*8140*/  SHF.R.S32.HI R18, RZ, 0x1f, R21 ;  /* 0x0000001fff127819 */ /* 0x000fe20000011415 */
[C---:B------:R-:W-:Y:S01]  /*8150*/  FADD.FTZ R20, -R16.reuse, R35 ;  /* 0x0000002310147221 */ /* 0x040fe20000010100 */
        /* <DEDUP_REMOVED lines=10> */
[----:B------:R-:W-:Y:S01]  /*8200*/  FADD.FTZ R16, -R16, R25 ;  /* 0x0000001910107221 */ /* 0x000fe20000010100 */
[--C-:B------:R-:W-:Y:S01]  /*8210*/  HADD2.F32 R29, -RZ, R36.reuse.H0_H0 ;  /* 0x20000024ff1d7230 */ /* 0x100fe20000004100 */
[----:B------:R-:W-:Y:S01]  /*8220*/  ISETP.GE.AND.EX P0, PT, R18, UR9, PT, P0 ;  /* 0x0000000912007c0c */ /* 0x000fe2000bf06300 */
[----:B------:R-:W-:Y:S01]  /*8230*/  HADD2.F32 R36, -RZ, R36.H1_H1 ;  /* 0x30000024ff247230 */ /* 0x000fe20000004100 */
[----:B------:R-:W-:Y:S01]  /*8240*/  ISETP.GE.AND.EX P1, PT, R15, UR9, PT, P1 ;  /* 0x000000090f007c0c */ /* 0x000fe2000bf26310 */
[----:B------:R-:W-:Y:S01]  /*8250*/  FFMA.FTZ R25, R22, R31, R23 ;  /* 0x0000001f16197223 */ /* 0x000fe20000010017 */
[----:B------:R-:W-:-:S02]  /*8260*/  ISETP.GE.AND.EX P2, PT, R11, UR9, PT, P2 ;  /* 0x000000090b007c0c */ /* 0x000fc4000bf46320 */
[----:B------:R-:W-:Y:S01]  /*8270*/  ISETP.GE.AND.EX P3, PT, R5, UR9, PT, P3 ;  /* 0x0000000905007c0c */ /* 0x000fe2000bf66330 */
[----:B------:R-:W-:-:S12]  /*8280*/  BRA.U !UP0, `(.L_x_991) ;  /* 0x0000000108487547 */ /* 0x000fd8000b800000 */
        /* <DEDUP_REMOVED lines=11> */
[----:B------:R-:W-:Y:S01]  /*8340*/  FMUL.FTZ R29, R29, R37 ;  /* 0x000000251d1d7220 */ /* 0x000fe20000410000 */
[----:B-1----:R-:W-:Y:S01]  /*8350*/  FADD.FTZ R35, -R41, 1 ;  /* 0x3f80000029237421 */ /* 0x002fe20000010100 */
[----:B------:R-:W-:Y:S01]  /*8360*/  FMUL.FTZ R45, R36, R41 ;  /* 0x00000029242d7220 */ /* 0x000fe20000410000 */
[----:B------:R-:W-:Y:S02]  /*8370*/  FFMA.FTZ R36, R31, R43, 1 ;  /* 0x3f8000001f247423 */ /* 0x000fe4000001002b */
[----:B------:R-:W-:Y:S02]  /*8380*/  FFMA.FTZ R35, R33, R35, 1 ;  /* 0x3f80000021237423 */ /* 0x000fe40000010023 */
[----:B------:R-:W-:Y:S02]  /*8390*/  FMUL.FTZ R29, R29, R36 ;  /* 0x000000241d1d7220 */ /* 0x000fe40000410000 */
[----:B------:R-:W-:-:S07]  /*83a0*/  FMUL.FTZ R36, R45, R35 ;  /* 0x000000232d247220 */ /* 0x000fce0000410000 */
.L_x_991:
        /* <DEDUP_REMOVED lines=9> */
[----:B------:R-:W1:Y:S01]  /*8440*/  LDCU.64 UR10, c[0x0][0x380] ;  /* 0x00007000ff0a77ac */ /* 0x000e620008000a00 */
[----:B0-----:R-:W-:Y:S01]  /*8450*/  IMAD R36, R18, UR4, RZ ;  /* 0x0000000412247c24 */ /* 0x001fe2000f8e02ff */
[----:B------:R-:W-:-:S05]  /*8460*/  MOV R18, R64 ;  /* 0x0000004000127202 */ /* 0x000fca0000000f00 */
        /* <DEDUP_REMOVED lines=9> */
.L_x_993:
[----:B------:R-:W-:Y:S05]  /*8500*/  BSYNC.RECONVERGENT B0 ;  /* 0x0000000000007941 */ /* 0x000fea0003800200 */
.L_x_992:
[--C-:B------:R-:W-:Y:S02]  /*8510*/  HADD2.F32 R19, -RZ, R34.reuse.H0_H0 ;  /* 0x20000022ff137230 */ /* 0x100fe40000004100 */
[C-C-:B------:R-:W-:Y:S01]  /*8520*/  FFMA.FTZ R33, R22.reuse, R27, R23.reuse ;  /* 0x0000001b16217223 */ /* 0x140fe20000010017 */
[----:B------:R-:W-:Y:S01]  /*8530*/  FFMA.FTZ R35, R22, R25, R23 ;  /* 0x0000001916237223 */ /* 0x000fe20000010017 */
        /* <DEDUP_REMOVED lines=20> */
.L_x_994:
[----:B------:R-:W-:Y:S01]  /*8680*/  BSSY.RECONVERGENT B0, `(.L_x_995) ;  /* 0x0000013000007945 */ /* 0x000fe20003800200 */
[----:B0-----:R-:W-:Y:S01]  /*8690*/  FFMA.FTZ R20, R56, R19, -R33 ;  /* 0x0000001338147223 */ /* 0x001fe20000010821 */
        /* <DEDUP_REMOVED lines=17> */
.L_x_996:
[----:B------:R-:W-:Y:S05]  /*87b0*/  BSYNC.RECONVERGENT B0 ;  /* 0x0000000000007941 */ /* 0x000fea0003800200 */
.L_x_995:
        /* <DEDUP_REMOVED lines=23> */
.L_x_997:
        /* <DEDUP_REMOVED lines=21> */
.L_x_999:
[----:B------:R-:W-:Y:S05]  /*8a80*/  BSYNC.RECONVERGENT B0 ;  /* 0x0000000000007941 */ /* 0x000fea0003800200 */
.L_x_998:
        /* <DEDUP_REMOVED lines=23> */
.L_x_1000:
[----:B------:R-:W-:Y:S01]  /*8c00*/  BSSY.RECONVERGENT B0, `(.L_x_1001) ;  /* 0x0000012000007945 */ /* 0x000fe20003800200 */
[----:B------:R-:W-:Y:S01]  /*8c10*/  FFMA.FTZ R18, R56, R9, -R25 ;  /* 0x0000000938127223 */ /* 0x000fe20000010819 */
[----:B------:R-:W-:Y:S02]  /*8c20*/  FFMA.FTZ R36, R17, R4, -R36 ;  /* 0x0000000411247223 */ /* 0x000fe40000010824 */
[----:B------:R-:W-:Y:S05]  /*8c30*/  @P3 BRA `(.L_x_1002) ;  /* 0x0000000000383947 */ /* 0x000fea0003800000 */
[----:B------:R-:W0:Y:S01]  /*8c40*/  LDCU.64 UR4, c[0x0][0x3f8] ;  /* 0x00007f00ff0477ac */ /* 0x000e220008000a00 */
[----:B------:R-:W-:Y:S01]  /*8c50*/  MOV R4, R64 ;  /* 0x0000004000047202 */ /* 0x000fe20000000f00 */
[----:B------:R-:W1:Y:S01]  /*8c60*/  LDCU.64 UR10, c[0x0][0x380] ;  /* 0x00007000ff0a77ac */ /* 0x000e620008000a00 */
[----:B0-----:R-:W-:Y:S01]  /*8c70*/  IMAD R20, R5, UR4, RZ ;  /* 0x0000000405147c24 */ /* 0x001fe2000f8e02ff */
[----:B------:R-:W-:-:S03]  /*8c80*/  MOV R5, R67 ;  /* 0x0000004300057202 */ /* 0x000fc60000000f00 */
[C---:B------:R-:W-:Y:S02]  /*8c90*/  IMAD R9, R7.reuse, UR5, R20 ;  /* 0x0000000507097c24 */ /* 0x040fe4000f8e0214 */
[----:B------:R-:W-:Y:S01]  /*8ca0*/  FMUL.FTZ R20, R18, R59 ;  /* 0x0000003b12147220 */ /* 0x000fe20000410000 */
[----:B------:R-:W-:-:S04]  /*8cb0*/  IMAD.WIDE.U32 R4, R7, UR4, R4 ;  /* 0x0000000407047c25 */ /* 0x000fc8000f8e0004 */
[----:B------:R-:W-:Y:S01]  /*8cc0*/  FMUL.FTZ R7, R36, R59 ;  /* 0x0000003b24077220 */ /* 0x000fe20000410000 */
[C---:B-1----:R-:W-:Y:S02]  /*8cd0*/  LEA R18, P0, R4.reuse, UR10, 0x1 ;  /* 0x0000000a04127c11 */ /* 0x042fe4000f8008ff */
[----:B------:R-:W-:Y:S02]  /*8ce0*/  IADD3 R9, PT, PT, R5, R9, RZ ;  /* 0x0000000905097210 */ /* 0x000fe40007ffe0ff */
[----:B------:R-:W-:Y:S02]  /*8cf0*/  F2FP.F16.F32.PACK_AB R7, R7, R20 ;  /* 0x000000140707723e */ /* 0x000fe400000000ff */
[----:B------:R-:W-:-:S05]  /*8d00*/  LEA.HI.X R19, R4, UR11, R9, 0x1, P0 ;  /* 0x0000000b04137c11 */ /* 0x000fca00080f0c09 */
[----:B------:R0:W-:Y:S02]  /*8d10*/  STG.E desc[UR6][R18.64], R7 ;  /* 0x0000000712007986 */ /* 0x0001e4000c101906 */
.L_x_1002:
[----:B------:R-:W-:Y:S05]  /*8d20*/  BSYNC.RECONVERGENT B0 ;  /* 0x0000000000007941 */ /* 0x000fea0003800200 */
.L_x_1001:
[--C-:B------:R-:W-:Y:S02]  /*8d30*/  HADD2.F32 R5, -RZ, R6.reuse.H0_H0 ;  /* 0x20000006ff057230 */ /* 0x100fe40000004100 */
[-C--:B------:R-:W-:Y:S01]  /*8d40*/  FMUL.FTZ R60, R60, R59.reuse ;  /* 0x0000003b3c3c7220 */ /* 0x080fe20000410000 */
[----:B------:R-:W-:Y:S02]  /*8d50*/  HADD2.F32 R6, -RZ, R6.H1_H1 ;  /* 0x30000006ff067230 */ /* 0x000fe40000004100 */
[-C--:B------:R-:W-:Y:S01]  /*8d60*/  FMUL.FTZ R68, R68, R59.reuse ;  /* 0x0000003b44447220 */ /* 0x080fe20000410000 */
[-C--:B------:R-:W-:Y:S01]  /*8d70*/  FMUL.FTZ R54, R54, R59.reuse ;  /* 0x0000003b36367220 */ /* 0x080fe20000410000 */
[-C--:B------:R-:W-:Y:S01]  /*8d80*/  FMUL.FTZ R52, R52, R59.reuse ;  /* 0x0000003b34347220 */ /* 0x080fe20000410000 */
[-C--:B------:R-:W-:Y:S01]  /*8d90*/  FMUL.FTZ R46, R46, R59.reuse ;  /* 0x0000003b2e2e7220 */ /* 0x080fe20000410000 */
[-C--:B0-----:R-:W-:Y:S01]  /*8da0*/  FMUL.FTZ R18, R44, R59.reuse ;  /* 0x0000003b2c127220 */ /* 0x081fe20000410000 */
        /* <DEDUP_REMOVED lines=27> */
.L_x_1003:
        /* <DEDUP_REMOVED lines=14> */
[C---:B------:R-:W-:Y:S01]  /*9040*/  IADD3 R15, PT, PT, R3.reuse, 0x1a0, RZ ;  /* 0x000001a0030f7810 */ /* 0x040fe20007ffe0ff */
        /* <DEDUP_REMOVED lines=43> */
.L_x_1005:
[----:B------:R-:W-:Y:S05]  /*9300*/  BSYNC.RECONVERGENT B0 ;  /* 0x0000000000007941 */ /* 0x000fea0003800200 */
.L_x_1004:
        /* <DEDUP_REMOVED lines=21> */
.L_x_1006:
        /* <DEDUP_REMOVED lines=18> */
.L_x_1008:
[----:B------:R-:W-:Y:S05]  /*9580*/  BSYNC.RECONVERGENT B0 ;  /* 0x0000000000007941 */ /* 0x000fea0003800200 */
.L_x_1007:
        /* <DEDUP_REMOVED lines=21> */
.L_x_1009:
        /* <DEDUP_REMOVED lines=18> */
.L_x_1011:
[----:B------:R-:W-:Y:S05]  /*9800*/  BSYNC.RECONVERGENT B0 ;  /* 0x0000000000007941 */ /* 0x000fea0003800200 */
.L_x_1010:
        /* <DEDUP_REMOVED lines=21> */
.L_x_1012:
        /* <DEDUP_REMOVED lines=18> */
.L_x_1014:
[----:B------:R-:W-:Y:S05]  /*9a80*/  BSYNC.RECONVERGENT B0 ;  /* 0x0000000000007941 */ /* 0x000fea0003800200 */
.L_x_1013:
        /* <DEDUP_REMOVED lines=21> */
.L_x_1015:
        /* <DEDUP_REMOVED lines=18> */
.L_x_1017:
[----:B------:R-:W-:Y:S05]  /*9d00*/  BSYNC.RECONVERGENT B0 ;  /* 0x0000000000007941 */ /* 0x000fea0003800200 */
.L_x_1016:
        /* <DEDUP_REMOVED lines=21> */
.L_x_1018:
        /* <DEDUP_REMOVED lines=18> */
.L_x_1020:
[----:B------:R-:W-:Y:S05]  /*9f80*/  BSYNC.RECONVERGENT B0 ;  /* 0x0000000000007941 */ /* 0x000fea0003800200 */
.L_x_1019:
[--C-:B-1----:R-:W-:Y:S01]  /*9f90*/  HADD2.F32 R4, -RZ, R53.reuse.H0_H0 ;  /* 0x20000035ff047230 */ /* 0x102fe20000004100 */
[----:B------:R-:W-:Y:S01]  /*9fa0*/  SHF.R.S32.HI R12, RZ, 0x1f, R3 ;  /* 0x0000001fff0c7819 */ /* 0x000fe20000011403 */
        /* <DEDUP_REMOVED lines=20> */
.L_x_1021:
        /* <DEDUP_REMOVED lines=8> */
[----:B------:R-:W-:Y:S01]  /*a170*/  MOV R65, R67 ;  /* 0x0000004300417202 */ /* 0x000fe20000000f00 */
[----:B------:R-:W1:Y:S01]  /*a180*/  LDCU.64 UR8, c[0x0][0x380] ;  /* 0x00007000ff0877ac */ /* 0x000e620008000a00 */
[----:B0-----:R-:W-:Y:S02]  /*a190*/  IMAD R12, R12, UR4, RZ ;  /* 0x000000040c0c7c24 */ /* 0x001fe4000f8e02ff */
[----:B------:R-:W-:-:S04]  /*a1a0*/  IMAD.WIDE.U32 R64, R3, UR4, R64 ;  /* 0x0000000403407c25 */ /* 0x000fc8000f8e0040 */
[----:B------:R-:W-:Y:S01]  /*a1b0*/  IMAD R3, R3, UR5, R12 ;  /* 0x0000000503037c24 */ /* 0x000fe2000f8e020c */
[----:B-1----:R-:W-:-:S04]  /*a1c0*/  LEA R4, P0, R64, UR8, 0x1 ;  /* 0x0000000840047c11 */ /* 0x002fc8000f8008ff */
[----:B------:R-:W-:-:S04]  /*a1d0*/  IADD3 R3, PT, PT, R65, R3, RZ ;  /* 0x0000000341037210 */ /* 0x000fc80007ffe0ff */
[----:B------:R-:W-:Y:S02]  /*a1e0*/  LEA.HI.X R5, R64, UR9, R3, 0x1, P0 ;  /* 0x0000000940057c11 */ /* 0x000fe400080f0c03 */
[----:B------:R-:W-:-:S05]  /*a1f0*/  F2FP.F16.F32.PACK_AB R3, R59, R6 ;  /* 0x000000063b03723e */ /* 0x000fca00000000ff */
[----:B------:R0:W-:Y:S02]  /*a200*/  STG.E desc[UR6][R4.64], R3 ;  /* 0x0000000304007986 */ /* 0x0001e4000c101906 */
.L_x_1023:
[----:B------:R-:W-:Y:S05]  /*a210*/  BSYNC.RECONVERGENT B0 ;  /* 0x0000000000007941 */ /* 0x000fea0003800200 */
.L_x_1022:
[----:B------:R-:W1:Y:S01]  /*a220*/  LDCU UR4, c[0x0][0x410] ;  /* 0x00008200ff0477ac */ /* 0x000e620008000800 */
[----:B------:R-:W-:Y:S02]  /*a230*/  IADD3 R51, PT, PT, R62, R51, RZ ;  /* 0x000000333e337210 */ /* 0x000fe40007ffe0ff */
[----:B------:R-:W-:Y:S01]  /*a240*/  IADD3 R48, PT, PT, R48, 0x1, RZ ;  /* 0x0000000130307810 */ /* 0x000fe20007ffe0ff */
[----:B------:R-:W1:Y:S02]  /*a250*/  LDCU UR5, c[0x0][0x3e0] ;  /* 0x00007c00ff0577ac */ /* 0x000e640008000800 */
[----:B-1----:R-:W-:-:S06]  /*a260*/  UIMAD UR4, UR4, UR5, URZ ;  /* 0x00000005040472a4 */ /* 0x002fcc000f8e02ff */
[----:B------:R-:W-:-:S13]  /*a270*/  ISETP.GE.AND P0, PT, R51, UR4, PT ;  /* 0x0000000433007c0c */ /* 0x000fda000bf06270 */
[----:B------:R-:W-:Y:S05]  /*a280*/  @!P0 BRA `(.L_x_1024) ;  /* 0xffffff5c00b48947 */ /* 0x000fea000383ffff */
.L_x_957:
[----:B------:R-:W1:Y:S01]  /*a290*/  S2R R9, SR_TID.X ;  /* 0x0000000000097919 */ /* 0x000e620000002100 */
[----:B0-----:R-:W0:Y:S01]  /*a2a0*/  LDC R4, c[0x0][0x370] ;  /* 0x0000dc00ff047b82 */ /* 0x001e220000000800 */
[----:B------:R-:W-:Y:S07]  /*a2b0*/  BSSY.RECONVERGENT B0, `(.L_x_1025) ;  /* 0x000000e000007945 */ /* 0x000fee0003800200 */
[----:B------:R-:W2:Y:S08]  /*a2c0*/  LDC R7, c[0x0][0x374] ;  /* 0x0000dd00ff077b82 */ /* 0x000eb00000000800 */
[----:B------:R-:W3:Y:S01]  /*a2d0*/  LDC.64 R2, c[0x0][0x3c8] ;  /* 0x0000f200ff027b82 */ /* 0x000ee20000000a00 */
[----:B0-----:R-:W-:-:S02]  /*a2e0*/  ISETP.NE.AND P0, PT, R4, 0x1, PT ;  /* 0x000000010400780c */ /* 0x001fc40003f05270 */
[----:B-1----:R-:W-:Y:S02]  /*a2f0*/  ISETP.NE.AND P1, PT, R9, RZ, PT ;  /* 0x000000ff0900720c */ /* 0x002fe40003f25270 */
[----:B--2---:R-:W-:-:S04]  /*a300*/  SHF.L.U32 R0, R7, 0x1, RZ ;  /* 0x0000000107007819 */ /* 0x004fc800000006ff */
[----:B------:R-:W-:-:S05]  /*a310*/  SEL R5, R0, RZ, P0 ;  /* 0x000000ff00057207 */ /* 0x000fca0000000000 */
[----:B---3--:R-:W-:Y:S02]  /*a320*/  IMAD.WIDE.U32 R2, R5, 0x4, R2 ;  /* 0x0000000405027825 */ /* 0x008fe400078e0002 */
[----:B------:R-:W-:Y:S05]  /*a330*/  @P1 BRA `(.L_x_1026) ;  /* 0x0000000000141947 */ /* 0x000fea0003800000 */
[----:B------:R-:W-:Y:S01]  /*a340*/  HFMA2 R5, -RZ, RZ, 0, 5.9604644775390625e-08 ;  /* 0x00000001ff057431 */ /* 0x000fe200000001ff */
[----:B------:R-:W-:Y:S06]  /*a350*/  MEMBAR.ALL.GPU ;  /* 0x0000000000007992 */ /* 0x000fec000000a000 */
[----:B------:R-:W-:-:S00]  /*a360*/  ERRBAR ;  /* 0x00000000000079ab */ /* 0x000fc00000000000 */
[----:B------:R-:W-:Y:S06]  /*a370*/  CGAERRBAR ;  /* 0x00000000000075ab */ /* 0x000fec0000000000 */
[----:B------:R0:W-:Y:S02]  /*a380*/  REDG.E.ADD.S32.STRONG.GPU desc[UR6][R2.64], R5 ;  /* 0x000000050200798e */ /* 0x0001e4000c12e306 */
.L_x_1026:
[----:B------:R-:W-:Y:S05]  /*a390*/  BSYNC.RECONVERGENT B0 ;  /* 0x0000000000007941 */ /* 0x000fea0003800200 */
.L_x_1025:
        /* <DEDUP_REMOVED lines=11> */
.L_x_1028:
[----:B------:R-:W2:Y:S04]  /*a450*/  LDG.E.STRONG.GPU R5, desc[UR6][R2.64] ;  /* 0x0000000602057981 */ /* 0x000ea8000c1ef900 */
[----:B--2---:R-:W-:Y:S01]  /*a460*/  CCTL.IVALL ;  /* 0x00000000ff00798f */ /* 0x004fe20002000000 */
[----:B------:R-:W-:Y:S05]  /*a470*/  YIELD ;  /* 0x0000000000007946 */ /* 0x000fea0003800000 */
[----:B------:R-:W-:-:S13]  /*a480*/  ISETP.NE.AND P0, PT, R5, R0, PT ;  /* 0x000000000500720c */ /* 0x000fda0003f05270 */
[----:B------:R-:W-:Y:S05]  /*a490*/  @P0 BRA `(.L_x_1028) ;  /* 0xfffffffc00ec0947 */ /* 0x000fea000383ffff */
.L_x_1027:
        /* <DEDUP_REMOVED lines=74> */
.L_x_1031:
        /* <DEDUP_REMOVED lines=31> */
.L_x_1030:
[----:B------:R-:W-:Y:S05]  /*ab30*/  BSYNC.RECONVERGENT B0 ;  /* 0x0000000000007941 */ /* 0x000fea0003800200 */
.L_x_1029:
[----:B------:R-:W-:Y:S05]  /*ab40*/  @!P0 EXIT ;  /* 0x000000000000894d */ /* 0x000fea0003800000 */
[C---:B------:R-:W-:Y:S01]  /*ab50*/  SHF.L.U64.HI R11, R10.reuse, 0x2, R11 ;  /* 0x000000020a0b7819 */ /* 0x040fe2000001020b */
[----:B------:R-:W1:Y:S01]  /*ab60*/  LDCU.64 UR4, c[0x0][0x3d8] ;  /* 0x00007b00ff0477ac */ /* 0x000e620008000a00 */
[----:B0-----:R-:W-:Y:S02]  /*ab70*/  SHF.L.U32 R19, R10, 0x2, RZ ;  /* 0x000000020a137819 */ /* 0x001fe400000006ff */
[C---:B------:R-:W-:Y:S01]  /*ab80*/  SHF.L.U64.HI R21, R28.reuse, 0x2, R35 ;  /* 0x000000021c157819 */ /* 0x040fe20000010223 */
[----:B------:R-:W0:Y:S01]  /*ab90*/  LDCU.64 UR8, c[0x0][0x388] ;  /* 0x00007100ff0877ac */ /* 0x000e220008000a00 */
[----:B------:R-:W-:Y:S02]  /*aba0*/  SHF.L.U32 R23, R28, 0x2, RZ ;  /* 0x000000021c177819 */ /* 0x000fe400000006ff */
[C---:B------:R-:W-:Y:S01]  /*abb0*/  SHF.L.U64.HI R15, R0.reuse, 0x2, R3 ;  /* 0x00000002000f7819 */ /* 0x040fe20000010203 */
[----:B------:R-:W2:Y:S01]  /*abc0*/  LDCU.64 UR10, c[0x0][0x390] ;  /* 0x00007200ff0a77ac */ /* 0x000ea20008000a00 */
[----:B------:R-:W-:-:S07]  /*abd0*/  SHF.L.U32 R17, R0, 0x2, RZ ;  /* 0x0000000200117819 */ /* 0x000fce00000006ff */
.L_x_1032:
[C---:B------:R-:W-:Y:S02]  /*abe0*/  SHF.L.U32 R20, R2.reuse, 0x2, RZ ;  /* 0x0000000202147819 */ /* 0x040fe400000006ff */
[----:B------:R-:W-:Y:S02]  /*abf0*/  SHF.L.U64.HI R22, R2, 0x2, R5 ;  /* 0x0000000202167819 */ /* 0x000fe40000010205 */
[----:B-1----:R-:W-:-:S04]  /*ac00*/  IADD3 R4, P0, PT, R20, UR4, RZ ;  /* 0x0000000414047c10 */ /* 0x002fc8000ff1e0ff */
[----:B------:R-:W-:Y:S02]  /*ac10*/  IADD3.X R5, PT, PT, R22, UR5, RZ, P0, !PT ;  /* 0x0000000516057c10 */ /* 0x000fe400087fe4ff */
[C---:B------:R-:W-:Y:S02]  /*ac20*/  IADD3 R6, P0, PT, R4.reuse, R17, RZ ;  /* 0x0000001104067210 */ /* 0x040fe40007f1e0ff */
[C---:B---3--:R-:W-:Y:S02]  /*ac30*/  IADD3 R24, P2, PT, R4.reuse, R23, RZ ;  /* 0x0000001704187210 */ /* 0x048fe40007f5e0ff */
[C---:B------:R-:W-:Y:S02]  /*ac40*/  IADD3.X R7, PT, PT, R5.reuse, R15, RZ, P0, !PT ;  /* 0x0000000f05077210 */ /* 0x040fe400007fe4ff */
[----:B------:R-:W-:Y:S02]  /*ac50*/  IADD3 R12, P1, PT, R4, R19, RZ ;  /* 0x00000013040c7210 */ /* 0x000fe40007f3e0ff */
[C---:B------:R-:W-:Y:S01]  /*ac60*/  IADD3.X R25, PT, PT, R5.reuse, R21, RZ, P2, !PT ;  /* 0x0000001505197210 */ /* 0x040fe200017fe4ff */
[----:B------:R-:W3:Y:S01]  /*ac70*/  LDG.E R4, desc[UR6][R4.64] ;  /* 0x0000000604047981 */ /* 0x000ee2000c1e1900 */
[----:B------:R-:W-:-:S03]  /*ac80*/  IADD3.X R13, PT, PT, R5, R11, RZ, P1, !PT ;  /* 0x0000000b050d7210 */ /* 0x000fc60000ffe4ff */
[----:B------:R-:W3:Y:S04]  /*ac90*/  LDG.E R7, desc[UR6][R6.64] ;  /* 0x0000000606077981 */ /* 0x000ee8000c1e1900 */
[----:B------:R-:W4:Y:S04]  /*aca0*/  LDG.E R12, desc[UR6][R12.64] ;  /* 0x000000060c0c7981 */ /* 0x000f28000c1e1900 */
[----:B------:R-:W4:Y:S01]  /*acb0*/  LDG.E R25, desc[UR6][R24.64] ;  /* 0x0000000618197981 */ /* 0x000f22000c1e1900 */
[----:B------:R-:W-:Y:S02]  /*acc0*/  LOP3.LUT R8, R20, 0xfffffffc, RZ, 0xc0, !PT ;  /* 0xfffffffc14087812 */ /* 0x000fe400078ec0ff */
[----:B------:R-:W-:-:S02]  /*acd0*/  LOP3.LUT R9, R22, 0x1, RZ, 0xc0, !PT ;  /* 0x0000000116097812 */ /* 0x000fc400078ec0ff */
[----:B0-----:R-:W-:-:S04]  /*ace0*/  IADD3 R26, P0, PT, R8, UR8, RZ ;  /* 0x00000008081a7c10 */ /* 0x001fc8000ff1e0ff */
[C---:B------:R-:W-:Y:S02]  /*acf0*/  IADD3.X R27, PT, PT, R9.reuse, UR9, RZ, P0, !PT ;  /* 0x00000009091b7c10 */ /* 0x040fe400087fe4ff */
[C---:B--2---:R-:W-:Y:S02]  /*ad00*/  IADD3 R28, P0, PT, R8.reuse, UR10, RZ ;  /* 0x0000000a081c7c10 */ /* 0x044fe4000ff1e0ff */
[----:B------:R-:W-:Y:S02]  /*ad10*/  IADD3 R8, P1, PT, R8, UR4, RZ ;  /* 0x0000000408087c10 */ /* 0x000fe4000ff3e0ff */
[----:B------:R-:W-:Y:S02]  /*ad20*/  IADD3.X R29, PT, PT, R9, UR11, RZ, P0, !PT ;  /* 0x0000000b091d7c10 */ /* 0x000fe400087fe4ff */
[----:B---3--:R-:W-:Y:S02]  /*ad30*/  F2FP.BF16.F32.PACK_AB R31, R7, R4 ;  /* 0x00000004071f723e */ /* 0x008fe400000010ff */
[----:B------:R-:W-:-:S04]  /*ad40*/  LOP3.LUT R4, R22, 0x3, RZ, 0xc0, !PT ;  /* 0x0000000316047812 */ /* 0x000fc800078ec0ff */
[----:B------:R-:W-:Y:S02]  /*ad50*/  IADD3.X R9, PT, PT, R4, UR5, RZ, P1, !PT ;  /* 0x0000000504097c10 */ /* 0x000fe40008ffe4ff */
[----:B----4-:R-:W-:Y:S02]  /*ad60*/  F2FP.BF16.F32.PACK_AB R33, R25, R12 ;  /* 0x0000000c1921723e */ /* 0x010fe400000010ff */
        /* <DEDUP_REMOVED lines=54> */
[----:B------:R-:W-:Y:S02]  /*b0d0*/  ISETP.GT.AND.EX P0, PT, R3, RZ, PT, P0 ;  /* 0x000000ff0300720c */ /* 0x000fe40003f04300 */
[----:B----4-:R-:W-:Y:S02]  /*b0e0*/  F2FP.BF16.F32.PACK_AB R13, R13, R8 ;  /* 0x000000080d0d723e */ /* 0x010fe400000010ff */
[----:B-----5:R-:W-:-:S03]  /*b0f0*/  F2FP.BF16.F32.PACK_AB R7, R5, R6 ;  /* 0x000000060507723e */ /* 0x020fc600000010ff */
[----:B------:R3:W-:Y:S04]  /*b100*/  STG.E desc[UR6][R26.64], R13 ;  /* 0x0000000d1a007986 */ /* 0x0007e8000c101906 */
[----:B------:R3:W-:Y:S01]  /*b110*/  STG.E desc[UR6][R28.64], R7 ;  /* 0x000000071c007986 */ /* 0x0007e2000c101906 */
[----:B------:R-:W-:Y:S01]  /*b120*/  HFMA2 R5, -RZ, RZ, 0, 0 ;  /* 0x00000000ff057431 */ /* 0x000fe200000001ff */
[----:B------:R-:W-:Y:S06]  /*b130*/  @P0 BRA `(.L_x_1032) ;  /* 0xfffffff800a80947 */ /* 0x000fec000383ffff */
[----:B------:R-:W-:Y:S05]  /*b140*/  EXIT ;  /* 0x000000000000794d */ /* 0x000fea0003800000 */
.L_x_1033:
        /* <DEDUP_REMOVED lines=11> */
.L_x_3426:


//--------------------- .text._Z35group_norm_nhwc_bwd_one_pass_kernelI11Fp16IOFp16WLi64ELi24ELi384EEv26Group_norm_nhwc_bwd_params --------------------------
	.section	.text._Z35group_norm_nhwc_bwd_one_pass_kernelI11Fp16IOFp16WLi64ELi24ELi384EEv26Group_norm_nhwc_bwd_params,"ax",@progbits
	.align	128
        .global         _Z35group_norm_nhwc_bwd_one_pass_kernelI11Fp16IOFp16WLi64ELi24ELi384EEv26Group_norm_nhwc_bwd_params
        .type           _Z35group_norm_nhwc_bwd_one_pass_kernelI11Fp16IOFp16WLi64ELi24ELi384EEv26Group_norm_nhwc_bwd_params,@function
        .size           _Z35group_norm_nhwc_bwd_one_pass_kernelI11Fp16IOFp16WLi64ELi24ELi384EEv26Group_norm_nhwc_bwd_params,(.L_x_3427 - _Z35group_norm_nhwc_bwd_one_pass_kernelI11Fp16IOFp16WLi64ELi24ELi384EEv26Group_norm_nhwc_bwd_params)
        .other          _Z35group_norm_nhwc_bwd_one_pass_kernelI11Fp16IOFp16WLi64ELi24ELi384EEv26Group_norm_nhwc_bwd_params,@"STO_CUDA_ENTRY STV_DEFAULT"
_Z35group_norm_nhwc_bwd_one_pass_kernelI11Fp16IOFp16WLi64ELi24ELi384EEv26Group_norm_nhwc_bwd_params:
.text._Z35group_norm_nhwc_bwd_one_pass_kernelI11Fp16IOFp16WLi64ELi24ELi384EEv26Group_norm_nhwc_bwd_params:
        /* <DEDUP_REMOVED lines=37> */
.L_x_1059:
        /* <DEDUP_REMOVED lines=110> */
[----:B---3--:R-:W-:Y:S02]  /*0930*/  @P2 HADD2.F32 R23, -RZ, R2.H0_H0 ;  /* 0x20000002ff172230 */ /* 0x008fe40000004100 */
[----:B----4-:R-:W-:Y:S02]  /*0940*/  HADD2.F32 R2, -RZ, R4.H0_H0 ;  /* 0x20000004ff027230 */ /* 0x010fe40000004100 */
[----:B------:R-:W-:Y:S02]  /*0950*/  @P2 HADD2.F32 R25, -RZ, R13.H0_H0 ;  /* 0x2000000dff192230 */ /* 0x000fe40000004100 */
[----:B------:R-:W-:Y:S01]  /*0960*/  HADD2.F32 R4, -RZ, R12.H0_H0 ;  /* 0x2000000cff047230 */ /* 0x000fe20000004100 */
        /* <DEDUP_REMOVED lines=38> */
.L_x_1035:
        /* <DEDUP_REMOVED lines=72> */
.L_x_1036:
        /* <DEDUP_REMOVED lines=40> */
.L_x_1038:
[----:B------:R-:W-:Y:S05]  /*12d0*/  BSYNC.RECONVERGENT B0 ;  /* 0x0000000000007941 */ /* 0x000fea0003800200 */
.L_x_1037:
        /* <DEDUP_REMOVED lines=34> */
.L_x_1040:
[----:B------:R-:W-:Y:S05]  /*1500*/  BSYNC.RECONVERGENT B0 ;  /* 0x0000000000007941 */ /* 0x000fea0003800200 */
.L_x_1039:
        /* <DEDUP_REMOVED lines=158> */
.L_x_1042:
[----:B------:R-:W-:Y:S05]  /*1ef0*/  BSYNC.RECONVERGENT B0 ;  /* 0x0000000000007941 */ /* 0x000fea0003800200 */
.L_x_1041:
        /* <DEDUP_REMOVED lines=29> */
.L_x_1044:
[----:B------:R-:W-:Y:S05]  /*20d0*/  BSYNC.RECONVERGENT B0 ;  /* 0x0000000000007941 */ /* 0x000fea0003800200 */
.L_x_1043:
        /* <DEDUP_REMOVED lines=30> */
.L_x_1047:
[----:B---3--:R-:W3:Y:S04]  /*22c0*/  LDG.E.STRONG.GPU R8, desc[UR14][R10.64] ;  /* 0x0000000e0a087981 */ /* 0x008ee8000c1ef900 */
[----:B---3--:R-:W-:Y:S01]  /*22d0*/  CCTL.IVALL ;  /* 0x00000000ff00798f */ /* 0x008fe20002000000 */
[----:B------:R-:W-:Y:S05]  /*22e0*/  YIELD ;  /* 0x0000000000007946 */ /* 0x000fea0003800000 */
[----:B------:R-:W-:-:S13]  /*22f0*/  ISETP.NE.AND P1, PT, R8, R15, PT ;  /* 0x0000000f0800720c */ /* 0x000fda0003f25270 */
[----:B------:R-:W-:Y:S05]  /*2300*/  @P1 BRA `(.L_x_1047) ;  /* 0xfffffffc00ec1947 */ /* 0x000fea000383ffff */
.L_x_1046:
        /* <DEDUP_REMOVED lines=15> */
.L_x_1049:
        /* <DEDUP_REMOVED lines=84> */
.L_x_1048:
        /* <DEDUP_REMOVED lines=41> */
.L_x_1050:
        /* <DEDUP_REMOVED lines=23> */
.L_x_1051:
        /* <DEDUP_REMOVED lines=11> */
.L_x_1052:
[----:B------:R-:W-:Y:S05]  /*2df0*/  BSYNC.RECONVERGENT B0 ;  /* 0x0000000000007941 */ /* 0x000fea0003800200 */
.L_x_1045:
        /* <DEDUP_REMOVED lines=40> */
.L_x_1053:
        /* <DEDUP_REMOVED lines=20> */
.L_x_1055:
[----:B------:R-:W-:Y:S05]  /*31c0*/  BSYNC.RECONVERGENT B0 ;  /* 0x0000000000007941 */ /* 0x000fea0003800200 */
.L_x_1054:
        /* <DEDUP_REMOVED lines=24> */
.L_x_1056:
        /* <DEDUP_REMOVED lines=22> */
.L_x_1058:
[----:B------:R-:W-:Y:S05]  /*34b0*/  BSYNC.RECONVERGENT B0 ;  /* 0x0000000000007941 */ /* 0x000fea0003800200 */
.L_x_1057:
[----:B------:R-:W-:Y:S02]  /*34c0*/  UIADD3 UR7, UPT, UPT, UR16, UR7, URZ ;  /* 0x0000000710077290 */ /* 0x000fe4000fffe0ff */
[----:B------:R-:W-:Y:S02]  /*34d0*/  UIADD3 UR4, UPT, UPT, UR4, 0x1, URZ ;  /* 0x0000000104047890 */ /* 0x000fe4000fffe0ff */
[----:B------:R-:W-:-:S09]  /*34e0*/  UISETP.GE.AND UP0, UPT, UR7, UR6, UPT ;  /* 0x000000060700728c */ /* 0x000fd2000bf06270 */
[----:B------:R-:W-:Y:S05]  /*34f0*/  BRA.U !UP0, `(.L_x_1059) ;  /* 0xffffffcd08547547 */ /* 0x000fea000b83ffff */
.L_x_1034:
        /* <DEDUP_REMOVED lines=19> */
.L_x_1061:
[----:B------:R-:W-:Y:S05]  /*3630*/  BSYNC.RECONVERGENT B0 ;  /* 0x0000000000007941 */ /* 0x000fea0003800200 */
.L_x_1060:
[----:B------:R-:W-:Y:S05]  /*3640*/  @P0 EXIT ;  /* 0x000000000000094d */ /* 0x000fea0003800000 */
[----:B------:R-:W-:Y:S05]  /*3650*/  @P2 BRA `(.L_x_1062) ;  /* 0x0000000000202947 */ /* 0x000fea0003800000 */
[----:B------:R-:W-:-:S05]  /*3660*/  IMAD R0, R4, R7, RZ ;  /* 0x0000000704007224 */ /* 0x000fca00078e02ff */
[----:B------:R-:W-:-:S13]  /*3670*/  ISETP.NE.AND P0, PT, R0, -0x1, PT ;  /* 0xffffffff0000780c */ /* 0x000fda0003f05270 */
[----:B------:R-:W-:Y:S05]  /*3680*/  @!P0 BRA `(.L_x_1062) ;  /* 0x0000000000148947 */ /* 0x000fea0003800000 */
.L_x_1063:
[----:B0-----:R-:W2:Y:S04]  /*3690*/  LDG.E.STRONG.GPU R5, desc[UR14][R2.64] ;  /* 0x0000000e02057981 */ /* 0x001ea8000c1ef900 */
[----:B--2---:R-:W-:Y:S01]  /*36a0*/  CCTL.IVALL ;  /* 0x00000000ff00798f */ /* 0x004fe20002000000 */
[----:B------:R-:W-:Y:S05]  /*36b0*/  YIELD ;  /* 0x0000000000007946 */ /* 0x000fea0003800000 */
[----:B------:R-:W-:-:S13]  /*36c0*/  ISETP.NE.AND P0, PT, R5, R0, PT ;  /* 0x000000000500720c */ /* 0x000fda0003f05270 */
[----:B------:R-:W-:Y:S05]  /*36d0*/  @P0 BRA `(.L_x_1063) ;  /* 0xfffffffc00ec0947 */ /* 0x000fea000383ffff */
.L_x_1062:
        /* <DEDUP_REMOVED lines=74> */
.L_x_1066:
        /* <DEDUP_REMOVED lines=18> */
[----:B--2---:R-:W-:Y:S02]  /*3ca0*/  F2FP.F16.F32.PACK_AB R27, R8, R27 ;  /* 0x0000001b081b723e */ /* 0x004fe400000000ff */
[----:B------:R-:W-:Y:S02]  /*3cb0*/  MOV R8, R19 ;  /* 0x0000001300087202 */ /* 0x000fe40000000f00 */
[----:B---3--:R-:W-:Y:S02]  /*3cc0*/  F2FP.F16.F32.PACK_AB R29, R13, R10 ;  /* 0x0000000a0d1d723e */ /* 0x008fe400000000ff */
        /* <DEDUP_REMOVED lines=8> */
.L_x_1065:
[----:B------:R-:W-:Y:S05]  /*3d50*/  BSYNC.RECONVERGENT B0 ;  /* 0x0000000000007941 */ /* 0x000fea0003800200 */
.L_x_1064:
        /* <DEDUP_REMOVED lines=10> */
.L_x_1067:
        /* <DEDUP_REMOVED lines=21> */
[----:B----4-:R-:W-:Y:S02]  /*3f50*/  F2FP.F16.F32.PACK_AB R31, R7, R4 ;  /* 0x00000004071f723e */ /* 0x010fe400000000ff */
[----:B------:R-:W-:-:S04]  /*3f60*/  IADD3 R4, P1, PT, R14, UR4, RZ ;  /* 0x000000040e047c10 */ /* 0x000fc8000ff3e0ff */
[----:B------:R-:W-:Y:S02]  /*3f70*/  IADD3.X R5, PT, PT, R5, UR5, RZ, P1, !PT ;  /* 0x0000000505057c10 */ /* 0x000fe40008ffe4ff */
[----:B-----5:R-:W-:Y:S02]  /*3f80*/  F2FP.F16.F32.PACK_AB R33, R11, R8 ;  /* 0x000000080b21723e */ /* 0x020fe400000000ff */
        /* <DEDUP_REMOVED lines=57> */
[----:B-----5:R-:W-:-:S03]  /*4320*/  F2FP.F16.F32.PACK_AB R5, R9, R6 ;  /* 0x000000060905723e */ /* 0x020fc600000000ff */
[----:B------:R4:W-:Y:S04]  /*4330*/  STG.E desc[UR14][R30.64], R11 ;  /* 0x0000000b1e007986 */ /* 0x0009e8000c10190e */
[----:B------:R4:W-:Y:S02]  /*4340*/  STG.E desc[UR14][R28.64], R5 ;  /* 0x000000051c007986 */ /* 0x0009e4000c10190e */
[----:B------:R-:W-:Y:S05]  /*4350*/  @P0 BRA `(.L_x_1067) ;  /* 0xfffffff800a80947 */ /* 0x000fea000383ffff */
[----:B------:R-:W-:Y:S05]  /*4360*/  EXIT ;  /* 0x000000000000794d */ /* 0x000fea0003800000 */
.L_x_1068:
        /* <DEDUP_REMOVED lines=9> */
.L_x_3427:


//--------------------- .text._Z35group_norm_nhwc_bwd_one_pass_kernelI11Fp16IOFp16WLi128ELi24ELi384EEv26Group_norm_nhwc_bwd_params --------------------------
	.section	.text._Z35group_norm_nhwc_bwd_one_pass_kernelI11Fp16IOFp16WLi128ELi24ELi384EEv26Group_norm_nhwc_bwd_params,"ax",@progbits
	.align	128
        .global         _Z35group_norm_nhwc_bwd_one_pass_kernelI11Fp16IOFp16WLi128ELi24ELi384EEv26Group_norm_nhwc_bwd_params
        .type           _Z35group_norm_nhwc_bwd_one_pass_kernelI11Fp16IOFp16WLi128ELi24ELi384EEv26Group_norm_nhwc_bwd_params,@function
        .size           _Z35group_norm_nhwc_bwd_one_pass_kernelI11Fp16IOFp16WLi128ELi24ELi384EEv26Group_norm_nhwc_bwd_params,(.L_x_3428 - _Z35group_norm_nhwc_bwd_one_pass_kernelI11Fp16IOFp16WLi128ELi24ELi384EEv26Group_norm_nhwc_bwd_params)
        .other          _Z35group_norm_nhwc_bwd_one_pass_kernelI11Fp16IOFp16WLi128ELi24ELi384EEv26Group_norm_nhwc_bwd_params,@"STO_CUDA_ENTRY STV_DEFAULT"
_Z35group_norm_nhwc_bwd_one_pass_kernelI11Fp16IOFp16WLi128ELi24ELi384EEv26Group_norm_nhwc_bwd_params:
.text._Z35group_norm_nhwc_bwd_one_pass_kernelI11Fp16IOFp16WLi128ELi24ELi384EEv26Group_norm_nhwc_bwd_params:
        /* <DEDUP_REMOVED lines=32> */
.L_x_1100:
        /* <DEDUP_REMOVED lines=147> */
[----:B---3--:R-:W-:Y:S02]  /*0b30*/  HADD2.F32 R43, -RZ, R43.H0_H0 ;  /* 0x2000002bff2b7230 */ /* 0x008fe40000004100 */
[----:B----4-:R-:W-:Y:S02]  /*0b40*/  HADD2.F32 R9, -RZ, R17.H0_H0 ;  /* 0x20000011ff097230 */ /* 0x010fe40000004100 */
[----:B------:R-:W-:Y:S02]  /*0b50*/  @P4 HADD2.F32 R45, -RZ, R19.H0_H0 ;  /* 0x20000013ff2d4230 */ /* 0x000fe40000004100 */
[----:B------:R-:W-:Y:S01]  /*0b60*/  @P4 HADD2.F32 R44, -RZ, R18.H0_H0 ;  /* 0x20000012ff2c4230 */ /* 0x000fe20000004100 */
        /* <DEDUP_REMOVED lines=74> */
.L_x_1070:
        /* <DEDUP_REMOVED lines=144> */
.L_x_1071:
        /* <DEDUP_REMOVED lines=46> */
.L_x_1073:
[----:B------:R-:W-:Y:S05]  /*1bf0*/  BSYNC.RECONVERGENT B0 ;  /* 0x0000000000007941 */ /* 0x000fea0003800200 */
.L_x_1072:
        /* <DEDUP_REMOVED lines=32> */
.L_x_1075:
[----:B------:R-:W-:Y:S05]  /*1e00*/  BSYNC.RECONVERGENT B0 ;  /* 0x0000000000007941 */ /* 0x000fea0003800200 */
.L_x_1074:
        /* <DEDUP_REMOVED lines=158> */
.L_x_1077:
[----:B------:R-:W-:Y:S05]  /*27f0*/  BSYNC.RECONVERGENT B0 ;  /* 0x0000000000007941 */ /* 0x000fea0003800200 */
.L_x_1076:
        /* <DEDUP_REMOVED lines=29> */
.L_x_1079:
[----:B------:R-:W-:Y:S05]  /*29d0*/  BSYNC.RECONVERGENT B0 ;  /* 0x0000000000007941 */ /* 0x000fea0003800200 */
.L_x_1078:
        /* <DEDUP_REMOVED lines=24> */
.L_x_1082:
[----:B----4-:R-:W3:Y:S04]  /*2b60*/  LDG.E.STRONG.GPU R14, desc[UR8][R12.64] ;  /* 0x000000080c0e7981 */ /* 0x010ee8000c1ef900 */
[----:B---3--:R-:W-:Y:S01]  /*2b70*/  CCTL.IVALL ;  /* 0x00000000ff00798f */ /* 0x008fe20002000000 */
[----:B------:R-:W-:Y:S05]  /*2b80*/  YIELD ;  /* 0x0000000000007946 */ /* 0x000fea0003800000 */
[----:B------:R-:W-:-:S13]  /*2b90*/  ISETP.NE.AND P1, PT, R14, R19, PT ;  /* 0x000000130e00720c */ /* 0x000fda0003f25270 */
[----:B------:R-:W-:Y:S05]  /*2ba0*/  @P1 BRA `(.L_x_1082) ;  /* 0xfffffffc00ec1947 */ /* 0x000fea000383ffff */
.L_x_1081:
        /* <DEDUP_REMOVED lines=15> */
.L_x_1084:
        /* <DEDUP_REMOVED lines=59> */
.L_x_1083:
        /* <DEDUP_REMOVED lines=34> */
.L_x_1085:
        /* <DEDUP_REMOVED lines=18> */
.L_x_1086:
        /* <DEDUP_REMOVED lines=9> */
.L_x_1087:
[----:B------:R-:W-:Y:S05]  /*3420*/  BSYNC.RECONVERGENT B0 ;  /* 0x0000000000007941 */ /* 0x000fea0003800200 */
.L_x_1080:
        /* <DEDUP_REMOVED lines=60> */
.L_x_1088:
        /* <DEDUP_REMOVED lines=21> */
.L_x_1090:
[----:B------:R-:W-:Y:S05]  /*3940*/  BSYNC.RECONVERGENT B0 ;  /* 0x0000000000007941 */ /* 0x000fea0003800200 */
.L_x_1089:
        /* <DEDUP_REMOVED lines=23> */
.L_x_1091:
        /* <DEDUP_REMOVED lines=18> */
.L_x_1093:
[----:B------:R-:W-:Y:S05]  /*3be0*/  BSYNC.RECONVERGENT B0 ;  /* 0x0000000000007941 */ /* 0x000fea0003800200 */
.L_x_1092:
        /* <DEDUP_REMOVED lines=25> */
.L_x_1094:
        /* <DEDUP_REMOVED lines=20> */
.L_x_1096:
[----:B------:R-:W-:Y:S05]  /*3ec0*/  BSYNC.RECONVERGENT B0 ;  /* 0x0000000000007941 */ /* 0x000fea0003800200 */
.L_x_1095:
        /* <DEDUP_REMOVED lines=24> */
.L_x_1097:
        /* <DEDUP_REMOVED lines=18> */
.L_x_1099:
[----:B------:R-:W-:Y:S05]  /*4170*/  BSYNC.RECONVERGENT B0 ;  /* 0x0000000000007941 */ /* 0x000fea0003800200 */
.L_x_1098:
[----:B------:R-:W-:Y:S02]  /*4180*/  IADD3 R37, PT, PT, R3, R37, RZ ;  /* 0x0000002503257210 */ /* 0x000fe40007ffe0ff */
[----:B------:R-:W-:Y:S02]  /*4190*/  IADD3 R38, PT, PT, R38, 0x1, RZ ;  /* 0x0000000126267810 */ /* 0x000fe40007ffe0ff */
[----:B------:R-:W-:-:S13]  /*41a0*/  ISETP.GE.AND P0, PT, R37, UR4, PT ;  /* 0x0000000425007c0c */ /* 0x000fda000bf06270 */
[----:B------:R-:W-:Y:S05]  /*41b0*/  @!P0 BRA `(.L_x_1100) ;  /* 0xffffffc000108947 */ /* 0x000fea000383ffff */
.L_x_1069:
        /* <DEDUP_REMOVED lines=19> */
.L_x_1102:
[----:B------:R-:W-:Y:S05]  /*42f0*/  BSYNC.RECONVERGENT B0 ;  /* 0x0000000000007941 */ /* 0x000fea0003800200 */
.L_x_1101:
[----:B------:R-:W-:Y:S05]  /*4300*/  @P0 EXIT ;  /* 0x000000000000094d */ /* 0x000fea0003800000 */
[----:B------:R-:W-:Y:S05]  /*4310*/  @P2 BRA `(.L_x_1103) ;  /* 0x0000000000202947 */ /* 0x000fea0003800000 */
[----:B------:R-:W-:-:S05]  /*4320*/  IMAD R0, R4, R7, RZ ;  /* 0x0000000704007224 */ /* 0x000fca00078e02ff */
[----:B------:R-:W-:-:S13]  /*4330*/  ISETP.NE.AND P0, PT, R0, -0x1, PT ;  /* 0xffffffff0000780c */ /* 0x000fda0003f05270 */
[----:B------:R-:W-:Y:S05]  /*4340*/  @!P0 BRA `(.L_x_1103) ;  /* 0x0000000000148947 */ /* 0x000fea0003800000 */
.L_x_1104:
[----:B-1----:R-:W2:Y:S04]  /*4350*/  LDG.E.STRONG.GPU R5, desc[UR8][R2.64] ;  /* 0x0000000802057981 */ /* 0x002ea8000c1ef900 */
[----:B--2---:R-:W-:Y:S01]  /*4360*/  CCTL.IVALL ;  /* 0x00000000ff00798f */ /* 0x004fe20002000000 */
[----:B------:R-:W-:Y:S05]  /*4370*/  YIELD ;  /* 0x0000000000007946 */ /* 0x000fea0003800000 */
[----:B------:R-:W-:-:S13]  /*4380*/  ISETP.NE.AND P0, PT, R5, R0, PT ;  /* 0x000000000500720c */ /* 0x000fda0003f05270 */
[----:B------:R-:W-:Y:S05]  /*4390*/  @P0 BRA `(.L_x_1104) ;  /* 0xfffffffc00ec0947 */ /* 0x000fea000383ffff */
.L_x_1103:
        /* <DEDUP_REMOVED lines=72> */
.L_x_1107:
        /* <DEDUP_REMOVED lines=31> */
.L_x_1106:
[----:B------:R-:W-:Y:S05]  /*4a10*/  BSYNC.RECONVERGENT B0 ;  /* 0x0000000000007941 */ /* 0x000fea0003800200 */
.L_x_1105:
        /* <DEDUP_REMOVED lines=10> */
.L_x_1108:
        /* <DEDUP_REMOVED lines=87> */
.L_x_1109:
        /* <DEDUP_REMOVED lines=13> */
.L_x_3428:


//--------------------- .text._Z35group_norm_nhwc_bwd_one_pass_kernelI11Fp16IOFp16WLi256ELi24ELi384EEv26Group_norm_nhwc_bwd_params --------------------------
	.section	.text._Z35group_norm_nhwc_bwd_one_pass_kernelI11Fp16IOFp16WLi256ELi24ELi384EEv26Group_norm_nhwc_bwd_params,"ax",@progbits
	.align	128
        .global         _Z35group_norm_nhwc_bwd_one_pass_kernelI11Fp16IOFp16WLi256ELi24ELi384EEv26Group_norm_nhwc_bwd_params
        .type           _Z35group_norm_nhwc_bwd_one_pass_kernelI11Fp16IOFp16WLi256ELi24ELi384EEv26Group_norm_nhwc_bwd_params,@function
        .size           _Z35group_norm_nhwc_bwd_one_pass_kernelI11Fp16IOFp16WLi256ELi24ELi384EEv26Group_norm_nhwc_bwd_params,(.L_x_3429 - _Z35group_norm_nhwc_bwd_one_pass_kernelI11Fp16IOFp16WLi256ELi24ELi384EEv26Group_norm_nhwc_bwd_params)
        .other          _Z35group_norm_nhwc_bwd_one_pass_kernelI11Fp16IOFp16WLi256ELi24ELi384EEv26Group_norm_nhwc_bwd_params,@"STO_CUDA_ENTRY STV_DEFAULT"
_Z35group_norm_nhwc_bwd_one_pass_kernelI11Fp16IOFp16WLi256ELi24ELi384EEv26Group_norm_nhwc_bwd_params:
.text._Z35group_norm_nhwc_bwd_one_pass_kernelI11Fp16IOFp16WLi256ELi24ELi384EEv26Group_norm_nhwc_bwd_params:
        /* <DEDUP_REMOVED lines=21> */
.L_x_1153:
        /* <DEDUP_REMOVED lines=242> */
[----:B---3--:R-:W-:Y:S02]  /*1070*/  @P1 HADD2.F32 R30, -RZ, R2.H0_H0 ;  /* 0x20000002ff1e1230 */ /* 0x008fe40000004100 */
[----:B--2---:R-:W-:Y:S02]  /*1080*/  HADD2.F32 R2, -RZ, R3.H0_H0 ;  /* 0x20000003ff027230 */ /* 0x004fe40000004100 */
[----:B------:R-:W-:Y:S02]  /*1090*/  @P1 HADD2.F32 R11, -RZ, R24.H0_H0 ;  /* 0x20000018ff0b1230 */ /* 0x000fe40000004100 */
[----:B------:R-:W-:Y:S01]  /*10a0*/  HADD2.F32 R3, -RZ, R20.H0_H0 ;  /* 0x20000014ff037230 */ /* 0x000fe20000004100 */
        /* <DEDUP_REMOVED lines=146> */
.L_x_1111:
        /* <DEDUP_REMOVED lines=288> */
.L_x_1112:
        /* <DEDUP_REMOVED lines=49> */
.L_x_1114:
[----:B------:R-:W-:Y:S05]  /*2ee0*/  BSYNC.RECONVERGENT B0 ;  /* 0x0000000000007941 */ /* 0x000fea0003800200 */
.L_x_1113:
        /* <DEDUP_REMOVED lines=32> */
.L_x_1116:
[----:B------:R-:W-:Y:S05]  /*30f0*/  BSYNC.RECONVERGENT B0 ;  /* 0x0000000000007941 */ /* 0x000fea0003800200 */
.L_x_1115:
        /* <DEDUP_REMOVED lines=158> */
.L_x_1118:
[----:B------:R-:W-:Y:S05]  /*3ae0*/  BSYNC.RECONVERGENT B0 ;  /* 0x0000000000007941 */ /* 0x000fea0003800200 */
.L_x_1117:
        /* <DEDUP_REMOVED lines=28> */
.L_x_1120:
[----:B------:R-:W-:Y:S05]  /*3cb0*/  BSYNC.RECONVERGENT B0 ;  /* 0x0000000000007941 */ /* 0x000fea0003800200 */
.L_x_1119:
        /* <DEDUP_REMOVED lines=28> */
.L_x_1123:
[----:B------:R-:W2:Y:S04]  /*3e80*/  LDG.E.STRONG.GPU R5, desc[UR6][R12.64] ;  /* 0x000000060c057981 */ /* 0x000ea8000c1ef900 */
[----:B--2---:R-:W-:Y:S01]  /*3e90*/  CCTL.IVALL ;  /* 0x00000000ff00798f */ /* 0x004fe20002000000 */
[----:B------:R-:W-:Y:S05]  /*3ea0*/  YIELD ;  /* 0x0000000000007946 */ /* 0x000fea0003800000 */
[----:B------:R-:W-:-:S13]  /*3eb0*/  ISETP.NE.AND P0, PT, R5, R16, PT ;  /* 0x000000100500720c */ /* 0x000fda0003f05270 */
[----:B------:R-:W-:Y:S05]  /*3ec0*/  @P0 BRA `(.L_x_1123) ;  /* 0xfffffffc00ec0947 */ /* 0x000fea000383ffff */
.L_x_1122:
        /* <DEDUP_REMOVED lines=16> */
.L_x_1125:
        /* <DEDUP_REMOVED lines=62> */
.L_x_1124:
        /* <DEDUP_REMOVED lines=38> */
.L_x_1126:
        /* <DEDUP_REMOVED lines=19> */
.L_x_1127:
        /* <DEDUP_REMOVED lines=9> */
.L_x_1128:
[----:B------:R-:W-:Y:S05]  /*47d0*/  BSYNC.RECONVERGENT B0 ;  /* 0x0000000000007941 */ /* 0x000fea0003800200 */
.L_x_1121:
        /* <DEDUP_REMOVED lines=47> */
.L_x_1129:
        /* <DEDUP_REMOVED lines=54> */
.L_x_1131:
[----:B------:R-:W-:Y:S05]  /*4e30*/  BSYNC.RECONVERGENT B0 ;  /* 0x0000000000007941 */ /* 0x000fea0003800200 */
.L_x_1130:
        /* <DEDUP_REMOVED lines=23> */
.L_x_1132:
        /* <DEDUP_REMOVED lines=21> */
.L_x_1134:
[----:B------:R-:W-:Y:S05]  /*5100*/  BSYNC.RECONVERGENT B0 ;  /* 0x0000000000007941 */ /* 0x000fea0003800200 */
.L_x_1133:
        /* <DEDUP_REMOVED lines=23> */
.L_x_1135:
        /* <DEDUP_REMOVED lines=18> */
.L_x_1137:
[----:B------:R-:W-:Y:S05]  /*53a0*/  BSYNC.RECONVERGENT B0 ;  /* 0x0000000000007941 */ /* 0x000fea0003800200 */
.L_x_1136:
        /* <DEDUP_REMOVED lines=31> */
.L_x_1138:
        /* <DEDUP_REMOVED lines=46> */
.L_x_1140:
[----:B------:R-:W-:Y:S05]  /*5880*/  BSYNC.RECONVERGENT B0 ;  /* 0x0000000000007941 */ /* 0x000fea0003800200 */
.L_x_1139:
        /* <DEDUP_REMOVED lines=21> */
.L_x_1141:
        /* <DEDUP_REMOVED lines=18> */
.L_x_1143:
[----:B------:R-:W-:Y:S05]  /*5b00*/  BSYNC.RECONVERGENT B0 ;  /* 0x0000000000007941 */ /* 0x000fea0003800200 */
.L_x_1142:
        /* <DEDUP_REMOVED lines=21> */
.L_x_1144:
        /* <DEDUP_REMOVED lines=18> */
.L_x_1146:
[----:B------:R-:W-:Y:S05]  /*5d80*/  BSYNC.RECONVERGENT B0 ;  /* 0x0000000000007941 */ /* 0x000fea0003800200 */
.L_x_1145:
        /* <DEDUP_REMOVED lines=21> */
.L_x_1147:
        /* <DEDUP_REMOVED lines=18> */
.L_x_1149:
[----:B------:R-:W-:Y:S05]  /*6000*/  BSYNC.RECONVERGENT B0 ;  /* 0x0000000000007941 */ /* 0x000fea0003800200 */
.L_x_1148:
        /* <DEDUP_REMOVED lines=22> */
.L_x_1150:
        /* <DEDUP_REMOVED lines=18> */
.L_x_1152:
[----:B------:R-:W-:Y:S05]  /*6290*/  BSYNC.RECONVERGENT B0 ;  /* 0x0000000000007941 */ /* 0x000fea0003800200 */
.L_x_1151:
[----:B------:R-:W2:Y:S01]  /*62a0*/  LDCU UR4, c[0x0][0x410] ;  /* 0x00008200ff0477ac */ /* 0x000ea20008000800 */
[----:B-1----:R-:W-:Y:S02]  /*62b0*/  IADD3 R48, PT, PT, R4, R48, RZ ;  /* 0x0000003004307210 */ /* 0x002fe40007ffe0ff */
[----:B------:R-:W-:Y:S01]  /*62c0*/  IADD3 R49, PT, PT, R49, 0x1, RZ ;  /* 0x0000000131317810 */ /* 0x000fe20007ffe0ff */
[----:B------:R-:W2:Y:S02]  /*62d0*/  LDCU UR5, c[0x0][0x3e0] ;  /* 0x00007c00ff0577ac */ /* 0x000ea40008000800 */
[----:B--2---:R-:W-:-:S06]  /*62e0*/  UIMAD UR4, UR4, UR5, URZ ;  /* 0x00000005040472a4 */ /* 0x004fcc000f8e02ff */
[----:B------:R-:W-:-:S13]  /*62f0*/  ISETP.GE.AND P0, PT, R48, UR4, PT ;  /* 0x0000000430007c0c */ /* 0x000fda000bf06270 */
[----:B------:R-:W-:Y:S05]  /*6300*/  @!P0 BRA `(.L_x_1153) ;  /* 0xffffff9c00908947 */ /* 0x000fea000383ffff */
.L_x_1110:
        /* <DEDUP_REMOVED lines=16> */
.L_x_1155:
[----:B------:R-:W-:Y:S05]  /*6410*/  BSYNC.RECONVERGENT B0 ;  /* 0x0000000000007941 */ /* 0x000fea0003800200 */
.L_x_1154:
        /* <DEDUP_REMOVED lines=11> */
.L_x_1157:
[----:B------:R-:W2:Y:S04]  /*64d0*/  LDG.E.STRONG.GPU R5, desc[UR6][R2.64] ;  /* 0x0000000602057981 */ /* 0x000ea8000c1ef900 */
[----:B--2---:R-:W-:Y:S01]  /*64e0*/  CCTL.IVALL ;  /* 0x00000000ff00798f */ /* 0x004fe20002000000 */
[----:B------:R-:W-:Y:S05]  /*64f0*/  YIELD ;  /* 0x0000000000007946 */ /* 0x000fea0003800000 */
[----:B------:R-:W-:-:S13]  /*6500*/  ISETP.NE.AND P0, PT, R5, R0, PT ;  /* 0x000000000500720c */ /* 0x000fda0003f05270 */
[----:B------:R-:W-:Y:S05]  /*6510*/  @P0 BRA `(.L_x_1157) ;  /* 0xfffffffc00ec0947 */ /* 0x000fea000383ffff */
.L_x_1156:
        /* <DEDUP_REMOVED lines=74> */
.L_x_1160:
        /* <DEDUP_REMOVED lines=31> */
.L_x_1159:
[----:B------:R-:W-:Y:S05]  /*6bb0*/  BSYNC.RECONVERGENT B0 ;  /* 0x0000000000007941 */ /* 0x000fea0003800200 */
.L_x_1158:
        /* <DEDUP_REMOVED lines=10> */
.L_x_1161:
        /* <DEDUP_REMOVED lines=87> */
.L_x_1162:
        /* <DEDUP_REMOVED lines=11> */
.L_x_3429:


//--------------------- .text._Z35group_norm_nhwc_bwd_one_pass_kernelI11Fp16IOFp16WLi512ELi24ELi384EEv26Group_norm_nhwc_bwd_params --------------------------
	.section	.text._Z35group_norm_nhwc_bwd_one_pass_kernelI11Fp16IOFp16WLi512ELi24ELi384EEv26Group_norm_nhwc_bwd_params,"ax",@progbits
	.align	128
        .global         _Z35group_norm_nhwc_bwd_one_pass_kernelI11Fp16IOFp16WLi512ELi24ELi384EEv26Group_norm_nhwc_bwd_params
        .type           _Z35group_norm_nhwc_bwd_one_pass_kernelI11Fp16IOFp16WLi512ELi24ELi384EEv26Group_norm_nhwc_bwd_params,@function
        .size           _Z35group_norm_nhwc_bwd_one_pass_kernelI11Fp16IOFp16WLi512ELi24ELi384EEv26Group_norm_nhwc_bwd_params,(.L_x_3430 - _Z35group_norm_nhwc_bwd_one_pass_kernelI11Fp16IOFp16WLi512ELi24ELi384EEv26Group_norm_nhwc_bwd_params)
        .other          _Z35group_norm_nhwc_bwd_one_pass_kernelI11Fp16IOFp16WLi512ELi24ELi384EEv26Group_norm_nhwc_bwd_params,@"STO_CUDA_ENTRY STV_DEFAULT"
_Z35group_norm_nhwc_bwd_one_pass_kernelI11Fp16IOFp16WLi512ELi24ELi384EEv26Group_norm_nhwc_bwd_params:
.text._Z35group_norm_nhwc_bwd_one_pass_kernelI11Fp16IOFp16WLi512ELi24ELi384EEv26Group_norm_nhwc_bwd_params:
        /* <DEDUP_REMOVED lines=22> */
.L_x_1230:
        /* <DEDUP_REMOVED lines=421> */
[----:B----4-:R-:W-:Y:S02]  /*1bb0*/  @P0 HADD2.F32 R57, -RZ, R56.H0_H0 ;  /* 0x20000038ff390230 */ /* 0x010fe40000004100 */
[----:B--2---:R-:W-:Y:S02]  /*1bc0*/  @P0 HADD2.F32 R58, -RZ, R19.H0_H0 ;  /* 0x20000013ff3a0230 */ /* 0x004fe40000004100 */
[----:B------:R-:W-:Y:S02]  /*1bd0*/  HADD2.F32 R56, -RZ, R20.H0_H0 ;  /* 0x20000014ff387230 */ /* 0x000fe40000004100 */
[----:B------:R-:W-:Y:S01]  /*1be0*/  HADD2.F32 R17, -RZ, R21.H0_H0 ;  /* 0x20000015ff117230 */ /* 0x000fe20000004100 */
        /* <DEDUP_REMOVED lines=290> */
.L_x_1164:
        /* <DEDUP_REMOVED lines=576> */
.L_x_1165:
        /* <DEDUP_REMOVED lines=44> */
.L_x_1167:
[----:B------:R-:W-:Y:S05]  /*54d0*/  BSYNC.RECONVERGENT B0 ;  /* 0x0000000000007941 */ /* 0x000fea0003800200 */
.L_x_1166:
        /* <DEDUP_REMOVED lines=32> */
.L_x_1169:
[----:B------:R-:W-:Y:S05]  /*56e0*/  BSYNC.RECONVERGENT B0 ;  /* 0x0000000000007941 */ /* 0x000fea0003800200 */
.L_x_1168:
        /* <DEDUP_REMOVED lines=158> */
.L_x_1171:
[----:B------:R-:W-:Y:S05]  /*60d0*/  BSYNC.RECONVERGENT B0 ;  /* 0x0000000000007941 */ /* 0x000fea0003800200 */
.L_x_1170:
        /* <DEDUP_REMOVED lines=32> */
.L_x_1173:
[----:B------:R-:W-:Y:S05]  /*62e0*/  BSYNC.RECONVERGENT B0 ;  /* 0x0000000000007941 */ /* 0x000fea0003800200 */
.L_x_1172:
        /* <DEDUP_REMOVED lines=25> */
.L_x_1176:
[----:B---3--:R-:W2:Y:S04]  /*6480*/  LDG.E.STRONG.GPU R22, desc[UR6][R20.64] ;  /* 0x0000000614167981 */ /* 0x008ea8000c1ef900 */
[----:B--2---:R-:W-:Y:S01]  /*6490*/  CCTL.IVALL ;  /* 0x00000000ff00798f */ /* 0x004fe20002000000 */
[----:B------:R-:W-:Y:S05]  /*64a0*/  YIELD ;  /* 0x0000000000007946 */ /* 0x000fea0003800000 */
[----:B------:R-:W-:-:S13]  /*64b0*/  ISETP.NE.AND P0, PT, R22, R27, PT ;  /* 0x0000001b1600720c */ /* 0x000fda0003f05270 */
[----:B------:R-:W-:Y:S05]  /*64c0*/  @P0 BRA `(.L_x_1176) ;  /* 0xfffffffc00ec0947 */ /* 0x000fea000383ffff */
.L_x_1175:
        /* <DEDUP_REMOVED lines=15> */
.L_x_1178:
        /* <DEDUP_REMOVED lines=60> */
.L_x_1177:
        /* <DEDUP_REMOVED lines=33> */
.L_x_1179:
        /* <DEDUP_REMOVED lines=19> */
.L_x_1180:
        /* <DEDUP_REMOVED lines=9> */
.L_x_1181:
[----:B------:R-:W-:Y:S05]  /*6d50*/  BSYNC.RECONVERGENT B0 ;  /* 0x0000000000007941 */ /* 0x000fea0003800200 */
.L_x_1174:
        /* <DEDUP_REMOVED lines=38> */
.L_x_1182:
        /* <DEDUP_REMOVED lines=28> */
.L_x_1184:
[----:B------:R-:W-:Y:S05]  /*7180*/  BSYNC.RECONVERGENT B0 ;  /* 0x0000000000007941 */ /* 0x000fea0003800200 */
.L_x_1183:
        /* <DEDUP_REMOVED lines=35> */
.L_x_1185:
        /* <DEDUP_REMOVED lines=21> */
.L_x_1187:
[----:B------:R-:W-:Y:S05]  /*7510*/  BSYNC.RECONVERGENT B0 ;  /* 0x0000000000007941 */ /* 0x000fea0003800200 */
.L_x_1186:
        /* <DEDUP_REMOVED lines=25> */
.L_x_1188:
        /* <DEDUP_REMOVED lines=21> */
.L_x_1190:
[----:B------:R-:W-:Y:S05]  /*7800*/  BSYNC.RECONVERGENT B0 ;  /* 0x0000000000007941 */ /* 0x000fea0003800200 */
.L_x_1189:
        /* <DEDUP_REMOVED lines=35> */
.L_x_1191:
        /* <DEDUP_REMOVED lines=21> */
.L_x_1193:
[----:B------:R-:W-:Y:S05]  /*7b90*/  BSYNC.RECONVERGENT B0 ;  /* 0x0000000000007941 */ /* 0x000fea0003800200 */
.L_x_1192:
        /* <DEDUP_REMOVED lines=25> */
.L_x_1194:
        /* <DEDUP_REMOVED lines=21> */
.L_x_1196:
[----:B------:R-:W-:Y:S05]  /*7e80*/  BSYNC.RECONVERGENT B0 ;  /* 0x0000000000007941 */ /* 0x000fea0003800200 */
.L_x_1195:
        /* <DEDUP_REMOVED lines=82> */
.L_x_1197:
        /* <DEDUP_REMOVED lines=21> */
.L_x_1199:
[----:B------:R-:W-:Y:S05]  /*8500*/  BSYNC.RECONVERGENT B0 ;  /* 0x0000000000007941 */ /* 0x000fea0003800200 */
.L_x_1198:
        /* <DEDUP_REMOVED lines=23> */
.L_x_1200:
        /* <DEDUP_REMOVED lines=19> */
.L_x_1202:
[----:B------:R-:W-:Y:S05]  /*87b0*/  BSYNC.RECONVERGENT B0 ;  /* 0x0000000000007941 */ /* 0x000fea0003800200 */
.L_x_1201:
        /* <DEDUP_REMOVED lines=23> */
.L_x_1203:
        /* <DEDUP_REMOVED lines=21> */
.L_x_1205:
[----:B------:R-:W-:Y:S05]  /*8a80*/  BSYNC.RECONVERGENT B0 ;  /* 0x0000000000007941 */ /* 0x000fea0003800200 */
.L_x_1204:
        /* <DEDUP_REMOVED lines=23> */
.L_x_1206:
        /* <DEDUP_REMOVED lines=18> */
.L_x_1208:
[----:B------:R-:W-:Y:S05]  /*8d20*/  BSYNC.RECONVERGENT B0 ;  /* 0x0000000000007941 */ /* 0x000fea0003800200 */
.L_x_1207:
        /* <DEDUP_REMOVED lines=35> */
.L_x_1209:
        /* <DEDUP_REMOVED lines=58> */
.L_x_1211:
[----:B------:R-:W-:Y:S05]  /*9300*/  BSYNC.RECONVERGENT B0 ;  /* 0x0000000000007941 */ /* 0x000fea0003800200 */
.L_x_1210:
        /* <DEDUP_REMOVED lines=21> */
.L_x_1212:
        /* <DEDUP_REMOVED lines=18> */
.L_x_1214:
[----:B------:R-:W-:Y:S05]  /*9580*/  BSYNC.RECONVERGENT B0 ;  /* 0x0000000000007941 */ /* 0x000fea0003800200 */
.L_x_1213:
        /* <DEDUP_REMOVED lines=21> */
.L_x_1215:
        /* <DEDUP_REMOVED lines=18> */
.L_x_1217:
[----:B------:R-:W-:Y:S05]  /*9800*/  BSYNC.RECONVERGENT B0 ;  /* 0x0000000000007941 */ /* 0x000fea0003800200 */
.L_x_1216:
        /* <DEDUP_REMOVED lines=21> */
.L_x_1218:
        /* <DEDUP_REMOVED lines=18> */
.L_x_1220:
[----:B------:R-:W-:Y:S05]  /*9a80*/  BSYNC.RECONVERGENT B0 ;  /* 0x0000000000007941 */ /* 0x000fea0003800200 */
.L_x_1219:
        /* <DEDUP_REMOVED lines=21> */
.L_x_1221:
        /* <DEDUP_REMOVED lines=18> */
.L_x_1223:
[----:B------:R-:W-:Y:S05]  /*9d00*/  BSYNC.RECONVERGENT B0 ;  /* 0x0000000000007941 */ /* 0x000fea0003800200 */
.L_x_1222:
        /* <DEDUP_REMOVED lines=21> */
.L_x_1224:
        /* <DEDUP_REMOVED lines=18> */
.L_x_1226:
[----:B------:R-:W-:Y:S05]  /*9f80*/  BSYNC.RECONVERGENT B0 ;  /* 0x0000000000007941 */ /* 0x000fea0003800200 */
.L_x_1225:
        /* <DEDUP_REMOVED lines=22> */
.L_x_1227:
        /* <DEDUP_REMOVED lines=18> */
.L_x_1229:
[----:B------:R-:W-:Y:S05]  /*a210*/  BSYNC.RECONVERGENT B0 ;  /* 0x0000000000007941 */ /* 0x000fea0003800200 */
.L_x_1228:
[----:B------:R-:W1:Y:S01]  /*a220*/  LDCU UR4, c[0x0][0x410] ;  /* 0x00008200ff0477ac */ /* 0x000e620008000800 */
[----:B------:R-:W-:Y:S02]  /*a230*/  IADD3 R51, PT, PT, R62, R51, RZ ;  /* 0x000000333e337210 */ /* 0x000fe40007ffe0ff */
[----:B------:R-:W-:Y:S01]  /*a240*/  IADD3 R48, PT, PT, R48, 0x1, RZ ;  /* 0x0000000130307810 */ /* 0x000fe20007ffe0ff */
[----:B------:R-:W1:Y:S02]  /*a250*/  LDCU UR5, c[0x0][0x3e0] ;  /* 0x00007c00ff0577ac */ /* 0x000e640008000800 */
[----:B-1----:R-:W-:-:S06]  /*a260*/  UIMAD UR4, UR4, UR5, URZ ;  /* 0x00000005040472a4 */ /* 0x002fcc000f8e02ff */
[----:B------:R-:W-:-:S13]  /*a270*/  ISETP.GE.AND P0, PT, R51, UR4, PT ;  /* 0x0000000433007c0c */ /* 0x000fda000bf06270 */
[----:B------:R-:W-:Y:S05]  /*a280*/  @!P0 BRA `(.L_x_1230) ;  /* 0xffffff5c00b48947 */ /* 0x000fea000383ffff */
.L_x_1163:
        /* <DEDUP_REMOVED lines=16> */
.L_x_1232:
[----:B------:R-:W-:Y:S05]  /*a390*/  BSYNC.RECONVERGENT B0 ;  /* 0x0000000000007941 */ /* 0x000fea0003800200 */
.L_x_1231:
        /* <DEDUP_REMOVED lines=11> */
.L_x_1234:
[----:B------:R-:W2:Y:S04]  /*a450*/  LDG.E.STRONG.GPU R5, desc[UR6][R2.64] ;  /* 0x0000000602057981 */ /* 0x000ea8000c1ef900 */
[----:B--2---:R-:W-:Y:S01]  /*a460*/  CCTL.IVALL ;  /* 0x00000000ff00798f */ /* 0x004fe20002000000 */
[----:B------:R-:W-:Y:S05]  /*a470*/  YIELD ;  /* 0x0000000000007946 */ /* 0x000fea0003800000 */
[----:B------:R-:W-:-:S13]  /*a480*/  ISETP.NE.AND P0, PT, R5, R0, PT ;  /* 0x000000000500720c */ /* 0x000fda0003f05270 */
[----:B------:R-:W-:Y:S05]  /*a490*/  @P0 BRA `(.L_x_1234) ;  /* 0xfffffffc00ec0947 */ /* 0x000fea000383ffff */
.L_x_1233:
        /* <DEDUP_REMOVED lines=74> */
.L_x_1237:
        /* <DEDUP_REMOVED lines=31> */
.L_x_1236:
[----:B------:R-:W-:Y:S05]  /*ab30*/  BSYNC.RECONVERGENT B0 ;  /* 0x0000000000007941 */ /* 0x000fea0003800200 */
.L_x_1235:
        /* <DEDUP_REMOVED lines=10> */
.L_x_1238:
        /* <DEDUP_REMOVED lines=21> */
[----:B---3--:R-:W-:Y:S02]  /*ad30*/  F2FP.F16.F32.PACK_AB R31, R7, R4 ;  /* 0x00000004071f723e */ /* 0x008fe400000000ff */
[----:B------:R-:W-:-:S04]  /*ad40*/  LOP3.LUT R4, R22, 0x3, RZ, 0xc0, !PT ;  /* 0x0000000316047812 */ /* 0x000fc800078ec0ff */
[----:B------:R-:W-:Y:S02]  /*ad50*/  IADD3.X R9, PT, PT, R4, UR5, RZ, P1, !PT ;  /* 0x0000000504097c10 */ /* 0x000fe40008ffe4ff */
[----:B----4-:R-:W-:Y:S02]  /*ad60*/  F2FP.F16.F32.PACK_AB R33, R25, R12 ;  /* 0x0000000c1921723e */ /* 0x010fe400000000ff */
        /* <DEDUP_REMOVED lines=55> */
[----:B----4-:R-:W-:Y:S02]  /*b0e0*/  F2FP.F16.F32.PACK_AB R13, R13, R8 ;  /* 0x000000080d0d723e */ /* 0x010fe400000000ff */
[----:B-----5:R-:W-:-:S03]  /*b0f0*/  F2FP.F16.F32.PACK_AB R7, R5, R6 ;  /* 0x000000060507723e */ /* 0x020fc600000000ff */
[----:B------:R3:W-:Y:S04]  /*b100*/  STG.E desc[UR6][R26.64], R13 ;  /* 0x0000000d1a007986 */ /* 0x0007e8000c101906 */
[----:B------:R3:W-:Y:S01]  /*b110*/  STG.E desc[UR6][R28.64], R7 ;  /* 0x000000071c007986 */ /* 0x0007e2000c101906 */
[----:B------:R-:W-:Y:S01]  /*b120*/  HFMA2 R5, -RZ, RZ, 0, 0 ;  /* 0x00000000ff057431 */ /* 0x000fe200000001ff */
[----:B------:R-:W-:Y:S06]  /*b130*/  @P0 BRA `(.L_x_1238) ;  /* 0xfffffff800a80947 */ /* 0x000fec000383ffff */
[----:B------:R-:W-:Y:S05]  /*b140*/  EXIT ;  /* 0x000000000000794d */ /* 0x000fea0003800000 */
.L_x_1239:
        /* <DEDUP_REMOVED lines=11> */
.L_x_3430:


//--------------------- .text._Z35group_norm_nhwc_bwd_one_pass_kernelI11Fp32IOFp32WLi64ELi24ELi384EEv26Group_norm_nhwc_bwd_params --------------------------
	.section	.text._Z35group_norm_nhwc_bwd_one_pass_kernelI11Fp32IOFp32WLi64ELi24ELi384EEv26Group_norm_nhwc_bwd_params,"ax",@progbits
	.align	128
        .global         _Z35group_norm_nhwc_bwd_one_pass_kernelI11Fp32IOFp32WLi64ELi24ELi384EEv26Group_norm_nhwc_bwd_params
        .type           _Z35group_norm_nhwc_bwd_one_pass_kernelI11Fp32IOFp32WLi64ELi24ELi384EEv26Group_norm_nhwc_bwd_params,@function
        .size           _Z35group_norm_nhwc_bwd_one_pass_kernelI11Fp32IOFp32WLi64ELi24ELi384EEv26Group_norm_nhwc_bwd_params,(.L_x_3431 - _Z35group_norm_nhwc_bwd_one_pass_kernelI11Fp32IOFp32WLi64ELi24ELi384EEv26Group_norm_nhwc_bwd_params)
        .other          _Z35group_norm_nhwc_bwd_one_pass_kernelI11Fp32IOFp32WLi64ELi24ELi384EEv26Group_norm_nhwc_bwd_params,@"STO_CUDA_ENTRY STV_DEFAULT"
_Z35group_norm_nhwc_bwd_one_pass_kernelI11Fp32IOFp32WLi64ELi24ELi384EEv26Group_norm_nhwc_bwd_params:
.text._Z35group_norm_nhwc_bwd_one_pass_kernelI11Fp32IOFp32WLi64ELi24ELi384EEv26Group_norm_nhwc_bwd_params:
        /* <DEDUP_REMOVED lines=13> */
[----:B------:R-:W-:Y:S01]  /*00d0*/  UMOV UR9, 0x400 ;  /* 0x0000040000097882 */ /* 0x000fe20000000000 */
[----:B------:R-:W-:Y:S01]  /*00e0*/  SHF.R.U32.HI R46, RZ, 0x2, R45 ;  /* 0x00000002ff2e7819 */ /* 0x000fe2000001162d */
[----:B------:R-:W-:Y:S01]  /*00f0*/  IMAD R0, R0, 0x1556, RZ ;  /* 0x0000155600007824 */ /* 0x000fe200078e02ff */
[----:B------:R-:W-:Y:S02]  /*0100*/  UIADD3 UR4, UPT, UPT, UR9, 0x80, URZ ;  /* 0x0000008009047890 */ /* 0x000fe4000fffe0ff */
[----:B------:R-:W-:Y:S01]  /*0110*/  LOP3.LUT R46, R46, 0xf8, RZ, 0xc0, !PT ;  /* 0x000000f82e2e7812 */ /* 0x000fe200078ec0ff */
[----:B------:R-:W2:Y:S01]  /*0120*/  S2UR UR6, SR_CgaCtaId ;  /* 0x00000000000679c3 */ /* 0x000ea20000008800 */
[----:B------:R-:W-:Y:S01]  /*0130*/  SHF.R.U32.HI R48, RZ, 0x10, R0 ;  /* 0x00000010ff307819 */ /* 0x000fe20000011600 */
[----:B------:R-:W3:Y:S03]  /*0140*/  LDCU UR18, c[0x0][0x374] ;  /* 0x00006e80ff1277ac */ /* 0x000ee60008000800 */
[----:B------:R-:W-:Y:S01]  /*0150*/  PRMT R0, R48, 0x9910, RZ ;  /* 0x0000991030007816 */ /* 0x000fe200000000ff */
[----:B------:R-:W4:Y:S04]  /*0160*/  LDCU.U8 UR19, c[0x0][0x414] ;  /* 0x00008280ff1377ac */ /* 0x000f280008000000 */
[----:B------:R-:W-:Y:S01]  /*0170*/  IMAD R0, R0, 0xc, RZ ;  /* 0x0000000c00007824 */ /* 0x000fe200078e02ff */
[----:B------:R-:W0:Y:S04]  /*0180*/  LDCU UR20, c[0x0][0x370] ;  /* 0x00006e00ff1477ac */ /* 0x000e280008000800 */
[----:B------:R-:W-:Y:S01]  /*0190*/  IADD3 R0, PT, PT, RZ, -R0, RZ ;  /* 0x80000000ff007210 */ /* 0x000fe20007ffe0ff */
[----:B0-----:R-:W-:Y:S01]  /*01a0*/  IMAD R48, R3, UR15, R48 ;  /* 0x0000000f03307c24 */ /* 0x001fe2000f8e0230 */
[----:B------:R-:W-:-:S02]  /*01b0*/  UMOV UR10, UR5 ;  /* 0x00000005000a7c82 */ /* 0x000fc40008000000 */
[----:B------:R-:W-:Y:S02]  /*01c0*/  PRMT R0, R0, 0x7710, RZ ;  /* 0x0000771000007816 */ /* 0x000fe400000000ff */
[----:B------:R-:W-:Y:S02]  /*01d0*/  IADD3 R44, PT, PT, R48, 0x20, RZ ;  /* 0x00000020302c7810 */ /* 0x000fe40007ffe0ff */
[----:B------:R-:W-:Y:S01]  /*01e0*/  IADD3 R0, PT, PT, R0, R45, RZ ;  /* 0x0000002d00007210 */ /* 0x000fe20007ffe0ff */
[----:B--2---:R-:W-:Y:S01]  /*01f0*/  ULEA UR4, UR6, UR4, 0x18 ;  /* 0x0000000406047291 */ /* 0x004fe2000f8ec0ff */
[----:B------:R-:W-:Y:S01]  /*0200*/  SHF.R.S32.HI R43, RZ, 0x1f, R48 ;  /* 0x0000001fff2b7819 */ /* 0x000fe20000011430 */
[----:B------:R-:W-:Y:S01]  /*0210*/  ULEA UR9, UR6, UR9, 0x18 ;  /* 0x0000000906097291 */ /* 0x000fe2000f8ec0ff */
[----:B------:R-:W-:Y:S02]  /*0220*/  SHF.L.U32 R0, R0, 0x1, RZ ;  /* 0x0000000100007819 */ /* 0x000fe400000006ff */
[----:B------:R-:W-:-:S02]  /*0230*/  SHF.R.S32.HI R41, RZ, 0x1f, R44 ;  /* 0x0000001fff297819 */ /* 0x000fc4000001142c */
[----:B------:R-:W-:Y:S02]  /*0240*/  LOP3.LUT R42, R0, 0xffff, RZ, 0xc0, !PT ;  /* 0x0000ffff002a7812 */ /* 0x000fe400078ec0ff */
[----:B------:R-:W-:Y:S01]  /*0250*/  LEA R47, R45, UR4, 0x4 ;  /* 0x000000042d2f7c11 */ /* 0x000fe2000f8e20ff */
[----:B-1-34-:R-:W-:-:S06]  /*0260*/  UMOV UR4, URZ ;  /* 0x000000ff00047c82 */ /* 0x01afcc0008000000 */
.L_x_1265:
[----:B0-----:R-:W0:Y:S01]  /*0270*/  LDC R6, c[0x0][0x410] ;  /* 0x00010400ff067b82 */ /* 0x001e220000000800 */
[----:B------:R-:W1:Y:S01]  /*0280*/  LDCU.64 UR6, c[0x0][0x3b8] ;  /* 0x00007700ff0677ac */ /* 0x000e620008000a00 */
[----:B--2---:R-:W2:Y:S01]  /*0290*/  LDCU.128 UR24, c[0x0][0x400] ;  /* 0x00008000ff1877ac */ /* 0x004ea20008000c00 */
[----:B-1----:R-:W-:Y:S01]  /*02a0*/  UIMAD.WIDE UR6, UR10, 0x8, UR6 ;  /* 0x000000080a0678a5 */ /* 0x002fe2000f8e0206 */
[----:B0-----:R-:W-:-:S05]  /*02b0*/  IABS R5, R6 ;  /* 0x0000000600057213 */ /* 0x001fca0000000000 */
[----:B------:R-:W-:Y:S01]  /*02c0*/  MOV R14, UR6 ;  /* 0x00000006000e7c02 */ /* 0x000fe20008000f00 */
[----:B------:R-:W0:Y:S01]  /*02d0*/  I2F.RP R0, R5 ;  /* 0x0000000500007306 */ /* 0x000e220000209400 */
[----:B------:R-:W-:-:S06]  /*02e0*/  MOV R15, UR7 ;  /* 0x00000007000f7c02 */ /* 0x000fcc0008000f00 */
[----:B------:R-:W3:Y:S01]  /*02f0*/  LDG.E.64 R14, desc[UR16][R14.64] ;  /* 0x000000100e0e7981 */ /* 0x000ee2000c1e1b00 */
[----:B0-----:R-:W0:Y:S02]  /*0300*/  MUFU.RCP R0, R0 ;  /* 0x0000000000007308 */ /* 0x001e240000001000 */
[----:B0-----:R-:W-:-:S06]  /*0310*/  IADD3 R2, PT, PT, R0, 0xffffffe, RZ ;  /* 0x0ffffffe00027810 */ /* 0x001fcc0007ffe0ff */
[----:B------:R0:W1:Y:S02]  /*0320*/  F2I.FTZ.U32.TRUNC.NTZ R3, R2 ;  /* 0x0000000200037305 */ /* 0x000064000021f000 */
[----:B0-----:R-:W-:Y:S01]  /*0330*/  HFMA2 R2, -RZ, RZ, 0, 0 ;  /* 0x00000000ff027431 */ /* 0x001fe200000001ff */
[----:B-1----:R-:W-:-:S05]  /*0340*/  IADD3 R4, PT, PT, RZ, -R3, RZ ;  /* 0x80000003ff047210 */ /* 0x002fca0007ffe0ff */
[----:B------:R-:W-:Y:S01]  /*0350*/  IMAD R7, R4, R5, RZ ;  /* 0x0000000504077224 */ /* 0x000fe200078e02ff */
[----:B------:R-:W-:-:S03]  /*0360*/  IABS R4, UR10 ;  /* 0x0000000a00047c13 */ /* 0x000fc60008000000 */
[----:B------:R-:W-:Y:S01]  /*0370*/  IMAD.HI.U32 R3, R3, R7, R2 ;  /* 0x0000000703037227 */ /* 0x000fe200078e0002 */
[----:B------:R-:W-:-:S05]  /*0380*/  LOP3.LUT R2, R6, UR10, RZ, 0x3c, !PT ;  /* 0x0000000a06027c12 */ /* 0x000fca000f8e3cff */
[----:B------:R-:W-:-:S05]  /*0390*/  IMAD.HI.U32 R3, R3, R4, RZ ;  /* 0x0000000403037227 */ /* 0x000fca00078e00ff */
[----:B------:R-:W-:-:S05]  /*03a0*/  IADD3 R0, PT, PT, -R3, RZ, RZ ;  /* 0x000000ff03007210 */ /* 0x000fca0007ffe1ff */
[----:B------:R-:W-:-:S05]  /*03b0*/  IMAD R0, R5, R0, R4 ;  /* 0x0000000005007224 */ /* 0x000fca00078e0204 */
[----:B------:R-:W-:Y:S02]  /*03c0*/  ISETP.GT.U32.AND P1, PT, R5, R0, PT ;  /* 0x000000000500720c */ /* 0x000fe40003f24070 */
[----:B------:R-:W-:Y:S02]  /*03d0*/  ISETP.GE.AND P3, PT, R2, RZ, PT ;  /* 0x000000ff0200720c */ /* 0x000fe40003f66270 */
[----:B------:R-:W-:-:S09]  /*03e0*/  ISETP.LE.AND P2, PT, RZ, UR10, PT ;  /* 0x0000000aff007c0c */ /* 0x000fd2000bf43270 */
[----:B------:R-:W-:-:S04]  /*03f0*/  @!P1 IADD3 R0, PT, PT, R0, -R5, RZ ;  /* 0x8000000500009210 */ /* 0x000fc80007ffe0ff */
[-C--:B------:R-:W-:Y:S02]  /*0400*/  ISETP.GE.U32.AND P4, PT, R0, R5.reuse, PT ;  /* 0x000000050000720c */ /* 0x080fe40003f86070 */
[----:B------:R-:W-:Y:S02]  /*0410*/  @!P1 IADD3 R3, PT, PT, R3, 0x1, RZ ;  /* 0x0000000103039810 */ /* 0x000fe40007ffe0ff */
[----:B--2---:R-:W-:Y:S02]  /*0420*/  ISETP.GE.U32.AND P0, PT, R48, UR24, PT ;  /* 0x0000001830007c0c */ /* 0x004fe4000bf06070 */
[----:B------:R-:W-:Y:S02]  /*0430*/  ISETP.GE.U32.AND P1, PT, R44, UR24, PT ;  /* 0x000000182c007c0c */ /* 0x000fe4000bf26070 */
[----:B------:R-:W-:Y:S02]  /*0440*/  ISETP.GT.U32.AND P5, PT, R5, R0, PT ;  /* 0x000000000500720c */ /* 0x000fe40003fa4070 */
[----:B------:R-:W-:-:S02]  /*0450*/  IADD3 R5, PT, PT, R0, -R5, RZ ;  /* 0x8000000500057210 */ /* 0x000fc40007ffe0ff */
[----:B------:R-:W-:Y:S02]  /*0460*/  ISETP.GE.AND.EX P0, PT, R43, UR25, PT, P0 ;  /* 0x000000192b007c0c */ /* 0x000fe4000bf06300 */
[----:B------:R-:W-:Y:S02]  /*0470*/  ISETP.GE.AND.EX P1, PT, R41, UR25, PT, P1 ;  /* 0x0000001929007c0c */ /* 0x000fe4000bf26310 */
[----:B------:R-:W-:Y:S02]  /*0480*/  @P4 IADD3 R3, PT, PT, R3, 0x1, RZ ;  /* 0x0000000103034810 */ /* 0x000fe40007ffe0ff */
[----:B------:R-:W-:Y:S02]  /*0490*/  SEL R0, R5, R0, !P5 ;  /* 0x0000000005007207 */ /* 0x000fe40006800000 */
[----:B------:R-:W-:Y:S02]  /*04a0*/  @!P3 IADD3 R3, PT, PT, -R3, RZ, RZ ;  /* 0x000000ff0303b210 */ /* 0x000fe40007ffe1ff */
[----:B------:R-:W-:-:S02]  /*04b0*/  ISETP.NE.AND P4, PT, R6, RZ, PT ;  /* 0x000000ff0600720c */ /* 0x000fc40003f85270 */
[----:B------:R-:W-:Y:S01]  /*04c0*/  LOP3.LUT R5, RZ, R6, RZ, 0x33, !PT ;  /* 0x00000006ff057212 */ /* 0x000fe200078e33ff */
[----:B------:R-:W0:Y:S01]  /*04d0*/  @!P0 LDC.64 R12, c[0x0][0x3a0] ;  /* 0x0000e800ff0c8b82 */ /* 0x000e220000000a00 */
[----:B------:R-:W-:Y:S02]  /*04e0*/  @!P2 IADD3 R0, PT, PT, -R0, RZ, RZ ;  /* 0x000000ff0000a210 */ /* 0x000fe40007ffe1ff */
[C---:B------:R-:W-:Y:S02]  /*04f0*/  SEL R9, R5.reuse, R3, !P4 ;  /* 0x0000000305097207 */ /* 0x040fe40006000000 */
[----:B------:R-:W-:-:S03]  /*0500*/  SEL R0, R5, R0, !P4 ;  /* 0x0000000005007207 */ /* 0x000fc60006000000 */
[----:B------:R-:W1:Y:S02]  /*0510*/  @!P0 LDC.64 R6, c[0x0][0x3f8] ;  /* 0x0000fe00ff068b82 */ /* 0x000e640000000a00 */
[----:B------:R-:W-:-:S06]  /*0520*/  IMAD R5, R0, 0x18, RZ ;  /* 0x0000001800057824 */ /* 0x000fcc00078e02ff */
[----:B------:R-:W2:Y:S01]  /*0530*/  @!P1 LDC.64 R2, c[0x0][0x3f8] ;  /* 0x0000fe00ff029b82 */ /* 0x000ea20000000a00 */
[----:B------:R-:W-:Y:S02]  /*0540*/  SHF.R.S32.HI R4, RZ, 0x1f, R9 ;  /* 0x0000001fff047819 */ /* 0x000fe40000011409 */
[----:B------:R-:W-:-:S03]  /*0550*/  IADD3 R50, P2, PT, R42, R5, RZ ;  /* 0x000000052a327210 */ /* 0x000fc60007f5e0ff */
[----:B------:R-:W-:Y:S01]  /*0560*/  IMAD R4, R4, UR26, RZ ;  /* 0x0000001a04047c24 */ /* 0x000fe2000f8e02ff */
[----:B------:R-:W-:Y:S01]  /*0570*/  LEA.HI.X.SX32 R51, R5, RZ, 0x1, P2 ;  /* 0x000000ff05337211 */ /* 0x000fe200010f0eff */
[----:B------:R-:W4:Y:S01]  /*0580*/  @!P0 LDC.64 R20, c[0x0][0x398] ;  /* 0x0000e600ff148b82 */ /* 0x000f220000000a00 */
[----:B------:R-:W-:Y:S01]  /*0590*/  ISETP.NE.AND P2, PT, RZ, UR19, PT ;  /* 0x00000013ff007c0c */ /* 0x000fe2000bf45270 */
[C---:B------:R-:W-:Y:S02]  /*05a0*/  IMAD R53, R9.reuse, UR27, R4 ;  /* 0x0000001b09357c24 */ /* 0x040fe4000f8e0204 */
[----:B------:R-:W-:-:S04]  /*05b0*/  IMAD.WIDE.U32 R50, R9, UR26, R50 ;  /* 0x0000001a09327c25 */ /* 0x000fc8000f8e0032 */
[----:B------:R-:W4:Y:S01]  /*05c0*/  @!P1 LDC.64 R16, c[0x0][0x3a0] ;  /* 0x0000e800ff109b82 */ /* 0x000f220000000a00 */
[----:B------:R-:W-:Y:S01]  /*05d0*/  IADD3 R53, PT, PT, R51, R53, RZ ;  /* 0x0000003533357210 */ /* 0x000fe20007ffe0ff */
[----:B-1----:R-:W-:Y:S01]  /*05e0*/  @!P0 IMAD R4, R43, R6, RZ ;  /* 0x000000062b048224 */ /* 0x002fe200078e02ff */
[----:B------:R-:W-:-:S05]  /*05f0*/  @!P0 MOV R52, R50 ;  /* 0x0000003200348202 */ /* 0x000fca0000000f00 */
[----:B------:R-:W1:Y:S01]  /*0600*/  @!P1 LDC.64 R18, c[0x0][0x398] ;  /* 0x0000e600ff129b82 */ /* 0x000e620000000a00 */
[----:B--2---:R-:W-:Y:S02]  /*0610*/  @!P1 IMAD R8, R41, R2, RZ ;  /* 0x0000000229089224 */ /* 0x004fe400078e02ff */
[C---:B------:R-:W-:Y:S02]  /*0620*/  @!P0 IMAD R25, R48.reuse, R7, R4 ;  /* 0x0000000730198224 */ /* 0x040fe400078e0204 */
[----:B------:R-:W-:-:S03]  /*0630*/  @!P0 IMAD.WIDE.U32 R10, R48, R6, R52 ;  /* 0x00000006300a8225 */ /* 0x000fc600078e0034 */
[----:B------:R-:W2:Y:S01]  /*0640*/  LDC.64 R6, c[0x0][0x3a8] ;  /* 0x0000ea00ff067b82 */ /* 0x000ea20000000a00 */
[----:B------:R-:W-:Y:S01]  /*0650*/  @!P1 IMAD R27, R44, R3, R8 ;  /* 0x000000032c1b9224 */ /* 0x000fe200078e0208 */
[----:B------:R-:W-:Y:S02]  /*0660*/  @!P1 MOV R22, R50 ;  /* 0x0000003200169202 */ /* 0x000fe40000000f00 */
[----:B------:R-:W-:-:S04]  /*0670*/  @!P1 MOV R23, R53 ;  /* 0x0000003500179202 */ /* 0x000fc80000000f00 */
[----:B------:R-:W2:Y:S01]  /*0680*/  @P2 LDC.64 R8, c[0x0][0x3b0] ;  /* 0x0000ec00ff082b82 */ /* 0x000ea20000000a00 */
[----:B------:R-:W-:Y:S01]  /*0690*/  @!P1 IMAD.WIDE.U32 R2, R44, R2, R22 ;  /* 0x000000022c029225 */ /* 0x000fe200078e0016 */
[----:B------:R-:W-:Y:S02]  /*06a0*/  @!P0 IADD3 R11, PT, PT, R11, R25, RZ ;  /* 0x000000190b0b8210 */ /* 0x000fe40007ffe0ff */
[C---:B------:R-:W-:Y:S02]  /*06b0*/  @!P0 SHF.L.U32 R23, R10.reuse, 0x2, RZ ;  /* 0x000000020a178819 */ /* 0x040fe400000006ff */
[----:B------:R-:W-:Y:S02]  /*06c0*/  @!P0 SHF.L.U64.HI R10, R10, 0x2, R11 ;  /* 0x000000020a0a8819 */ /* 0x000fe4000001020b */
[----:B------:R-:W-:Y:S02]  /*06d0*/  @!P1 IADD3 R11, PT, PT, R3, R27, RZ ;  /* 0x0000001b030b9210 */ /* 0x000fe40007ffe0ff */
[----:B------:R-:W-:-:S02]  /*06e0*/  @!P1 SHF.L.U32 R3, R2, 0x2, RZ ;  /* 0x0000000202039819 */ /* 0x000fc400000006ff */
[C---:B0-----:R-:W-:Y:S02]  /*06f0*/  @!P0 IADD3 R12, P3, PT, R23.reuse, R12, RZ ;  /* 0x0000000c170c8210 */ /* 0x041fe40007f7e0ff */
[----:B----4-:R-:W-:Y:S02]  /*0700*/  @!P0 IADD3 R20, P4, PT, R23, R20, RZ ;  /* 0x0000001417148210 */ /* 0x010fe40007f9e0ff */
[----:B------:R-:W-:Y:S02]  /*0710*/  @!P1 SHF.L.U64.HI R2, R2, 0x2, R11 ;  /* 0x0000000202029819 */ /* 0x000fe4000001020b */
[C---:B------:R-:W-:Y:S02]  /*0720*/  @!P1 IADD3 R16, P5, PT, R3.reuse, R16, RZ ;  /* 0x0000001003109210 */ /* 0x040fe40007fbe0ff */
[----:B-1----:R-:W-:Y:S01]  /*0730*/  @!P1 IADD3 R18, P6, PT, R3, R18, RZ ;  /* 0x0000001203129210 */ /* 0x002fe20007fde0ff */
[----:B------:R-:W-:Y:S01]  /*0740*/  HFMA2 R3, -RZ, RZ, 0, 0 ;  /* 0x00000000ff037431 */ /* 0x000fe200000001ff */
[----:B------:R-:W-:-:S02]  /*0750*/  IADD3 R25, PT, PT, R42, R5, RZ ;  /* 0x000000052a197210 */ /* 0x000fc40007ffe0ff */
[----:B------:R-:W-:Y:S02]  /*0760*/  CS2R R4, SRZ ;  /* 0x0000000000047805 */ /* 0x000fe4000001ff00 */
[C---:B------:R-:W-:Y:S02]  /*0770*/  @!P0 IADD3.X R13, PT, PT, R10.reuse, R13, RZ, P3, !PT ;  /* 0x0000000d0a0d8210 */ /* 0x040fe40001ffe4ff */
[----:B------:R-:W-:Y:S01]  /*0780*/  @!P0 IADD3.X R21, PT, PT, R10, R21, RZ, P4, !PT ;  /* 0x000000150a158210 */ /* 0x000fe200027fe4ff */
[C---:B--2---:R-:W-:Y:S01]  /*0790*/  IMAD.WIDE R22, R25.reuse, 0x4, R6 ;  /* 0x0000000419167825 */ /* 0x044fe200078e0206 */
[C---:B------:R-:W-:Y:S02]  /*07a0*/  @!P1 IADD3.X R17, PT, PT, R2.reuse, R17, RZ, P5, !PT ;  /* 0x0000001102119210 */ /* 0x040fe40002ffe4ff */
[----:B------:R-:W-:Y:S02]  /*07b0*/  CS2R R10, SRZ ;  /* 0x00000000000a7805 */ /* 0x000fe4000001ff00 */
[----:B------:R-:W-:Y:S01]  /*07c0*/  @!P1 IADD3.X R19, PT, PT, R2, R19, RZ, P6, !PT ;  /* 0x0000001302139210 */ /* 0x000fe200037fe4ff */
[----:B------:R-:W-:Y:S01]  /*07d0*/  @P2 IMAD.WIDE R24, R25, 0x4, R8 ;  /* 0x0000000419182825 */ /* 0x000fe200078e0208 */
[----:B------:R-:W-:Y:S01]  /*07e0*/  MOV R2, RZ ;  /* 0x000000ff00027202 */ /* 0x000fe20000000f00 */
[----:B------:R0:W5:Y:S04]  /*07f0*/  @!P0 LDG.E.64 R4, desc[UR16][R12.64] ;  /* 0x000000100c048981 */ /* 0x000168000c1e1b00 */
[----:B------:R0:W5:Y:S04]  /*0800*/  @P2 LDG.E.64 R10, desc[UR16][R24.64] ;  /* 0x00000010180a2981 */ /* 0x000168000c1e1b00 */
[----:B------:R0:W5:Y:S04]  /*0810*/  @!P0 LDG.E.64 R2, desc[UR16][R20.64] ;  /* 0x0000001014028981 */ /* 0x000168000c1e1b00 */
[----:B------:R0:W5:Y:S01]  /*0820*/  LDG.E.64 R12, desc[UR16][R22.64] ;  /* 0x00000010160c7981 */ /* 0x000162000c1e1b00 */
[----:B------:R-:W-:-:S02]  /*0830*/  CS2R R6, SRZ ;  /* 0x0000000000067805 */ /* 0x000fc4000001ff00 */
[----:B------:R-:W-:-:S04]  /*0840*/  CS2R R8, SRZ ;  /* 0x0000000000087805 */ /* 0x000fc8000001ff00 */
[----:B------:R0:W5:Y:S04]  /*0850*/  @!P1 LDG.E.64 R6, desc[UR16][R16.64] ;  /* 0x0000001010069981 */ /* 0x000168000c1e1b00 */
[----:B------:R0:W5:Y:S01]  /*0860*/  @!P1 LDG.E.64 R8, desc[UR16][R18.64] ;  /* 0x0000001012089981 */ /* 0x000162000c1e1b00 */
[----:B---3--:R-:W-:-:S13]  /*0870*/  R2UR UR32, R14 ;  /* 0x000000000e2072ca */ /* 0x008fda00000e0000 */
        /* <DEDUP_REMOVED lines=8> */
[----:B------:R-:W-:Y:S01]  /*0900*/  UISETP.NE.AND UP1, UPT, UR19, URZ, UPT ;  /* 0x000000ff1300728c */ /* 0x000fe2000bf25270 */
[----:B------:R-:W-:Y:S01]  /*0910*/  UMOV UR21, 0x3f800000 ;  /* 0x3f80000000157882 */ /* 0x000fe20000000000 */
[----:B-1----:R-:W-:-:S13]  /*0920*/  @P1 R2UR UR6, R14 ;  /* 0x000000000e0612ca */ /* 0x002fda00000e0000 */
[----:B------:R-:W-:Y:S01]  /*0930*/  @UP0 UMOV UR21, UR6 ;  /* 0x0000000600150c82 */ /* 0x000fe20008000000 */
[----:B0-----:R-:W-:Y:S05]  /*0940*/  BRA.U UP1, `(.L_x_1241) ;  /* 0x0000000101747547 */ /* 0x001fea000b800000 */
[----:B-----5:R-:W-:Y:S01]  /*0950*/  FADD.FTZ R15, R4, -UR32 ;  /* 0x80000020040f7e21 */ /* 0x020fe20008010000 */
[----:B------:R-:W-:Y:S01]  /*0960*/  FADD.FTZ R14, R5, -UR32 ;  /* 0x80000020050e7e21 */ /* 0x000fe20008010000 */
[----:B------:R-:W-:Y:S01]  /*0970*/  FMUL.FTZ R16, R2, R12 ;  /* 0x0000000c02107220 */ /* 0x000fe20000410000 */
[----:B------:R-:W-:Y:S01]  /*0980*/  FMUL.FTZ R17, R3, R13 ;  /* 0x0000000d03117220 */ /* 0x000fe20000410000 */
[----:B------:R-:W-:Y:S01]  /*0990*/  FMUL.FTZ R15, R15, UR21 ;  /* 0x000000150f0f7c20 */ /* 0x000fe20008410000 */
[----:B------:R-:W-:Y:S01]  /*09a0*/  FMUL.FTZ R14, R14, UR21 ;  /* 0x000000150e0e7c20 */ /* 0x000fe20008410000 */
[----:B------:R-:W-:Y:S02]  /*09b0*/  FADD.FTZ R18, RZ, R16 ;  /* 0x00000010ff127221 */ /* 0x000fe40000010000 */
[----:B------:R-:W-:Y:S01]  /*09c0*/  FFMA.FTZ R19, R15, R16, RZ ;  /* 0x000000100f137223 */ /* 0x000fe200000100ff */
[----:B------:R-:W-:Y:S01]  /*09d0*/  FADD.FTZ R16, R6, -UR32 ;  /* 0x8000002006107e21 */ /* 0x000fe20008010000 */
[----:B------:R-:W-:Y:S01]  /*09e0*/  FADD.FTZ R18, R17, R18 ;  /* 0x0000001211127221 */ /* 0x000fe20000010000 */
[----:B------:R-:W-:Y:S01]  /*09f0*/  FFMA.FTZ R15, R2, R15, RZ ;  /* 0x0000000f020f7223 */ /* 0x000fe200000100ff */
[----:B------:R-:W-:Y:S01]  /*0a00*/  FFMA.FTZ R19, R14, R17, R19 ;  /* 0x000000110e137223 */ /* 0x000fe20000010013 */
[----:B------:R-:W-:Y:S01]  /*0a10*/  FMUL.FTZ R17, R8, R12 ;  /* 0x0000000c08117220 */ /* 0x000fe20000410000 */
[----:B------:R-:W-:Y:S01]  /*0a20*/  FMUL.FTZ R20, R16, UR21 ;  /* 0x0000001510147c20 */ /* 0x000fe20008410000 */
[----:B------:R-:W-:Y:S01]  /*0a30*/  FADD.FTZ R16, R7, -UR32 ;  /* 0x8000002007107e21 */ /* 0x000fe20008010000 */
[----:B------:R-:W-:Y:S01]  /*0a40*/  FFMA.FTZ R14, R3, R14, RZ ;  /* 0x0000000e030e7223 */ /* 0x000fe200000100ff */
[----:B------:R-:W-:Y:S01]  /*0a50*/  FADD.FTZ R22, R18, R17 ;  /* 0x0000001112167221 */ /* 0x000fe20000010000 */
[----:B------:R-:W-:Y:S01]  /*0a60*/  FFMA.FTZ R19, R20, R17, R19 ;  /* 0x0000001114137223 */ /* 0x000fe20000010013 */
[----:B------:R-:W-:Y:S01]  /*0a70*/  FMUL.FTZ R17, R9, R13 ;  /* 0x0000000d09117220 */ /* 0x000fe20000410000 */
[----:B------:R-:W-:Y:S01]  /*0a80*/  FMUL.FTZ R18, R16, UR21 ;  /* 0x0000001510127c20 */ /* 0x000fe20008410000 */
[----:B------:R-:W-:-:S02]  /*0a90*/  FFMA.FTZ R16, R8, R20, R15 ;  /* 0x0000001408107223 */ /* 0x000fc4000001000f */
[----:B------:R-:W-:Y:S01]  /*0aa0*/  FADD.FTZ R23, R17, R22 ;  /* 0x0000001611177221 */ /* 0x000fe20000010000 */
[----:B------:R-:W-:Y:S01]  /*0ab0*/  FFMA.FTZ R21, R18, R17, R19 ;  /* 0x0000001112157223 */ /* 0x000fe20000010013 */
[----:B------:R-:W-:Y:S01]  /*0ac0*/  FADD.FTZ R19, RZ, R2 ;  /* 0x00000002ff137221 */ /* 0x000fe20000010000 */
[----:B------:R-:W-:Y:S01]  /*0ad0*/  FADD.FTZ R22, RZ, R3 ;  /* 0x00000003ff167221 */ /* 0x000fe20000010000 */
[C---:B------:R-:W-:Y:S02]  /*0ae0*/  FFMA.FTZ R17, R9.reuse, R18, R14 ;  /* 0x0000001209117223 */ /* 0x040fe4000001000e */
[----:B------:R-:W-:Y:S01]  /*0af0*/  FADD.FTZ R18, R8, R19 ;  /* 0x0000001308127221 */ /* 0x000fe20000010000 */
[----:B------:R-:W-:Y:S01]  /*0b00*/  FADD.FTZ R19, R9, R22 ;  /* 0x0000001609137221 */ /* 0x000fe20000010000 */
[----:B------:R-:W-:Y:S06]  /*0b10*/  BRA `(.L_x_1242) ;  /* 0x0000000400007947 */ /* 0x000fec0003800000 */
.L_x_1241:
[----:B-----5:R-:W-:Y:S01]  /*0b20*/  FADD.FTZ R15, R4, -UR32 ;  /* 0x80000020040f7e21 */ /* 0x020fe20008010000 */
[----:B------:R-:W-:Y:S01]  /*0b30*/  FADD.FTZ R17, R6, -UR32 ;  /* 0x8000002006117e21 */ /* 0x000fe20008010000 */
[----:B------:R-:W-:Y:S01]  /*0b40*/  FADD.FTZ R14, R5, -UR32 ;  /* 0x80000020050e7e21 */ /* 0x000fe20008010000 */
[----:B------:R-:W-:Y:S01]  /*0b50*/  FADD.FTZ R20, R7, -UR32 ;  /* 0x8000002007147e21 */ /* 0x000fe20008010000 */
[----:B------:R-:W-:Y:S01]  /*0b60*/  FMUL.FTZ R15, R15, UR21 ;  /* 0x000000150f0f7c20 */ /* 0x000fe20008410000 */
[----:B------:R-:W-:Y:S01]  /*0b70*/  FMUL.FTZ R17, R17, UR21 ;  /* 0x0000001511117c20 */ /* 0x000fe20008410000 */
[----:B------:R-:W-:Y:S01]  /*0b80*/  FMUL.FTZ R14, R14, UR21 ;  /* 0x000000150e0e7c20 */ /* 0x000fe20008410000 */
[----:B------:R-:W-:Y:S01]  /*0b90*/  FMUL.FTZ R20, R20, UR21 ;  /* 0x0000001514147c20 */ /* 0x000fe20008410000 */
[C-C-:B------:R-:W-:Y:S01]  /*0ba0*/  FFMA.FTZ R21, R12.reuse, R15, R10.reuse ;  /* 0x0000000f0c157223 */ /* 0x140fe2000001000a */
[----:B------:R-:W-:Y:S01]  /*0bb0*/  FFMA.FTZ R18, R12, R17, R10 ;  /* 0x000000110c127223 */ /* 0x000fe2000001000a */
[C-C-:B------:R-:W-:Y:S01]  /*0bc0*/  FFMA.FTZ R19, R13.reuse, R14, R11.reuse ;  /* 0x0000000e0d137223 */ /* 0x140fe2000001000b */
[----:B------:R-:W-:Y:S01]  /*0bd0*/  FFMA.FTZ R16, R13, R20, R11 ;  /* 0x000000140d107223 */ /* 0x000fe2000001000b */
[----:B------:R-:W-:Y:S01]  /*0be0*/  FMUL.FTZ R22, R21, -1.4426950216293334961 ;  /* 0xbfb8aa3b15167820 */ /* 0x000fe20000410000 */
[----:B------:R-:W-:Y:S01]  /*0bf0*/  FMUL.FTZ R27, R18, -1.4426950216293334961 ;  /* 0xbfb8aa3b121b7820 */ /* 0x000fe20000410000 */
[----:B------:R-:W-:Y:S01]  /*0c00*/  FMUL.FTZ R24, R19, -1.4426950216293334961 ;  /* 0xbfb8aa3b13187820 */ /* 0x000fe20000410000 */
[----:B------:R-:W-:-:S03]  /*0c10*/  FMUL.FTZ R30, R16, -1.4426950216293334961 ;  /* 0xbfb8aa3b101e7820 */ /* 0x000fc60000410000 */
[----:B------:R-:W0:Y:S08]  /*0c20*/  MUFU.EX2 R22, R22 ;  /* 0x0000001600167308 */ /* 0x000e300000000800 */
[----:B------:R-:W1:Y:S08]  /*0c30*/  MUFU.EX2 R27, R27 ;  /* 0x0000001b001b7308 */ /* 0x000e700000000800 */
[----:B------:R-:W2:Y:S01]  /*0c40*/  MUFU.EX2 R24, R24 ;  /* 0x0000001800187308 */ /* 0x000ea20000000800 */
[----:B0-----:R-:W-:-:S07]  /*0c50*/  FADD.FTZ R22, R22, 1 ;  /* 0x3f80000016167421 */ /* 0x001fce0000010000 */
[----:B------:R-:W0:Y:S01]  /*0c60*/  MUFU.EX2 R30, R30 ;  /* 0x0000001e001e7308 */ /* 0x000e220000000800 */
[----:B-1----:R-:W-:-:S07]  /*0c70*/  FADD.FTZ R29, R27, 1 ;  /* 0x3f8000001b1d7421 */ /* 0x002fce0000010000 */
[----:B------:R-:W1:Y:S01]  /*0c80*/  MUFU.RCP R23, R22 ;  /* 0x0000001600177308 */ /* 0x000e620000001000 */
[----:B--2---:R-:W-:-:S07]  /*0c90*/  FADD.FTZ R25, R24, 1 ;  /* 0x3f80000018197421 */ /* 0x004fce0000010000 */
[----:B------:R-:W2:Y:S01]  /*0ca0*/  MUFU.RCP R26, R25 ;  /* 0x00000019001a7308 */ /* 0x000ea20000001000 */
[----:B0-----:R-:W-:-:S07]  /*0cb0*/  FADD.FTZ R31, R30, 1 ;  /* 0x3f8000001e1f7421 */ /* 0x001fce0000010000 */
[----:B------:R-:W0:Y:S01]  /*0cc0*/  MUFU.RCP R29, R29 ;  /* 0x0000001d001d7308 */ /* 0x000e220000001000 */
[----:B-1----:R-:W-:Y:S01]  /*0cd0*/  FADD.FTZ R24, -R23, 1 ;  /* 0x3f80000017187421 */ /* 0x002fe20000010100 */
[----:B------:R-:W-:-:S03]  /*0ce0*/  FMUL.FTZ R23, R2, R23 ;  /* 0x0000001702177220 */ /* 0x000fc60000410000 */
[----:B------:R-:W-:-:S03]  /*0cf0*/  FFMA.FTZ R24, R21, R24, 1 ;  /* 0x3f80000015187423 */ /* 0x000fc60000010018 */
[----:B------:R-:W1:Y:S01]  /*0d00*/  MUFU.RCP R32, R31 ;  /* 0x0000001f00207308 */ /* 0x000e620000001000 */
[----:B--2---:R-:W-:Y:S01]  /*0d10*/  FADD.FTZ R28, -R26, 1 ;  /* 0x3f8000001a1c7421 */ /* 0x004fe20000010100 */
[----:B------:R-:W-:-:S03]  /*0d20*/  FMUL.FTZ R26, R3, R26 ;  /* 0x0000001a031a7220 */ /* 0x000fc60000410000 */
[----:B------:R-:W-:Y:S01]  /*0d30*/  FFMA.FTZ R19, R19, R28, 1 ;  /* 0x3f80000013137423 */ /* 0x000fe2000001001c */
[----:B0-----:R-:W-:Y:S01]  /*0d40*/  FADD.FTZ R27, -R29, 1 ;  /* 0x3f8000001d1b7421 */ /* 0x001fe20000010100 */
[----:B------:R-:W-:-:S03]  /*0d50*/  FMUL.FTZ R29, R8, R29 ;  /* 0x0000001d081d7220 */ /* 0x000fc60000410000 */
[----:B------:R-:W-:Y:S01]  /*0d60*/  FFMA.FTZ R28, R18, R27, 1 ;  /* 0x3f800000121c7423 */ /* 0x000fe2000001001b */
[----:B------:R-:W-:Y:S01]  /*0d70*/  FMUL.FTZ R18, R23, R24 ;  /* 0x0000001817127220 */ /* 0x000fe20000410000 */
[----:B-1----:R-:W-:-:S03]  /*0d80*/  FADD.FTZ R21, -R32, 1 ;  /* 0x3f80000020157421 */ /* 0x002fc60000010100 */
[----:B------:R-:W-:Y:S01]  /*0d90*/  FMUL.FTZ R22, R12, R18 ;  /* 0x000000120c167220 */ /* 0x000fe20000410000 */
[----:B------:R-:W-:Y:S01]  /*0da0*/  FMUL.FTZ R32, R9, R32 ;  /* 0x0000002009207220 */ /* 0x000fe20000410000 */
[----:B------:R-:W-:Y:S01]  /*0db0*/  FFMA.FTZ R25, R16, R21, 1 ;  /* 0x3f80000010197423 */ /* 0x000fe20000010015 */
[----:B------:R-:W-:Y:S01]  /*0dc0*/  FMUL.FTZ R16, R26, R19 ;  /* 0x000000131a107220 */ /* 0x000fe20000410000 */
[----:B------:R-:W-:Y:S01]  /*0dd0*/  FMUL.FTZ R19, R29, R28 ;  /* 0x0000001c1d137220 */ /* 0x000fe20000410000 */
[----:B------:R-:W-:Y:S01]  /*0de0*/  FFMA.FTZ R23, R15, R22, RZ ;  /* 0x000000160f177223 */ /* 0x000fe200000100ff */
[----:B------:R-:W-:Y:S01]  /*0df0*/  FADD.FTZ R24, RZ, R22 ;  /* 0x00000016ff187221 */ /* 0x000fe20000010000 */
[----:B------:R-:W-:Y:S01]  /*0e00*/  FMUL.FTZ R21, R13, R16 ;  /* 0x000000100d157220 */ /* 0x000fe20000410000 */
[----:B------:R-:W-:Y:S01]  /*0e10*/  FMUL.FTZ R27, R12, R19 ;  /* 0x000000130c1b7220 */ /* 0x000fe20000410000 */
[----:B------:R-:W-:Y:S02]  /*0e20*/  FMUL.FTZ R25, R32, R25 ;  /* 0x0000001920197220 */ /* 0x000fe40000410000 */
[----:B------:R-:W-:Y:S01]  /*0e30*/  FFMA.FTZ R22, R14, R21, R23 ;  /* 0x000000150e167223 */ /* 0x000fe20000010017 */
[----:B------:R-:W-:Y:S01]  /*0e40*/  FADD.FTZ R24, R21, R24 ;  /* 0x0000001815187221 */ /* 0x000fe20000010000 */
[----:B------:R-:W-:-:S02]  /*0e50*/  FMUL.FTZ R23, R13, R25 ;  /* 0x000000190d177220 */ /* 0x000fc40000410000 */
[----:B------:R-:W-:Y:S01]  /*0e60*/  FFMA.FTZ R21, R17, R27, R22 ;  /* 0x0000001b11157223 */ /* 0x000fe20000010016 */
[----:B------:R-:W-:Y:S01]  /*0e70*/  FFMA.FTZ R22, R15, R18, RZ ;  /* 0x000000120f167223 */ /* 0x000fe200000100ff */
[----:B------:R-:W-:Y:S01]  /*0e80*/  FADD.FTZ R18, RZ, R18 ;  /* 0x00000012ff127221 */ /* 0x000fe20000010000 */
[----:B------:R-:W-:Y:S01]  /*0e90*/  FFMA.FTZ R15, R14, R16, RZ ;  /* 0x000000100e0f7223 */ /* 0x000fe200000100ff */
[----:B------:R-:W-:Y:S01]  /*0ea0*/  FADD.FTZ R24, R24, R27 ;  /* 0x0000001b18187221 */ /* 0x000fe20000010000 */
[----:B------:R-:W-:Y:S01]  /*0eb0*/  FADD.FTZ R14, RZ, R16 ;  /* 0x00000010ff0e7221 */ /* 0x000fe20000010000 */
[----:B------:R-:W-:Y:S01]  /*0ec0*/  FFMA.FTZ R21, R20, R23, R21 ;  /* 0x0000001714157223 */ /* 0x000fe20000010015 */
[----:B------:R-:W-:Y:S01]  /*0ed0*/  FFMA.FTZ R16, R17, R19, R22 ;  /* 0x0000001311107223 */ /* 0x000fe20000010016 */
[----:B------:R-:W-:Y:S01]  /*0ee0*/  FADD.FTZ R18, R18, R19 ;  /* 0x0000001312127221 */ /* 0x000fe20000010000 */
[----:B------:R-:W-:Y:S01]  /*0ef0*/  FADD.FTZ R23, R23, R24 ;  /* 0x0000001817177221 */ /* 0x000fe20000010000 */
[----:B------:R-:W-:Y:S01]  /*0f00*/  FFMA.FTZ R17, R20, R25, R15 ;  /* 0x0000001914117223 */ /* 0x000fe2000001000f */
[----:B------:R-:W-:-:S07]  /*0f10*/  FADD.FTZ R19, R14, R25 ;  /* 0x000000190e137221 */ /* 0x000fce0000010000 */
.L_x_1242:
        /* <DEDUP_REMOVED lines=33> */
[----:B------:R3:W-:Y:S02]  /*1130*/  @!P1 STS.64 [R46+UR9+0x10], R14 ;  /* 0x0000100e2e009988 */ /* 0x0007e40008000a09 */
.L_x_1244:
[----:B------:R-:W-:Y:S05]  /*1140*/  BSYNC.RECONVERGENT B0 ;  /* 0x0000000000007941 */ /* 0x000fea0003800200 */
.L_x_1243:
[----:B------:R-:W-:Y:S06]  /*1150*/  BAR.SYNC.DEFER_BLOCKING 0x0 ;  /* 0x0000000000007b1d */ /* 0x000fec0000010000 */
[----:B------:R-:W-:Y:S04]  /*1160*/  BSSY.RECONVERGENT B0, `(.L_x_1245) ;  /* 0x0000021000007945 */ /* 0x000fe80003800200 */
[----:B------:R-:W-:Y:S05]  /*1170*/  @P3 BRA `(.L_x_1246) ;  /* 0x00000000007c3947 */ /* 0x000fea0003800000 */
[----:B------:R-:W4:Y:S01]  /*1180*/  S2UR UR7, SR_CgaCtaId ;  /* 0x00000000000779c3 */ /* 0x000f220000008800 */
[----:B------:R-:W-:Y:S02]  /*1190*/  UMOV UR6, 0x400 ;  /* 0x0000040000067882 */ /* 0x000fe40000000000 */
[----:B----4-:R-:W-:-:S09]  /*11a0*/  ULEA UR6, UR7, UR6, 0x18 ;  /* 0x0000000607067291 */ /* 0x010fd2000f8ec0ff */
[----:B------:R-:W4:Y:S04]  /*11b0*/  LDS.64 R36, [UR6+0x18] ;  /* 0x00001806ff247984 */ /* 0x000f280008000a00 */
[----:B-12---:R-:W1:Y:S04]  /*11c0*/  LDS.128 R20, [UR6+0x20] ;  /* 0x00002006ff147984 */ /* 0x006e680008000c00 */
[----:B------:R-:W2:Y:S04]  /*11d0*/  LDS.128 R32, [UR6+0x30] ;  /* 0x00003006ff207984 */ /* 0x000ea80008000c00 */
[----:B------:R-:W5:Y:S04]  /*11e0*/  LDS.128 R28, [UR6+0x40] ;  /* 0x00004006ff1c7984 */ /* 0x000f680008000c00 */
[----:B------:R-:W5:Y:S01]  /*11f0*/  LDS.128 R24, [UR6+0x50] ;  /* 0x00005006ff187984 */ /* 0x000f620008000c00 */
[----:B----4-:R-:W-:Y:S01]  /*1200*/  FADD.FTZ R39, R14, R36 ;  /* 0x000000240e277221 */ /* 0x010fe20000010000 */
[----:B0--3--:R-:W-:-:S03]  /*1210*/  FADD.FTZ R14, R15, R37 ;  /* 0x000000250f0e7221 */ /* 0x009fc60000010000 */
[----:B-1----:R-:W-:Y:S01]  /*1220*/  FADD.FTZ R15, R39, R20 ;  /* 0x00000014270f7221 */ /* 0x002fe20000010000 */
[----:B------:R-:W-:Y:S01]  /*1230*/  FADD.FTZ R14, R14, R21 ;  /* 0x000000150e0e7221 */ /* 0x000fe20000010000 */
[----:B------:R-:W0:Y:S02]  /*1240*/  LDS.128 R36, [UR6+0x60] ;  /* 0x00006006ff247984 */ /* 0x000e240008000c00 */
[----:B------:R-:W-:Y:S01]  /*1250*/  FADD.FTZ R15, R15, R22 ;  /* 0x000000160f0f7221 */ /* 0x000fe20000010000 */
[----:B------:R-:W-:-:S03]  /*1260*/  FADD.FTZ R14, R14, R23 ;  /* 0x000000170e0e7221 */ /* 0x000fc60000010000 */
[----:B--2---:R-:W-:Y:S01]  /*1270*/  FADD.FTZ R15, R15, R32 ;  /* 0x000000200f0f7221 */ /* 0x004fe20000010000 */
        /* <DEDUP_REMOVED lines=11> */
[----:B0-----:R-:W-:Y:S01]  /*1330*/  FADD.FTZ R15, R15, R36 ;  /* 0x000000240f0f7221 */ /* 0x001fe20000010000 */
[----:B------:R-:W-:-:S03]  /*1340*/  FADD.FTZ R20, R14, R37 ;  /* 0x000000250e147221 */ /* 0x000fc60000010000 */
[----:B------:R-:W-:Y:S01]  /*1350*/  FADD.FTZ R14, R15, R38 ;  /* 0x000000260f0e7221 */ /* 0x000fe20000010000 */
[----:B------:R-:W-:-:S07]  /*1360*/  FADD.FTZ R15, R20, R39 ;  /* 0x00000027140f7221 */ /* 0x000fce0000010000 */
.L_x_1246:
[----:B------:R-:W-:Y:S05]  /*1370*/  BSYNC.RECONVERGENT B0 ;  /* 0x0000000000007941 */ /* 0x000fea0003800200 */
.L_x_1245:
[----:B------:R-:W-:Y:S06]  /*1380*/  BAR.SYNC.DEFER_BLOCKING 0x0 ;  /* 0x0000000000007b1d */ /* 0x000fec0000010000 */
[----:B------:R-:W-:Y:S04]  /*1390*/  BSSY.RECONVERGENT B0, `(.L_x_1247) ;  /* 0x000009d000007945 */ /* 0x000fe80003800200 */
[----:B------:R-:W-:Y:S05]  /*13a0*/  @P5 BRA `(.L_x_1248) ;  /* 0x00000008006c5947 */ /* 0x000fea0003800000 */
[----:B-12---:R-:W1:Y:S04]  /*13b0*/  LDS.128 R20, [R47+0xc0] ;  /* 0x0000c0002f147984 */ /* 0x006e680000000c00 */
[----:B------:R-:W2:Y:S04]  /*13c0*/  LDS.128 R24, [R47+0x180] ;  /* 0x000180002f187984 */ /* 0x000ea80000000c00 */
[----:B------:R-:W4:Y:S04]  /*13d0*/  LDS.128 R28, [R47+0x240] ;  /* 0x000240002f1c7984 */ /* 0x000f280000000c00 */
[----:B------:R-:W5:Y:S04]  /*13e0*/  LDS.128 R32, [R47+0x300] ;  /* 0x000300002f207984 */ /* 0x000f680000000c00 */
        /* <DEDUP_REMOVED lines=10> */
[----:B----4-:R-:W-:Y:S01]  /*1490*/  FADD.FTZ R26, R22, R29 ;  /* 0x0000001d161a7221 */ /* 0x010fe20000010000 */
[----:B------:R-:W-:Y:S01]  /*14a0*/  FADD.FTZ R25, R25, R30 ;  /* 0x0000001e19197221 */ /* 0x000fe20000010000 */
[----:B------:R-:W2:Y:S01]  /*14b0*/  LDS.128 R20, [R47+0x540] ;  /* 0x000540002f147984 */ /* 0x000ea20000000c00 */
[----:B------:R-:W-:Y:S01]  /*14c0*/  FADD.FTZ R49, R49, R28 ;  /* 0x0000001c31317221 */ /* 0x000fe20000010000 */
[----:B-----5:R-:W-:Y:S01]  /*14d0*/  FADD.FTZ R30, R26, R33 ;  /* 0x000000211a1e7221 */ /* 0x020fe20000010000 */
[----:B------:R-:W-:Y:S01]  /*14e0*/  FADD.FTZ R28, R24, R31 ;  /* 0x0000001f181c7221 */ /* 0x000fe20000010000 */
[----:B------:R-:W-:Y:S01]  /*14f0*/  FADD.FTZ R33, R25, R34 ;  /* 0x0000002219217221 */ /* 0x000fe20000010000 */
[----:B------:R-:W-:Y:S01]  /*1500*/  FADD.FTZ R49, R49, R32 ;  /* 0x0000002031317221 */ /* 0x000fe20000010000 */
[----:B------:R-:W4:Y:S01]  /*1510*/  LDS.128 R24, [R47+0x600] ;  /* 0x000600002f187984 */ /* 0x000f220000000c00 */
[----:B------:R-:W-:Y:S01]  /*1520*/  FADD.FTZ R32, R28, R35 ;  /* 0x000000231c207221 */ /* 0x000fe20000010000 */
[----:B0-----:R-:W-:Y:S01]  /*1530*/  FADD.FTZ R34, R30, R37 ;  /* 0x000000251e227221 */ /* 0x001fe20000010000 */
[----:B------:R-:W-:Y:S01]  /*1540*/  FADD.FTZ R49, R49, R36 ;  /* 0x0000002431317221 */ /* 0x000fe20000010000 */
[----:B------:R-:W-:Y:S01]  /*1550*/  FADD.FTZ R37, R33, R38 ;  /* 0x0000002621257221 */ /* 0x000fe20000010000 */
[----:B------:R-:W-:Y:S01]  /*1560*/  FADD.FTZ R36, R32, R39 ;  /* 0x0000002720247221 */ /* 0x000fe20000010000 */
[----:B------:R-:W0:Y:S01]  /*1570*/  LDS.128 R28, [R47+0x6c0] ;  /* 0x0006c0002f1c7984 */ /* 0x000e220000000c00 */
        /* <DEDUP_REMOVED lines=10> */
[----:B----4-:R-:W-:Y:S01]  /*1620*/  FADD.FTZ R49, R49, R24 ;  /* 0x0000001831317221 */ /* 0x010fe20000010000 */
[----:B------:R-:W-:Y:S01]  /*1630*/  FADD.FTZ R20, R20, R25 ;  /* 0x0000001914147221 */ /* 0x000fe20000010000 */
[----:B------:R-:W-:Y:S01]  /*1640*/  FADD.FTZ R37, R37, R26 ;  /* 0x0000001a25257221 */ /* 0x000fe20000010000 */
[----:B------:R-:W-:-:S02]  /*1650*/  FADD.FTZ R38, R36, R27 ;  /* 0x0000001b24267221 */ /* 0x000fc40000010000 */
[----:B------:R-:W4:Y:S01]  /*1660*/  LDS.128 R24, [R47+0x900] ;  /* 0x000900002f187984 */ /* 0x000f220000000c00 */
[----:B0-----:R-:W-:Y:S01]  /*1670*/  FADD.FTZ R39, R49, R28 ;  /* 0x0000001c31277221 */ /* 0x001fe20000010000 */
[----:B------:R-:W-:Y:S01]  /*1680*/  FADD.FTZ R36, R20, R29 ;  /* 0x0000001d14247221 */ /* 0x000fe20000010000 */
[----:B------:R-:W-:Y:S01]  /*1690*/  FADD.FTZ R37, R37, R30 ;  /* 0x0000001e25257221 */ /* 0x000fe20000010000 */
[----:B------:R-:W-:Y:S01]  /*16a0*/  FADD.FTZ R38, R38, R31 ;  /* 0x0000001f26267221 */ /* 0x000fe20000010000 */
[----:B------:R-:W0:Y:S04]  /*16b0*/  LDS.128 R20, [R47+0x9c0] ;  /* 0x0009c0002f147984 */ /* 0x000e280000000c00 */
[----:B------:R-:W5:Y:S01]  /*16c0*/  LDS.128 R28, [R47+0xa80] ;  /* 0x000a80002f1c7984 */ /* 0x000f620000000c00 */
        /* <DEDUP_REMOVED lines=9> */
[----:B----4-:R-:W-:Y:S01]  /*1760*/  FADD.FTZ R39, R39, R24 ;  /* 0x0000001827277221 */ /* 0x010fe20000010000 */
[----:B------:R-:W-:Y:S01]  /*1770*/  FADD.FTZ R36, R36, R25 ;  /* 0x0000001924247221 */ /* 0x000fe20000010000 */
[----:B------:R-:W-:Y:S01]  /*1780*/  FADD.FTZ R37, R37, R26 ;  /* 0x0000001a25257221 */ /* 0x000fe20000010000 */
[----:B------:R-:W-:Y:S01]  /*1790*/  FADD.FTZ R38, R38, R27 ;  /* 0x0000001b26267221 */ /* 0x000fe20000010000 */
[----:B------:R-:W-:Y:S01]  /*17a0*/  LDS.128 R16, [R47+0xcc0] ;  /* 0x000cc0002f107984 */ /* 0x000fe20000000c00 */
[----:B0-----:R-:W-:Y:S01]  /*17b0*/  FADD.FTZ R39, R39, R20 ;  /* 0x0000001427277221 */ /* 0x001fe20000010000 */
[----:B------:R-:W-:Y:S01]  /*17c0*/  FADD.FTZ R36, R36, R21 ;  /* 0x0000001524247221 */ /* 0x000fe20000010000 */
[----:B------:R-:W-:Y:S01]  /*17d0*/  FADD.FTZ R37, R37, R22 ;  /* 0x0000001625257221 */ /* 0x000fe20000010000 */
[----:B------:R-:W0:Y:S01]  /*17e0*/  LDS.128 R24, [R47+0xc00] ;  /* 0x000c00002f187984 */ /* 0x000e220000000c00 */
[----:B------:R-:W-:Y:S01]  /*17f0*/  FADD.FTZ R38, R38, R23 ;  /* 0x0000001726267221 */ /* 0x000fe20000010000 */
[----:B-----5:R-:W-:Y:S01]  /*1800*/  FADD.FTZ R39, R39, R28 ;  /* 0x0000001c27277221 */ /* 0x020fe20000010000 */
[----:B------:R-:W-:Y:S01]  /*1810*/  FADD.FTZ R36, R36, R29 ;  /* 0x0000001d24247221 */ /* 0x000fe20000010000 */
[----:B------:R-:W2:Y:S01]  /*1820*/  LDS.128 R20, [R47+0xd80] ;  /* 0x000d80002f147984 */ /* 0x000ea20000000c00 */
[----:B------:R-:W-:Y:S01]  /*1830*/  FADD.FTZ R37, R37, R30 ;  /* 0x0000001e25257221 */ /* 0x000fe20000010000 */
[----:B------:R-:W-:-:S02]  /*1840*/  FADD.FTZ R38, R38, R31 ;  /* 0x0000001f26267221 */ /* 0x000fc40000010000 */
[----:B------:R-:W4:Y:S01]  /*1850*/  LDS.128 R28, [R47+0xe40] ;  /* 0x000e40002f1c7984 */ /* 0x000f220000000c00 */
[----:B-1----:R-:W-:Y:S01]  /*1860*/  FADD.FTZ R39, R39, R32 ;  /* 0x0000002027277221 */ /* 0x002fe20000010000 */
[----:B------:R-:W-:Y:S01]  /*1870*/  FADD.FTZ R36, R36, R33 ;  /* 0x0000002124247221 */ /* 0x000fe20000010000 */
[----:B------:R-:W-:Y:S01]  /*1880*/  FADD.FTZ R37, R37, R34 ;  /* 0x0000002225257221 */ /* 0x000fe20000010000 */
[----:B------:R-:W-:Y:S02]  /*1890*/  FADD.FTZ R38, R38, R35 ;  /* 0x0000002326267221 */ /* 0x000fe40000010000 */
[----:B------:R-:W1:Y:S01]  /*18a0*/  LDS.128 R32, [R47+0xf00] ;  /* 0x000f00002f207984 */ /* 0x000e620000000c00 */
[----:B0-----:R-:W-:Y:S01]  /*18b0*/  FADD.FTZ R39, R39, R24 ;  /* 0x0000001827277221 */ /* 0x001fe20000010000 */
[----:B------:R-:W-:Y:S01]  /*18c0*/  FADD.FTZ R36, R36, R25 ;  /* 0x0000001924247221 */ /* 0x000fe20000010000 */
[----:B------:R-:W-:Y:S01]  /*18d0*/  FADD.FTZ R37, R37, R26 ;  /* 0x0000001a25257221 */ /* 0x000fe20000010000 */
[----:B------:R-:W-:Y:S01]  /*18e0*/  FADD.FTZ R38, R38, R27 ;  /* 0x0000001b26267221 */ /* 0x000fe20000010000 */
[----:B------:R-:W-:Y:S01]  /*18f0*/  FADD.FTZ R39, R39, R16 ;  /* 0x0000001027277221 */ /* 0x000fe20000010000 */
[----:B------:R-:W0:Y:S01]  /*1900*/  LDS.128 R24, [R47+0xfc0] ;  /* 0x000fc0002f187984 */ /* 0x000e220000000c00 */
[----:B------:R-:W-:Y:S01]  /*1910*/  FADD.FTZ R36, R36, R17 ;  /* 0x0000001124247221 */ /* 0x000fe20000010000 */
[----:B------:R-:W-:Y:S01]  /*1920*/  FADD.FTZ R37, R37, R18 ;  /* 0x0000001225257221 */ /* 0x000fe20000010000 */
[----:B------:R-:W-:Y:S01]  /*1930*/  FADD.FTZ R38, R38, R19 ;  /* 0x0000001326267221 */ /* 0x000fe20000010000 */
[----:B--2---:R-:W-:Y:S01]  /*1940*/  FADD.FTZ R39, R39, R20 ;  /* 0x0000001427277221 */ /* 0x004fe20000010000 */
[----:B------:R-:W2:Y:S01]  /*1950*/  LDS.128 R16, [R47+0x1080] ;  /* 0x001080002f107984 */ /* 0x000ea20000000c00 */
[----:B------:R-:W-:Y:S01]  /*1960*/  FADD.FTZ R36, R36, R21 ;  /* 0x0000001524247221 */ /* 0x000fe20000010000 */
[----:B------:R-:W-:Y:S01]  /*1970*/  FADD.FTZ R37, R37, R22 ;  /* 0x0000001625257221 */ /* 0x000fe20000010000 */
[----:B----4-:R-:W-:Y:S01]  /*1980*/  FADD.FTZ R39, R39, R28 ;  /* 0x0000001c27277221 */ /* 0x010fe20000010000 */
[----:B------:R-:W-:Y:S01]  /*1990*/  FADD.FTZ R38, R38, R23 ;  /* 0x0000001726267221 */ /* 0x000fe20000010000 */
[----:B------:R-:W-:Y:S01]  /*19a0*/  FADD.FTZ R36, R36, R29 ;  /* 0x0000001d24247221 */ /* 0x000fe20000010000 */
[----:B------:R-:W-:Y:S01]  /*19b0*/  FADD.FTZ R37, R37, R30 ;  /* 0x0000001e25257221 */ /* 0x000fe20000010000 */
[----:B------:R-:W4:Y:S01]  /*19c0*/  LDS.128 R20, [R47+0x1140] ;  /* 0x001140002f147984 */ /* 0x000f220000000c00 */
[----:B------:R-:W-:-:S03]  /*19d0*/  FADD.FTZ R38, R38, R31 ;  /* 0x0000001f26267221 */ /* 0x000fc60000010000 */
[----:B------:R-:W5:Y:S01]  /*19e0*/  LDS.128 R28, [R47+0x1200] ;  /* 0x001200002f1c7984 */ /* 0x000f620000000c00 */
[----:B-1----:R-:W-:Y:S01]  /*19f0*/  FADD.FTZ R36, R36, R33 ;  /* 0x0000002124247221 */ /* 0x002fe20000010000 */
[----:B------:R-:W-:Y:S01]  /*1a00*/  FADD.FTZ R39, R39, R32 ;  /* 0x0000002027277221 */ /* 0x000fe20000010000 */
[----:B------:R-:W-:Y:S01]  /*1a10*/  FADD.FTZ R33, R37, R34 ;  /* 0x0000002225217221 */ /* 0x000fe20000010000 */
[----:B------:R-:W-:Y:S01]  /*1a20*/  FADD.FTZ R38, R38, R35 ;  /* 0x0000002326267221 */ /* 0x000fe20000010000 */
[----:B0-----:R-:W-:Y:S01]  /*1a30*/  FADD.FTZ R36, R36, R25 ;  /* 0x0000001924247221 */ /* 0x001fe20000010000 */
[----:B------:R-:W-:Y:S01]  /*1a40*/  FADD.FTZ R37, R39, R24 ;  /* 0x0000001827257221 */ /* 0x000fe20000010000 */
[----:B------:R-:W-:Y:S01]  /*1a50*/  FADD.FTZ R25, R33, R26 ;  /* 0x0000001a21197221 */ /* 0x000fe20000010000 */
[----:B------:R-:W-:Y:S01]  /*1a60*/  FADD.FTZ R38, R38, R27 ;  /* 0x0000001b26267221 */ /* 0x000fe20000010000 */
[----:B------:R-:W0:Y:S01]  /*1a70*/  LDS.128 R32, [R47+0x12c0] ;  /* 0x0012c0002f207984 */ /* 0x000e220000000c00 */
[----:B--2---:R-:W-:Y:S01]  /*1a80*/  FADD.FTZ R39, R37, R16 ;  /* 0x0000001025277221 */ /* 0x004fe20000010000 */
[----:B------:R-:W-:Y:S01]  /*1a90*/  FADD.FTZ R37, R25, R18 ;  /* 0x0000001219257221 */ /* 0x000fe20000010000 */
[----:B------:R-:W-:Y:S01]  /*1aa0*/  FADD.FTZ R36, R36, R17 ;  /* 0x0000001124247221 */ /* 0x000fe20000010000 */
[----:B------:R-:W1:Y:S01]  /*1ab0*/  LDS.128 R24, [R47+0x1380] ;  /* 0x001380002f187984 */ /* 0x000e620000000c00 */
[----:B------:R-:W-:-:S03]  /*1ac0*/  FADD.FTZ R38, R38, R19 ;  /* 0x0000001326267221 */ /* 0x000fc60000010000 */
[----:B------:R-:W2:Y:S01]  /*1ad0*/  LDS.128 R16, [R47+0x1440] ;  /* 0x001440002f107984 */ /* 0x000ea20000000c00 */
        /* <DEDUP_REMOVED lines=8> */
[----:B------:R-:W4:Y:S04]  /*1b60*/  LDS.128 R20, [R47+0x1500] ;  /* 0x001500002f147984 */ /* 0x000f280000000c00 */
        /* <DEDUP_REMOVED lines=23> */
[----:B0-----:R-:W-:Y:S01]  /*1ce0*/  FADD.FTZ R39, R39, R24 ;  /* 0x0000001827277221 */ /* 0x001fe20000010000 */
[----:B------:R-:W-:Y:S01]  /*1cf0*/  FADD.FTZ R36, R36, R25 ;  /* 0x0000001924247221 */ /* 0x000fe20000010000 */
[----:B------:R-:W-:Y:S01]  /*1d00*/  FADD.FTZ R37, R37, R26 ;  /* 0x0000001a25257221 */ /* 0x000fe20000010000 */
[----:B------:R-:W-:Y:S01]  /*1d10*/  FADD.FTZ R38, R38, R27 ;  /* 0x0000001b26267221 */ /* 0x000fe20000010000 */
[----:B-1----:R-:W-:Y:S01]  /*1d20*/  FADD.FTZ R16, R39, R32 ;  /* 0x0000002027107221 */ /* 0x002fe20000010000 */
[----:B------:R-:W-:Y:S01]  /*1d30*/  FADD.FTZ R17, R36, R33 ;  /* 0x0000002124117221 */ /* 0x000fe20000010000 */
[----:B------:R-:W-:Y:S01]  /*1d40*/  FADD.FTZ R18, R37, R34 ;  /* 0x0000002225127221 */ /* 0x000fe20000010000 */
[----:B------:R-:W-:-:S07]  /*1d50*/  FADD.FTZ R19, R38, R35 ;  /* 0x0000002326137221 */ /* 0x000fce0000010000 */
.L_x_1248:
[----:B------:R-:W-:Y:S05]  /*1d60*/  BSYNC.RECONVERGENT B0 ;  /* 0x0000000000007941 */ /* 0x000fea0003800200 */
.L_x_1247:
[----:B------:R-:W-:Y:S04]  /*1d70*/  BSSY.RECONVERGENT B0, `(.L_x_1249) ;  /* 0x000001d000007945 */ /* 0x000fe80003800200 */
[----:B------:R-:W-:Y:S05]  /*1d80*/  @P5 BRA `(.L_x_1250) ;  /* 0x00000000006c5947 */ /* 0x000fea0003800000 */
[----:B-1----:R-:W1:Y:S01]  /*1d90*/  LDC.64 R20, c[0x0][0x3f8] ;  /* 0x0000fe00ff147b82 */ /* 0x002e620000000a00 */
[----:B------:R-:W-:-:S07]  /*1da0*/  IMAD R27, R0, 0xc, R45 ;  /* 0x0000000c001b7824 */ /* 0x000fce00078e022d */
[----:B--2---:R-:W2:Y:S01]  /*1db0*/  LDC.64 R22, c[0x0][0x3d8] ;  /* 0x0000f600ff167b82 */ /* 0x004ea20000000a00 */
[----:B-1----:R-:W-:Y:S01]  /*1dc0*/  IMAD.WIDE.U32 R24, R20, 0x3, RZ ;  /* 0x0000000314187825 */ /* 0x002fe200078e00ff */
[C---:B------:R-:W-:Y:S02]  /*1dd0*/  LEA R29, R21.reuse, R21, 0x1 ;  /* 0x00000015151d7211 */ /* 0x040fe400078e08ff */
[----:B------:R-:W-:Y:S02]  /*1de0*/  LEA.HI R31, P1, R21, R20, RZ, 0x1 ;  /* 0x00000014151f7211 */ /* 0x000fe400078308ff */
[----:B------:R-:W-:Y:S02]  /*1df0*/  IADD3 R29, PT, PT, R25, R29, RZ ;  /* 0x0000001d191d7210 */ /* 0x000fe40007ffe0ff */
[----:B------:R-:W-:Y:S01]  /*1e00*/  IADD3.X R26, PT, PT, RZ, R21, RZ, P1, !PT ;  /* 0x00000015ff1a7210 */ /* 0x000fe20000ffe4ff */
[----:B--2---:R-:W-:Y:S01]  /*1e10*/  IMAD.WIDE R22, R27, 0x4, R22 ;  /* 0x000000041b167825 */ /* 0x004fe200078e0216 */
        /* <DEDUP_REMOVED lines=18> */
.L_x_1250:
[----:B------:R-:W-:Y:S05]  /*1f40*/  BSYNC.RECONVERGENT B0 ;  /* 0x0000000000007941 */ /* 0x000fea0003800200 */
.L_x_1249:
        /* <DEDUP_REMOVED lines=17> */
[----:B--2---:R-:W-:Y:S02]  /*2060*/  SEL R23, RZ, UR20, P1 ;  /* 0x00000014ff177c07 */ /* 0x004fe40008800000 */
[----:B------:R-:W-:Y:S02]  /*2070*/  MOV R19, UR11 ;  /* 0x0000000b00137c02 */ /* 0x000fe40008000f00 */
[----:B------:R-:W-:Y:S02]  /*2080*/  ISETP.NE.AND P1, PT, R23, -0x1, PT ;  /* 0xffffffff1700780c */ /* 0x000fe40003f25270 */
[----:B------:R-:W-:Y:S02]  /*2090*/  MOV R18, UR12 ;  /* 0x0000000c00127c02 */ /* 0x000fe40008000f00 */
[----:B-1----:R-:W-:Y:S01]  /*20a0*/  IADD3 R21, PT, PT, -R0, 0x1, RZ ;  /* 0x0000000100157810 */ /* 0x002fe20007ffe1ff */
        /* <DEDUP_REMOVED lines=8> */
.L_x_1253:
[----:B------:R-:W2:Y:S04]  /*2130*/  LDG.E.STRONG.GPU R0, desc[UR16][R16.64] ;  /* 0x0000001010007981 */ /* 0x000ea8000c1ef900 */
[----:B--2---:R-:W-:Y:S01]  /*2140*/  CCTL.IVALL ;  /* 0x00000000ff00798f */ /* 0x004fe20002000000 */
[----:B------:R-:W-:Y:S05]  /*2150*/  YIELD ;  /* 0x0000000000007946 */ /* 0x000fea0003800000 */
[----:B------:R-:W-:-:S13]  /*2160*/  ISETP.NE.AND P1, PT, R0, R23, PT ;  /* 0x000000170000720c */ /* 0x000fda0003f25270 */
[----:B------:R-:W-:Y:S05]  /*2170*/  @P1 BRA `(.L_x_1253) ;  /* 0xfffffffc00ec1947 */ /* 0x000fea000383ffff */
.L_x_1252:
[----:B------:R-:W-:Y:S05]  /*2180*/  WARPSYNC.ALL ;  /* 0x0000000000007948 */ /* 0x000fea0003800000 */
[----:B------:R-:W-:Y:S01]  /*2190*/  BAR.SYNC.DEFER_BLOCKING 0x0 ;  /* 0x0000000000007b1d */ /* 0x000fe20000010000 */
[----:B------:R-:W-:-:S05]  /*21a0*/  HFMA2 R0, -RZ, RZ, 0, 0 ;  /* 0x00000000ff007431 */ /* 0x000fca00000001ff */
[----:B------:R-:W-:Y:S05]  /*21b0*/  @!P4 BRA `(.L_x_1254) ;  /* 0x00000004007cc947 */ /* 0x000fea0003800000 */
[----:B----4-:R-:W-:Y:S01]  /*21c0*/  MOV R24, RZ ;  /* 0x000000ff00187202 */ /* 0x010fe20000000f00 */
        /* <DEDUP_REMOVED lines=10> */
.L_x_1255:
[----:B------:R-:W-:Y:S02]  /*2270*/  IADD3 R0, PT, PT, R24, 0x1, RZ ;  /* 0x0000000118007810 */ /* 0x000fe40007ffe0ff */
[----:B------:R-:W-:Y:S02]  /*2280*/  ISETP.EQ.OR P1, PT, RZ, UR26, P3 ;  /* 0x0000001aff007c0c */ /* 0x000fe40009f22670 */
[----:B------:R-:W-:Y:S02]  /*2290*/  ISETP.EQ.OR P4, PT, R0, UR15, P3 ;  /* 0x0000000f00007c0c */ /* 0x000fe40009f82670 */
[----:B------:R-:W-:-:S04]  /*22a0*/  IADD3 R0, PT, PT, R24, 0x2, RZ ;  /* 0x0000000218007810 */ /* 0x000fc80007ffe0ff */
[----:B------:R-:W-:Y:S02]  /*22b0*/  ISETP.EQ.OR P6, PT, R0, UR15, P3 ;  /* 0x0000000f00007c0c */ /* 0x000fe40009fc2670 */
[----:B------:R-:W-:-:S03]  /*22c0*/  IADD3 R0, PT, PT, R24, 0x3, RZ ;  /* 0x0000000318007810 */ /* 0x000fc60007ffe0ff */
[----:B------:R-:W-:Y:S01]  /*22d0*/  VOTEU.ALL UP1, P1 ;  /* 0x0000000000ff7886 */ /* 0x000fe20000820000 */
[----:B------:R-:W-:Y:S01]  /*22e0*/  ISETP.EQ.OR P5, PT, R0, UR15, P3 ;  /* 0x0000000f00007c0c */ /* 0x000fe20009fa2670 */
[----:B------:R-:W-:-:S03]  /*22f0*/  VOTEU.ALL UP0, P4 ;  /* 0x0000000000ff7886 */ /* 0x000fc60002000000 */
[----:B------:R-:W-:Y:S02]  /*2300*/  @!UP1 UIMAD.WIDE.U32 UR28, UR11, 0x8, UR6 ;  /* 0x000000080b1c98a5 */ /* 0x000fe4000f8e0006 */
[----:B------:R-:W-:Y:S01]  /*2310*/  @!UP0 UIMAD.WIDE.U32 UR30, UR25, 0x8, UR6 ;  /* 0x00000008191e88a5 */ /* 0x000fe2000f8e0006 */
[----:B------:R-:W-:-:S03]  /*2320*/  VOTEU.ALL UP1, P6 ;  /* 0x0000000000ff7886 */ /* 0x000fc60003020000 */
[----:B-1----:R-:W-:Y:S02]  /*2330*/  MOV R16, UR28 ;  /* 0x0000001c00107c02 */ /* 0x002fe40008000f00 */
[----:B------:R-:W-:Y:S01]  /*2340*/  MOV R17, UR29 ;  /* 0x0000001d00117c02 */ /* 0x000fe20008000f00 */
[----:B------:R-:W-:Y:S01]  /*2350*/  @!UP1 UIMAD.WIDE.U32 UR28, UR24, 0x8, UR6 ;  /* 0x00000008181c98a5 */ /* 0x000fe2000f8e0006 */
[----:B------:R-:W-:Y:S01]  /*2360*/  MOV R18, UR30 ;  /* 0x0000001e00127c02 */ /* 0x000fe20008000f00 */
[----:B------:R-:W-:Y:S01]  /*2370*/  VOTEU.ALL UP0, P5 ;  /* 0x0000000000ff7886 */ /* 0x000fe20002800000 */
[----:B------:R-:W-:Y:S02]  /*2380*/  MOV R19, UR31 ;  /* 0x0000001f00137c02 */ /* 0x000fe40008000f00 */
[----:B------:R-:W0:Y:S01]  /*2390*/  @!P1 LDG.E.64 R16, desc[UR16][R16.64] ;  /* 0x0000001010109981 */ /* 0x000e22000c1e1b00 */
[----:B------:R-:W-:Y:S02]  /*23a0*/  MOV R20, UR28 ;  /* 0x0000001c00147c02 */ /* 0x000fe40008000f00 */
[----:B------:R-:W-:Y:S01]  /*23b0*/  MOV R21, UR29 ;  /* 0x0000001d00157c02 */ /* 0x000fe20008000f00 */
[----:B------:R-:W-:Y:S01]  /*23c0*/  @!UP0 UIMAD.WIDE.U32 UR28, UR14, 0x8, UR6 ;  /* 0x000000080e1c88a5 */ /* 0x000fe2000f8e0006 */
[----:B------:R-:W4:Y:S04]  /*23d0*/  @!P4 LDG.E.64 R18, desc[UR16][R18.64] ;  /* 0x000000101212c981 */ /* 0x000f28000c1e1b00 */
[----:B------:R-:W5:Y:S01]  /*23e0*/  @!P6 LDG.E.64 R20, desc[UR16][R20.64] ;  /* 0x000000101414e981 */ /* 0x000f62000c1e1b00 */
[----:B------:R-:W-:-:S02]  /*23f0*/  MOV R22, UR28 ;  /* 0x0000001c00167c02 */ /* 0x000fc40008000f00 */
[----:B--2---:R-:W-:-:S06]  /*2400*/  MOV R23, UR29 ;  /* 0x0000001d00177c02 */ /* 0x004fcc0008000f00 */
[----:B------:R-:W2:Y:S01]  /*2410*/  @!P5 LDG.E.64 R22, desc[UR16][R22.64] ;  /* 0x000000101616d981 */ /* 0x000ea2000c1e1b00 */
[----:B------:R-:W-:Y:S01]  /*2420*/  IADD3 R0, PT, PT, R24, 0x4, RZ ;  /* 0x0000000418007810 */ /* 0x000fe20007ffe0ff */
[----:B0--3--:R-:W-:Y:S01]  /*2430*/  @!P1 FADD.FTZ R14, R14, R16 ;  /* 0x000000100e0e9221 */ /* 0x009fe20000010000 */
[----:B------:R-:W-:Y:S02]  /*2440*/  @!P1 FADD.FTZ R15, R15, R17 ;  /* 0x000000110f0f9221 */ /* 0x000fe40000010000 */
[----:B------:R-:W-:Y:S02]  /*2450*/  ISETP.EQ.OR P1, PT, R0, UR15, P3 ;  /* 0x0000000f00007c0c */ /* 0x000fe40009f22670 */
[----:B------:R-:W-:Y:S01]  /*2460*/  IADD3 R16, PT, PT, R24, 0x5, RZ ;  /* 0x0000000518107810 */ /* 0x000fe20007ffe0ff */
[----:B----4-:R-:W-:Y:S01]  /*2470*/  @!P4 FADD.FTZ R14, R14, R18 ;  /* 0x000000120e0ec221 */ /* 0x010fe20000010000 */
[----:B------:R-:W-:Y:S01]  /*2480*/  @!P4 FADD.FTZ R15, R15, R19 ;  /* 0x000000130f0fc221 */ /* 0x000fe20000010000 */
[----:B------:R-:W-:-:S02]  /*2490*/  IADD3 R0, PT, PT, R24, 0x6, RZ ;  /* 0x0000000618007810 */ /* 0x000fc40007ffe0ff */
[----:B------:R-:W-:Y:S01]  /*24a0*/  ISETP.EQ.OR P4, PT, R16, UR15, P3 ;  /* 0x0000000f10007c0c */ /* 0x000fe20009f82670 */
[----:B-----5:R-:W-:Y:S01]  /*24b0*/  @!P6 FADD.FTZ R14, R14, R20 ;  /* 0x000000140e0ee221 */ /* 0x020fe20000010000 */
[----:B------:R-:W-:Y:S01]  /*24c0*/  @!P6 FADD.FTZ R15, R15, R21 ;  /* 0x000000150f0fe221 */ /* 0x000fe20000010000 */
[----:B------:R-:W-:Y:S02]  /*24d0*/  ISETP.EQ.OR P6, PT, R0, UR15, P3 ;  /* 0x0000000f00007c0c */ /* 0x000fe40009fc2670 */
[----:B------:R-:W-:Y:S01]  /*24e0*/  IADD3 R0, PT, PT, R24, 0x7, RZ ;  /* 0x0000000718007810 */ /* 0x000fe20007ffe0ff */
[----:B------:R-:W-:Y:S01]  /*24f0*/  VOTEU.ALL UP1, P1 ;  /* 0x0000000000ff7886 */ /* 0x000fe20000820000 */
[----:B--2---:R-:W-:Y:S01]  /*2500*/  @!P5 FADD.FTZ R14, R14, R22 ;  /* 0x000000160e0ed221 */ /* 0x004fe20000010000 */
[----:B------:R-:W-:Y:S01]  /*2510*/  @!P5 FADD.FTZ R15, R15, R23 ;  /* 0x000000170f0fd221 */ /* 0x000fe20000010000 */
[----:B------:R-:W-:Y:S02]  /*2520*/  ISETP.EQ.OR P5, PT, R0, UR15, P3 ;  /* 0x0000000f00007c0c */ /* 0x000fe40009fa2670 */
[----:B------:R-:W-:-:S02]  /*2530*/  @!UP1 UIMAD.WIDE.U32 UR28, UR13, 0x8, UR6 ;  /* 0x000000080d1c98a5 */ /* 0x000fc4000f8e0006 */
[----:B------:R-:W-:-:S03]  /*2540*/  VOTEU.ALL UP0, P4 ;  /* 0x0000000000ff7886 */ /* 0x000fc60002000000 */
[----:B------:R-:W-:Y:S01]  /*2550*/  VOTEU.ALL UP1, P6 ;  /* 0x0000000000ff7886 */ /* 0x000fe20003020000 */
[----:B------:R-:W-:Y:S01]  /*2560*/  MOV R16, UR28 ;  /* 0x0000001c00107c02 */ /* 0x000fe20008000f00 */
[----:B------:R-:W-:Y:S01]  /*2570*/  @!UP0 UIMAD.WIDE.U32 UR30, UR12, 0x8, UR6 ;  /* 0x000000080c1e88a5 */ /* 0x000fe2000f8e0006 */
[----:B------:R-:W-:Y:S02]  /*2580*/  MOV R17, UR29 ;  /* 0x0000001d00117c02 */ /* 0x000fe40008000f00 */
[----:B------:R-:W-:Y:S01]  /*2590*/  @!UP1 UIMAD.WIDE.U32 UR28, UR23, 0x8, UR6 ;  /* 0x00000008171c98a5 */ /* 0x000fe2000f8e0006 */
        /* <DEDUP_REMOVED lines=33> */
.L_x_1254:
[----:B------:R-:W-:-:S04]  /*27b0*/  ULOP3.LUT UR11, UR20, 0x7, URZ, 0xc0, !UPT ;  /* 0x00000007140b7892 */ /* 0x000fc8000f8ec0ff */
[----:B------:R-:W-:-:S09]  /*27c0*/  UISETP.NE.AND UP0, UPT, UR11, URZ, UPT ;  /* 0x000000ff0b00728c */ /* 0x000fd2000bf05270 */
[----:B------:R-:W-:Y:S05]  /*27d0*/  BRA.U !UP0, `(.L_x_1251) ;  /* 0x00000005082c7547 */ /* 0x000fea000b800000 */
[----:B------:R-:W-:Y:S02]  /*27e0*/  UIADD3 UR11, UPT, UPT, UR11, -0x1, URZ ;  /* 0xffffffff0b0b7890 */ /* 0x000fe4000fffe0ff */
[----:B------:R-:W-:Y:S02]  /*27f0*/  ULOP3.LUT UP1, UR12, UR20, 0x3, URZ, 0xc0, !UPT ;  /* 0x00000003140c7892 */ /* 0x000fe4000f82c0ff */
[----:B------:R-:W-:-:S09]  /*2800*/  UISETP.GE.U32.AND UP0, UPT, UR11, 0x3, UPT ;  /* 0x000000030b00788c */ /* 0x000fd2000bf06070 */
[----:B------:R-:W-:Y:S05]  /*2810*/  BRA.U !UP0, `(.L_x_1256) ;  /* 0x0000000108907547 */ /* 0x000fea000b800000 */
[C---:B-1--4-:R-:W-:Y:S02]  /*2820*/  IADD3 R18, PT, PT, R0.reuse, 0x1, RZ ;  /* 0x0000000100127810 */ /* 0x052fe40007ffe0ff */
[----:B------:R-:W-:Y:S02]  /*2830*/  ISETP.EQ.OR P1, PT, R0, UR15, P3 ;  /* 0x0000000f00007c0c */ /* 0x000fe40009f22670 */
[----:B------:R-:W-:Y:S02]  /*2840*/  ISETP.EQ.OR P4, PT, R18, UR15, P3 ;  /* 0x0000000f12007c0c */ /* 0x000fe40009f82670 */
[C---:B------:R-:W-:Y:S02]  /*2850*/  IADD3 R22, PT, PT, R0.reuse, 0x3, RZ ;  /* 0x0000000300167810 */ /* 0x040fe40007ffe0ff */
[----:B------:R-:W-:Y:S02]  /*2860*/  IADD3 R20, PT, PT, R0, 0x2, RZ ;  /* 0x0000000200147810 */ /* 0x000fe40007ffe0ff */
[----:B------:R-:W-:-:S02]  /*2870*/  MOV R21, UR18 ;  /* 0x0000001200157c02 */ /* 0x000fc40008000f00 */
[----:B------:R-:W-:Y:S02]  /*2880*/  ISETP.EQ.OR P6, PT, R22, UR15, P3 ;  /* 0x0000000f16007c0c */ /* 0x000fe40009fc2670 */
[----:B------:R-:W-:Y:S02]  /*2890*/  ISETP.EQ.OR P5, PT, R20, UR15, P3 ;  /* 0x0000000f14007c0c */ /* 0x000fe40009fa2670 */
[----:B------:R-:W-:Y:S01]  /*28a0*/  MOV R17, UR18 ;  /* 0x0000001200117c02 */ /* 0x000fe20008000f00 */
[----:B------:R-:W-:Y:S02]  /*28b0*/  @!P4 IMAD R18, R18, R21, UR5 ;  /* 0x000000051212ce24 */ /* 0x000fe4000f8e0215 */
[----:B------:R-:W-:Y:S01]  /*28c0*/  HFMA2 R21, -RZ, RZ, 0, 4.76837158203125e-07 ;  /* 0x00000008ff157431 */ /* 0x000fe200000001ff */
[----:B------:R-:W-:Y:S01]  /*28d0*/  MOV R19, 0x8 ;  /* 0x0000000800137802 */ /* 0x000fe20000000f00 */
[----:B------:R-:W-:Y:S01]  /*28e0*/  @!P1 IMAD R16, R0, R17, UR5 ;  /* 0x0000000500109e24 */ /* 0x000fe2000f8e0211 */
[----:B------:R-:W-:-:S02]  /*28f0*/  MOV R25, UR18 ;  /* 0x0000001200197c02 */ /* 0x000fc40008000f00 */
[----:B--2---:R-:W-:Y:S01]  /*2900*/  MOV R23, UR18 ;  /* 0x0000001200177c02 */ /* 0x004fe20008000f00 */
[----:B------:R-:W-:-:S04]  /*2910*/  @!P1 IMAD.WIDE.U32 R16, R16, R19, UR6 ;  /* 0x0000000610109e25 */ /* 0x000fc8000f8e0013 */
[----:B------:R-:W-:Y:S02]  /*2920*/  @!P6 IMAD R22, R22, R25, UR5 ;  /* 0x000000051616ee24 */ /* 0x000fe4000f8e0219 */
[----:B------:R-:W-:Y:S02]  /*2930*/  HFMA2 R25, -RZ, RZ, 0, 4.76837158203125e-07 ;  /* 0x00000008ff197431 */ /* 0x000fe400000001ff */
[----:B------:R-:W-:Y:S01]  /*2940*/  @!P5 IMAD R20, R20, R23, UR5 ;  /* 0x000000051414de24 */ /* 0x000fe2000f8e0217 */
[----:B------:R-:W-:Y:S01]  /*2950*/  MOV R23, 0x8 ;  /* 0x0000000800177802 */ /* 0x000fe20000000f00 */
[----:B------:R-:W-:Y:S01]  /*2960*/  @!P4 IMAD.WIDE.U32 R18, R18, R21, UR6 ;  /* 0x000000061212ce25 */ /* 0x000fe2000f8e0015 */
[----:B------:R-:W0:Y:S03]  /*2970*/  @!P1 LDG.E.64 R16, desc[UR16][R16.64] ;  /* 0x0000001010109981 */ /* 0x000e26000c1e1b00 */
[----:B------:R-:W-:-:S02]  /*2980*/  @!P5 IMAD.WIDE.U32 R20, R20, R23, UR6 ;  /* 0x000000061414de25 */ /* 0x000fc4000f8e0017 */
[----:B------:R-:W2:Y:S02]  /*2990*/  @!P4 LDG.E.64 R18, desc[UR16][R18.64] ;  /* 0x000000101212c981 */ /* 0x000ea4000c1e1b00 */
[----:B------:R-:W-:Y:S02]  /*29a0*/  @!P6 IMAD.WIDE.U32 R22, R22, R25, UR6 ;  /* 0x000000061616ee25 */ /* 0x000fe4000f8e0019 */
[----:B------:R-:W4:Y:S04]  /*29b0*/  @!P5 LDG.E.64 R20, desc[UR16][R20.64] ;  /* 0x000000101414d981 */ /* 0x000f28000c1e1b00 */
[----:B------:R-:W5:Y:S01]  /*29c0*/  @!P6 LDG.E.64 R22, desc[UR16][R22.64] ;  /* 0x000000101616e981 */ /* 0x000f62000c1e1b00 */
[----:B------:R-:W-:Y:S01]  /*29d0*/  IADD3 R0, PT, PT, R0, 0x4, RZ ;  /* 0x0000000400007810 */ /* 0x000fe20007ffe0ff */
[----:B0--3--:R-:W-:Y:S01]  /*29e0*/  @!P1 FADD.FTZ R14, R14, R16 ;  /* 0x000000100e0e9221 */ /* 0x009fe20000010000 */
[----:B------:R-:W-:-:S03]  /*29f0*/  @!P1 FADD.FTZ R15, R15, R17 ;  /* 0x000000110f0f9221 */ /* 0x000fc60000010000 */
[----:B--2---:R-:W-:Y:S01]  /*2a00*/  @!P4 FADD.FTZ R14, R14, R18 ;  /* 0x000000120e0ec221 */ /* 0x004fe20000010000 */
[----:B------:R-:W-:-:S03]  /*2a10*/  @!P4 FADD.FTZ R15, R15, R19 ;  /* 0x000000130f0fc221 */ /* 0x000fc60000010000 */
[----:B----4-:R-:W-:Y:S01]  /*2a20*/  @!P5 FADD.FTZ R14, R14, R20 ;  /* 0x000000140e0ed221 */ /* 0x010fe20000010000 */
[----:B------:R-:W-:-:S03]  /*2a30*/  @!P5 FADD.FTZ R15, R15, R21 ;  /* 0x000000150f0fd221 */ /* 0x000fc60000010000 */
[----:B-----5:R-:W-:Y:S01]  /*2a40*/  @!P6 FADD.FTZ R14, R14, R22 ;  /* 0x000000160e0ee221 */ /* 0x020fe20000010000 */
[----:B------:R-:W-:-:S07]  /*2a50*/  @!P6 FADD.FTZ R15, R15, R23 ;  /* 0x000000170f0fe221 */ /* 0x000fce0000010000 */
.L_x_1256:
[----:B------:R-:W-:Y:S05]  /*2a60*/  BRA.U !UP1, `(.L_x_1251) ;  /* 0x0000000109887547 */ /* 0x000fea000b800000 */
[----:B------:R-:W-:Y:S02]  /*2a70*/  UISETP.NE.AND UP0, UPT, UR12, 0x1, UPT ;  /* 0x000000010c00788c */ /* 0x000fe4000bf05270 */
[----:B------:R-:W-:-:S06]  /*2a80*/  ULOP3.LUT UR11, UR20, 0x1, URZ, 0xc0, !UPT ;  /* 0x00000001140b7892 */ /* 0x000fcc000f8ec0ff */
[----:B----4-:R-:W-:Y:S01]  /*2a90*/  MOV R20, UR11 ;  /* 0x0000000b00147c02 */ /* 0x010fe20008000f00 */
[----:B------:R-:W-:Y:S06]  /*2aa0*/  BRA.U !UP0, `(.L_x_1257) ;  /* 0x0000000108487547 */ /* 0x000fec000b800000 */
[C---:B------:R-:W-:Y:S02]  /*2ab0*/  ISETP.EQ.OR P4, PT, R0.reuse, UR15, P3 ;  /* 0x0000000f00007c0c */ /* 0x040fe40009f82670 */
[----:B-1----:R-:W-:Y:S02]  /*2ac0*/  IADD3 R16, PT, PT, R0, 0x1, RZ ;  /* 0x0000000100107810 */ /* 0x002fe40007ffe0ff */
[----:B------:R-:W-:Y:S02]  /*2ad0*/  MOV R17, UR18 ;  /* 0x0000001200117c02 */ /* 0x000fe40008000f00 */
[----:B------:R-:W-:Y:S02]  /*2ae0*/  ISETP.EQ.OR P1, PT, R16, UR15, P3 ;  /* 0x0000000f10007c0c */ /* 0x000fe40009f22670 */
[----:B------:R-:W-:Y:S02]  /*2af0*/  MOV R21, UR18 ;  /* 0x0000001200157c02 */ /* 0x000fe40008000f00 */
[----:B------:R-:W-:-:S03]  /*2b00*/  MOV R19, 0x8 ;  /* 0x0000000800137802 */ /* 0x000fc60000000f00 */
[----:B------:R-:W-:Y:S02]  /*2b10*/  @!P4 IMAD R18, R0, R17, UR5 ;  /* 0x000000050012ce24 */ /* 0x000fe4000f8e0211 */
[----:B------:R-:W-:Y:S02]  /*2b20*/  HFMA2 R17, -RZ, RZ, 0, 4.76837158203125e-07 ;  /* 0x00000008ff117431 */ /* 0x000fe400000001ff */
[----:B------:R-:W-:-:S04]  /*2b30*/  @!P4 IMAD.WIDE.U32 R18, R18, R19, UR6 ;  /* 0x000000061212ce25 */ /* 0x000fc8000f8e0013 */
[----:B------:R-:W-:Y:S02]  /*2b40*/  @!P1 IMAD R16, R16, R21, UR5 ;  /* 0x0000000510109e24 */ /* 0x000fe4000f8e0215 */
[----:B------:R-:W0:Y:S02]  /*2b50*/  @!P4 LDG.E.64 R18, desc[UR16][R18.64] ;  /* 0x000000101212c981 */ /* 0x000e24000c1e1b00 */
[----:B------:R-:W-:-:S06]  /*2b60*/  @!P1 IMAD.WIDE.U32 R16, R16, R17, UR6 ;  /* 0x0000000610109e25 */ /* 0x000fcc000f8e0011 */
[----:B------:R-:W4:Y:S01]  /*2b70*/  @!P1 LDG.E.64 R16, desc[UR16][R16.64] ;  /* 0x0000001010109981 */ /* 0x000f22000c1e1b00 */
[----:B------:R-:W-:Y:S01]  /*2b80*/  IADD3 R0, PT, PT, R0, 0x2, RZ ;  /* 0x0000000200007810 */ /* 0x000fe20007ffe0ff */
[----:B0--3--:R-:W-:Y:S01]  /*2b90*/  @!P4 FADD.FTZ R14, R14, R18 ;  /* 0x000000120e0ec221 */ /* 0x009fe20000010000 */
[----:B------:R-:W-:-:S03]  /*2ba0*/  @!P4 FADD.FTZ R15, R15, R19 ;  /* 0x000000130f0fc221 */ /* 0x000fc60000010000 */
[----:B----4-:R-:W-:Y:S01]  /*2bb0*/  @!P1 FADD.FTZ R14, R14, R16 ;  /* 0x000000100e0e9221 */ /* 0x010fe20000010000 */
[----:B------:R-:W-:-:S07]  /*2bc0*/  @!P1 FADD.FTZ R15, R15, R17 ;  /* 0x000000110f0f9221 */ /* 0x000fce0000010000 */
.L_x_1257:
[----:B------:R-:W-:Y:S01]  /*2bd0*/  ISETP.EQ.OR P1, PT, R0, UR15, P3 ;  /* 0x0000000f00007c0c */ /* 0x000fe20009f22670 */
[----:B------:R-:W-:Y:S03]  /*2be0*/  BSSY.RECONVERGENT B0, `(.L_x_1251) ;  /* 0x000000a000007945 */ /* 0x000fe60003800200 */
[----:B------:R-:W-:-:S13]  /*2bf0*/  ISETP.NE.U32.OR P1, PT, R20, 0x1, P1 ;  /* 0x000000011400780c */ /* 0x000fda0000f25470 */
[----:B------:R-:W-:Y:S05]  /*2c00*/  @P1 BRA `(.L_x_1258) ;  /* 0x00000000001c1947 */ /* 0x000fea0003800000 */
[----:B-1----:R-:W-:Y:S02]  /*2c10*/  MOV R17, UR18 ;  /* 0x0000001200117c02 */ /* 0x002fe40008000f00 */
[----:B------:R-:W-:-:S03]  /*2c20*/  MOV R19, 0x8 ;  /* 0x0000000800137802 */ /* 0x000fc60000000f00 */
[----:B------:R-:W-:-:S04]  /*2c30*/  IMAD R16, R0, R17, UR5 ;  /* 0x0000000500107e24 */ /* 0x000fc8000f8e0211 */
[----:B------:R-:W-:-:S06]  /*2c40*/  IMAD.WIDE.U32 R16, R16, R19, UR6 ;  /* 0x0000000610107e25 */ /* 0x000fcc000f8e0013 */
[----:B------:R-:W0:Y:S02]  /*2c50*/  LDG.E.64 R16, desc[UR16][R16.64] ;  /* 0x0000001010107981 */ /* 0x000e24000c1e1b00 */
[----:B0--3--:R-:W-:Y:S01]  /*2c60*/  FADD.FTZ R14, R14, R16 ;  /* 0x000000100e0e7221 */ /* 0x009fe20000010000 */
[----:B------:R-:W-:-:S07]  /*2c70*/  FADD.FTZ R15, R15, R17 ;  /* 0x000000110f0f7221 */ /* 0x000fce0000010000 */
.L_x_1258:
[----:B------:R-:W-:Y:S05]  /*2c80*/  BSYNC.RECONVERGENT B0 ;  /* 0x0000000000007941 */ /* 0x000fea0003800200 */
.L_x_1251:
[----:B------:R-:W5:Y:S01]  /*2c90*/  S2UR UR7, SR_CgaCtaId ;  /* 0x00000000000779c3 */ /* 0x000f620000008800 */
[----:B------:R-:W-:Y:S01]  /*2ca0*/  UMOV UR6, 0x400 ;  /* 0x0000040000067882 */ /* 0x000fe20000000000 */
[----:B------:R-:W-:Y:S01]  /*2cb0*/  FADD.FTZ R4, R4, -UR32 ;  /* 0x8000002004047e21 */ /* 0x000fe20008010000 */
[----:B-1--4-:R-:W-:Y:S01]  /*2cc0*/  FADD.FTZ R18, R5, -UR32 ;  /* 0x8000002005127e21 */ /* 0x012fe20008010000 */
[----:B------:R-:W-:Y:S01]  /*2cd0*/  FADD.FTZ R6, R6, -UR32 ;  /* 0x8000002006067e21 */ /* 0x000fe20008010000 */
[----:B------:R-:W-:Y:S01]  /*2ce0*/  FADD.FTZ R7, R7, -UR32 ;  /* 0x8000002007077e21 */ /* 0x000fe20008010000 */
[----:B------:R-:W-:Y:S01]  /*2cf0*/  FMUL.FTZ R25, R4, UR21 ;  /* 0x0000001504197c20 */ /* 0x000fe20008410000 */
[----:B------:R-:W-:Y:S01]  /*2d00*/  FMUL.FTZ R22, R18, UR21 ;  /* 0x0000001512167c20 */ /* 0x000fe20008410000 */
[----:B-----5:R-:W-:-:S09]  /*2d10*/  ULEA UR6, UR7, UR6, 0x18 ;  /* 0x0000000607067291 */ /* 0x020fd2000f8ec0ff */
[----:B------:R-:W-:Y:S01]  /*2d20*/  @!P3 STS.64 [UR6+0x78], R14 ;  /* 0x0000780eff00b988 */ /* 0x000fe20008000a06 */
[----:B------:R-:W-:Y:S06]  /*2d30*/  BAR.SYNC.DEFER_BLOCKING 0x0 ;  /* 0x0000000000007b1d */ /* 0x000fec0000010000 */
[----:B------:R-:W1:Y:S01]  /*2d40*/  LDS.64 R16, [UR6+0x78] ;  /* 0x00007806ff107984 */ /* 0x000e620008000a00 */
[----:B------:R-:W1:Y:S02]  /*2d50*/  LDCU UR6, c[0x0][0x42c] ;  /* 0x00008580ff0677ac */ /* 0x000e640008000800 */
[----:B-1----:R-:W-:Y:S01]  /*2d60*/  FMUL.FTZ R0, R16, UR6 ;  /* 0x0000000610007c20 */ /* 0x002fe20008410000 */
[----:B------:R-:W-:Y:S01]  /*2d70*/  FMUL.FTZ R5, R17, UR6 ;  /* 0x0000000611057c20 */ /* 0x000fe20008410000 */
[----:B------:R-:W-:Y:S06]  /*2d80*/  @!P2 BRA `(.L_x_1259) ;  /* 0x000000000048a947 */ /* 0x000fec0003800000 */
[----:B------:R-:W-:Y:S01]  /*2d90*/  FFMA.FTZ R4, R12, R25, R10 ;  /* 0x000000190c047223 */ /* 0x000fe2000001000a */
[----:B0--3--:R-:W-:-:S03]  /*2da0*/  FFMA.FTZ R14, R13, R22, R11 ;  /* 0x000000160d0e7223 */ /* 0x009fc6000001000b */
[----:B------:R-:W-:Y:S01]  /*2db0*/  FMUL.FTZ R15, R4, -1.4426950216293334961 ;  /* 0xbfb8aa3b040f7820 */ /* 0x000fe20000410000 */
[----:B------:R-:W-:-:S05]  /*2dc0*/  FMUL.FTZ R18, R14, -1.4426950216293334961 ;  /* 0xbfb8aa3b0e127820 */ /* 0x000fca0000410000 */
[----:B------:R-:W0:Y:S08]  /*2dd0*/  MUFU.EX2 R15, R15 ;  /* 0x0000000f000f7308 */ /* 0x000e300000000800 */
[----:B------:R-:W1:Y:S01]  /*2de0*/  MUFU.EX2 R18, R18 ;  /* 0x0000001200127308 */ /* 0x000e620000000800 */
[----:B0-----:R-:W-:-:S07]  /*2df0*/  FADD.FTZ R16, R15, 1 ;  /* 0x3f8000000f107421 */ /* 0x001fce0000010000 */
[----:B------:R-:W0:Y:S01]  /*2e00*/  MUFU.RCP R17, R16 ;  /* 0x0000001000117308 */ /* 0x000e220000001000 */
[----:B-1----:R-:W-:-:S07]  /*2e10*/  FADD.FTZ R19, R18, 1 ;  /* 0x3f80000012137421 */ /* 0x002fce0000010000 */
        /* <DEDUP_REMOVED lines=9> */
.L_x_1259:
[----:B------:R-:W-:Y:S04]  /*2eb0*/  BSSY.RECONVERGENT B0, `(.L_x_1260) ;  /* 0x0000013000007945 */ /* 0x000fe80003800200 */
[----:B------:R-:W-:Y:S05]  /*2ec0*/  @P0 BRA `(.L_x_1261) ;  /* 0x0000000000440947 */ /* 0x000fea0003800000 */
[----:B------:R-:W1:Y:S01]  /*2ed0*/  LDCU.64 UR12, c[0x0][0x3f8] ;  /* 0x00007f00ff0c77ac */ /* 0x000e620008000a00 */
[----:B0--3--:R-:W-:Y:S01]  /*2ee0*/  MOV R14, R50 ;  /* 0x00000032000e7202 */ /* 0x009fe20000000f00 */
[C-C-:B------:R-:W-:Y:S01]  /*2ef0*/  FFMA.FTZ R17, R0.reuse, R25, R5.reuse ;  /* 0x0000001900117223 */ /* 0x140fe20000010005 */
[----:B------:R-:W-:Y:S01]  /*2f00*/  MOV R15, R53 ;  /* 0x00000035000f7202 */ /* 0x000fe20000000f00 */
[----:B------:R-:W0:Y:S01]  /*2f10*/  LDCU.64 UR6, c[0x0][0x380] ;  /* 0x00007000ff0677ac */ /* 0x000e220008000a00 */
[----:B------:R-:W-:Y:S01]  /*2f20*/  FFMA.FTZ R4, R0, R22, R5 ;  /* 0x0000001600047223 */ /* 0x000fe20000010005 */
[----:B------:R-:W-:-:S03]  /*2f30*/  FFMA.FTZ R17, R12, R2, -R17 ;  /* 0x000000020c117223 */ /* 0x000fc60000010811 */
[----:B------:R-:W-:Y:S01]  /*2f40*/  FFMA.FTZ R4, R13, R3, -R4 ;  /* 0x000000030d047223 */ /* 0x000fe20000010804 */
[----:B------:R-:W-:-:S03]  /*2f50*/  FMUL.FTZ R16, R17, UR21 ;  /* 0x0000001511107c20 */ /* 0x000fc60008410000 */
[----:B------:R-:W-:Y:S01]  /*2f60*/  FMUL.FTZ R17, R4, UR21 ;  /* 0x0000001504117c20 */ /* 0x000fe20008410000 */
[----:B-1----:R-:W-:Y:S02]  /*2f70*/  IMAD R19, R43, UR12, RZ ;  /* 0x0000000c2b137c24 */ /* 0x002fe4000f8e02ff */
[----:B------:R-:W-:-:S04]  /*2f80*/  IMAD.WIDE.U32 R14, R48, UR12, R14 ;  /* 0x0000000c300e7c25 */ /* 0x000fc8000f8e000e */
[----:B------:R-:W-:Y:S01]  /*2f90*/  IMAD R19, R48, UR13, R19 ;  /* 0x0000000d30137c24 */ /* 0x000fe2000f8e0213 */
[----:B0-----:R-:W-:-:S04]  /*2fa0*/  LEA R2, P0, R14, UR6, 0x2 ;  /* 0x000000060e027c11 */ /* 0x001fc8000f8010ff */
[----:B------:R-:W-:-:S04]  /*2fb0*/  IADD3 R19, PT, PT, R15, R19, RZ ;  /* 0x000000130f137210 */ /* 0x000fc80007ffe0ff */
[----:B------:R-:W-:-:S05]  /*2fc0*/  LEA.HI.X R3, R14, UR7, R19, 0x2, P0 ;  /* 0x000000070e037c11 */ /* 0x000fca00080f1413 */
[----:B------:R1:W-:Y:S02]  /*2fd0*/  STG.E.64 desc[UR16][R2.64], R16 ;  /* 0x0000001002007986 */ /* 0x0003e4000c101b10 */
.L_x_1261:
[----:B------:R-:W-:Y:S05]  /*2fe0*/  BSYNC.RECONVERGENT B0 ;  /* 0x0000000000007941 */ /* 0x000fea0003800200 */
.L_x_1260:
[----:B------:R-:W-:Y:S01]  /*2ff0*/  UISETP.NE.AND UP0, UPT, UR19, URZ, UPT ;  /* 0x000000ff1300728c */ /* 0x000fe2000bf05270 */
[----:B0--3--:R-:W-:Y:S01]  /*3000*/  FMUL.FTZ R15, R6, UR21 ;  /* 0x00000015060f7c20 */ /* 0x009fe20008410000 */
[----:B-1----:R-:W-:-:S07]  /*3010*/  FMUL.FTZ R16, R7, UR21 ;  /* 0x0000001507107c20 */ /* 0x002fce0008410000 */
        /* <DEDUP_REMOVED lines=19> */
.L_x_1262:
        /* <DEDUP_REMOVED lines=19> */
[----:B------:R-:W-:-:S05]  /*3280*/  LEA.HI.X R3, R50, UR13, R3, 0x2, P0 ;  /* 0x0000000d32037c11 */ /* 0x000fca00080f1403 */
[----:B------:R0:W-:Y:S02]  /*3290*/  STG.E.64 desc[UR16][R2.64], R4 ;  /* 0x0000000402007986 */ /* 0x0001e4000c101b10 */
.L_x_1264:
[----:B------:R-:W-:Y:S05]  /*32a0*/  BSYNC.RECONVERGENT B0 ;  /* 0x0000000000007941 */ /* 0x000fea0003800200 */
.L_x_1263:
[----:B------:R-:W-:Y:S02]  /*32b0*/  UIADD3 UR10, UPT, UPT, UR18, UR10, URZ ;  /* 0x0000000a120a7290 */ /* 0x000fe4000fffe0ff */
[----:B------:R-:W-:Y:S02]  /*32c0*/  UIADD3 UR4, UPT, UPT, UR4, 0x1, URZ ;  /* 0x0000000104047890 */ /* 0x000fe4000fffe0ff */
[----:B------:R-:W-:-:S09]  /*32d0*/  UISETP.GE.AND UP0, UPT, UR10, UR8, UPT ;  /* 0x000000080a00728c */ /* 0x000fd2000bf06270 */
[----:B------:R-:W-:Y:S05]  /*32e0*/  BRA.U !UP0, `(.L_x_1265) ;  /* 0xffffffcd08e07547 */ /* 0x000fea000b83ffff */
.L_x_1240:
[----:B0-----:R-:W0:Y:S01]  /*32f0*/  LDC R4, c[0x0][0x370] ;  /* 0x0000dc00ff047b82 */ /* 0x001e220000000800 */
[----:B------:R-:W-:Y:S01]  /*3300*/  ISETP.NE.AND P2, PT, R45, RZ, PT ;  /* 0x000000ff2d00720c */ /* 0x000fe20003f45270 */
[----:B------:R-:W-:Y:S06]  /*3310*/  BSSY.RECONVERGENT B0, `(.L_x_1266) ;  /* 0x0000011000007945 */ /* 0x000fec0003800200 */
[----:B------:R-:W1:Y:S08]  /*3320*/  LDC R7, c[0x0][0x374] ;  /* 0x0000dd00ff077b82 */ /* 0x000e700000000800 */
[----:B------:R-:W3:Y:S01]  /*3330*/  LDC.64 R2, c[0x0][0x3c8] ;  /* 0x0000f200ff027b82 */ /* 0x000ee20000000a00 */
[----:B0-----:R-:W-:-:S02]  /*3340*/  IADD3 R5, PT, PT, R4, -0x1, RZ ;  /* 0xffffffff04057810 */ /* 0x001fc40007ffe0ff */
[----:B------:R-:W-:Y:S02]  /*3350*/  ISETP.NE.AND P1, PT, R4, 0x1, PT ;  /* 0x000000010400780c */ /* 0x000fe40003f25270 */
[----:B-1----:R-:W-:-:S04]  /*3360*/  IADD3 R0, PT, PT, R7, -0x1, RZ ;  /* 0xffffffff07007810 */ /* 0x002fc80007ffe0ff */
        /* <DEDUP_REMOVED lines=11> */
.L_x_1267:
[----:B------:R-:W-:Y:S05]  /*3420*/  BSYNC.RECONVERGENT B0 ;  /* 0x0000000000007941 */ /* 0x000fea0003800200 */
.L_x_1266:
[----:B------:R-:W-:Y:S05]  /*3430*/  @P0 EXIT ;  /* 0x000000000000094d */ /* 0x000fea0003800000 */
[----:B------:R-:W-:Y:S05]  /*3440*/  @P2 BRA `(.L_x_1268) ;  /* 0x0000000000202947 */ /* 0x000fea0003800000 */
[----:B------:R-:W-:-:S05]  /*3450*/  IMAD R0, R4, R7, RZ ;  /* 0x0000000704007224 */ /* 0x000fca00078e02ff */
[----:B------:R-:W-:-:S13]  /*3460*/  ISETP.NE.AND P0, PT, R0, -0x1, PT ;  /* 0xffffffff0000780c */ /* 0x000fda0003f05270 */
[----:B------:R-:W-:Y:S05]  /*3470*/  @!P0 BRA `(.L_x_1268) ;  /* 0x0000000000148947 */ /* 0x000fea0003800000 */
.L_x_1269:
[----:B0-----:R-:W3:Y:S04]  /*3480*/  LDG.E.STRONG.GPU R5, desc[UR16][R2.64] ;  /* 0x0000001002057981 */ /* 0x001ee8000c1ef900 */
[----:B---3--:R-:W-:Y:S01]  /*3490*/  CCTL.IVALL ;  /* 0x00000000ff00798f */ /* 0x008fe20002000000 */
[----:B------:R-:W-:Y:S05]  /*34a0*/  YIELD ;  /* 0x0000000000007946 */ /* 0x000fea0003800000 */
[----:B------:R-:W-:-:S13]  /*34b0*/  ISETP.NE.AND P0, PT, R5, R0, PT ;  /* 0x000000000500720c */ /* 0x000fda0003f05270 */
[----:B------:R-:W-:Y:S05]  /*34c0*/  @P0 BRA `(.L_x_1269) ;  /* 0xfffffffc00ec0947 */ /* 0x000fea000383ffff */
.L_x_1268:
[----:B------:R-:W-:Y:S05]  /*34d0*/  WARPSYNC.ALL ;  /* 0x0000000000007948 */ /* 0x000fea0003800000 */
[----:B------:R-:W1:Y:S08]  /*34e0*/  LDC.64 R6, c[0x0][0x3f8] ;  /* 0x0000fe00ff067b82 */ /* 0x000e700000000a00 */
[----:B------:R-:W-:Y:S01]  /*34f0*/  BAR.SYNC.DEFER_BLOCKING 0x0 ;  /* 0x0000000000007b1d */ /* 0x000fe20000010000 */
[----:B-1----:R-:W-:-:S04]  /*3500*/  LEA.HI R0, P0, R7, R6, RZ, 0x1 ;  /* 0x0000000607007211 */ /* 0x002fc800078108ff */
[----:B0-----:R-:W-:-:S04]  /*3510*/  IADD3.X R3, PT, PT, RZ, R7, RZ, P0, !PT ;  /* 0x00000007ff037210 */ /* 0x001fc800007fe4ff */
        /* <DEDUP_REMOVED lines=49> */
[----:B------:R-:W3:Y:S01]  /*3830*/  LDCU.64 UR8, c[0x0][0x388] ;  /* 0x00007100ff0877ac */ /* 0x000ee20008000a00 */
[C---:B------:R-:W-:Y:S02]  /*3840*/  SHF.L.U32 R22, R45.reuse, 0x3, RZ ;  /* 0x000000032d167819 */ /* 0x040fe400000006ff */
[----:B--2---:R-:W-:Y:S01]  /*3850*/  SHF.L.U64.HI R23, R45, 0x3, R2 ;  /* 0x000000032d177819 */ /* 0x004fe20000010202 */
        /* <DEDUP_REMOVED lines=12> */
[----:B---3--:R-:W-:Y:S02]  /*3920*/  IADD3 R22, P1, PT, R22, UR8, RZ ;  /* 0x0000000816167c10 */ /* 0x008fe4000ff3e0ff */
[----:B------:R-:W-:Y:S02]  /*3930*/  IADD3 R20, P2, PT, RZ, -R9, RZ ;  /* 0x80000009ff147210 */ /* 0x000fe40007f5e0ff */
[----:B------:R-:W-:Y:S02]  /*3940*/  IADD3.X R23, PT, PT, R23, UR9, RZ, P1, !PT ;  /* 0x0000000917177c10 */ /* 0x000fe40008ffe4ff */
[----:B------:R-:W-:-:S02]  /*3950*/  IADD3 R31, PT, PT, R5, R31, RZ ;  /* 0x0000001f051f7210 */ /* 0x000fc40007ffe0ff */
[----:B------:R-:W-:-:S07]  /*3960*/  IADD3.X R21, PT, PT, RZ, -0x1, RZ, P2, !PT ;  /* 0xffffffffff157810 */ /* 0x000fce00017fe4ff */
.L_x_1272:
        /* <DEDUP_REMOVED lines=29> */
.L_x_1271:
[----:B------:R-:W-:Y:S05]  /*3b40*/  BSYNC.RECONVERGENT B0 ;  /* 0x0000000000007941 */ /* 0x000fea0003800200 */
.L_x_1270:
        /* <DEDUP_REMOVED lines=8> */
[----:B------:R-:W3:Y:S01]  /*3bd0*/  LDCU.64 UR8, c[0x0][0x390] ;  /* 0x00007200ff0877ac */ /* 0x000ee20008000a00 */
[----:B------:R-:W-:-:S07]  /*3be0*/  SHF.L.U32 R6, R0, 0x2, RZ ;  /* 0x0000000200067819 */ /* 0x000fce00000006ff */
.L_x_1273:
[C---:B----4-:R-:W-:Y:S02]  /*3bf0*/  SHF.L.U32 R19, R45.reuse, 0x2, RZ ;  /* 0x000000022d137819 */ /* 0x050fe400000006ff */
[----:B------:R-:W-:Y:S02]  /*3c00*/  SHF.L.U64.HI R25, R45, 0x2, R2 ;  /* 0x000000022d197819 */ /* 0x000fe40000010202 */
[----:B-1----:R-:W-:-:S04]  /*3c10*/  IADD3 R10, P0, PT, R19, UR4, RZ ;  /* 0x00000004130a7c10 */ /* 0x002fc8000ff1e0ff */
[----:B------:R-:W-:Y:S02]  /*3c20*/  IADD3.X R11, PT, PT, R25, UR5, RZ, P0, !PT ;  /* 0x00000005190b7c10 */ /* 0x000fe400087fe4ff */
[C---:B------:R-:W-:Y:S02]  /*3c30*/  IADD3 R12, P0, PT, R10.reuse, R6, RZ ;  /* 0x000000060a0c7210 */ /* 0x040fe40007f1e0ff */
[C---:B------:R-:W-:Y:S01]  /*3c40*/  IADD3 R16, P1, PT, R10.reuse, R9, RZ ;  /* 0x000000090a107210 */ /* 0x040fe20007f3e0ff */
[----:B------:R1:W4:Y:S01]  /*3c50*/  LDG.E R20, desc[UR16][R10.64] ;  /* 0x000000100a147981 */ /* 0x000322000c1e1900 */
[C---:B------:R-:W-:Y:S02]  /*3c60*/  IADD3.X R13, PT, PT, R11.reuse, R5, RZ, P0, !PT ;  /* 0x000000050b0d7210 */ /* 0x040fe400007fe4ff */
[----:B------:R-:W-:Y:S02]  /*3c70*/  IADD3 R14, P0, PT, R10, R7, RZ ;  /* 0x000000070a0e7210 */ /* 0x000fe40007f1e0ff */
[C---:B------:R-:W-:Y:S01]  /*3c80*/  IADD3.X R17, PT, PT, R11.reuse, R8, RZ, P1, !PT ;  /* 0x000000080b117210 */ /* 0x040fe20000ffe4ff */
[----:B------:R-:W4:Y:S01]  /*3c90*/  LDG.E R21, desc[UR16][R12.64] ;  /* 0x000000100c157981 */ /* 0x000f22000c1e1900 */
[----:B------:R-:W-:-:S03]  /*3ca0*/  IADD3.X R15, PT, PT, R11, R4, RZ, P0, !PT ;  /* 0x000000040b0f7210 */ /* 0x000fc600007fe4ff */
[----:B--2---:R-:W2:Y:S04]  /*3cb0*/  LDG.E R23, desc[UR16][R16.64] ;  /* 0x0000001010177981 */ /* 0x004ea8000c1e1900 */
[----:B------:R5:W2:Y:S01]  /*3cc0*/  LDG.E R22, desc[UR16][R14.64] ;  /* 0x000000100e167981 */ /* 0x000aa2000c1e1900 */
[C---:B------:R-:W-:Y:S02]  /*3cd0*/  SHF.L.U32 R18, R45.reuse, 0x3, RZ ;  /* 0x000000032d127819 */ /* 0x040fe400000006ff */
[----:B------:R-:W-:Y:S02]  /*3ce0*/  SHF.L.U64.HI R2, R45, 0x3, R2 ;  /* 0x000000032d027819 */ /* 0x000fe40000010202 */
[----:B------:R-:W-:Y:S02]  /*3cf0*/  LOP3.LUT R26, R18, 0xfffffff8, RZ, 0xc0, !PT ;  /* 0xfffffff8121a7812 */ /* 0x000fe400078ec0ff */
[----:B------:R-:W-:-:S02]  /*3d00*/  LOP3.LUT R19, R19, 0xfffffffc, RZ, 0xc0, !PT ;  /* 0xfffffffc13137812 */ /* 0x000fc400078ec0ff */
[----:B------:R-:W-:Y:S02]  /*3d10*/  LOP3.LUT R27, R2, 0x3, RZ, 0xc0, !PT ;  /* 0x00000003021b7812 */ /* 0x000fe400078ec0ff */
[C---:B0-----:R-:W-:Y:S02]  /*3d20*/  IADD3 R24, P0, PT, R26.reuse, UR6, RZ ;  /* 0x000000061a187c10 */ /* 0x041fe4000ff1e0ff */
[----:B-1----:R-:W-:Y:S02]  /*3d30*/  LOP3.LUT R11, R25, 0x3, RZ, 0xc0, !PT ;  /* 0x00000003190b7812 */ /* 0x002fe400078ec0ff */
[----:B---3--:R-:W-:Y:S02]  /*3d40*/  IADD3 R26, P1, PT, R26, UR8, RZ ;  /* 0x000000081a1a7c10 */ /* 0x008fe4000ff3e0ff */
        /* <DEDUP_REMOVED lines=10> */
[----:B----4-:R0:W-:Y:S04]  /*3df0*/  STG.E.64 desc[UR16][R24.64], R20 ;  /* 0x0000001418007986 */ /* 0x0101e8000c101b10 */
        /* <DEDUP_REMOVED lines=45> */
[----:B--2---:R4:W-:Y:S04]  /*40d0*/  STG.E.64 desc[UR16][R18.64], R24 ;  /* 0x0000001812007986 */ /* 0x0049e8000c101b10 */
[----:B---3--:R4:W-:Y:S07]  /*40e0*/  STG.E.64 desc[UR16][R22.64], R28 ;  /* 0x0000001c16007986 */ /* 0x0089ee000c101b10 */
[----:B------:R-:W-:Y:S05]  /*40f0*/  @P0 BRA `(.L_x_1273) ;  /* 0xfffffff800bc0947 */ /* 0x000fea000383ffff */
[----:B------:R-:W-:Y:S05]  /*4100*/  EXIT ;  /* 0x000000000000794d */ /* 0x000fea0003800000 */
.L_x_1274:
        /* <DEDUP_REMOVED lines=15> */
.L_x_3431:


//--------------------- .text._Z35group_norm_nhwc_bwd_one_pass_kernelI11Fp32IOFp32WLi128ELi24ELi384EEv26Group_norm_nhwc_bwd_params --------------------------
	.section	.text._Z35group_norm_nhwc_bwd_one_pass_kernelI11Fp32IOFp32WLi128ELi24ELi384EEv26Group_norm_nhwc_bwd_params,"ax",@progbits
	.align	128
        .global         _Z35group_norm_nhwc_bwd_one_pass_kernelI11Fp32IOFp32WLi128ELi24ELi384EEv26Group_norm_nhwc_bwd_params
        .type           _Z35group_norm_nhwc_bwd_one_pass_kernelI11Fp32IOFp32WLi128ELi24ELi384EEv26Group_norm_nhwc_bwd_params,@function
        .size           _Z35group_norm_nhwc_bwd_one_pass_kernelI11Fp32IOFp32WLi128ELi24ELi384EEv26Group_norm_nhwc_bwd_params,(.L_x_3432 - _Z35group_norm_nhwc_bwd_one_pass_kernelI11Fp32IOFp32WLi128ELi24ELi384EEv26Group_norm_nhwc_bwd_params)
        .other          _Z35group_norm_nhwc_bwd_one_pass_kernelI11Fp32IOFp32WLi128ELi24ELi384EEv26Group_norm_nhwc_bwd_params,@"STO_CUDA_ENTRY STV_DEFAULT"
_Z35group_norm_nhwc_bwd_one_pass_kernelI11Fp32IOFp32WLi128ELi24ELi384EEv26Group_norm_nhwc_bwd_params:
.text._Z35group_norm_nhwc_bwd_one_pass_kernelI11Fp32IOFp32WLi128ELi24ELi384EEv26Group_norm_nhwc_bwd_params:
        /* <DEDUP_REMOVED lines=12> */
[----:B------:R-:W1:Y:S01]  /*00c0*/  LDCU UR27, c[0x0][0x374] ;  /* 0x00006e80ff1b77ac */ /* 0x000e620008000800 */
[----:B------:R-:W2:Y:S01]  /*00d0*/  S2R R40, SR_LANEID ;  /* 0x0000000000287919 */ /* 0x000ea20000000000 */
[----:B------:R-:W-:Y:S01]  /*00e0*/  SHF.R.U32.HI R45, RZ, 0x2, R41 ;  /* 0x00000002ff2d7819 */ /* 0x000fe20000011629 */
[----:B------:R-:W-:Y:S01]  /*00f0*/  IMAD R0, R0, 0x1556, RZ ;  /* 0x0000155600007824 */ /* 0x000fe200078e02ff */
[----:B------:R-:W3:Y:S02]  /*0100*/  LDCU UR29, c[0x0][0x370] ;  /* 0x00006e00ff1d77ac */ /* 0x000ee40008000800 */
[----:B------:R-:W-:Y:S01]  /*0110*/  LOP3.LUT R45, R45, 0xf8, RZ, 0xc0, !PT ;  /* 0x000000f82d2d7812 */ /* 0x000fe200078ec0ff */
[----:B------:R-:W4:Y:S01]  /*0120*/  S2UR UR6, SR_CgaCtaId ;  /* 0x00000000000679c3 */ /* 0x000f220000008800 */
[----:B------:R-:W-:Y:S01]  /*0130*/  SHF.R.U32.HI R47, RZ, 0x10, R0 ;  /* 0x00000010ff2f7819 */ /* 0x000fe20000011600 */
[----:B------:R-:W-:Y:S01]  /*0140*/  UMOV UR9, 0x400 ;  /* 0x0000040000097882 */ /* 0x000fe20000000000 */
[----:B------:R-:W0:Y:S02]  /*0150*/  LDCU.U8 UR28, c[0x0][0x414] ;  /* 0x00008280ff1c77ac */ /* 0x000e240008000000 */
[----:B------:R-:W-:Y:S01]  /*0160*/  PRMT R0, R47, 0x9910, RZ ;  /* 0x000099102f007816 */ /* 0x000fe200000000ff */
[----:B------:R-:W-:Y:S01]  /*0170*/  UIADD3 UR4, UPT, UPT, UR9, 0x80, URZ ;  /* 0x0000008009047890 */ /* 0x000fe2000fffe0ff */
[----:B------:R-:W-:-:S03]  /*0180*/  UMOV UR16, UR5 ;  /* 0x0000000500107c82 */ /* 0x000fc60008000000 */
[----:B------:R-:W-:Y:S01]  /*0190*/  IMAD R0, R0, 0xc, RZ ;  /* 0x0000000c00007824 */ /* 0x000fe200078e02ff */
[----:B-1----:R-:W-:Y:S02]  /*01a0*/  UIMAD UR30, UR26, UR27, UR5 ;  /* 0x0000001b1a1e72a4 */ /* 0x002fe4000f8e0205 */
[----:B------:R-:W-:Y:S02]  /*01b0*/  UIMAD UR10, UR27, 0x7, UR5 ;  /* 0x000000071b0a78a4 */ /* 0x000fe4000f8e0205 */
[----:B------:R-:W-:Y:S01]  /*01c0*/  IADD3 R0, PT, PT, RZ, -R0, RZ ;  /* 0x80000000ff007210 */ /* 0x000fe20007ffe0ff */
[----:B0-----:R-:W-:Y:S01]  /*01d0*/  IMAD R47, R2, UR26, R47 ;  /* 0x0000001a022f7c24 */ /* 0x001fe2000f8e022f */
[----:B---3--:R-:W-:Y:S02]  /*01e0*/  ULOP3.LUT UR31, UR29, 0x7, URZ, 0xc0, !UPT ;  /* 0x000000071d1f7892 */ /* 0x008fe4000f8ec0ff */
[----:B------:R-:W-:Y:S01]  /*01f0*/  PRMT R0, R0, 0x7710, RZ ;  /* 0x0000771000007816 */ /* 0x000fe200000000ff */
[----:B------:R-:W-:Y:S01]  /*0200*/  UIMAD UR11, UR27, 0x6, UR5 ;  /* 0x000000061b0b78a4 */ /* 0x000fe2000f8e0205 */
[C---:B------:R-:W-:Y:S01]  /*0210*/  IADD3 R44, PT, PT, R47.reuse, 0x20, RZ ;  /* 0x000000202f2c7810 */ /* 0x040fe20007ffe0ff */
[----:B------:R-:W-:Y:S01]  /*0220*/  UIMAD UR12, UR27, 0x5, UR5 ;  /* 0x000000051b0c78a4 */ /* 0x000fe2000f8e0205 */
[----:B------:R-:W-:Y:S01]  /*0230*/  IADD3 R0, PT, PT, R0, R41, RZ ;  /* 0x0000002900007210 */ /* 0x000fe20007ffe0ff */
[----:B----4-:R-:W-:Y:S01]  /*0240*/  ULEA UR4, UR6, UR4, 0x18 ;  /* 0x0000000406047291 */ /* 0x010fe2000f8ec0ff */
[C---:B------:R-:W-:Y:S01]  /*0250*/  IADD3 R43, PT, PT, R47.reuse, 0x40, RZ ;  /* 0x000000402f2b7810 */ /* 0x040fe20007ffe0ff */
[----:B------:R-:W-:Y:S01]  /*0260*/  ULEA UR9, UR6, UR9, 0x18 ;  /* 0x0000000906097291 */ /* 0x000fe2000f8ec0ff */
[----:B------:R-:W-:Y:S01]  /*0270*/  IADD3 R42, PT, PT, R47, 0x60, RZ ;  /* 0x000000602f2a7810 */ /* 0x000fe20007ffe0ff */
[----:B------:R-:W-:Y:S01]  /*0280*/  UIADD3 UR6, UPT, UPT, UR31, -0x1, URZ ;  /* 0xffffffff1f067890 */ /* 0x000fe2000fffe0ff */
[----:B------:R-:W-:Y:S01]  /*0290*/  SHF.L.U32 R39, R0, 0x1, RZ ;  /* 0x0000000100277819 */ /* 0x000fe200000006ff */
[----:B------:R-:W-:Y:S01]  /*02a0*/  ULEA UR13, UR27, UR5, 0x2 ;  /* 0x000000051b0d7291 */ /* 0x000fe2000f8e10ff */
[----:B------:R-:W-:Y:S01]  /*02b0*/  SHF.R.S32.HI R38, RZ, 0x1f, R47 ;  /* 0x0000001fff267819 */ /* 0x000fe2000001142f */
[----:B------:R-:W-:Y:S01]  /*02c0*/  UIMAD UR14, UR27, 0x3, UR5 ;  /* 0x000000031b0e78a4 */ /* 0x000fe2000f8e0205 */
[----:B------:R-:W-:Y:S01]  /*02d0*/  SHF.R.S32.HI R37, RZ, 0x1f, R44 ;  /* 0x0000001fff257819 */ /* 0x000fe2000001142c */
[----:B------:R-:W-:Y:S01]  /*02e0*/  ULEA UR15, UR27, UR5, 0x1 ;  /* 0x000000051b0f7291 */ /* 0x000fe2000f8e08ff */
[----:B------:R-:W-:Y:S01]  /*02f0*/  SHF.R.S32.HI R36, RZ, 0x1f, R43 ;  /* 0x0000001fff247819 */ /* 0x000fe2000001142b */
[----:B------:R-:W-:Y:S01]  /*0300*/  ULOP3.LUT UR32, UR29, 0x3, URZ, 0xc0, !UPT ;  /* 0x000000031d207892 */ /* 0x000fe2000f8ec0ff */
[----:B------:R-:W-:Y:S01]  /*0310*/  SHF.R.S32.HI R0, RZ, 0x1f, R42 ;  /* 0x0000001fff007819 */ /* 0x000fe2000001142a */
[----:B------:R-:W-:Y:S01]  /*0320*/  ULOP3.LUT UR33, UR29, 0x7ffffff8, URZ, 0xc0, !UPT ;  /* 0x7ffffff81d217892 */ /* 0x000fe2000f8ec0ff */
[----:B------:R-:W-:Y:S01]  /*0330*/  LOP3.LUT R39, R39, 0xffff, RZ, 0xc0, !PT ;  /* 0x0000ffff27277812 */ /* 0x000fe200078ec0ff */
[----:B------:R-:W-:Y:S01]  /*0340*/  UISETP.GE.U32.AND UP0, UPT, UR6, 0x3, UPT ;  /* 0x000000030600788c */ /* 0x000fe2000bf06070 */
[----:B------:R-:W-:Y:S01]  /*0350*/  LEA R46, R41, UR4, 0x4 ;  /* 0x00000004292e7c11 */ /* 0x000fe2000f8e20ff */
[----:B--2---:R-:W-:-:S09]  /*0360*/  UMOV UR4, URZ ;  /* 0x000000ff00047c82 */ /* 0x004fd20008000000 */
.L_x_1306:
[----:B0-----:R-:W0:Y:S01]  /*0370*/  LDC R8, c[0x0][0x410] ;  /* 0x00010400ff087b82 */ /* 0x001e220000000800 */
[----:B------:R-:W1:Y:S01]  /*0380*/  LDCU.128 UR20, c[0x0][0x400] ;  /* 0x00008000ff1477ac */ /* 0x000e620008000c00 */
[----:B------:R-:W-:Y:S01]  /*0390*/  ISETP.LE.AND P2, PT, RZ, UR16, PT ;  /* 0x00000010ff007c0c */ /* 0x000fe2000bf43270 */
[----:B------:R-:W2:Y:S05]  /*03a0*/  LDCU.64 UR6, c[0x0][0x3b8] ;  /* 0x00007700ff0677ac */ /* 0x000eaa0008000a00 */
[----:B---3--:R-:W3:Y:S01]  /*03b0*/  LDC.64 R34, c[0x0][0x3a8] ;  /* 0x0000ea00ff227b82 */ /* 0x008ee20000000a00 */
[----:B-1----:R-:W-:-:S04]  /*03c0*/  ISETP.GE.U32.AND P1, PT, R44, UR20, PT ;  /* 0x000000142c007c0c */ /* 0x002fc8000bf26070 */
[----:B------:R-:W-:Y:S01]  /*03d0*/  ISETP.GE.AND.EX P1, PT, R37, UR21, PT, P1 ;  /* 0x0000001525007c0c */ /* 0x000fe2000bf26310 */
[----:B--2---:R-:W-:Y:S01]  /*03e0*/  UIMAD.WIDE UR6, UR16, 0x8, UR6 ;  /* 0x00000008100678a5 */ /* 0x004fe2000f8e0206 */
[----:B0-----:R-:W-:-:S04]  /*03f0*/  IABS R5, R8 ;  /* 0x0000000800057213 */ /* 0x001fc80000000000 */
[----:B------:R-:W0:Y:S01]  /*0400*/  I2F.RP R4, R5 ;  /* 0x0000000500047306 */ /* 0x000e220000209400 */
[----:B------:R-:W-:Y:S02]  /*0410*/  MOV R20, UR6 ;  /* 0x0000000600147c02 */ /* 0x000fe40008000f00 */
[----:B------:R-:W-:-:S04]  /*0420*/  MOV R21, UR7 ;  /* 0x0000000700157c02 */ /* 0x000fc80008000f00 */
[----:B------:R-:W1:Y:S02]  /*0430*/  @!P1 LDC.64 R16, c[0x0][0x398] ;  /* 0x0000e600ff109b82 */ /* 0x000e640000000a00 */
[----:B------:R-:W2:Y:S01]  /*0440*/  LDG.E.64 R20, desc[UR24][R20.64] ;  /* 0x0000001814147981 */ /* 0x000ea2000c1e1b00 */
[----:B0-----:R-:W0:Y:S02]  /*0450*/  MUFU.RCP R4, R4 ;  /* 0x0000000400047308 */ /* 0x001e240000001000 */
[----:B0-----:R-:W-:-:S06]  /*0460*/  IADD3 R2, PT, PT, R4, 0xffffffe, RZ ;  /* 0x0ffffffe04027810 */ /* 0x001fcc0007ffe0ff */
[----:B------:R0:W4:Y:S02]  /*0470*/  F2I.FTZ.U32.TRUNC.NTZ R3, R2 ;  /* 0x0000000200037305 */ /* 0x000124000021f000 */
[----:B0-----:R-:W-:Y:S01]  /*0480*/  HFMA2 R2, -RZ, RZ, 0, 0 ;  /* 0x00000000ff027431 */ /* 0x001fe200000001ff */
[----:B----4-:R-:W-:-:S05]  /*0490*/  IADD3 R6, PT, PT, RZ, -R3, RZ ;  /* 0x80000003ff067210 */ /* 0x010fca0007ffe0ff */
[----:B------:R-:W-:Y:S01]  /*04a0*/  IMAD R7, R6, R5, RZ ;  /* 0x0000000506077224 */ /* 0x000fe200078e02ff */
[----:B------:R-:W-:-:S03]  /*04b0*/  IABS R6, UR16 ;  /* 0x0000001000067c13 */ /* 0x000fc60008000000 */
[----:B------:R-:W-:Y:S01]  /*04c0*/  IMAD.HI.U32 R3, R3, R7, R2 ;  /* 0x0000000703037227 */ /* 0x000fe200078e0002 */
[----:B------:R-:W-:Y:S02]  /*04d0*/  LOP3.LUT R2, R8, UR16, RZ, 0x3c, !PT ;  /* 0x0000001008027c12 */ /* 0x000fe4000f8e3cff */
[----:B------:R-:W-:Y:S02]  /*04e0*/  LOP3.LUT R7, RZ, R8, RZ, 0x33, !PT ;  /* 0x00000008ff077212 */ /* 0x000fe400078e33ff */
        /* <DEDUP_REMOVED lines=9> */
[----:B------:R-:W-:-:S04]  /*0580*/  IADD3 R5, PT, PT, R4, -R5, RZ ;  /* 0x8000000504057210 */ /* 0x000fc80007ffe0ff */
[----:B------:R-:W-:Y:S02]  /*0590*/  SEL R48, R5, R4, !P5 ;  /* 0x0000000405307207 */ /* 0x000fe40006800000 */
[----:B------:R-:W0:Y:S02]  /*05a0*/  @!P1 LDC.64 R4, c[0x0][0x3f8] ;  /* 0x0000fe00ff049b82 */ /* 0x000e240000000a00 */
[----:B------:R-:W-:Y:S02]  /*05b0*/  @!P2 IADD3 R48, PT, PT, -R48, RZ, RZ ;  /* 0x000000ff3030a210 */ /* 0x000fe40007ffe1ff */
[----:B------:R-:W-:Y:S02]  /*05c0*/  @P3 IADD3 R3, PT, PT, R3, 0x1, RZ ;  /* 0x0000000103033810 */ /* 0x000fe40007ffe0ff */
[----:B------:R-:W-:Y:S02]  /*05d0*/  ISETP.NE.AND P3, PT, R8, RZ, PT ;  /* 0x000000ff0800720c */ /* 0x000fe40003f65270 */
[----:B------:R-:W-:-:S02]  /*05e0*/  ISETP.GE.U32.AND P2, PT, R43, UR20, PT ;  /* 0x000000142b007c0c */ /* 0x000fc4000bf46070 */
[----:B------:R-:W-:Y:S02]  /*05f0*/  SEL R48, R7, R48, !P3 ;  /* 0x0000003007307207 */ /* 0x000fe40005800000 */
[----:B------:R-:W-:Y:S02]  /*0600*/  @!P0 IADD3 R3, PT, PT, -R3, RZ, RZ ;  /* 0x000000ff03038210 */ /* 0x000fe40007ffe1ff */
[----:B------:R-:W-:Y:S01]  /*0610*/  ISETP.GE.AND.EX P2, PT, R36, UR21, PT, P2 ;  /* 0x0000001524007c0c */ /* 0x000fe2000bf46320 */
[----:B------:R-:W-:Y:S01]  /*0620*/  IMAD R23, R48, 0x18, RZ ;  /* 0x0000001830177824 */ /* 0x000fe200078e02ff */
[----:B------:R-:W-:Y:S02]  /*0630*/  ISETP.GE.U32.AND P0, PT, R47, UR20, PT ;  /* 0x000000142f007c0c */ /* 0x000fe4000bf06070 */
[----:B------:R-:W-:Y:S02]  /*0640*/  SEL R7, R7, R3, !P3 ;  /* 0x0000000307077207 */ /* 0x000fe40005800000 */
[----:B------:R-:W-:-:S02]  /*0650*/  ISETP.GE.AND.EX P0, PT, R38, UR21, PT, P0 ;  /* 0x0000001526007c0c */ /* 0x000fc4000bf06300 */
[----:B------:R-:W-:Y:S02]  /*0660*/  SHF.R.S32.HI R2, RZ, 0x1f, R7 ;  /* 0x0000001fff027819 */ /* 0x000fe40000011407 */
[----:B------:R-:W-:-:S03]  /*0670*/  IADD3 R52, P3, PT, R23, R39, RZ ;  /* 0x0000002717347210 */ /* 0x000fc60007f7e0ff */
[----:B------:R-:W-:Y:S01]  /*0680*/  IMAD R6, R2, UR22, RZ ;  /* 0x0000001602067c24 */ /* 0x000fe2000f8e02ff */
[----:B------:R-:W-:Y:S01]  /*0690*/  LEA.HI.X.SX32 R53, R23, RZ, 0x1, P3 ;  /* 0x000000ff17357211 */ /* 0x000fe200018f0eff */
[----:B------:R-:W4:Y:S01]  /*06a0*/  @!P2 LDC.64 R8, c[0x0][0x3f8] ;  /* 0x0000fe00ff08ab82 */ /* 0x000f220000000a00 */
[----:B------:R-:W-:Y:S01]  /*06b0*/  ISETP.GE.U32.AND P3, PT, R42, UR20, PT ;  /* 0x000000142a007c0c */ /* 0x000fe2000bf66070 */
[C---:B------:R-:W-:Y:S02]  /*06c0*/  IMAD R51, R7.reuse, UR23, R6 ;  /* 0x0000001707337c24 */ /* 0x040fe4000f8e0206 */
[----:B------:R-:W-:Y:S01]  /*06d0*/  IMAD.WIDE.U32 R52, R7, UR22, R52 ;  /* 0x0000001607347c25 */ /* 0x000fe2000f8e0034 */
[----:B------:R-:W-:-:S03]  /*06e0*/  ISETP.GE.AND.EX P3, PT, R0, UR21, PT, P3 ;  /* 0x0000001500007c0c */ /* 0x000fc6000bf66330 */
[----:B------:R-:W3:Y:S01]  /*06f0*/  @!P1 LDC.64 R2, c[0x0][0x3a0] ;  /* 0x0000e800ff029b82 */ /* 0x000ee20000000a00 */
[----:B0-----:R-:W-:Y:S01]  /*0700*/  @!P1 IMAD R6, R37, R4, RZ ;  /* 0x0000000425069224 */ /* 0x001fe200078e02ff */
[----:B------:R-:W-:Y:S02]  /*0710*/  IADD3 R51, PT, PT, R53, R51, RZ ;  /* 0x0000003335337210 */ /* 0x000fe40007ffe0ff */
[----:B------:R-:W-:Y:S01]  /*0720*/  @!P1 MOV R50, R52 ;  /* 0x0000003400329202 */ /* 0x000fe20000000f00 */
[----:B------:R-:W-:-:S03]  /*0730*/  @!P1 IMAD R7, R44, R5, R6 ;  /* 0x000000052c079224 */ /* 0x000fc600078e0206 */
[----:B------:R-:W0:Y:S01]  /*0740*/  @!P0 LDC.64 R12, c[0x0][0x3f8] ;  /* 0x0000fe00ff0c8b82 */ /* 0x000e220000000a00 */
[----:B------:R-:W-:-:S05]  /*0750*/  @!P1 IMAD.WIDE.U32 R4, R44, R4, R50 ;  /* 0x000000042c049225 */ /* 0x000fca00078e0032 */
[----:B------:R-:W-:Y:S02]  /*0760*/  @!P1 IADD3 R7, PT, PT, R5, R7, RZ ;  /* 0x0000000705079210 */ /* 0x000fe40007ffe0ff */
[----:B------:R-:W-:Y:S01]  /*0770*/  @!P1 SHF.L.U32 R5, R4, 0x2, RZ ;  /* 0x0000000204059819 */ /* 0x000fe200000006ff */
[----:B----4-:R-:W-:Y:S01]  /*0780*/  @!P2 IMAD R6, R36, R8, RZ ;  /* 0x000000082406a224 */ /* 0x010fe200078e02ff */
[----:B------:R-:W-:Y:S01]  /*0790*/  @!P1 SHF.L.U64.HI R22, R4, 0x2, R7 ;  /* 0x0000000204169819 */ /* 0x000fe20000010207 */
[----:B------:R-:W4:Y:S01]  /*07a0*/  @!P2 LDC.64 R14, c[0x0][0x398] ;  /* 0x0000e600ff0eab82 */ /* 0x000f220000000a00 */
[C---:B---3--:R-:W-:Y:S02]  /*07b0*/  @!P1 IADD3 R18, P5, PT, R5.reuse, R2, RZ ;  /* 0x0000000205129210 */ /* 0x048fe40007fbe0ff */
[----:B-1----:R-:W-:-:S05]  /*07c0*/  @!P1 IADD3 R2, P6, PT, R5, R16, RZ ;  /* 0x0000001005029210 */ /* 0x002fca0007fde0ff */
[----:B------:R-:W1:Y:S01]  /*07d0*/  @!P3 LDC.64 R4, c[0x0][0x3f8] ;  /* 0x0000fe00ff04bb82 */ /* 0x000e620000000a00 */
[----:B------:R-:W-:Y:S01]  /*07e0*/  @!P2 IMAD R29, R43, R9, R6 ;  /* 0x000000092b1da224 */ /* 0x000fe200078e0206 */
[----:B------:R-:W-:Y:S02]  /*07f0*/  @!P2 MOV R24, R52 ;  /* 0x000000340018a202 */ /* 0x000fe40000000f00 */
[----:B------:R-:W-:Y:S01]  /*0800*/  @!P2 MOV R25, R51 ;  /* 0x000000330019a202 */ /* 0x000fe20000000f00 */
[----:B0-----:R-:W-:-:S03]  /*0810*/  @!P0 IMAD R10, R38, R12, RZ ;  /* 0x0000000c260a8224 */ /* 0x001fc600078e02ff */
[----:B------:R-:W0:Y:S01]  /*0820*/  @!P2 LDC.64 R6, c[0x0][0x3a0] ;  /* 0x0000e800ff06ab82 */ /* 0x000e220000000a00 */
[----:B------:R-:W-:Y:S01]  /*0830*/  @!P2 IMAD.WIDE.U32 R24, R43, R8, R24 ;  /* 0x000000082b18a225 */ /* 0x000fe200078e0018 */
[----:B------:R-:W-:Y:S02]  /*0840*/  ISETP.NE.AND P4, PT, RZ, UR28, PT ;  /* 0x0000001cff007c0c */ /* 0x000fe4000bf85270 */
[----:B------:R-:W-:Y:S01]  /*0850*/  @!P0 MOV R26, R52 ;  /* 0x00000034001a8202 */ /* 0x000fe20000000f00 */
[C---:B------:R-:W-:Y:S01]  /*0860*/  @!P0 IMAD R31, R47.reuse, R13, R10 ;  /* 0x0000000d2f1f8224 */ /* 0x040fe200078e020a */
[----:B------:R-:W-:Y:S02]  /*0870*/  @!P0 MOV R27, R51 ;  /* 0x00000033001b8202 */ /* 0x000fe40000000f00 */
[----:B------:R-:W3:Y:S01]  /*0880*/  @!P0 LDC.64 R8, c[0x0][0x3a0] ;  /* 0x0000e800ff088b82 */ /* 0x000ee20000000a00 */
[C---:B------:R-:W-:Y:S01]  /*0890*/  @!P1 IADD3.X R19, PT, PT, R22.reuse, R3, RZ, P5, !PT ;  /* 0x0000000316139210 */ /* 0x040fe20002ffe4ff */
[----:B------:R-:W-:Y:S01]  /*08a0*/  @!P0 IMAD.WIDE.U32 R26, R47, R12, R26 ;  /* 0x0000000c2f1a8225 */ /* 0x000fe200078e001a */
[----:B------:R-:W-:-:S05]  /*08b0*/  @!P1 IADD3.X R3, PT, PT, R22, R17, RZ, P6, !PT ;  /* 0x0000001116039210 */ /* 0x000fca00037fe4ff */
[----:B------:R-:W3:Y:S01]  /*08c0*/  @!P0 LDC.64 R10, c[0x0][0x398] ;  /* 0x0000e600ff0a8b82 */ /* 0x000ee20000000a00 */
[----:B------:R-:W-:-:S07]  /*08d0*/  @!P0 IADD3 R27, PT, PT, R27, R31, RZ ;  /* 0x0000001f1b1b8210 */ /* 0x000fce0007ffe0ff */
[----:B------:R-:W3:Y:S01]  /*08e0*/  @!P3 LDC.64 R12, c[0x0][0x3a0] ;  /* 0x0000e800ff0cbb82 */ /* 0x000ee20000000a00 */
[----:B------:R-:W-:-:S07]  /*08f0*/  @!P2 IADD3 R29, PT, PT, R25, R29, RZ ;  /* 0x0000001d191da210 */ /* 0x000fce0007ffe0ff */
[----:B------:R-:W2:Y:S01]  /*0900*/  @!P3 LDC.64 R16, c[0x0][0x398] ;  /* 0x0000e600ff10bb82 */ /* 0x000ea20000000a00 */
[----:B------:R-:W-:Y:S02]  /*0910*/  @!P2 SHF.L.U32 R25, R24, 0x2, RZ ;  /* 0x000000021819a819 */ /* 0x000fe400000006ff */
[----:B------:R-:W-:Y:S01]  /*0920*/  @!P0 SHF.L.U64.HI R22, R26, 0x2, R27 ;  /* 0x000000021a168819 */ /* 0x000fe2000001021b */
[----:B-1----:R-:W-:Y:S01]  /*0930*/  @!P3 IMAD R27, R0, R4, RZ ;  /* 0x00000004001bb224 */ /* 0x002fe200078e02ff */
[----:B------:R-:W-:-:S03]  /*0940*/  @!P3 MOV R30, R52 ;  /* 0x00000034001eb202 */ /* 0x000fc60000000f00 */
[----:B------:R-:W1:Y:S01]  /*0950*/  @P4 LDC.64 R32, c[0x0][0x3b0] ;  /* 0x0000ec00ff204b82 */ /* 0x000e620000000a00 */
[----:B------:R-:W-:Y:S02]  /*0960*/  @!P3 MOV R31, R51 ;  /* 0x00000033001fb202 */ /* 0x000fe40000000f00 */
[----:B------:R-:W-:Y:S02]  /*0970*/  @!P0 SHF.L.U32 R28, R26, 0x2, RZ ;  /* 0x000000021a1c8819 */ /* 0x000fe400000006ff */
[C---:B0-----:R-:W-:Y:S01]  /*0980*/  @!P2 IADD3 R26, P5, PT, R25.reuse, R6, RZ ;  /* 0x00000006191aa210 */ /* 0x041fe20007fbe0ff */
[----:B------:R-:W-:Y:S01]  /*0990*/  @!P3 IMAD R6, R42, R5, R27 ;  /* 0x000000052a06b224 */ /* 0x000fe200078e021b */
[----:B------:R-:W-:Y:S01]  /*09a0*/  @!P2 SHF.L.U64.HI R24, R24, 0x2, R29 ;  /* 0x000000021818a819 */ /* 0x000fe2000001021d */
[----:B------:R-:W-:Y:S01]  /*09b0*/  @!P3 IMAD.WIDE.U32 R4, R42, R4, R30 ;  /* 0x000000042a04b225 */ /* 0x000fe200078e001e */
[----:B----4-:R-:W-:Y:S02]  /*09c0*/  @!P2 IADD3 R14, P6, PT, R25, R14, RZ ;  /* 0x0000000e190ea210 */ /* 0x010fe40007fde0ff */
[----:B------:R-:W-:-:S02]  /*09d0*/  @!P2 IADD3.X R27, PT, PT, R24, R7, RZ, P5, !PT ;  /* 0x00000007181ba210 */ /* 0x000fc40002ffe4ff */
[----:B------:R-:W-:Y:S02]  /*09e0*/  @!P2 IADD3.X R15, PT, PT, R24, R15, RZ, P6, !PT ;  /* 0x0000000f180fa210 */ /* 0x000fe400037fe4ff */
[C---:B---3--:R-:W-:Y:S02]  /*09f0*/  @!P0 IADD3 R30, P5, PT, R28.reuse, R8, RZ ;  /* 0x000000081c1e8210 */ /* 0x048fe40007fbe0ff */
[----:B------:R-:W-:Y:S02]  /*0a00*/  @!P0 IADD3 R28, P6, PT, R28, R10, RZ ;  /* 0x0000000a1c1c8210 */ /* 0x000fe40007fde0ff */
[----:B------:R-:W-:Y:S02]  /*0a10*/  @!P3 IADD3 R7, PT, PT, R5, R6, RZ ;  /* 0x000000060507b210 */ /* 0x000fe40007ffe0ff */
[----:B------:R-:W-:Y:S02]  /*0a20*/  @!P3 SHF.L.U32 R5, R4, 0x2, RZ ;  /* 0x000000020405b819 */ /* 0x000fe400000006ff */
[----:B------:R-:W-:-:S02]  /*0a30*/  @!P0 IADD3.X R31, PT, PT, R22, R9, RZ, P5, !PT ;  /* 0x00000009161f8210 */ /* 0x000fc40002ffe4ff */
[----:B------:R-:W-:Y:S02]  /*0a40*/  @!P0 IADD3.X R29, PT, PT, R22, R11, RZ, P6, !PT ;  /* 0x0000000b161d8210 */ /* 0x000fe400037fe4ff */
[C---:B------:R-:W-:Y:S02]  /*0a50*/  @!P3 IADD3 R24, P5, PT, R5.reuse, R12, RZ ;  /* 0x0000000c0518b210 */ /* 0x040fe40007fbe0ff */
[----:B--2---:R-:W-:Y:S02]  /*0a60*/  @!P3 IADD3 R22, P6, PT, R5, R16, RZ ;  /* 0x000000100516b210 */ /* 0x004fe40007fde0ff */
[----:B------:R-:W-:Y:S02]  /*0a70*/  IADD3 R5, PT, PT, R23, R39, RZ ;  /* 0x0000002717057210 */ /* 0x000fe40007ffe0ff */
[----:B------:R-:W-:Y:S02]  /*0a80*/  @!P3 SHF.L.U64.HI R4, R4, 0x2, R7 ;  /* 0x000000020404b819 */ /* 0x000fe40000010207 */
[----:B------:R-:W-:Y:S01]  /*0a90*/  CS2R R6, SRZ ;  /* 0x0000000000067805 */ /* 0x000fe2000001ff00 */
[----:B------:R-:W-:Y:S01]  /*0aa0*/  IMAD.WIDE R34, R5, 0x4, R34 ;  /* 0x0000000405227825 */ /* 0x000fe200078e0222 */
[----:B------:R-:W-:-:S02]  /*0ab0*/  @!P3 IADD3.X R25, PT, PT, R4, R13, RZ, P5, !PT ;  /* 0x0000000d0419b210 */ /* 0x000fc40002ffe4ff */
[----:B------:R-:W-:Y:S01]  /*0ac0*/  @!P3 IADD3.X R23, PT, PT, R4, R17, RZ, P6, !PT ;  /* 0x000000110417b210 */ /* 0x000fe200037fe4ff */
[----:B-1----:R-:W-:Y:S01]  /*0ad0*/  @P4 IMAD.WIDE R32, R5, 0x4, R32 ;  /* 0x0000000405204825 */ /* 0x002fe200078e0220 */
[----:B------:R-:W-:Y:S02]  /*0ae0*/  CS2R R4, SRZ ;  /* 0x0000000000047805 */ /* 0x000fe4000001ff00 */
[----:B------:R-:W-:Y:S01]  /*0af0*/  CS2R R10, SRZ ;  /* 0x00000000000a7805 */ /* 0x000fe2000001ff00 */
[----:B------:R0:W5:Y:S01]  /*0b00*/  @!P1 LDG.E.64 R6, desc[UR24][R2.64] ;  /* 0x0000001802069981 */ /* 0x000162000c1e1b00 */
[----:B------:R-:W-:Y:S02]  /*0b10*/  CS2R R8, SRZ ;  /* 0x0000000000087805 */ /* 0x000fe4000001ff00 */
[----:B------:R-:W-:Y:S01]  /*0b20*/  CS2R R12, SRZ ;  /* 0x00000000000c7805 */ /* 0x000fe2000001ff00 */
[----:B------:R1:W5:Y:S01]  /*0b30*/  @!P1 LDG.E.64 R4, desc[UR24][R18.64] ;  /* 0x0000001812049981 */ /* 0x000362000c1e1b00 */
[----:B------:R-:W-:-:S03]  /*0b40*/  CS2R R16, SRZ ;  /* 0x0000000000107805 */ /* 0x000fc6000001ff00 */
[----:B------:R2:W5:Y:S01]  /*0b50*/  @!P2 LDG.E.64 R10, desc[UR24][R14.64] ;  /* 0x000000180e0aa981 */ /* 0x000562000c1e1b00 */
[----:B0-----:R-:W-:Y:S01]  /*0b60*/  HFMA2 R3, -RZ, RZ, 0, 0 ;  /* 0x00000000ff037431 */ /* 0x001fe200000001ff */
[----:B------:R-:W-:Y:S02]  /*0b70*/  MOV R2, RZ ;  /* 0x000000ff00027202 */ /* 0x000fe40000000f00 */
[----:B------:R0:W5:Y:S01]  /*0b80*/  @!P2 LDG.E.64 R8, desc[UR24][R26.64] ;  /* 0x000000181a08a981 */ /* 0x000162000c1e1b00 */
[----:B-1----:R-:W-:-:S03]  /*0b90*/  CS2R R18, SRZ ;  /* 0x0000000000127805 */ /* 0x002fc6000001ff00 */
[----:B------:R0:W5:Y:S01]  /*0ba0*/  @!P0 LDG.E.64 R12, desc[UR24][R30.64] ;  /* 0x000000181e0c8981 */ /* 0x000162000c1e1b00 */
[----:B--2---:R-:W-:-:S03]  /*0bb0*/  CS2R R14, SRZ ;  /* 0x00000000000e7805 */ /* 0x004fc6000001ff00 */
[----:B------:R0:W5:Y:S04]  /*0bc0*/  @P4 LDG.E.64 R18, desc[UR24][R32.64] ;  /* 0x0000001820124981 */ /* 0x000168000c1e1b00 */
[----:B------:R0:W5:Y:S04]  /*0bd0*/  @!P0 LDG.E.64 R2, desc[UR24][R28.64] ;  /* 0x000000181c028981 */ /* 0x000168000c1e1b00 */
[----:B------:R0:W5:Y:S04]  /*0be0*/  @!P3 LDG.E.64 R14, desc[UR24][R24.64] ;  /* 0x00000018180eb981 */ /* 0x000168000c1e1b00 */
[----:B------:R0:W5:Y:S04]  /*0bf0*/  @!P3 LDG.E.64 R16, desc[UR24][R22.64] ;  /* 0x000000181610b981 */ /* 0x000168000c1e1b00 */
[----:B------:R0:W5:Y:S01]  /*0c00*/  LDG.E.64 R32, desc[UR24][R34.64] ;  /* 0x0000001822207981 */ /* 0x000162000c1e1b00 */
[----:B------:R-:W-:-:S13]  /*0c10*/  R2UR UR34, R20 ;  /* 0x00000000142272ca */ /* 0x000fda00000e0000 */
        /* <DEDUP_REMOVED lines=19> */
[----:B------:R-:W-:Y:S01]  /*0d50*/  FADD.FTZ R24, RZ, R22 ;  /* 0x00000016ff187221 */ /* 0x000fe20000010000 */
[----:B------:R-:W-:Y:S01]  /*0d60*/  FADD.FTZ R27, R8, -UR34 ;  /* 0x80000022081b7e21 */ /* 0x000fe20008010000 */
[----:B------:R-:W-:Y:S01]  /*0d70*/  FFMA.FTZ R25, R21, R22, RZ ;  /* 0x0000001615197223 */ /* 0x000fe200000100ff */
[----:B------:R-:W-:Y:S01]  /*0d80*/  FADD.FTZ R22, R4, -UR34 ;  /* 0x8000002204167e21 */ /* 0x000fe20008010000 */
[----:B------:R-:W-:Y:S01]  /*0d90*/  FADD.FTZ R24, R23, R24 ;  /* 0x0000001817187221 */ /* 0x000fe20000010000 */
[----:B------:R-:W-:Y:S01]  /*0da0*/  FFMA.FTZ R21, R2, R21, RZ ;  /* 0x0000001502157223 */ /* 0x000fe200000100ff */
[----:B------:R-:W-:Y:S01]  /*0db0*/  FFMA.FTZ R25, R20, R23, R25 ;  /* 0x0000001714197223 */ /* 0x000fe20000010019 */
[-C--:B------:R-:W-:Y:S01]  /*0dc0*/  FMUL.FTZ R23, R6, R32.reuse ;  /* 0x0000002006177220 */ /* 0x080fe20000410000 */
[----:B------:R-:W-:Y:S01]  /*0dd0*/  FMUL.FTZ R26, R22, UR35 ;  /* 0x00000023161a7c20 */ /* 0x000fe20008410000 */
[----:B------:R-:W-:Y:S01]  /*0de0*/  FADD.FTZ R22, R5, -UR34 ;  /* 0x8000002205167e21 */ /* 0x000fe20008010000 */
[----:B------:R-:W-:Y:S01]  /*0df0*/  FMUL.FTZ R29, R10, R32 ;  /* 0x000000200a1d7220 */ /* 0x000fe20000410000 */
[----:B------:R-:W-:Y:S01]  /*0e00*/  FADD.FTZ R24, R24, R23 ;  /* 0x0000001718187221 */ /* 0x000fe20000010000 */
[----:B------:R-:W-:Y:S01]  /*0e10*/  FFMA.FTZ R25, R26, R23, R25 ;  /* 0x000000171a197223 */ /* 0x000fe20000010019 */
[----:B------:R-:W-:Y:S01]  /*0e20*/  FMUL.FTZ R23, R7, R33 ;  /* 0x0000002107177220 */ /* 0x000fe20000410000 */
[----:B------:R-:W-:Y:S01]  /*0e30*/  FMUL.FTZ R22, R22, UR35 ;  /* 0x0000002316167c20 */ /* 0x000fe20008410000 */
[----:B------:R-:W-:Y:S01]  /*0e40*/  FFMA.FTZ R21, R6, R26, R21 ;  /* 0x0000001a06157223 */ /* 0x000fe20000010015 */
[----:B------:R-:W-:Y:S01]  /*0e50*/  FFMA.FTZ R20, R3, R20, RZ ;  /* 0x0000001403147223 */ /* 0x000fe200000100ff */
[----:B------:R-:W-:Y:S01]  /*0e60*/  FADD.FTZ R26, R23, R24 ;  /* 0x00000018171a7221 */ /* 0x000fe20000010000 */
[----:B------:R-:W-:Y:S01]  /*0e70*/  FFMA.FTZ R25, R22, R23, R25 ;  /* 0x0000001716197223 */ /* 0x000fe20000010019 */
[----:B------:R-:W-:Y:S01]  /*0e80*/  FMUL.FTZ R24, R27, UR35 ;  /* 0x000000231b187c20 */ /* 0x000fe20008410000 */
[----:B------:R-:W-:Y:S01]  /*0e90*/  FADD.FTZ R23, R9, -UR34 ;  /* 0x8000002209177e21 */ /* 0x000fe20008010000 */
[----:B------:R-:W-:Y:S01]  /*0ea0*/  FADD.FTZ R28, R26, R29 ;  /* 0x0000001d1a1c7221 */ /* 0x000fe20000010000 */
[----:B------:R-:W-:Y:S01]  /*0eb0*/  FFMA.FTZ R20, R7, R22, R20 ;  /* 0x0000001607147223 */ /* 0x000fe20000010014 */
[----:B------:R-:W-:Y:S01]  /*0ec0*/  FFMA.FTZ R29, R24, R29, R25 ;  /* 0x0000001d181d7223 */ /* 0x000fe20000010019 */
[----:B------:R-:W-:Y:S01]  /*0ed0*/  FMUL.FTZ R26, R23, UR35 ;  /* 0x00000023171a7c20 */ /* 0x000fe20008410000 */
[C---:B------:R-:W-:Y:S01]  /*0ee0*/  FMUL.FTZ R25, R11.reuse, R33 ;  /* 0x000000210b197220 */ /* 0x040fe20000410000 */
[----:B------:R-:W-:Y:S01]  /*0ef0*/  FADD.FTZ R23, R14, -UR34 ;  /* 0x800000220e177e21 */ /* 0x000fe20008010000 */
[----:B------:R-:W-:Y:S01]  /*0f00*/  FMUL.FTZ R27, R16, R32 ;  /* 0x00000020101b7220 */ /* 0x000fe20000410000 */
[----:B------:R-:W-:Y:S01]  /*0f10*/  FFMA.FTZ R20, R11, R26, R20 ;  /* 0x0000001a0b147223 */ /* 0x000fe20000010014 */
[----:B------:R-:W-:Y:S01]  /*0f20*/  FFMA.FTZ R22, R26, R25, R29 ;  /* 0x000000191a167223 */ /* 0x000fe2000001001d */
[----:B------:R-:W-:Y:S01]  /*0f30*/  FMUL.FTZ R23, R23, UR35 ;  /* 0x0000002317177c20 */ /* 0x000fe20008410000 */
[----:B------:R-:W-:Y:S01]  /*0f40*/  FADD.FTZ R28, R25, R28 ;  /* 0x0000001c191c7221 */ /* 0x000fe20000010000 */
[----:B------:R-:W-:Y:S01]  /*0f50*/  FFMA.FTZ R25, R10, R24, R21 ;  /* 0x000000180a197223 */ /* 0x000fe20000010015 */
[----:B------:R-:W-:Y:S01]  /*0f60*/  FADD.FTZ R21, RZ, R2 ;  /* 0x00000002ff157221 */ /* 0x000fe20000010000 */
[----:B------:R-:W-:Y:S01]  /*0f70*/  FFMA.FTZ R31, R23, R27, R22 ;  /* 0x0000001b171f7223 */ /* 0x000fe20000010016 */
[----:B------:R-:W-:Y:S01]  /*0f80*/  FADD.FTZ R22, RZ, R3 ;  /* 0x00000003ff167221 */ /* 0x000fe20000010000 */
[----:B------:R-:W-:Y:S01]  /*0f90*/  FADD.FTZ R28, R28, R27 ;  /* 0x0000001b1c1c7221 */ /* 0x000fe20000010000 */
[----:B------:R-:W-:Y:S01]  /*0fa0*/  FADD.FTZ R26, R15, -UR34 ;  /* 0x800000220f1a7e21 */ /* 0x000fe20008010000 */
[----:B------:R-:W-:Y:S01]  /*0fb0*/  FMUL.FTZ R29, R17, R33 ;  /* 0x00000021111d7220 */ /* 0x000fe20000410000 */
[----:B------:R-:W-:Y:S01]  /*0fc0*/  FADD.FTZ R27, R6, R21 ;  /* 0x00000015061b7221 */ /* 0x000fe20000010000 */
[----:B------:R-:W-:Y:S01]  /*0fd0*/  FADD.FTZ R24, R7, R22 ;  /* 0x0000001607187221 */ /* 0x000fe20000010000 */
[----:B------:R-:W-:Y:S01]  /*0fe0*/  FMUL.FTZ R26, R26, UR35 ;  /* 0x000000231a1a7c20 */ /* 0x000fe20008410000 */
[----:B------:R-:W-:Y:S01]  /*0ff0*/  FADD.FTZ R22, R29, R28 ;  /* 0x0000001c1d167221 */ /* 0x000fe20000010000 */
[----:B------:R-:W-:Y:S01]  /*1000*/  FADD.FTZ R27, R10, R27 ;  /* 0x0000001b0a1b7221 */ /* 0x000fe20000010000 */
[----:B------:R-:W-:Y:S01]  /*1010*/  FADD.FTZ R28, R11, R24 ;  /* 0x000000180b1c7221 */ /* 0x000fe20000010000 */
[----:B------:R-:W-:Y:S01]  /*1020*/  FFMA.FTZ R24, R16, R23, R25 ;  /* 0x0000001710187223 */ /* 0x000fe20000010019 */
[----:B------:R-:W-:Y:S01]  /*1030*/  FFMA.FTZ R21, R26, R29, R31 ;  /* 0x0000001d1a157223 */ /* 0x000fe2000001001f */
[C---:B------:R-:W-:Y:S01]  /*1040*/  FFMA.FTZ R25, R17.reuse, R26, R20 ;  /* 0x0000001a11197223 */ /* 0x040fe20000010014 */
[----:B------:R-:W-:Y:S01]  /*1050*/  FADD.FTZ R26, R16, R27 ;  /* 0x0000001b101a7221 */ /* 0x000fe20000010000 */
[----:B------:R-:W-:Y:S01]  /*1060*/  FADD.FTZ R27, R17, R28 ;  /* 0x0000001c111b7221 */ /* 0x000fe20000010000 */
[----:B------:R-:W-:Y:S06]  /*1070*/  BRA `(.L_x_1277) ;  /* 0x0000000800007947 */ /* 0x000fec0003800000 */
.L_x_1276:
        /* <DEDUP_REMOVED lines=10> */
[----:B------:R-:W-:-:S02]  /*1120*/  FFMA.FTZ R25, R32, R35, R18 ;  /* 0x0000002320197223 */ /* 0x000fc40000010012 */
[----:B------:R-:W-:Y:S01]  /*1130*/  FMUL.FTZ R23, R26, -1.4426950216293334961 ;  /* 0xbfb8aa3b1a177820 */ /* 0x000fe20000410000 */
[----:B------:R-:W-:Y:S01]  /*1140*/  FMUL.FTZ R28, R24, -1.4426950216293334961 ;  /* 0xbfb8aa3b181c7820 */ /* 0x000fe20000410000 */
[----:B------:R-:W-:-:S04]  /*1150*/  FMUL.FTZ R27, R25, -1.4426950216293334961 ;  /* 0xbfb8aa3b191b7820 */ /* 0x000fc80000410000 */
        /* <DEDUP_REMOVED lines=13> */
[----:B------:R-:W-:Y:S02]  /*1230*/  FMUL.FTZ R26, R2, R31 ;  /* 0x0000001f021a7220 */ /* 0x000fe40000410000 */
[----:B------:R-:W0:Y:S01]  /*1240*/  MUFU.RCP R27, R27 ;  /* 0x0000001b001b7308 */ /* 0x000e220000001000 */
[----:B-1----:R-:W-:Y:S01]  /*1250*/  FADD.FTZ R34, R29, 1 ;  /* 0x3f8000001d227421 */ /* 0x002fe20000010000 */
[----:B------:R-:W-:-:S06]  /*1260*/  FMUL.FTZ R26, R26, R49 ;  /* 0x000000311a1a7220 */ /* 0x000fcc0000410000 */
[----:B------:R-:W1:Y:S01]  /*1270*/  MUFU.RCP R34, R34 ;  /* 0x0000002200227308 */ /* 0x000e620000001000 */
[----:B--2---:R-:W-:-:S04]  /*1280*/  FADD.FTZ R29, -R28, 1 ;  /* 0x3f8000001c1d7421 */ /* 0x004fc80000010100 */
[----:B------:R-:W-:Y:S01]  /*1290*/  FFMA.FTZ R24, R24, R29, 1 ;  /* 0x3f80000018187423 */ /* 0x000fe2000001001d */
[----:B------:R-:W-:Y:S01]  /*12a0*/  FMUL.FTZ R29, R3, R28 ;  /* 0x0000001c031d7220 */ /* 0x000fe20000410000 */
[----:B0-----:R-:W-:-:S03]  /*12b0*/  FADD.FTZ R30, -R27, 1 ;  /* 0x3f8000001b1e7421 */ /* 0x001fc60000010100 */
[----:B------:R-:W-:Y:S01]  /*12c0*/  FMUL.FTZ R29, R29, R24 ;  /* 0x000000181d1d7220 */ /* 0x000fe20000410000 */
[----:B------:R-:W-:Y:S01]  /*12d0*/  FFMA.FTZ R25, R25, R30, 1 ;  /* 0x3f80000019197423 */ /* 0x000fe2000001001e */
[----:B------:R-:W-:Y:S01]  /*12e0*/  FMUL.FTZ R30, R6, R27 ;  /* 0x0000001b061e7220 */ /* 0x000fe20000410000 */
[----:B-1----:R-:W-:-:S03]  /*12f0*/  FADD.FTZ R24, -R34, 1 ;  /* 0x3f80000022187421 */ /* 0x002fc60000010100 */
[----:B------:R-:W-:Y:S01]  /*1300*/  FMUL.FTZ R30, R30, R25 ;  /* 0x000000191e1e7220 */ /* 0x000fe20000410000 */
[----:B------:R-:W-:Y:S01]  /*1310*/  FMUL.FTZ R25, R33, R29 ;  /* 0x0000001d21197220 */ /* 0x000fe20000410000 */
[----:B------:R-:W-:Y:S01]  /*1320*/  FMUL.FTZ R31, R7, R34 ;  /* 0x00000022071f7220 */ /* 0x000fe20000410000 */
[----:B------:R-:W-:Y:S01]  /*1330*/  FFMA.FTZ R28, R23, R24, 1 ;  /* 0x3f800000171c7423 */ /* 0x000fe20000010018 */
[----:B------:R-:W-:Y:S01]  /*1340*/  FMUL.FTZ R24, R32, R26 ;  /* 0x0000001a20187220 */ /* 0x000fe20000410000 */
[----:B------:R-:W-:Y:S02]  /*1350*/  FADD.FTZ R23, R8, -UR34 ;  /* 0x8000002208177e21 */ /* 0x000fe40008010000 */
[----:B------:R-:W-:Y:S01]  /*1360*/  FMUL.FTZ R31, R31, R28 ;  /* 0x0000001c1f1f7220 */ /* 0x000fe20000410000 */
[----:B------:R-:W-:Y:S01]  /*1370*/  FFMA.FTZ R49, R21, R24, RZ ;  /* 0x0000001815317223 */ /* 0x000fe200000100ff */
[----:B------:R-:W-:Y:S01]  /*1380*/  FADD.FTZ R24, RZ, R24 ;  /* 0x00000018ff187221 */ /* 0x000fe20000010000 */
[----:B------:R-:W-:Y:S01]  /*1390*/  FMUL.FTZ R23, R23, UR35 ;  /* 0x0000002317177c20 */ /* 0x000fe20008410000 */
[----:B------:R-:W-:Y:S01]  /*13a0*/  FFMA.FTZ R28, R21, R26, RZ ;  /* 0x0000001a151c7223 */ /* 0x000fe200000100ff */
[----:B------:R-:W-:Y:S01]  /*13b0*/  FFMA.FTZ R49, R20, R25, R49 ;  /* 0x0000001914317223 */ /* 0x000fe20000010031 */
[----:B------:R-:W-:Y:S01]  /*13c0*/  FADD.FTZ R25, R25, R24 ;  /* 0x0000001819197221 */ /* 0x000fe20000010000 */
[----:B------:R-:W-:Y:S01]  /*13d0*/  FFMA.FTZ R24, R32, R23, R18 ;  /* 0x0000001720187223 */ /* 0x000fe20000010012 */
[----:B------:R-:W-:Y:S01]  /*13e0*/  FADD.FTZ R21, RZ, R26 ;  /* 0x0000001aff157221 */ /* 0x000fe20000010000 */
[----:B------:R-:W-:-:S02]  /*13f0*/  FFMA.FTZ R28, R35, R30, R28 ;  /* 0x0000001e231c7223 */ /* 0x000fc4000001001c */
[----:B------:R-:W-:Y:S01]  /*1400*/  FMUL.FTZ R27, R24, -1.4426950216293334961 ;  /* 0xbfb8aa3b181b7820 */ /* 0x000fe20000410000 */
[----:B------:R-:W-:Y:S01]  /*1410*/  FADD.FTZ R26, R21, R30 ;  /* 0x0000001e151a7221 */ /* 0x000fe20000010000 */
[----:B------:R-:W-:-:S04]  /*1420*/  FMUL.FTZ R30, R32, R30 ;  /* 0x0000001e201e7220 */ /* 0x000fc80000410000 */
[----:B------:R-:W0:Y:S01]  /*1430*/  MUFU.EX2 R27, R27 ;  /* 0x0000001b001b7308 */ /* 0x000e220000000800 */
[----:B------:R-:W-:Y:S01]  /*1440*/  FFMA.FTZ R34, R35, R30, R49 ;  /* 0x0000001e23227223 */ /* 0x000fe20000010031 */
[----:B------:R-:W-:Y:S01]  /*1450*/  FADD.FTZ R25, R25, R30 ;  /* 0x0000001e19197221 */ /* 0x000fe20000010000 */
[----:B------:R-:W-:Y:S01]  /*1460*/  FFMA.FTZ R35, R20, R29, RZ ;  /* 0x0000001d14237223 */ /* 0x000fe200000100ff */
[----:B------:R-:W-:-:S03]  /*1470*/  FADD.FTZ R20, RZ, R29 ;  /* 0x0000001dff147221 */ /* 0x000fc60000010000 */
[-C--:B------:R-:W-:Y:S01]  /*1480*/  FFMA.FTZ R29, R22, R31.reuse, R35 ;  /* 0x0000001f161d7223 */ /* 0x080fe20000010023 */
[----:B------:R-:W-:Y:S01]  /*1490*/  FADD.FTZ R20, R20, R31 ;  /* 0x0000001f14147221 */ /* 0x000fe20000010000 */
[----:B------:R-:W-:-:S04]  /*14a0*/  FMUL.FTZ R31, R33, R31 ;  /* 0x0000001f211f7220 */ /* 0x000fc80000410000 */
[----:B------:R-:W-:Y:S01]  /*14b0*/  FFMA.FTZ R34, R22, R31, R34 ;  /* 0x0000001f16227223 */ /* 0x000fe20000010022 */
[----:B------:R-:W-:Y:S01]  /*14c0*/  FADD.FTZ R25, R31, R25 ;  /* 0x000000191f197221 */ /* 0x000fe20000010000 */
[----:B0-----:R-:W-:-:S06]  /*14d0*/  FADD.FTZ R27, R27, 1 ;  /* 0x3f8000001b1b7421 */ /* 0x001fcc0000010000 */
[----:B------:R-:W0:Y:S02]  /*14e0*/  MUFU.RCP R27, R27 ;  /* 0x0000001b001b7308 */ /* 0x000e240000001000 */
[----:B0-----:R-:W-:-:S04]  /*14f0*/  FADD.FTZ R21, -R27, 1 ;  /* 0x3f8000001b157421 */ /* 0x001fc80000010100 */
[----:B------:R-:W-:Y:S01]  /*1500*/  FFMA.FTZ R24, R24, R21, 1 ;  /* 0x3f80000018187423 */ /* 0x000fe20000010015 */
[----:B------:R-:W-:-:S04]  /*1510*/  FMUL.FTZ R21, R10, R27 ;  /* 0x0000001b0a157220 */ /* 0x000fc80000410000 */
[----:B------:R-:W-:Y:S01]  /*1520*/  FMUL.FTZ R21, R21, R24 ;  /* 0x0000001815157220 */ /* 0x000fe20000410000 */
[----:B------:R-:W-:-:S03]  /*1530*/  FADD.FTZ R24, R9, -UR34 ;  /* 0x8000002209187e21 */ /* 0x000fc60008010000 */
[----:B------:R-:W-:Y:S01]  /*1540*/  FADD.FTZ R26, R26, R21 ;  /* 0x000000151a1a7221 */ /* 0x000fe20000010000 */
[----:B------:R-:W-:Y:S01]  /*1550*/  FMUL.FTZ R24, R24, UR35 ;  /* 0x0000002318187c20 */ /* 0x000fe20008410000 */
[-C--:B------:R-:W-:Y:S01]  /*1560*/  FFMA.FTZ R28, R23, R21.reuse, R28 ;  /* 0x00000015171c7223 */ /* 0x080fe2000001001c */
[----:B------:R-:W-:Y:S02]  /*1570*/  FMUL.FTZ R21, R32, R21 ;  /* 0x0000001520157220 */ /* 0x000fe40000410000 */
[----:B------:R-:W-:Y:S02]  /*1580*/  FFMA.FTZ R27, R33, R24, R19 ;  /* 0x00000018211b7223 */ /* 0x000fe40000010013 */
[----:B------:R-:W-:Y:S01]  /*1590*/  FFMA.FTZ R23, R23, R21, R34 ;  /* 0x0000001517177223 */ /* 0x000fe20000010022 */
[----:B------:R-:W-:Y:S01]  /*15a0*/  FADD.FTZ R25, R25, R21 ;  /* 0x0000001519197221 */ /* 0x000fe20000010000 */
[----:B------:R-:W-:-:S06]  /*15b0*/  FMUL.FTZ R49, R27, -1.4426950216293334961 ;  /* 0xbfb8aa3b1b317820 */ /* 0x000fcc0000410000 */
[----:B------:R-:W0:Y:S02]  /*15c0*/  MUFU.EX2 R49, R49 ;  /* 0x0000003100317308 */ /* 0x000e240000000800 */
        /* <DEDUP_REMOVED lines=18> */
[----:B0-----:R-:W-:Y:S01]  /*16f0*/  FADD.FTZ R34, -R31, 1 ;  /* 0x3f8000001f227421 */ /* 0x001fe20000010100 */
[----:B------:R-:W-:-:S03]  /*1700*/  FMUL.FTZ R31, R16, R31 ;  /* 0x0000001f101f7220 */ /* 0x000fc60000410000 */
[----:B------:R-:W-:Y:S01]  /*1710*/  FFMA.FTZ R34, R30, R34, 1 ;  /* 0x3f8000001e227423 */ /* 0x000fe20000010022 */
[----:B------:R-:W-:-:S03]  /*1720*/  FADD.FTZ R30, R15, -UR34 ;  /* 0x800000220f1e7e21 */ /* 0x000fc60008010000 */
[----:B------:R-:W-:Y:S01]  /*1730*/  FMUL.FTZ R31, R31, R34 ;  /* 0x000000221f1f7220 */ /* 0x000fe20000410000 */
[----:B------:R-:W-:-:S03]  /*1740*/  FMUL.FTZ R30, R30, UR35 ;  /* 0x000000231e1e7c20 */ /* 0x000fc60008410000 */
[----:B------:R-:W-:Y:S01]  /*1750*/  FMUL.FTZ R22, R32, R31 ;  /* 0x0000001f20167220 */ /* 0x000fe20000410000 */
[----:B------:R-:W-:Y:S01]  /*1760*/  FFMA.FTZ R21, R33, R30, R19 ;  /* 0x0000001e21157223 */ /* 0x000fe20000010013 */
[----:B------:R-:W-:-:S03]  /*1770*/  FADD.FTZ R26, R26, R31 ;  /* 0x0000001f1a1a7221 */ /* 0x000fc60000010000 */
        /* <DEDUP_REMOVED lines=8> */
[----:B------:R-:W-:Y:S01]  /*1800*/  FFMA.FTZ R21, R27, R22, R24 ;  /* 0x000000161b157223 */ /* 0x000fe20000010018 */
[----:B------:R-:W-:Y:S01]  /*1810*/  FADD.FTZ R22, R25, R22 ;  /* 0x0000001619167221 */ /* 0x000fe20000010000 */
[----:B------:R-:W-:Y:S01]  /*1820*/  FFMA.FTZ R24, R27, R31, R28 ;  /* 0x0000001f1b187223 */ /* 0x000fe2000001001c */
[----:B------:R-:W-:Y:S01]  /*1830*/  FMUL.FTZ R25, R33, R23 ;  /* 0x0000001721197220 */ /* 0x000fe20000410000 */
[----:B------:R-:W-:-:S03]  /*1840*/  FADD.FTZ R27, R20, R23 ;  /* 0x00000017141b7221 */ /* 0x000fc60000010000 */
[C---:B------:R-:W-:Y:S01]  /*1850*/  FFMA.FTZ R21, R30.reuse, R25, R21 ;  /* 0x000000191e157223 */ /* 0x040fe20000010015 */
[----:B------:R-:W-:Y:S01]  /*1860*/  FADD.FTZ R22, R25, R22 ;  /* 0x0000001619167221 */ /* 0x000fe20000010000 */
[----:B------:R-:W-:-:S07]  /*1870*/  FFMA.FTZ R25, R30, R23, R29 ;  /* 0x000000171e197223 */ /* 0x000fce000001001d */
.L_x_1277:
        /* <DEDUP_REMOVED lines=34> */
.L_x_1279:
[----:B------:R-:W-:Y:S05]  /*1aa0*/  BSYNC.RECONVERGENT B0 ;  /* 0x0000000000007941 */ /* 0x000fea0003800200 */
.L_x_1278:
[----:B------:R-:W-:Y:S06]  /*1ab0*/  BAR.SYNC.DEFER_BLOCKING 0x0 ;  /* 0x0000000000007b1d */ /* 0x000fec0000010000 */
[----:B------:R-:W-:Y:S04]  /*1ac0*/  BSSY.RECONVERGENT B0, `(.L_x_1280) ;  /* 0x0000021000007945 */ /* 0x000fe80003800200 */
[----:B------:R-:W-:Y:S05]  /*1ad0*/  @P2 BRA `(.L_x_1281) ;  /* 0x00000000007c2947 */ /* 0x000fea0003800000 */
[----:B------:R-:W4:Y:S01]  /*1ae0*/  S2UR UR7, SR_CgaCtaId ;  /* 0x00000000000779c3 */ /* 0x000f220000008800 */
[----:B------:R-:W-:Y:S02]  /*1af0*/  UMOV UR6, 0x400 ;  /* 0x0000040000067882 */ /* 0x000fe40000000000 */
[----:B----4-:R-:W-:-:S09]  /*1b00*/  ULEA UR6, UR7, UR6, 0x18 ;  /* 0x0000000607067291 */ /* 0x010fd2000f8ec0ff */
[----:B------:R-:W4:Y:S04]  /*1b10*/  LDS.64 R28, [UR6+0x18] ;  /* 0x00001806ff1c7984 */ /* 0x000f280008000a00 */
[----:B-12---:R-:W1:Y:S01]  /*1b20*/  LDS.128 R20, [UR6+0x20] ;  /* 0x00002006ff147984 */ /* 0x006e620008000c00 */
[----:B----4-:R-:W-:Y:S01]  /*1b30*/  FADD.FTZ R31, R34, R28 ;  /* 0x0000001c221f7221 */ /* 0x010fe20000010000 */
[----:B0--3--:R-:W-:-:S03]  /*1b40*/  FADD.FTZ R34, R35, R29 ;  /* 0x0000001d23227221 */ /* 0x009fc60000010000 */
        /* <DEDUP_REMOVED lines=24> */
.L_x_1281:
[----:B------:R-:W-:Y:S05]  /*1cd0*/  BSYNC.RECONVERGENT B0 ;  /* 0x0000000000007941 */ /* 0x000fea0003800200 */
.L_x_1280:
[----:B------:R-:W-:Y:S06]  /*1ce0*/  BAR.SYNC.DEFER_BLOCKING 0x0 ;  /* 0x0000000000007b1d */ /* 0x000fec0000010000 */
[----:B------:R-:W-:Y:S04]  /*1cf0*/  BSSY.RECONVERGENT B0, `(.L_x_1282) ;  /* 0x000009d000007945 */ /* 0x000fe80003800200 */
[----:B------:R-:W-:Y:S05]  /*1d00*/  @P5 BRA `(.L_x_1283) ;  /* 0x00000008006c5947 */ /* 0x000fea0003800000 */
[----:B-12---:R-:W1:Y:S04]  /*1d10*/  LDS.128 R20, [R46+0xc0] ;  /* 0x0000c0002e147984 */ /* 0x006e680000000c00 */
        /* <DEDUP_REMOVED lines=154> */
.L_x_1283:
[----:B------:R-:W-:Y:S05]  /*26c0*/  BSYNC.RECONVERGENT B0 ;  /* 0x0000000000007941 */ /* 0x000fea0003800200 */
.L_x_1282:
[----:B------:R-:W-:Y:S04]  /*26d0*/  BSSY.RECONVERGENT B0, `(.L_x_1284) ;  /* 0x000001d000007945 */ /* 0x000fe80003800200 */
[----:B------:R-:W-:Y:S05]  /*26e0*/  @P5 BRA `(.L_x_1285) ;  /* 0x00000000006c5947 */ /* 0x000fea0003800000 */
[----:B--2---:R-:W2:Y:S01]  /*26f0*/  LDC.64 R22, c[0x0][0x3d8] ;  /* 0x0000f600ff167b82 */ /* 0x004ea20000000a00 */
[----:B------:R-:W-:-:S07]  /*2700*/  IMAD R29, R48, 0xc, R41 ;  /* 0x0000000c301d7824 */ /* 0x000fce00078e0229 */
[----:B-1----:R-:W1:Y:S01]  /*2710*/  LDC.64 R20, c[0x0][0x3f8] ;  /* 0x0000fe00ff147b82 */ /* 0x002e620000000a00 */
        /* <DEDUP_REMOVED lines=10> */
[----:B------:R-:W-:Y:S02]  /*27c0*/  IADD3.X R21, PT, PT, RZ, R21, RZ, P1, !PT ;  /* 0x00000015ff157210 */ /* 0x000fe40000ffe4ff */
[----:B------:R-:W-:Y:S02]  /*27d0*/  LOP3.LUT R20, R20, 0xfffffffc, RZ, 0xc0, !PT ;  /* 0xfffffffc14147812 */ /* 0x000fe400078ec0ff */
[----:B------:R-:W-:Y:S02]  /*27e0*/  SHF.L.U32 R49, R30, 0x1, RZ ;  /* 0x000000011e317819 */ /* 0x000fe400000006ff */
[----:B------:R-:W-:-:S02]  /*27f0*/  SHF.L.U64.HI R21, R48, 0x1, R21 ;  /* 0x0000000130157819 */ /* 0x000fc40000010215 */
[----:B------:R-:W-:Y:S02]  /*2800*/  IADD3 R20, P1, PT, R28, R20, RZ ;  /* 0x000000141c147210 */ /* 0x000fe40007f3e0ff */
[----:B------:R-:W-:Y:S02]  /*2810*/  IADD3.X R31, PT, PT, RZ, R31, RZ, P5, !PT ;  /* 0x0000001fff1f7210 */ /* 0x000fe40002ffe4ff */
[----:B------:R-:W-:Y:S02]  /*2820*/  LOP3.LUT R49, R49, 0xfffffffc, RZ, 0xc0, !PT ;  /* 0xfffffffc31317812 */ /* 0x000fe400078ec0ff */
[C---:B------:R-:W-:Y:S02]  /*2830*/  IADD3.X R21, PT, PT, R29.reuse, R21, RZ, P1, !PT ;  /* 0x000000151d157210 */ /* 0x040fe40000ffe4ff */
[----:B------:R-:W-:Y:S02]  /*2840*/  SHF.L.U64.HI R31, R30, 0x1, R31 ;  /* 0x000000011e1f7819 */ /* 0x000fe4000001021f */
[----:B--2---:R-:W-:Y:S01]  /*2850*/  IADD3 R28, P1, PT, R28, R49, RZ ;  /* 0x000000311c1c7210 */ /* 0x004fe20007f3e0ff */
[----:B------:R4:W-:Y:S03]  /*2860*/  REDG.E.ADD.F32.FTZ.RN.STRONG.GPU desc[UR24][R20.64], R25 ;  /* 0x00000019140079a6 */ /* 0x0009e6000c12f318 */
[----:B------:R-:W-:Y:S01]  /*2870*/  IADD3.X R29, PT, PT, R29, R31, RZ, P1, !PT ;  /* 0x0000001f1d1d7210 */ /* 0x000fe20000ffe4ff */
[----:B------:R4:W-:Y:S04]  /*2880*/  REDG.E.ADD.F32.FTZ.RN.STRONG.GPU desc[UR24][R22.64], R26 ;  /* 0x0000001a160079a6 */ /* 0x0009e8000c12f318 */
[----:B------:R4:W-:Y:S04]  /*2890*/  REDG.E.ADD.F32.FTZ.RN.STRONG.GPU desc[UR24][R28.64], R27 ;  /* 0x0000001b1c0079a6 */ /* 0x0009e8000c12f318 */
.L_x_1285:
[----:B------:R-:W-:Y:S05]  /*28a0*/  BSYNC.RECONVERGENT B0 ;  /* 0x0000000000007941 */ /* 0x000fea0003800200 */
.L_x_1284:
[----:B------:R-:W-:-:S09]  /*28b0*/  UISETP.GE.U32.AND UP1, UPT, UR29, 0x2, UPT ;  /* 0x000000021d00788c */ /* 0x000fd2000bf26070 */
[----:B------:R-:W-:Y:S05]  /*28c0*/  BRA.U !UP1, `(.L_x_1286) ;  /* 0x0000000d092c7547 */ /* 0x000fea000b800000 */
[----:B------:R-:W5:Y:S01]  /*28d0*/  LDCU.64 UR6, c[0x0][0x3d0] ;  /* 0x00007a00ff0677ac */ /* 0x000f620008000a00 */
[----:B----4-:R-:W-:Y:S01]  /*28e0*/  MOV R20, UR29 ;  /* 0x0000001d00147c02 */ /* 0x010fe20008000f00 */
[----:B------:R-:W-:-:S03]  /*28f0*/  ULOP3.LUT UR17, UR4, 0x1, URZ, 0xc0, !UPT ;  /* 0x0000000104117892 */ /* 0x000fc6000f8ec0ff */
[----:B------:R-:W-:Y:S01]  /*2900*/  ISETP.GE.U32.AND P3, PT, R20, 0x8, PT ;  /* 0x000000081400780c */ /* 0x000fe20003f66070 */
[----:B------:R-:W-:-:S04]  /*2910*/  UIMAD UR18, UR17, UR27, URZ ;  /* 0x0000001b111272a4 */ /* 0x000fc8000f8e02ff */
[----:B------:R-:W-:-:S04]  /*2920*/  UIMAD UR17, UR18, UR29, URZ ;  /* 0x0000001d121172a4 */ /* 0x000fc8000f8e02ff */
[----:B------:R-:W-:-:S04]  /*2930*/  USHF.L.U32 UR17, UR17, 0x1, URZ ;  /* 0x0000000111117899 */ /* 0x000fc800080006ff */
[----:B-----5:R-:W-:Y:S01]  /*2940*/  UIMAD.WIDE UR6, UR17, 0x4, UR6 ;  /* 0x00000004110678a5 */ /* 0x020fe2000f8e0206 */
[----:B------:R-:W-:Y:S11]  /*2950*/  @P2 BRA `(.L_x_1287) ;  /* 0x00000000005c2947 */ /* 0x000ff60003800000 */
[----:B--2---:R-:W2:Y:S01]  /*2960*/  LDC.64 R22, c[0x0][0x3c8] ;  /* 0x0000f200ff167b82 */ /* 0x004ea20000000a00 */
[----:B------:R-:W-:Y:S01]  /*2970*/  MOV R24, UR4 ;  /* 0x0000000400187c02 */ /* 0x000fe20008000f00 */
[----:B------:R-:W-:Y:S02]  /*2980*/  UIADD3 UR17, UPT, UPT, UR18, UR5, URZ ;  /* 0x0000000512117290 */ /* 0x000fe4000fffe0ff */
[----:B------:R-:W-:Y:S01]  /*2990*/  UIMAD.WIDE.U32 UR20, UR30, 0x8, UR6 ;  /* 0x000000081e1478a5 */ /* 0x000fe2000f8e0006 */
[----:B------:R-:W-:-:S03]  /*29a0*/  LOP3.LUT P1, R24, R24, 0x2, RZ, 0xc0, !PT ;  /* 0x0000000218187812 */ /* 0x000fc6000782c0ff */
[----:B------:R-:W-:Y:S02]  /*29b0*/  MOV R25, UR17 ;  /* 0x0000001100197c02 */ /* 0x000fe40008000f00 */
[----:B------:R-:W-:Y:S02]  /*29c0*/  SEL R27, RZ, UR29, P1 ;  /* 0x0000001dff1b7c07 */ /* 0x000fe40008800000 */
[----:B------:R-:W-:Y:S02]  /*29d0*/  MOV R20, UR20 ;  /* 0x0000001400147c02 */ /* 0x000fe40008000f00 */
[----:B------:R-:W-:Y:S02]  /*29e0*/  ISETP.NE.AND P1, PT, R27, -0x1, PT ;  /* 0xffffffff1b00780c */ /* 0x000fe40003f25270 */
[----:B-1----:R-:W-:-:S05]  /*29f0*/  MOV R21, UR21 ;  /* 0x0000001500157c02 */ /* 0x002fca0008000f00 */
[----:B------:R4:W-:Y:S01]  /*2a00*/  STG.E.64 desc[UR24][R20.64], R34 ;  /* 0x0000002214007986 */ /* 0x0009e2000c101b18 */
[----:B--2---:R-:W-:Y:S01]  /*2a10*/  IMAD.WIDE.U32 R22, R25, 0x4, R22 ;  /* 0x0000000419167825 */ /* 0x004fe200078e0016 */
[----:B------:R-:W-:Y:S01]  /*2a20*/  IADD3 R25, PT, PT, -R24, 0x1, RZ ;  /* 0x0000000118197810 */ /* 0x000fe20007ffe1ff */
[----:B------:R-:W-:Y:S06]  /*2a30*/  MEMBAR.ALL.GPU ;  /* 0x0000000000007992 */ /* 0x000fec000000a000 */
[----:B------:R-:W-:-:S00]  /*2a40*/  ERRBAR ;  /* 0x00000000000079ab */ /* 0x000fc00000000000 */
[----:B------:R-:W-:Y:S06]  /*2a50*/  CGAERRBAR ;  /* 0x00000000000075ab */ /* 0x000fec0000000000 */
[----:B------:R4:W-:Y:S01]  /*2a60*/  REDG.E.ADD.S32.STRONG.GPU desc[UR24][R22.64], R25 ;  /* 0x000000191600798e */ /* 0x0009e2000c12e318 */
[----:B------:R-:W-:Y:S05]  /*2a70*/  @!P1 BRA `(.L_x_1287) ;  /* 0x0000000000149947 */ /* 0x000fea0003800000 */
.L_x_1288:
[----:B----4-:R-:W2:Y:S04]  /*2a80*/  LDG.E.STRONG.GPU R20, desc[UR24][R22.64] ;  /* 0x0000001816147981 */ /* 0x010ea8000c1ef900 */
[----:B--2---:R-:W-:Y:S01]  /*2a90*/  CCTL.IVALL ;  /* 0x00000000ff00798f */ /* 0x004fe20002000000 */
[----:B------:R-:W-:Y:S05]  /*2aa0*/  YIELD ;  /* 0x0000000000007946 */ /* 0x000fea0003800000 */
[----:B------:R-:W-:-:S13]  /*2ab0*/  ISETP.NE.AND P1, PT, R20, R27, PT ;  /* 0x0000001b1400720c */ /* 0x000fda0003f25270 */
[----:B------:R-:W-:Y:S05]  /*2ac0*/  @P1 BRA `(.L_x_1288) ;  /* 0xfffffffc00ec1947 */ /* 0x000fea000383ffff */
.L_x_1287:
[----:B------:R-:W-:Y:S05]  /*2ad0*/  WARPSYNC.ALL ;  /* 0x0000000000007948 */ /* 0x000fea0003800000 */
[----:B------:R-:W-:Y:S01]  /*2ae0*/  BAR.SYNC.DEFER_BLOCKING 0x0 ;  /* 0x0000000000007b1d */ /* 0x000fe20000010000 */
[----:B------:R-:W-:-:S05]  /*2af0*/  HFMA2 R28, -RZ, RZ, 0, 0 ;  /* 0x00000000ff1c7431 */ /* 0x000fca00000001ff */
[----:B------:R-:W-:Y:S05]  /*2b00*/  @!P3 BRA `(.L_x_1289) ;  /* 0x000000040078b947 */ /* 0x000fea0003800000 */
[----:B------:R-:W-:Y:S01]  /*2b10*/  MOV R28, RZ ;  /* 0x000000ff001c7202 */ /* 0x000fe20000000f00 */
[----:B------:R-:W-:Y:S02]  /*2b20*/  UIADD3 UR36, UPT, UPT, UR5, UR27, URZ ;  /* 0x0000001b05247290 */ /* 0x000fe4000fffe0ff */
[----:B------:R-:W-:Y:S01]  /*2b30*/  UIADD3 UR37, UPT, UPT, -UR26, URZ, URZ ;  /* 0x000000ff1a257290 */ /* 0x000fe2000fffe1ff */
[----:B------:R-:W-:Y:S01]  /*2b40*/  UMOV UR17, UR5 ;  /* 0x0000000500117c82 */ /* 0x000fe20008000000 */
[----:B------:R-:W-:Y:S01]  /*2b50*/  UMOV UR18, UR15 ;  /* 0x0000000f00127c82 */ /* 0x000fe20008000000 */
[----:B------:R-:W-:Y:S01]  /*2b60*/  UMOV UR19, UR14 ;  /* 0x0000000e00137c82 */ /* 0x000fe20008000000 */
[----:B------:R-:W-:Y:S01]  /*2b70*/  UMOV UR20, UR13 ;  /* 0x0000000d00147c82 */ /* 0x000fe20008000000 */
[----:B------:R-:W-:Y:S01]  /*2b80*/  UMOV UR21, UR12 ;  /* 0x0000000c00157c82 */ /* 0x000fe20008000000 */
[----:B------:R-:W-:Y:S01]  /*2b90*/  UMOV UR22, UR11 ;  /* 0x0000000b00167c82 */ /* 0x000fe20008000000 */
[----:B------:R-:W-:-:S05]  /*2ba0*/  UMOV UR23, UR10 ;  /* 0x0000000a00177c82 */ /* 0x000fca0008000000 */
.L_x_1290:
[----:B------:R-:W-:Y:S02]  /*2bb0*/  ISETP.EQ.OR P1, PT, RZ, UR37, P2 ;  /* 0x00000025ff007c0c */ /* 0x000fe40009722670 */
[C---:B----4-:R-:W-:Y:S02]  /*2bc0*/  IADD3 R20, PT, PT, R28.reuse, 0x1, RZ ;  /* 0x000000011c147810 */ /* 0x050fe40007ffe0ff */
[----:B-1----:R-:W-:Y:S02]  /*2bd0*/  IADD3 R21, PT, PT, R28, 0x2, RZ ;  /* 0x000000021c157810 */ /* 0x002fe40007ffe0ff */
        /* <DEDUP_REMOVED lines=13> */
[----:B--2---:R-:W-:Y:S01]  /*2cb0*/  MOV R22, UR40 ;  /* 0x0000002800167c02 */ /* 0x004fe20008000f00 */
[----:B------:R-:W0:Y:S01]  /*2cc0*/  @!P1 LDG.E.64 R20, desc[UR24][R20.64] ;  /* 0x0000001814149981 */ /* 0x000e22000c1e1b00 */
[----:B------:R-:W-:Y:S02]  /*2cd0*/  MOV R23, UR41 ;  /* 0x0000002900177c02 */ /* 0x000fe40008000f00 */
[----:B------:R-:W-:Y:S02]  /*2ce0*/  MOV R24, UR38 ;  /* 0x0000002600187c02 */ /* 0x000fe40008000f00 */
[----:B------:R-:W-:Y:S01]  /*2cf0*/  MOV R25, UR39 ;  /* 0x0000002700197c02 */ /* 0x000fe20008000f00 */
[----:B------:R-:W-:Y:S01]  /*2d00*/  @!UP1 UIMAD.WIDE.U32 UR38, UR19, 0x8, UR6 ;  /* 0x00000008132698a5 */ /* 0x000fe2000f8e0006 */
[----:B------:R-:W2:Y:S04]  /*2d10*/  @!P3 LDG.E.64 R22, desc[UR24][R22.64] ;  /* 0x000000181616b981 */ /* 0x000ea8000c1e1b00 */
[----:B------:R-:W4:Y:S01]  /*2d20*/  @!P6 LDG.E.64 R24, desc[UR24][R24.64] ;  /* 0x000000181818e981 */ /* 0x000f22000c1e1b00 */
[----:B------:R-:W-:-:S02]  /*2d30*/  MOV R26, UR38 ;  /* 0x00000026001a7c02 */ /* 0x000fc40008000f00 */
[----:B------:R-:W-:-:S06]  /*2d40*/  MOV R27, UR39 ;  /* 0x00000027001b7c02 */ /* 0x000fcc0008000f00 */
[----:B------:R-:W5:Y:S01]  /*2d50*/  @!P5 LDG.E.64 R26, desc[UR24][R26.64] ;  /* 0x000000181a1ad981 */ /* 0x000f62000c1e1b00 */
[----:B------:R-:W-:Y:S01]  /*2d60*/  IADD3 R29, PT, PT, R28, 0x4, RZ ;  /* 0x000000041c1d7810 */ /* 0x000fe20007ffe0ff */
[----:B0--3--:R-:W-:Y:S01]  /*2d70*/  @!P1 FADD.FTZ R34, R34, R20 ;  /* 0x0000001422229221 */ /* 0x009fe20000010000 */
[----:B------:R-:W-:Y:S01]  /*2d80*/  @!P1 FADD.FTZ R35, R35, R21 ;  /* 0x0000001523239221 */ /* 0x000fe20000010000 */
[----:B------:R-:W-:Y:S02]  /*2d90*/  IADD3 R20, PT, PT, R28, 0x5, RZ ;  /* 0x000000051c147810 */ /* 0x000fe40007ffe0ff */
[----:B------:R-:W-:Y:S01]  /*2da0*/  ISETP.EQ.OR P1, PT, R29, UR26, P2 ;  /* 0x0000001a1d007c0c */ /* 0x000fe20009722670 */
[----:B--2---:R-:W-:Y:S01]  /*2db0*/  @!P3 FADD.FTZ R34, R34, R22 ;  /* 0x000000162222b221 */ /* 0x004fe20000010000 */
        /* <DEDUP_REMOVED lines=18> */
[----:B------:R-:W-:-:S03]  /*2ee0*/  VOTEU.ALL UP1, P5 ;  /* 0x0000000000ff7886 */ /* 0x000fc60002820000 */
[----:B------:R-:W2:Y:S01]  /*2ef0*/  @!P1 LDG.E.64 R20, desc[UR24][R20.64] ;  /* 0x0000001814149981 */ /* 0x000ea2000c1e1b00 */
[----:B------:R-:W-:Y:S02]  /*2f00*/  MOV R22, UR40 ;  /* 0x0000002800167c02 */ /* 0x000fe40008000f00 */
        /* <DEDUP_REMOVED lines=30> */
.L_x_1289:
[----:B------:R-:W-:-:S09]  /*30f0*/  UISETP.NE.AND UP1, UPT, UR31, URZ, UPT ;  /* 0x000000ff1f00728c */ /* 0x000fd2000bf25270 */
[----:B------:R-:W-:Y:S05]  /*3100*/  BRA.U !UP1, `(.L_x_1286) ;  /* 0x00000005091c7547 */ /* 0x000fea000b800000 */
[----:B------:R-:W-:Y:S01]  /*3110*/  UISETP.NE.AND UP1, UPT, UR32, URZ, UPT ;  /* 0x000000ff2000728c */ /* 0x000fe2000bf25270 */
[----:B------:R-:W-:Y:S10]  /*3120*/  BRA.U !UP0, `(.L_x_1291) ;  /* 0x00000001088c7547 */ /* 0x000ff4000b800000 */
[C---:B--2-4-:R-:W-:Y:S01]  /*3130*/  IADD3 R22, PT, PT, R28.reuse, 0x1, RZ ;  /* 0x000000011c167810 */ /* 0x054fe20007ffe0ff */
[----:B------:R-:W-:Y:S01]  /*3140*/  HFMA2 R29, -RZ, RZ, 0, 4.76837158203125e-07 ;  /* 0x00000008ff1d7431 */ /* 0x000fe200000001ff */
[C---:B------:R-:W-:Y:S02]  /*3150*/  ISETP.EQ.OR P1, PT, R28.reuse, UR26, P2 ;  /* 0x0000001a1c007c0c */ /* 0x040fe40009722670 */
[----:B------:R-:W-:Y:S02]  /*3160*/  IADD3 R26, PT, PT, R28, 0x2, RZ ;  /* 0x000000021c1a7810 */ /* 0x000fe40007ffe0ff */
[----:B------:R-:W-:Y:S02]  /*3170*/  ISETP.EQ.OR P3, PT, R22, UR26, P2 ;  /* 0x0000001a16007c0c */ /* 0x000fe40009762670 */
[----:B------:R-:W-:Y:S02]  /*3180*/  ISETP.EQ.OR P5, PT, R26, UR26, P2 ;  /* 0x0000001a1a007c0c */ /* 0x000fe400097a2670 */
[----:B------:R-:W-:-:S02]  /*3190*/  IADD3 R24, PT, PT, R28, 0x3, RZ ;  /* 0x000000031c187810 */ /* 0x000fc40007ffe0ff */
[----:B-1----:R-:W-:Y:S02]  /*31a0*/  MOV R21, UR27 ;  /* 0x0000001b00157c02 */ /* 0x002fe40008000f00 */
        /* <DEDUP_REMOVED lines=27> */
.L_x_1291:
[----:B------:R-:W-:Y:S05]  /*3360*/  BRA.U !UP1, `(.L_x_1286) ;  /* 0x0000000109847547 */ /* 0x000fea000b800000 */
[----:B------:R-:W-:Y:S02]  /*3370*/  UISETP.NE.AND UP1, UPT, UR32, 0x1, UPT ;  /* 0x000000012000788c */ /* 0x000fe4000bf25270 */
[----:B------:R-:W-:-:S07]  /*3380*/  ULOP3.LUT UP2, URZ, UR29, 0x1, URZ, 0xc0, !UPT ;  /* 0x000000011dff7892 */ /* 0x000fce000f84c0ff */
[----:B------:R-:W-:Y:S05]  /*3390*/  BRA.U !UP1, `(.L_x_1292) ;  /* 0x0000000109487547 */ /* 0x000fea000b800000 */
[C---:B--2-4-:R-:W-:Y:S02]  /*33a0*/  IADD3 R22, PT, PT, R28.reuse, 0x1, RZ ;  /* 0x000000011c167810 */ /* 0x054fe40007ffe0ff */
[----:B------:R-:W-:Y:S02]  /*33b0*/  ISETP.EQ.OR P3, PT, R28, UR26, P2 ;  /* 0x0000001a1c007c0c */ /* 0x000fe40009762670 */
[----:B------:R-:W-:Y:S02]  /*33c0*/  ISETP.EQ.OR P1, PT, R22, UR26, P2 ;  /* 0x0000001a16007c0c */ /* 0x000fe40009722670 */
[----:B------:R-:W-:Y:S02]  /*33d0*/  MOV R25, UR27 ;  /* 0x0000001b00197c02 */ /* 0x000fe40008000f00 */
[----:B-1----:R-:W-:Y:S02]  /*33e0*/  MOV R21, UR27 ;  /* 0x0000001b00157c02 */ /* 0x002fe40008000f00 */
        /* <DEDUP_REMOVED lines=9> */
[----:B0--3--:R-:W-:Y:S01]  /*3480*/  @!P3 FADD.FTZ R34, R34, R20 ;  /* 0x000000142222b221 */ /* 0x009fe20000010000 */
[----:B------:R-:W-:-:S03]  /*3490*/  @!P3 FADD.FTZ R35, R35, R21 ;  /* 0x000000152323b221 */ /* 0x000fc60000010000 */
[----:B--2---:R-:W-:Y:S01]  /*34a0*/  @!P1 FADD.FTZ R34, R34, R22 ;  /* 0x0000001622229221 */ /* 0x004fe20000010000 */
[----:B------:R-:W-:-:S07]  /*34b0*/  @!P1 FADD.FTZ R35, R35, R23 ;  /* 0x0000001723239221 */ /* 0x000fce0000010000 */
.L_x_1292:
[----:B------:R-:W-:Y:S01]  /*34c0*/  ISETP.EQ.OR P1, PT, R28, UR26, P2 ;  /* 0x0000001a1c007c0c */ /* 0x000fe20009722670 */
[----:B------:R-:W-:Y:S03]  /*34d0*/  BSSY.RECONVERGENT B0, `(.L_x_1286) ;  /* 0x000000a000007945 */ /* 0x000fe60003800200 */
[----:B------:R-:W-:-:S13]  /*34e0*/  PLOP3.LUT P1, PT, P1, PT, UP2, 0xd5, 0x5d ;  /* 0x00000000005d781c */ /* 0x000fda0000f2fa2d */
[----:B------:R-:W-:Y:S05]  /*34f0*/  @P1 BRA `(.L_x_1293) ;  /* 0x00000000001c1947 */ /* 0x000fea0003800000 */
[----:B-1--4-:R-:W-:Y:S02]  /*3500*/  MOV R21, UR27 ;  /* 0x0000001b00157c02 */ /* 0x012fe40008000f00 */
[----:B------:R-:W-:-:S03]  /*3510*/  MOV R23, 0x8 ;  /* 0x0000000800177802 */ /* 0x000fc60000000f00 */
[----:B------:R-:W-:-:S04]  /*3520*/  IMAD R20, R28, R21, UR5 ;  /* 0x000000051c147e24 */ /* 0x000fc8000f8e0215 */
[----:B------:R-:W-:-:S06]  /*3530*/  IMAD.WIDE.U32 R20, R20, R23, UR6 ;  /* 0x0000000614147e25 */ /* 0x000fcc000f8e0017 */
[----:B------:R-:W0:Y:S02]  /*3540*/  LDG.E.64 R20, desc[UR24][R20.64] ;  /* 0x0000001814147981 */ /* 0x000e24000c1e1b00 */
[----:B0--3--:R-:W-:Y:S01]  /*3550*/  FADD.FTZ R34, R34, R20 ;  /* 0x0000001422227221 */ /* 0x009fe20000010000 */
[----:B------:R-:W-:-:S07]  /*3560*/  FADD.FTZ R35, R35, R21 ;  /* 0x0000001523237221 */ /* 0x000fce0000010000 */
.L_x_1293:
[----:B------:R-:W-:Y:S05]  /*3570*/  BSYNC.RECONVERGENT B0 ;  /* 0x0000000000007941 */ /* 0x000fea0003800200 */
.L_x_1286:
[----:B------:R-:W5:Y:S01]  /*3580*/  S2UR UR7, SR_CgaCtaId ;  /* 0x00000000000779c3 */ /* 0x000f620000008800 */
[----:B------:R-:W-:Y:S01]  /*3590*/  UMOV UR6, 0x400 ;  /* 0x0000040000067882 */ /* 0x000fe20000000000 */
[----:B------:R-:W-:Y:S01]  /*35a0*/  FADD.FTZ R12, R12, -UR34 ;  /* 0x800000220c0c7e21 */ /* 0x000fe20008010000 */
[----:B------:R-:W-:Y:S01]  /*35b0*/  FADD.FTZ R24, R13, -UR34 ;  /* 0x800000220d187e21 */ /* 0x000fe20008010000 */
[----:B------:R-:W0:Y:S01]  /*35c0*/  LDCU.64 UR20, c[0x0][0x400] ;  /* 0x00008000ff1477ac */ /* 0x000e220008000a00 */
[----:B------:R-:W-:Y:S01]  /*35d0*/  FADD.FTZ R4, R4, -UR34 ;  /* 0x8000002204047e21 */ /* 0x000fe20008010000 */
[----:B------:R-:W-:Y:S01]  /*35e0*/  FMUL.FTZ R13, R12, UR35 ;  /* 0x000000230c0d7c20 */ /* 0x000fe20008410000 */
[----:B-----5:R-:W-:-:S09]  /*35f0*/  ULEA UR6, UR7, UR6, 0x18 ;  /* 0x0000000607067291 */ /* 0x020fd2000f8ec0ff */
[----:B------:R-:W-:Y:S01]  /*3600*/  @!P2 STS.64 [UR6+0x78], R34 ;  /* 0x00007822ff00a988 */ /* 0x000fe20008000a06 */
[----:B------:R-:W-:Y:S06]  /*3610*/  BAR.SYNC.DEFER_BLOCKING 0x0 ;  /* 0x0000000000007b1d */ /* 0x000fec0000010000 */
[----:B-1--4-:R-:W2:Y:S01]  /*3620*/  LDS.64 R20, [UR6+0x78] ;  /* 0x00007806ff147984 */ /* 0x012ea20008000a00 */
[----:B------:R-:W2:Y:S02]  /*3630*/  LDCU UR6, c[0x0][0x42c] ;  /* 0x00008580ff0677ac */ /* 0x000ea40008000800 */
[----:B--2---:R-:W-:Y:S01]  /*3640*/  FMUL.FTZ R22, R20, UR6 ;  /* 0x0000000614167c20 */ /* 0x004fe20008410000 */
[----:B------:R-:W-:Y:S01]  /*3650*/  FMUL.FTZ R23, R21, UR6 ;  /* 0x0000000615177c20 */ /* 0x000fe20008410000 */
[----:B------:R-:W-:Y:S01]  /*3660*/  FMUL.FTZ R20, R24, UR35 ;  /* 0x0000002318147c20 */ /* 0x000fe20008410000 */
[----:B0-----:R-:W-:Y:S06]  /*3670*/  @!P4 BRA `(.L_x_1294) ;  /* 0x000000000048c947 */ /* 0x001fec0003800000 */
        /* <DEDUP_REMOVED lines=18> */
.L_x_1294:
[----:B------:R-:W-:Y:S04]  /*37a0*/  BSSY.RECONVERGENT B0, `(.L_x_1295) ;  /* 0x0000013000007945 */ /* 0x000fe80003800200 */
[----:B------:R-:W-:Y:S05]  /*37b0*/  @P0 BRA `(.L_x_1296) ;  /* 0x0000000000440947 */ /* 0x000fea0003800000 */
[----:B------:R-:W0:Y:S01]  /*37c0*/  LDCU.64 UR18, c[0x0][0x3f8] ;  /* 0x00007f00ff1277ac */ /* 0x000e220008000a00 */
[----:B------:R-:W-:Y:S01]  /*37d0*/  FFMA.FTZ R21, R22, R13, R23 ;  /* 0x0000000d16157223 */ /* 0x000fe20000010017 */
[----:B------:R-:W-:Y:S01]  /*37e0*/  MOV R12, R52 ;  /* 0x00000034000c7202 */ /* 0x000fe20000000f00 */
[----:B------:R-:W1:Y:S01]  /*37f0*/  LDCU.64 UR6, c[0x0][0x380] ;  /* 0x00007000ff0677ac */ /* 0x000e620008000a00 */
[----:B------:R-:W-:Y:S01]  /*3800*/  MOV R13, R51 ;  /* 0x00000033000d7202 */ /* 0x000fe20000000f00 */
[----:B0-----:R-:W-:Y:S02]  /*3810*/  IMAD R24, R38, UR18, RZ ;  /* 0x0000001226187c24 */ /* 0x001fe4000f8e02ff */
[----:B------:R-:W-:-:S04]  /*3820*/  IMAD.WIDE.U32 R12, R47, UR18, R12 ;  /* 0x000000122f0c7c25 */ /* 0x000fc8000f8e000c */
[----:B------:R-:W-:Y:S02]  /*3830*/  IMAD R25, R47, UR19, R24 ;  /* 0x000000132f197c24 */ /* 0x000fe4000f8e0218 */
[----:B------:R-:W-:Y:S01]  /*3840*/  FFMA.FTZ R24, R22, R20, R23 ;  /* 0x0000001416187223 */ /* 0x000fe20000010017 */
[----:B------:R-:W-:Y:S01]  /*3850*/  FFMA.FTZ R20, R32, R2, -R21 ;  /* 0x0000000220147223 */ /* 0x000fe20000010815 */
[----:B-1----:R-:W-:Y:S02]  /*3860*/  LEA R2, P0, R12, UR6, 0x2 ;  /* 0x000000060c027c11 */ /* 0x002fe4000f8010ff */
[----:B------:R-:W-:Y:S01]  /*3870*/  IADD3 R25, PT, PT, R13, R25, RZ ;  /* 0x000000190d197210 */ /* 0x000fe20007ffe0ff */
[----:B------:R-:W-:Y:S01]  /*3880*/  FFMA.FTZ R21, R33, R3, -R24 ;  /* 0x0000000321157223 */ /* 0x000fe20000010818 */
[----:B------:R-:W-:Y:S02]  /*3890*/  FMUL.FTZ R20, R20, UR35 ;  /* 0x0000002314147c20 */ /* 0x000fe40008410000 */
[----:B------:R-:W-:Y:S01]  /*38a0*/  LEA.HI.X R3, R12, UR7, R25, 0x2, P0 ;  /* 0x000000070c037c11 */ /* 0x000fe200080f1419 */
[----:B------:R-:W-:-:S05]  /*38b0*/  FMUL.FTZ R21, R21, UR35 ;  /* 0x0000002315157c20 */ /* 0x000fca0008410000 */
[----:B------:R0:W-:Y:S02]  /*38c0*/  STG.E.64 desc[UR24][R2.64], R20 ;  /* 0x0000001402007986 */ /* 0x0001e4000c101b18 */
.L_x_1296:
[----:B------:R-:W-:Y:S05]  /*38d0*/  BSYNC.RECONVERGENT B0 ;  /* 0x0000000000007941 */ /* 0x000fea0003800200 */
.L_x_1295:
[----:B------:R-:W-:Y:S01]  /*38e0*/  UISETP.NE.AND UP1, UPT, UR28, URZ, UPT ;  /* 0x000000ff1c00728c */ /* 0x000fe2000bf25270 */
[----:B------:R-:W-:Y:S01]  /*38f0*/  FADD.FTZ R13, R8, -UR34 ;  /* 0x80000022080d7e21 */ /* 0x000fe20008010000 */
[----:B------:R-:W-:Y:S01]  /*3900*/  FADD.FTZ R5, R5, -UR34 ;  /* 0x8000002205057e21 */ /* 0x000fe20008010000 */
[----:B------:R-:W-:Y:S01]  /*3910*/  FADD.FTZ R9, R9, -UR34 ;  /* 0x8000002209097e21 */ /* 0x000fe20008010000 */
[----:B------:R-:W-:Y:S01]  /*3920*/  FADD.FTZ R8, R14, -UR34 ;  /* 0x800000220e087e21 */ /* 0x000fe20008010000 */
[----:B------:R-:W-:Y:S01]  /*3930*/  FADD.FTZ R12, R15, -UR34 ;  /* 0x800000220f0c7e21 */ /* 0x000fe20008010000 */
[----:B0-----:R-:W-:Y:S01]  /*3940*/  FMUL.FTZ R21, R4, UR35 ;  /* 0x0000002304157c20 */ /* 0x001fe20008410000 */
[----:B------:R-:W-:Y:S01]  /*3950*/  FMUL.FTZ R24, R5, UR35 ;  /* 0x0000002305187c20 */ /* 0x000fe20008410000 */
[----:B------:R-:W-:Y:S01]  /*3960*/  FMUL.FTZ R13, R13, UR35 ;  /* 0x000000230d0d7c20 */ /* 0x000fe20008410000 */
[----:B------:R-:W-:Y:S01]  /*3970*/  FMUL.FTZ R14, R9, UR35 ;  /* 0x00000023090e7c20 */ /* 0x000fe20008410000 */
[----:B------:R-:W-:Y:S01]  /*3980*/  FMUL.FTZ R8, R8, UR35 ;  /* 0x0000002308087c20 */ /* 0x000fe20008410000 */
[----:B------:R-:W-:Y:S01]  /*3990*/  ISETP.GE.U32.AND P0, PT, R44, UR20, PT ;  /* 0x000000142c007c0c */ /* 0x000fe2000bf06070 */
[----:B------:R-:W-:Y:S01]  /*39a0*/  FMUL.FTZ R12, R12, UR35 ;  /* 0x000000230c0c7c20 */ /* 0x000fe20008410000 */
[----:B------:R-:W-:Y:S01]  /*39b0*/  ISETP.GE.U32.AND P1, PT, R43, UR20, PT ;  /* 0x000000142b007c0c */ /* 0x000fe2000bf26070 */
[C-C-:B------:R-:W-:Y:S01]  /*39c0*/  FFMA.FTZ R3, R22.reuse, R21, R23.reuse ;  /* 0x0000001516037223 */ /* 0x140fe20000010017 */
[C-C-:B------:R-:W-:Y:S01]  /*39d0*/  FFMA.FTZ R2, R22.reuse, R24, R23.reuse ;  /* 0x0000001816027223 */ /* 0x140fe20000010017 */
[C-C-:B------:R-:W-:Y:S01]  /*39e0*/  FFMA.FTZ R15, R22.reuse, R13, R23.reuse ;  /* 0x0000000d160f7223 */ /* 0x140fe20000010017 */
[C-C-:B------:R-:W-:Y:S01]  /*39f0*/  FFMA.FTZ R20, R22.reuse, R14, R23.reuse ;  /* 0x0000000e16147223 */ /* 0x140fe20000010017 */
[--C-:B------:R-:W-:Y:S01]  /*3a00*/  FFMA.FTZ R9, R22, R8, R23.reuse ;  /* 0x0000000816097223 */ /* 0x100fe20000010017 */
[----:B------:R-:W-:Y:S01]  /*3a10*/  ISETP.GE.U32.AND P2, PT, R42, UR20, PT ;  /* 0x000000142a007c0c */ /* 0x000fe2000bf46070 */
        /* <DEDUP_REMOVED lines=22> */
.L_x_1297:
[----:B------:R-:W-:Y:S01]  /*3b80*/  BSSY.RECONVERGENT B0, `(.L_x_1298) ;  /* 0x0000011000007945 */ /* 0x000fe20003800200 */
[----:B------:R-:W-:Y:S01]  /*3b90*/  FFMA.FTZ R6, R32, R6, -R3 ;  /* 0x0000000620067223 */ /* 0x000fe20000010803 */
[----:B------:R-:W-:Y:S02]  /*3ba0*/  FFMA.FTZ R7, R33, R7, -R2 ;  /* 0x0000000721077223 */ /* 0x000fe40000010802 */
[----:B------:R-:W-:Y:S05]  /*3bb0*/  @P0 BRA `(.L_x_1299) ;  /* 0x0000000000340947 */ /* 0x000fea0003800000 */
[----:B------:R-:W0:Y:S01]  /*3bc0*/  LDCU.64 UR6, c[0x0][0x3f8] ;  /* 0x00007f00ff0677ac */ /* 0x000e220008000a00 */
[----:B------:R-:W-:Y:S01]  /*3bd0*/  MOV R2, R52 ;  /* 0x0000003400027202 */ /* 0x000fe20000000f00 */
[----:B------:R-:W-:Y:S01]  /*3be0*/  FMUL.FTZ R6, R6, UR35 ;  /* 0x0000002306067c20 */ /* 0x000fe20008410000 */
[----:B------:R-:W-:Y:S01]  /*3bf0*/  MOV R3, R51 ;  /* 0x0000003300037202 */ /* 0x000fe20000000f00 */
[----:B------:R-:W1:Y:S01]  /*3c00*/  LDCU.64 UR18, c[0x0][0x380] ;  /* 0x00007000ff1277ac */ /* 0x000e620008000a00 */
[----:B------:R-:W-:Y:S01]  /*3c10*/  FMUL.FTZ R7, R7, UR35 ;  /* 0x0000002307077c20 */ /* 0x000fe20008410000 */
[----:B0-----:R-:W-:Y:S02]  /*3c20*/  IMAD R5, R37, UR6, RZ ;  /* 0x0000000625057c24 */ /* 0x001fe4000f8e02ff */
[----:B------:R-:W-:-:S04]  /*3c30*/  IMAD.WIDE.U32 R2, R44, UR6, R2 ;  /* 0x000000062c027c25 */ /* 0x000fc8000f8e0002 */
[----:B------:R-:W-:Y:S01]  /*3c40*/  IMAD R5, R44, UR7, R5 ;  /* 0x000000072c057c24 */ /* 0x000fe2000f8e0205 */
[----:B-1----:R-:W-:-:S04]  /*3c50*/  LEA R4, P0, R2, UR18, 0x2 ;  /* 0x0000001202047c11 */ /* 0x002fc8000f8010ff */
[----:B------:R-:W-:-:S04]  /*3c60*/  IADD3 R5, PT, PT, R3, R5, RZ ;  /* 0x0000000503057210 */ /* 0x000fc80007ffe0ff */
[----:B------:R-:W-:-:S05]  /*3c70*/  LEA.HI.X R5, R2, UR19, R5, 0x2, P0 ;  /* 0x0000001302057c11 */ /* 0x000fca00080f1405 */
[----:B------:R0:W-:Y:S02]  /*3c80*/  STG.E.64 desc[UR24][R4.64], R6 ;  /* 0x0000000604007986 */ /* 0x0001e4000c101b18 */
.L_x_1299:
[----:B------:R-:W-:Y:S05]  /*3c90*/  BSYNC.RECONVERGENT B0 ;  /* 0x0000000000007941 */ /* 0x000fea0003800200 */
.L_x_1298:
[----:B------:R-:W-:Y:S05]  /*3ca0*/  BRA.U !UP1, `(.L_x_1300) ;  /* 0x0000000109487547 */ /* 0x000fea000b800000 */
        /* <DEDUP_REMOVED lines=18> */
.L_x_1300:
[----:B------:R-:W-:Y:S01]  /*3dd0*/  BSSY.RECONVERGENT B0, `(.L_x_1301) ;  /* 0x0000011000007945 */ /* 0x000fe20003800200 */
[----:B0-----:R-:W-:Y:S01]  /*3de0*/  FFMA.FTZ R6, R32, R10, -R15 ;  /* 0x0000000a20067223 */ /* 0x001fe2000001080f */
        /* <DEDUP_REMOVED lines=15> */
.L_x_1302:
[----:B------:R-:W-:Y:S05]  /*3ee0*/  BSYNC.RECONVERGENT B0 ;  /* 0x0000000000007941 */ /* 0x000fea0003800200 */
.L_x_1301:
        /* <DEDUP_REMOVED lines=19> */
.L_x_1303:
[----:B------:R-:W-:Y:S01]  /*4020*/  ISETP.GE.AND.EX P2, PT, R0, UR21, PT, P2 ;  /* 0x0000001500007c0c */ /* 0x000fe2000bf46320 */
[----:B------:R-:W-:Y:S01]  /*4030*/  FFMA.FTZ R9, R32, R16, -R9 ;  /* 0x0000001020097223 */ /* 0x000fe20000010809 */
[----:B------:R-:W-:Y:S01]  /*4040*/  FFMA.FTZ R22, R33, R17, -R22 ;  /* 0x0000001121167223 */ /* 0x000fe20000010816 */
[----:B------:R-:W-:Y:S02]  /*4050*/  BSSY.RECONVERGENT B0, `(.L_x_1304) ;  /* 0x000000e000007945 */ /* 0x000fe40003800200 */
[----:B0-----:R-:W-:Y:S01]  /*4060*/  FMUL.FTZ R4, R9, UR35 ;  /* 0x0000002309047c20 */ /* 0x001fe20008410000 */
[----:B------:R-:W-:-:S07]  /*4070*/  FMUL.FTZ R5, R22, UR35 ;  /* 0x0000002316057c20 */ /* 0x000fce0008410000 */
[----:B------:R-:W-:Y:S05]  /*4080*/  @P2 BRA `(.L_x_1305) ;  /* 0x0000000000282947 */ /* 0x000fea0003800000 */
[----:B------:R-:W0:Y:S01]  /*4090*/  LDCU.64 UR6, c[0x0][0x3f8] ;  /* 0x00007f00ff0677ac */ /* 0x000e220008000a00 */
[----:B------:R-:W-:Y:S01]  /*40a0*/  MOV R50, R52 ;  /* 0x0000003400327202 */ /* 0x000fe20000000f00 */
[----:B------:R-:W1:Y:S01]  /*40b0*/  LDCU.64 UR18, c[0x0][0x380] ;  /* 0x00007000ff1277ac */ /* 0x000e620008000a00 */
[----:B0-----:R-:W-:-:S03]  /*40c0*/  IMAD R3, R0, UR6, RZ ;  /* 0x0000000600037c24 */ /* 0x001fc6000f8e02ff */
[----:B------:R-:W-:-:S04]  /*40d0*/  IMAD.WIDE.U32 R50, R42, UR6, R50 ;  /* 0x000000062a327c25 */ /* 0x000fc8000f8e0032 */
[----:B------:R-:W-:Y:S01]  /*40e0*/  IMAD R3, R42, UR7, R3 ;  /* 0x000000072a037c24 */ /* 0x000fe2000f8e0203 */
[----:B-1----:R-:W-:-:S04]  /*40f0*/  LEA R2, P0, R50, UR18, 0x2 ;  /* 0x0000001232027c11 */ /* 0x002fc8000f8010ff */
[----:B------:R-:W-:-:S04]  /*4100*/  IADD3 R3, PT, PT, R51, R3, RZ ;  /* 0x0000000333037210 */ /* 0x000fc80007ffe0ff */
[----:B------:R-:W-:-:S05]  /*4110*/  LEA.HI.X R3, R50, UR19, R3, 0x2, P0 ;  /* 0x0000001332037c11 */ /* 0x000fca00080f1403 */
[----:B------:R0:W-:Y:S02]  /*4120*/  STG.E.64 desc[UR24][R2.64], R4 ;  /* 0x0000000402007986 */ /* 0x0001e4000c101b18 */
.L_x_1305:
[----:B------:R-:W-:Y:S05]  /*4130*/  BSYNC.RECONVERGENT B0 ;  /* 0x0000000000007941 */ /* 0x000fea0003800200 */
.L_x_1304:
[----:B------:R-:W-:Y:S02]  /*4140*/  UIADD3 UR16, UPT, UPT, UR27, UR16, URZ ;  /* 0x000000101b107290 */ /* 0x000fe4000fffe0ff */
[----:B------:R-:W-:Y:S02]  /*4150*/  UIADD3 UR4, UPT, UPT, UR4, 0x1, URZ ;  /* 0x0000000104047890 */ /* 0x000fe4000fffe0ff */
[----:B------:R-:W-:-:S09]  /*4160*/  UISETP.GE.AND UP1, UPT, UR16, UR8, UPT ;  /* 0x000000081000728c */ /* 0x000fd2000bf26270 */
[----:B------:R-:W-:Y:S05]  /*4170*/  BRA.U !UP1, `(.L_x_1306) ;  /* 0xffffffc1097c7547 */ /* 0x000fea000b83ffff */
.L_x_1275:
[----:B0-----:R-:W0:Y:S01]  /*4180*/  LDC R4, c[0x0][0x370] ;  /* 0x0000dc00ff047b82 */ /* 0x001e220000000800 */
[----:B------:R-:W-:Y:S01]  /*4190*/  ISETP.NE.AND P2, PT, R41, RZ, PT ;  /* 0x000000ff2900720c */ /* 0x000fe20003f45270 */
[----:B------:R-:W-:Y:S06]  /*41a0*/  BSSY.RECONVERGENT B0, `(.L_x_1307) ;  /* 0x0000011000007945 */ /* 0x000fec0003800200 */
[----:B------:R-:W1:Y:S08]  /*41b0*/  LDC R7, c[0x0][0x374] ;  /* 0x0000dd00ff077b82 */ /* 0x000e700000000800 */
[----:B------:R-:W2:Y:S01]  /*41c0*/  LDC.64 R2, c[0x0][0x3c8] ;  /* 0x0000f200ff027b82 */ /* 0x000ea20000000a00 */
[----:B0-----:R-:W-:-:S02]  /*41d0*/  IADD3 R5, PT, PT, R4, -0x1, RZ ;  /* 0xffffffff04057810 */ /* 0x001fc40007ffe0ff */
[----:B------:R-:W-:Y:S02]  /*41e0*/  ISETP.NE.AND P1, PT, R4, 0x1, PT ;  /* 0x000000010400780c */ /* 0x000fe40003f25270 */
[----:B-1----:R-:W-:-:S04]  /*41f0*/  IADD3 R0, PT, PT, R7, -0x1, RZ ;  /* 0xffffffff07007810 */ /* 0x002fc80007ffe0ff */
[----:B------:R-:W-:Y:S02]  /*4200*/  ISETP.NE.AND P0, PT, R0, UR5, PT ;  /* 0x0000000500007c0c */ /* 0x000fe4000bf05270 */
        /* <DEDUP_REMOVED lines=10> */
.L_x_1308:
[----:B------:R-:W-:Y:S05]  /*42b0*/  BSYNC.RECONVERGENT B0 ;  /* 0x0000000000007941 */ /* 0x000fea0003800200 */
.L_x_1307:
[----:B------:R-:W-:Y:S05]  /*42c0*/  @P0 EXIT ;  /* 0x000000000000094d */ /* 0x000fea0003800000 */
[----:B------:R-:W-:Y:S05]  /*42d0*/  @P2 BRA `(.L_x_1309) ;  /* 0x0000000000202947 */ /* 0x000fea0003800000 */
[----:B------:R-:W-:-:S05]  /*42e0*/  IMAD R0, R4, R7, RZ ;  /* 0x0000000704007224 */ /* 0x000fca00078e02ff */
[----:B------:R-:W-:-:S13]  /*42f0*/  ISETP.NE.AND P0, PT, R0, -0x1, PT ;  /* 0xffffffff0000780c */ /* 0x000fda0003f05270 */
[----:B------:R-:W-:Y:S05]  /*4300*/  @!P0 BRA `(.L_x_1309) ;  /* 0x0000000000148947 */ /* 0x000fea0003800000 */
.L_x_1310:
[----:B0-----:R-:W2:Y:S04]  /*4310*/  LDG.E.STRONG.GPU R5, desc[UR24][R2.64] ;  /* 0x0000001802057981 */ /* 0x001ea8000c1ef900 */
[----:B--2---:R-:W-:Y:S01]  /*4320*/  CCTL.IVALL ;  /* 0x00000000ff00798f */ /* 0x004fe20002000000 */
[----:B------:R-:W-:Y:S05]  /*4330*/  YIELD ;  /* 0x0000000000007946 */ /* 0x000fea0003800000 */
[----:B------:R-:W-:-:S13]  /*4340*/  ISETP.NE.AND P0, PT, R5, R0, PT ;  /* 0x000000000500720c */ /* 0x000fda0003f05270 */
[----:B------:R-:W-:Y:S05]  /*4350*/  @P0 BRA `(.L_x_1310) ;  /* 0xfffffffc00ec0947 */ /* 0x000fea000383ffff */
.L_x_1309:
        /* <DEDUP_REMOVED lines=46> */
[----:B---3--:R-:W-:-:S05]  /*4640*/  SHF.R.S32.HI R35, RZ, 0x1, R11 ;  /* 0x00000001ff237819 */ /* 0x008fca000001140b */
        /* <DEDUP_REMOVED lines=27> */
.L_x_1313:
        /* <DEDUP_REMOVED lines=29> */
.L_x_1312:
[----:B------:R-:W-:Y:S05]  /*49d0*/  BSYNC.RECONVERGENT B0 ;  /* 0x0000000000007941 */ /* 0x000fea0003800200 */
.L_x_1311:
        /* <DEDUP_REMOVED lines=10> */
.L_x_1314:
        /* <DEDUP_REMOVED lines=19> */
[C---:B0-----:R-:W-:Y:S02]  /*4bb0*/  IADD3 R24, P0, PT, R26.reuse, UR6, RZ ;  /* 0x000000061a187c10 */ /* 0x041fe4000ff1e0ff */
[----:B-1----:R-:W-:Y:S02]  /*4bc0*/  LOP3.LUT R11, R25, 0x3, RZ, 0xc0, !PT ;  /* 0x00000003190b7812 */ /* 0x002fe400078ec0ff */
[----:B--2---:R-:W-:Y:S02]  /*4bd0*/  IADD3 R26, P1, PT, R26, UR8, RZ ;  /* 0x000000081a1a7c10 */ /* 0x004fe4000ff3e0ff */
        /* <DEDUP_REMOVED lines=57> */
[----:B----4-:R3:W-:Y:S07]  /*4f70*/  STG.E.64 desc[UR24][R22.64], R28 ;  /* 0x0000001c16007986 */ /* 0x0107ee000c101b18 */
[----:B------:R-:W-:Y:S05]  /*4f80*/  @P0 BRA `(.L_x_1314) ;  /* 0xfffffff800bc0947 */ /* 0x000fea000383ffff */
[----:B------:R-:W-:Y:S05]  /*4f90*/  EXIT ;  /* 0x000000000000794d */ /* 0x000fea0003800000 */
.L_x_1315:
        /* <DEDUP_REMOVED lines=14> */
.L_x_3432:


//--------------------- .text._Z35group_norm_nhwc_bwd_one_pass_kernelI11Fp32IOFp32WLi256ELi24ELi384EEv26Group_norm_nhwc_bwd_params --------------------------
	.section	.text._Z35group_norm_nhwc_bwd_one_pass_kernelI11Fp32IOFp32WLi256ELi24ELi384EEv26Group_norm_nhwc_bwd_params,"ax",@progbits
	.align	128
        .global         _Z35group_norm_nhwc_bwd_one_pass_kernelI11Fp32IOFp32WLi256ELi24ELi384EEv26Group_norm_nhwc_bwd_params
        .type           _Z35group_norm_nhwc_bwd_one_pass_kernelI11Fp32IOFp32WLi256ELi24ELi384EEv26Group_norm_nhwc_bwd_params,@function
        .size           _Z35group_norm_nhwc_bwd_one_pass_kernelI11Fp32IOFp32WLi256ELi24ELi384EEv26Group_norm_nhwc_bwd_params,(.L_x_3433 - _Z35group_norm_nhwc_bwd_one_pass_kernelI11Fp32IOFp32WLi256ELi24ELi384EEv26Group_norm_nhwc_bwd_params)
        .other          _Z35group_norm_nhwc_bwd_one_pass_kernelI11Fp32IOFp32WLi256ELi24ELi384EEv26Group_norm_nhwc_bwd_params,@"STO_CUDA_ENTRY STV_DEFAULT"
_Z35group_norm_nhwc_bwd_one_pass_kernelI11Fp32IOFp32WLi256ELi24ELi384EEv26Group_norm_nhwc_bwd_params:
.text._Z35group_norm_nhwc_bwd_one_pass_kernelI11Fp32IOFp32WLi256ELi24ELi384EEv26Group_norm_nhwc_bwd_params:
        /* <DEDUP_REMOVED lines=12> */
[----:B------:R-:W1:Y:S01]  /*00c0*/  S2R R60, SR_LANEID ;  /* 0x00000000003c7919 */ /* 0x000e620000000000 */
[----:B------:R-:W-:Y:S01]  /*00d0*/  HFMA2 R65, -RZ, RZ, 0, 0 ;  /* 0x00000000ff417431 */ /* 0x000fe200000001ff */
[----:B------:R-:W-:Y:S01]  /*00e0*/  MOV R64, R62 ;  /* 0x0000003e00407202 */ /* 0x000fe20000000f00 */
[----:B------:R-:W-:Y:S01]  /*00f0*/  IMAD R0, R0, 0x1556, RZ ;  /* 0x0000155600007824 */ /* 0x000fe200078e02ff */
[----:B------:R-:W2:Y:S03]  /*0100*/  LDCU.U8 UR10, c[0x0][0x414] ;  /* 0x00008280ff0a77ac */ /* 0x000ea60008000000 */
[----:B------:R-:W3:Y:S01]  /*0110*/  LDC R61, c[0x0][0x374] ;  /* 0x0000dd00ff3d7b82 */ /* 0x000ee20000000800 */
[----:B------:R-:W-:-:S04]  /*0120*/  SHF.R.U32.HI R71, RZ, 0x10, R0 ;  /* 0x00000010ff477819 */ /* 0x000fc80000011600 */
[----:B------:R-:W-:-:S05]  /*0130*/  PRMT R0, R71, 0x9910, RZ ;  /* 0x0000991047007816 */ /* 0x000fca00000000ff */
[----:B------:R-:W-:-:S05]  /*0140*/  IMAD R0, R0, 0xc, RZ ;  /* 0x0000000c00007824 */ /* 0x000fca00078e02ff */
[----:B------:R-:W-:Y:S01]  /*0150*/  IADD3 R0, PT, PT, RZ, -R0, RZ ;  /* 0x80000000ff007210 */ /* 0x000fe20007ffe0ff */
[----:B0-----:R-:W-:-:S03]  /*0160*/  IMAD R67, R2, UR7, R71 ;  /* 0x0000000702437c24 */ /* 0x001fc6000f8e0247 */
[----:B------:R-:W-:Y:S02]  /*0170*/  PRMT R66, R0, 0x7710, RZ ;  /* 0x0000771000427816 */ /* 0x000fe400000000ff */
[C---:B------:R-:W-:Y:S02]  /*0180*/  IADD3 R70, PT, PT, R67.reuse, 0x40, RZ ;  /* 0x0000004043467810 */ /* 0x040fe40007ffe0ff */
[C---:B------:R-:W-:Y:S02]  /*0190*/  IADD3 R69, PT, PT, R67.reuse, 0xa0, RZ ;  /* 0x000000a043457810 */ /* 0x040fe40007ffe0ff */
[C---:B------:R-:W-:Y:S02]  /*01a0*/  IADD3 R68, PT, PT, R67.reuse, 0xc0, RZ ;  /* 0x000000c043447810 */ /* 0x040fe40007ffe0ff */
[----:B------:R-:W-:Y:S02]  /*01b0*/  IADD3 R67, PT, PT, R67, 0xe0, RZ ;  /* 0x000000e043437810 */ /* 0x000fe40007ffe0ff */
[----:B------:R-:W-:-:S02]  /*01c0*/  IADD3 R66, PT, PT, R66, R63, RZ ;  /* 0x0000003f42427210 */ /* 0x000fc40007ffe0ff */
[----:B------:R-:W-:Y:S02]  /*01d0*/  SHF.R.S32.HI R59, RZ, 0x1f, R69 ;  /* 0x0000001fff3b7819 */ /* 0x000fe40000011445 */
[----:B------:R-:W-:Y:S02]  /*01e0*/  SHF.R.S32.HI R58, RZ, 0x1f, R68 ;  /* 0x0000001fff3a7819 */ /* 0x000fe40000011444 */
[----:B------:R-:W-:Y:S02]  /*01f0*/  SHF.R.S32.HI R0, RZ, 0x1f, R67 ;  /* 0x0000001fff007819 */ /* 0x000fe40000011443 */
[----:B-123--:R-:W-:-:S07]  /*0200*/  SHF.L.U32 R66, R66, 0x1, RZ ;  /* 0x0000000142427819 */ /* 0x00efce00000006ff */
.L_x_1359:
[----:B0-----:R-:W0:Y:S01]  /*0210*/  LDC R9, c[0x0][0x410] ;  /* 0x00010400ff097b82 */ /* 0x001e220000000800 */
[----:B-1----:R-:W1:Y:S01]  /*0220*/  LDCU.128 UR12, c[0x0][0x400] ;  /* 0x00008000ff0c77ac */ /* 0x002e620008000c00 */
[----:B------:R-:W-:Y:S02]  /*0230*/  ISETP.GE.AND P0, PT, R64, RZ, PT ;  /* 0x000000ff4000720c */ /* 0x000fe40003f06270 */
[----:B------:R-:W-:Y:S02]  /*0240*/  CS2R R54, SRZ ;  /* 0x0000000000367805 */ /* 0x000fe4000001ff00 */
[----:B------:R-:W-:Y:S02]  /*0250*/  LOP3.LUT R11, R66, 0xffff, RZ, 0xc0, !PT ;  /* 0x0000ffff420b7812 */ /* 0x000fe400078ec0ff */
[----:B------:R-:W-:Y:S02]  /*0260*/  CS2R R52, SRZ ;  /* 0x0000000000347805 */ /* 0x000fe4000001ff00 */
[----:B------:R-:W-:Y:S01]  /*0270*/  SHF.R.S32.HI R19, RZ, 0x1f, R70 ;  /* 0x0000001fff137819 */ /* 0x000fe20000011446 */
[----:B--2---:R-:W2:Y:S01]  /*0280*/  LDC R8, c[0x0][0x41c] ;  /* 0x00010700ff087b82 */ /* 0x004ea20000000800 */
[----:B0-----:R-:W-:-:S04]  /*0290*/  IABS R5, R9 ;  /* 0x0000000900057213 */ /* 0x001fc80000000000 */
[----:B------:R-:W0:Y:S01]  /*02a0*/  I2F.RP R4, R5 ;  /* 0x0000000500047306 */ /* 0x000e220000209400 */
[----:B--23--:R-:W-:-:S05]  /*02b0*/  IMAD R27, R8, UR7, R71 ;  /* 0x00000007081b7c24 */ /* 0x00cfca000f8e0247 */
[C---:B------:R-:W-:Y:S02]  /*02c0*/  IADD3 R29, PT, PT, R27.reuse, 0x20, RZ ;  /* 0x000000201b1d7810 */ /* 0x040fe40007ffe0ff */
[----:B-1----:R-:W-:Y:S02]  /*02d0*/  ISETP.GE.U32.AND P5, PT, R27, UR12, PT ;  /* 0x0000000c1b007c0c */ /* 0x002fe4000bfa6070 */
[----:B------:R-:W-:Y:S01]  /*02e0*/  SHF.R.S32.HI R15, RZ, 0x1f, R27 ;  /* 0x0000001fff0f7819 */ /* 0x000fe2000001141b */
[----:B0-----:R-:W0:Y:S01]  /*02f0*/  MUFU.RCP R4, R4 ;  /* 0x0000000400047308 */ /* 0x001e220000001000 */
[----:B------:R-:W-:Y:S02]  /*0300*/  SHF.R.S32.HI R21, RZ, 0x1f, R29 ;  /* 0x0000001fff157819 */ /* 0x000fe4000001141d */
[----:B------:R-:W-:Y:S02]  /*0310*/  ISETP.GE.AND.EX P5, PT, R15, UR13, PT, P5 ;  /* 0x0000000d0f007c0c */ /* 0x000fe4000bfa6350 */
[----:B------:R-:W-:-:S02]  /*0320*/  IADD3 R23, PT, PT, R27, 0x60, RZ ;  /* 0x000000601b177810 */ /* 0x000fc40007ffe0ff */
[----:B------:R-:W-:Y:S02]  /*0330*/  IADD3 R18, PT, PT, R27, 0x80, RZ ;  /* 0x000000801b127810 */ /* 0x000fe40007ffe0ff */
[----:B------:R-:W-:Y:S02]  /*0340*/  SHF.R.S32.HI R33, RZ, 0x1f, R23 ;  /* 0x0000001fff217819 */ /* 0x000fe40000011417 */
[----:B------:R-:W-:-:S05]  /*0350*/  SHF.R.S32.HI R25, RZ, 0x1f, R18 ;  /* 0x0000001fff197819 */ /* 0x000fca0000011412 */
[----:B------:R-:W1:Y:S01]  /*0360*/  @!P5 LDC.64 R12, c[0x0][0x398] ;  /* 0x0000e600ff0cdb82 */ /* 0x000e620000000a00 */
[----:B0-----:R-:W-:-:S04]  /*0370*/  IADD3 R2, PT, PT, R4, 0xffffffe, RZ ;  /* 0x0ffffffe04027810 */ /* 0x001fc80007ffe0ff */
[----:B------:R0:W2:Y:S02]  /*0380*/  F2I.FTZ.U32.TRUNC.NTZ R3, R2 ;  /* 0x0000000200037305 */ /* 0x0000a4000021f000 */
[----:B0-----:R-:W-:Y:S02]  /*0390*/  MOV R2, RZ ;  /* 0x000000ff00027202 */ /* 0x001fe40000000f00 */
[----:B--2---:R-:W-:-:S05]  /*03a0*/  IADD3 R6, PT, PT, RZ, -R3, RZ ;  /* 0x80000003ff067210 */ /* 0x004fca0007ffe0ff */
[----:B------:R-:W-:Y:S01]  /*03b0*/  IMAD R7, R6, R5, RZ ;  /* 0x0000000506077224 */ /* 0x000fe200078e02ff */
[----:B------:R-:W-:-:S03]  /*03c0*/  IABS R6, R64 ;  /* 0x0000004000067213 */ /* 0x000fc60000000000 */
[----:B------:R-:W-:Y:S01]  /*03d0*/  IMAD.HI.U32 R3, R3, R7, R2 ;  /* 0x0000000703037227 */ /* 0x000fe200078e0002 */
[----:B------:R-:W-:-:S05]  /*03e0*/  LOP3.LUT R7, RZ, R9, RZ, 0x33, !PT ;  /* 0x00000009ff077212 */ /* 0x000fca00078e33ff */
        /* <DEDUP_REMOVED lines=11> */
[----:B------:R-:W-:-:S02]  /*04a0*/  ISETP.GE.U32.AND P3, PT, R23, UR12, PT ;  /* 0x0000000c17007c0c */ /* 0x000fc4000bf66070 */
[----:B------:R-:W-:Y:S02]  /*04b0*/  SEL R2, R5, R2, !P4 ;  /* 0x0000000205027207 */ /* 0x000fe40006000000 */
[----:B------:R-:W-:Y:S01]  /*04c0*/  ISETP.GE.U32.AND P4, PT, R29, UR12, PT ;  /* 0x0000000c1d007c0c */ /* 0x000fe2000bf86070 */
[----:B------:R-:W0:Y:S01]  /*04d0*/  @!P5 LDC.64 R4, c[0x0][0x3f8] ;  /* 0x0000fe00ff04db82 */ /* 0x000e220000000a00 */
[----:B------:R-:W-:Y:S02]  /*04e0*/  @!P0 IADD3 R2, PT, PT, -R2, RZ, RZ ;  /* 0x000000ff02028210 */ /* 0x000fe40007ffe1ff */
[----:B------:R-:W-:Y:S02]  /*04f0*/  ISETP.GE.AND.EX P4, PT, R21, UR13, PT, P4 ;  /* 0x0000000d15007c0c */ /* 0x000fe4000bf86340 */
[----:B------:R-:W-:Y:S02]  /*0500*/  @P2 IADD3 R3, PT, PT, R3, 0x1, RZ ;  /* 0x0000000103032810 */ /* 0x000fe40007ffe0ff */
[----:B------:R-:W-:-:S02]  /*0510*/  ISETP.NE.AND P2, PT, R9, RZ, PT ;  /* 0x000000ff0900720c */ /* 0x000fc40003f45270 */
[----:B------:R-:W-:Y:S01]  /*0520*/  @!P1 IADD3 R3, PT, PT, -R3, RZ, RZ ;  /* 0x000000ff03039210 */ /* 0x000fe20007ffe1ff */
[----:B------:R-:W2:Y:S01]  /*0530*/  @!P5 LDC.64 R8, c[0x0][0x3a0] ;  /* 0x0000e800ff08db82 */ /* 0x000ea20000000a00 */
[----:B------:R-:W-:Y:S02]  /*0540*/  SEL R72, R7, R2, !P2 ;  /* 0x0000000207487207 */ /* 0x000fe40005000000 */
[----:B------:R-:W-:Y:S02]  /*0550*/  ISETP.GE.AND.EX P3, PT, R33, UR13, PT, P3 ;  /* 0x0000000d21007c0c */ /* 0x000fe4000bf66330 */
[----:B------:R-:W-:Y:S01]  /*0560*/  SEL R7, R7, R3, !P2 ;  /* 0x0000000307077207 */ /* 0x000fe20005000000 */
[----:B------:R-:W-:Y:S01]  /*0570*/  IMAD R10, R72, 0x18, RZ ;  /* 0x00000018480a7824 */ /* 0x000fe200078e02ff */
[----:B------:R-:W-:Y:S01]  /*0580*/  ISETP.GE.U32.AND P1, PT, R18, UR12, PT ;  /* 0x0000000c12007c0c */ /* 0x000fe2000bf26070 */
[----:B------:R-:W3:Y:S01]  /*0590*/  @!P4 LDC.64 R2, c[0x0][0x3f8] ;  /* 0x0000fe00ff02cb82 */ /* 0x000ee20000000a00 */
[----:B------:R-:W-:-:S02]  /*05a0*/  SHF.R.S32.HI R6, RZ, 0x1f, R7 ;  /* 0x0000001fff067819 */ /* 0x000fc40000011407 */
[----:B------:R-:W-:Y:S02]  /*05b0*/  IADD3 R74, P0, PT, R10, R11, RZ ;  /* 0x0000000b0a4a7210 */ /* 0x000fe40007f1e0ff */
[----:B------:R-:W-:Y:S01]  /*05c0*/  ISETP.GE.AND.EX P1, PT, R25, UR13, PT, P1 ;  /* 0x0000000d19007c0c */ /* 0x000fe2000bf26310 */
[----:B------:R-:W-:Y:S01]  /*05d0*/  IMAD R6, R6, UR14, RZ ;  /* 0x0000000e06067c24 */ /* 0x000fe2000f8e02ff */
[----:B------:R-:W-:Y:S01]  /*05e0*/  LEA.HI.X.SX32 R75, R10, RZ, 0x1, P0 ;  /* 0x000000ff0a4b7211 */ /* 0x000fe200000f0eff */
[----:B------:R-:W4:Y:S01]  /*05f0*/  @!P3 LDC.64 R16, c[0x0][0x3f8] ;  /* 0x0000fe00ff10bb82 */ /* 0x000f220000000a00 */
[----:B------:R-:W-:Y:S01]  /*0600*/  ISETP.GE.U32.AND P0, PT, R70, UR12, PT ;  /* 0x0000000c46007c0c */ /* 0x000fe2000bf06070 */
[C---:B------:R-:W-:Y:S02]  /*0610*/  IMAD R77, R7.reuse, UR15, R6 ;  /* 0x0000000f074d7c24 */ /* 0x040fe4000f8e0206 */
[----:B------:R-:W-:Y:S01]  /*0620*/  IMAD.WIDE.U32 R74, R7, UR14, R74 ;  /* 0x0000000e074a7c25 */ /* 0x000fe2000f8e004a */
[----:B------:R-:W-:-:S03]  /*0630*/  ISETP.GE.AND.EX P0, PT, R19, UR13, PT, P0 ;  /* 0x0000000d13007c0c */ /* 0x000fc6000bf06300 */
[----:B0-----:R-:W-:Y:S01]  /*0640*/  @!P5 IMAD R6, R15, R4, RZ ;  /* 0x000000040f06d224 */ /* 0x001fe200078e02ff */
[----:B------:R-:W-:Y:S02]  /*0650*/  IADD3 R77, PT, PT, R75, R77, RZ ;  /* 0x0000004d4b4d7210 */ /* 0x000fe40007ffe0ff */
[-C--:B------:R-:W-:Y:S01]  /*0660*/  @!P5 MOV R76, R74.reuse ;  /* 0x0000004a004cd202 */ /* 0x080fe20000000f00 */
[----:B------:R-:W-:Y:S01]  /*0670*/  @!P5 IMAD R31, R27, R5, R6 ;  /* 0x000000051b1fd224 */ /* 0x000fe200078e0206 */
[----:B------:R-:W-:Y:S01]  /*0680*/  @!P4 MOV R26, R74 ;  /* 0x0000004a001ac202 */ /* 0x000fe20000000f00 */
[----:B------:R-:W0:Y:S01]  /*0690*/  @!P4 LDC.64 R6, c[0x0][0x3a0] ;  /* 0x0000e800ff06cb82 */ /* 0x000e220000000a00 */
[----:B---3--:R-:W-:Y:S02]  /*06a0*/  @!P4 IMAD R14, R21, R2, RZ ;  /* 0x00000002150ec224 */ /* 0x008fe400078e02ff */
[----:B------:R-:W-:Y:S01]  /*06b0*/  @!P5 IMAD.WIDE.U32 R20, R27, R4, R76 ;  /* 0x000000041b14d225 */ /* 0x000fe200078e004c */
[----:B------:R-:W-:-:S04]  /*06c0*/  @!P4 MOV R27, R77 ;  /* 0x0000004d001bc202 */ /* 0x000fc80000000f00 */
[----:B------:R-:W3:Y:S01]  /*06d0*/  @!P4 LDC.64 R4, c[0x0][0x398] ;  /* 0x0000e600ff04cb82 */ /* 0x000ee20000000a00 */
[----:B------:R-:W-:Y:S01]  /*06e0*/  @!P4 IMAD R35, R29, R3, R14 ;  /* 0x000000031d23c224 */ /* 0x000fe200078e020e */
[----:B------:R-:W-:Y:S01]  /*06f0*/  @!P5 IADD3 R31, PT, PT, R21, R31, RZ ;  /* 0x0000001f151fd210 */ /* 0x000fe20007ffe0ff */
[----:B------:R-:W-:Y:S01]  /*0700*/  @!P4 IMAD.WIDE.U32 R2, R29, R2, R26 ;  /* 0x000000021d02c225 */ /* 0x000fe200078e001a */
[C---:B------:R-:W-:Y:S02]  /*0710*/  @!P5 SHF.L.U32 R21, R20.reuse, 0x2, RZ ;  /* 0x000000021415d819 */ /* 0x040fe400000006ff */
[----:B------:R-:W-:Y:S01]  /*0720*/  @!P5 SHF.L.U64.HI R24, R20, 0x2, R31 ;  /* 0x000000021418d819 */ /* 0x000fe2000001021f */
[----:B----4-:R-:W-:Y:S01]  /*0730*/  @!P3 IMAD R20, R33, R16, RZ ;  /* 0x000000102114b224 */ /* 0x010fe200078e02ff */
[----:B------:R-:W4:Y:S01]  /*0740*/  @!P1 LDC.64 R14, c[0x0][0x3f8] ;  /* 0x0000fe00ff0e9b82 */ /* 0x000f220000000a00 */
[----:B------:R-:W-:Y:S02]  /*0750*/  @!P4 IADD3 R3, PT, PT, R3, R35, RZ ;  /* 0x000000230303c210 */ /* 0x000fe40007ffe0ff */
[----:B--2---:R-:W-:Y:S01]  /*0760*/  @!P5 IADD3 R8, P6, PT, R21, R8, RZ ;  /* 0x000000081508d210 */ /* 0x004fe20007fde0ff */
[----:B------:R-:W-:Y:S01]  /*0770*/  @!P3 IMAD R29, R23, R17, R20 ;  /* 0x00000011171db224 */ /* 0x000fe200078e0214 */
[----:B-1----:R-:W-:-:S02]  /*0780*/  @!P5 IADD3 R12, P2, PT, R21, R12, RZ ;  /* 0x0000000c150cd210 */ /* 0x002fc40007f5e0ff */
[----:B------:R-:W-:Y:S01]  /*0790*/  @!P3 MOV R20, R74 ;  /* 0x0000004a0014b202 */ /* 0x000fe20000000f00 */
[----:B------:R-:W1:Y:S01]  /*07a0*/  @!P3 LDC.64 R30, c[0x0][0x3a0] ;  /* 0x0000e800ff1ebb82 */ /* 0x000e620000000a00 */
[----:B------:R-:W-:Y:S02]  /*07b0*/  @!P3 MOV R21, R77 ;  /* 0x0000004d0015b202 */ /* 0x000fe40000000f00 */
[C---:B------:R-:W-:Y:S02]  /*07c0*/  @!P4 SHF.L.U32 R27, R2.reuse, 0x2, RZ ;  /* 0x00000002021bc819 */ /* 0x040fe400000006ff */
[----:B------:R-:W-:Y:S01]  /*07d0*/  @!P4 SHF.L.U64.HI R22, R2, 0x2, R3 ;  /* 0x000000020216c819 */ /* 0x000fe20000010203 */
[----:B------:R-:W-:Y:S01]  /*07e0*/  @!P3 IMAD.WIDE.U32 R16, R23, R16, R20 ;  /* 0x000000101710b225 */ /* 0x000fe200078e0014 */
[----:B------:R-:W-:Y:S01]  /*07f0*/  @!P5 IADD3.X R13, PT, PT, R24, R13, RZ, P2, !PT ;  /* 0x0000000d180dd210 */ /* 0x000fe200017fe4ff */
[----:B------:R-:W2:Y:S01]  /*0800*/  @!P0 LDC.64 R2, c[0x0][0x3f8] ;  /* 0x0000fe00ff028b82 */ /* 0x000ea20000000a00 */
[----:B---3--:R-:W-:-:S02]  /*0810*/  @!P4 IADD3 R4, P2, PT, R27, R4, RZ ;  /* 0x000000041b04c210 */ /* 0x008fc40007f5e0ff */
[----:B------:R-:W-:Y:S02]  /*0820*/  @!P3 IADD3 R17, PT, PT, R17, R29, RZ ;  /* 0x0000001d1111b210 */ /* 0x000fe40007ffe0ff */
[----:B------:R-:W-:Y:S02]  /*0830*/  CS2R R50, SRZ ;  /* 0x0000000000327805 */ /* 0x000fe4000001ff00 */
[----:B------:R-:W-:Y:S02]  /*0840*/  @!P4 IADD3.X R5, PT, PT, R22, R5, RZ, P2, !PT ;  /* 0x000000051605c210 */ /* 0x000fe400017fe4ff */
[----:B------:R-:W-:Y:S02]  /*0850*/  CS2R R48, SRZ ;  /* 0x0000000000307805 */ /* 0x000fe4000001ff00 */
[C---:B------:R-:W-:Y:S01]  /*0860*/  @!P3 SHF.L.U32 R21, R16.reuse, 0x2, RZ ;  /* 0x000000021015b819 */ /* 0x040fe200000006ff */
[----:B----4-:R-:W-:Y:S01]  /*0870*/  @!P1 IMAD R25, R25, R14, RZ ;  /* 0x0000000e19199224 */ /* 0x010fe200078e02ff */
[----:B------:R-:W-:Y:S01]  /*0880*/  @!P3 SHF.L.U64.HI R20, R16, 0x2, R17 ;  /* 0x000000021014b819 */ /* 0x000fe20000010211 */
[----:B------:R-:W3:Y:S01]  /*0890*/  @!P3 LDC.64 R32, c[0x0][0x398] ;  /* 0x0000e600ff20bb82 */ /* 0x000ee20000000a00 */
[----:B------:R-:W-:Y:S01]  /*08a0*/  @!P1 MOV R16, R74 ;  /* 0x0000004a00109202 */ /* 0x000fe20000000f00 */
[----:B------:R-:W-:Y:S01]  /*08b0*/  @!P1 IMAD R25, R18, R15, R25 ;  /* 0x0000000f12199224 */ /* 0x000fe200078e0219 */
[----:B------:R-:W-:Y:S01]  /*08c0*/  @!P1 MOV R17, R77 ;  /* 0x0000004d00119202 */ /* 0x000fe20000000f00 */
[----:B------:R-:W5:Y:S01]  /*08d0*/  @!P5 LDG.E.64 R52, desc[UR8][R12.64] ;  /* 0x000000080c34d981 */ /* 0x000f62000c1e1b00 */
[----:B------:R-:W-:-:S02]  /*08e0*/  ISETP.GE.U32.AND P2, PT, R69, UR12, PT ;  /* 0x0000000c45007c0c */ /* 0x000fc4000bf46070 */
[----:B------:R-:W-:Y:S01]  /*08f0*/  @!P5 IADD3.X R9, PT, PT, R24, R9, RZ, P6, !PT ;  /* 0x000000091809d210 */ /* 0x000fe200037fe4ff */
[----:B------:R-:W-:Y:S01]  /*0900*/  @!P1 IMAD.WIDE.U32 R14, R18, R14, R16 ;  /* 0x0000000e120e9225 */ /* 0x000fe200078e0010 */
[----:B------:R-:W-:Y:S01]  /*0910*/  ISETP.GE.AND.EX P2, PT, R59, UR13, PT, P2 ;  /* 0x0000000d3b007c0c */ /* 0x000fe2000bf46320 */
[----:B------:R-:W5:Y:S01]  /*0920*/  @!P4 LDG.E.64 R48, desc[UR8][R4.64] ;  /* 0x000000080430c981 */ /* 0x000f62000c1e1b00 */
[----:B------:R-:W-:Y:S02]  /*0930*/  @!P0 MOV R16, R74 ;  /* 0x0000004a00108202 */ /* 0x000fe40000000f00 */
[----:B------:R-:W-:Y:S01]  /*0940*/  @!P1 IADD3 R15, PT, PT, R15, R25, RZ ;  /* 0x000000190f0f9210 */ /* 0x000fe20007ffe0ff */
[----:B--2---:R-:W-:Y:S01]  /*0950*/  @!P0 IMAD R19, R19, R2, RZ ;  /* 0x0000000213138224 */ /* 0x004fe200078e02ff */
[----:B------:R-:W-:Y:S01]  /*0960*/  @!P0 MOV R17, R77 ;  /* 0x0000004d00118202 */ /* 0x000fe20000000f00 */
[----:B------:R-:W5:Y:S01]  /*0970*/  @!P5 LDG.E.64 R54, desc[UR8][R8.64] ;  /* 0x000000080836d981 */ /* 0x000f62000c1e1b00 */
[----:B0-----:R-:W-:Y:S01]  /*0980*/  @!P4 IADD3 R6, P6, PT, R27, R6, RZ ;  /* 0x000000061b06c210 */ /* 0x001fe20007fde0ff */
[----:B------:R-:W-:Y:S01]  /*0990*/  @!P0 IMAD R27, R70, R3, R19 ;  /* 0x00000003461b8224 */ /* 0x000fe200078e0213 */
[----:B------:R-:W-:Y:S01]  /*09a0*/  @!P1 SHF.L.U32 R25, R14, 0x2, RZ ;  /* 0x000000020e199819 */ /* 0x000fe200000006ff */
[----:B------:R-:W-:Y:S01]  /*09b0*/  @!P0 IMAD.WIDE.U32 R16, R70, R2, R16 ;  /* 0x0000000246108225 */ /* 0x000fe200078e0010 */
[----:B------:R-:W-:Y:S01]  /*09c0*/  @!P1 SHF.L.U64.HI R24, R14, 0x2, R15 ;  /* 0x000000020e189819 */ /* 0x000fe2000001020f */
[----:B------:R-:W0:Y:S01]  /*09d0*/  @!P2 LDC.64 R2, c[0x0][0x3f8] ;  /* 0x0000fe00ff02ab82 */ /* 0x000e220000000a00 */
[----:B------:R-:W-:-:S02]  /*09e0*/  @!P4 IADD3.X R7, PT, PT, R22, R7, RZ, P6, !PT ;  /* 0x000000071607c210 */ /* 0x000fc400037fe4ff */
[C---:B-1----:R-:W-:Y:S02]  /*09f0*/  @!P3 IADD3 R30, P6, PT, R21.reuse, R30, RZ ;  /* 0x0000001e151eb210 */ /* 0x042fe40007fde0ff */
[----:B------:R-:W-:Y:S01]  /*0a00*/  ISETP.GE.U32.AND P5, PT, R68, UR12, PT ;  /* 0x0000000c44007c0c */ /* 0x000fe2000bfa6070 */
[----:B------:R0:W5:Y:S01]  /*0a10*/  @!P4 LDG.E.64 R50, desc[UR8][R6.64] ;  /* 0x000000080632c981 */ /* 0x000162000c1e1b00 */
[----:B------:R-:W-:Y:S01]  /*0a20*/  @!P3 IADD3.X R31, PT, PT, R20, R31, RZ, P6, !PT ;  /* 0x0000001f141fb210 */ /* 0x000fe200037fe4ff */
[----:B------:R-:W1:Y:S01]  /*0a30*/  @!P1 LDC.64 R14, c[0x0][0x3a0] ;  /* 0x0000e800ff0e9b82 */ /* 0x000e620000000a00 */
[----:B---3--:R-:W-:-:S07]  /*0a40*/  @!P3 IADD3 R32, P6, PT, R21, R32, RZ ;  /* 0x000000201520b210 */ /* 0x008fce0007fde0ff */
[----:B------:R-:W2:Y:S01]  /*0a50*/  @!P1 LDC.64 R18, c[0x0][0x398] ;  /* 0x0000e600ff129b82 */ /* 0x000ea20000000a00 */
[----:B------:R-:W-:-:S07]  /*0a60*/  @!P3 IADD3.X R33, PT, PT, R20, R33, RZ, P6, !PT ;  /* 0x000000211421b210 */ /* 0x000fce00037fe4ff */
[----:B------:R-:W3:Y:S01]  /*0a70*/  @!P0 LDC.64 R22, c[0x0][0x3a0] ;  /* 0x0000e800ff168b82 */ /* 0x000ee20000000a00 */
[----:B------:R-:W-:-:S07]  /*0a80*/  ISETP.GE.AND.EX P4, PT, R58, UR13, PT, P5 ;  /* 0x0000000d3a007c0c */ /* 0x000fce000bf86350 */
[----:B------:R-:W4:Y:S01]  /*0a90*/  @!P0 LDC.64 R20, c[0x0][0x398] ;  /* 0x0000e600ff148b82 */ /* 0x000f220000000a00 */
[----:B-1----:R-:W-:Y:S01]  /*0aa0*/  @!P1 IADD3 R14, P6, PT, R25, R14, RZ ;  /* 0x0000000e190e9210 */ /* 0x002fe20007fde0ff */
[----:B0-----:R-:W-:Y:S01]  /*0ab0*/  @!P2 IMAD R6, R59, R2, RZ ;  /* 0x000000023b06a224 */ /* 0x001fe200078e02ff */
[----:B------:R-:W-:Y:S02]  /*0ac0*/  @!P0 IADD3 R17, PT, PT, R17, R27, RZ ;  /* 0x0000001b11118210 */ /* 0x000fe40007ffe0ff */
[----:B------:R-:W-:Y:S02]  /*0ad0*/  @!P1 IADD3.X R15, PT, PT, R24, R15, RZ, P6, !PT ;  /* 0x0000000f180f9210 */ /* 0x000fe400037fe4ff */
[C---:B------:R-:W-:Y:S01]  /*0ae0*/  @!P0 SHF.L.U32 R9, R16.reuse, 0x2, RZ ;  /* 0x0000000210098819 */ /* 0x040fe200000006ff */
[----:B------:R-:W0:Y:S01]  /*0af0*/  @!P2 LDC.64 R28, c[0x0][0x398] ;  /* 0x0000e600ff1cab82 */ /* 0x000e220000000a00 */
[----:B--2---:R-:W-:Y:S02]  /*0b00*/  @!P1 IADD3 R12, P6, PT, R25, R18, RZ ;  /* 0x00000012190c9210 */ /* 0x004fe40007fde0ff */
[----:B------:R-:W-:Y:S01]  /*0b10*/  @!P0 SHF.L.U64.HI R16, R16, 0x2, R17 ;  /* 0x0000000210108819 */ /* 0x000fe20000010211 */
[----:B------:R-:W-:Y:S01]  /*0b20*/  @!P2 IMAD R17, R69, R3, R6 ;  /* 0x000000034511a224 */ /* 0x000fe200078e0206 */
[----:B------:R-:W-:-:S03]  /*0b30*/  @!P1 IADD3.X R13, PT, PT, R24, R19, RZ, P6, !PT ;  /* 0x00000013180d9210 */ /* 0x000fc600037fe4ff */
[----:B------:R-:W1:Y:S01]  /*0b40*/  @!P4 LDC.64 R6, c[0x0][0x3f8] ;  /* 0x0000fe00ff06cb82 */ /* 0x000e620000000a00 */
[----:B------:R-:W-:Y:S02]  /*0b50*/  @!P2 MOV R4, R74 ;  /* 0x0000004a0004a202 */ /* 0x000fe40000000f00 */
[----:B------:R-:W-:Y:S02]  /*0b60*/  @!P2 MOV R5, R77 ;  /* 0x0000004d0005a202 */ /* 0x000fe40000000f00 */
[----:B---3--:R-:W-:-:S03]  /*0b70*/  @!P0 IADD3 R22, P6, PT, R9, R22, RZ ;  /* 0x0000001609168210 */ /* 0x008fc60007fde0ff */
[----:B------:R-:W2:Y:S01]  /*0b80*/  @!P2 LDC.64 R18, c[0x0][0x3a0] ;  /* 0x0000e800ff12ab82 */ /* 0x000ea20000000a00 */
[----:B------:R-:W-:Y:S01]  /*0b90*/  @!P2 IMAD.WIDE.U32 R2, R69, R2, R4 ;  /* 0x000000024502a225 */ /* 0x000fe200078e0004 */
[C---:B------:R-:W-:Y:S02]  /*0ba0*/  @!P0 IADD3.X R23, PT, PT, R16.reuse, R23, RZ, P6, !PT ;  /* 0x0000001710178210 */ /* 0x040fe400037fe4ff */
[----:B----4-:R-:W-:Y:S02]  /*0bb0*/  @!P0 IADD3 R20, P6, PT, R9, R20, RZ ;  /* 0x0000001409148210 */ /* 0x010fe40007fde0ff */
[----:B------:R-:W-:Y:S02]  /*0bc0*/  @!P2 IADD3 R3, PT, PT, R3, R17, RZ ;  /* 0x000000110303a210 */ /* 0x000fe40007ffe0ff */
[----:B------:R-:W-:Y:S01]  /*0bd0*/  @!P0 IADD3.X R21, PT, PT, R16, R21, RZ, P6, !PT ;  /* 0x0000001510158210 */ /* 0x000fe200037fe4ff */
[----:B------:R-:W3:Y:S01]  /*0be0*/  @!P4 LDC.64 R26, c[0x0][0x3a0] ;  /* 0x0000e800ff1acb82 */ /* 0x000ee20000000a00 */
[----:B------:R-:W-:-:S02]  /*0bf0*/  @!P2 SHF.L.U32 R35, R2, 0x2, RZ ;  /* 0x000000020223a819 */ /* 0x000fc400000006ff */
[----:B------:R-:W-:Y:S02]  /*0c00*/  @!P2 SHF.L.U64.HI R34, R2, 0x2, R3 ;  /* 0x000000020222a819 */ /* 0x000fe40000010203 */
[----:B------:R-:W-:-:S03]  /*0c10*/  ISETP.GE.U32.AND P5, PT, R67, UR12, PT ;  /* 0x0000000c43007c0c */ /* 0x000fc6000bfa6070 */
[----:B------:R-:W4:Y:S01]  /*0c20*/  LDC.64 R16, c[0x0][0x3b8] ;  /* 0x0000ee00ff107b82 */ /* 0x000f220000000a00 */
[----:B------:R-:W-:Y:S02]  /*0c30*/  MOV R3, RZ ;  /* 0x000000ff00037202 */ /* 0x000fe40000000f00 */
[----:B------:R-:W-:Y:S02]  /*0c40*/  MOV R2, RZ ;  /* 0x000000ff00027202 */ /* 0x000fe40000000f00 */
[----:B------:R-:W-:Y:S02]  /*0c50*/  CS2R R4, SRZ ;  /* 0x0000000000047805 */ /* 0x000fe4000001ff00 */
[----:B------:R-:W-:Y:S01]  /*0c60*/  ISETP.GE.AND.EX P5, PT, R0, UR13, PT, P5 ;  /* 0x0000000d00007c0c */ /* 0x000fe2000bfa6350 */
[----:B-1----:R-:W-:Y:S01]  /*0c70*/  @!P4 IMAD R36, R58, R6, RZ ;  /* 0x000000063a24c224 */ /* 0x002fe200078e02ff */
[----:B------:R-:W1:Y:S01]  /*0c80*/  @!P4 LDC.64 R24, c[0x0][0x398] ;  /* 0x0000e600ff18cb82 */ /* 0x000e620000000a00 */
[----:B------:R2:W5:Y:S01]  /*0c90*/  @!P3 LDG.E.64 R2, desc[UR8][R30.64] ;  /* 0x000000081e02b981 */ /* 0x000562000c1e1b00 */
[----:B0-----:R-:W-:-:S03]  /*0ca0*/  @!P2 IADD3 R28, P6, PT, R35, R28, RZ ;  /* 0x0000001c231ca210 */ /* 0x001fc60007fde0ff */
[----:B------:R0:W5:Y:S01]  /*0cb0*/  @!P3 LDG.E.64 R4, desc[UR8][R32.64] ;  /* 0x000000082004b981 */ /* 0x000162000c1e1b00 */
[----:B--2---:R-:W-:Y:S01]  /*0cc0*/  @!P2 IADD3 R18, P3, PT, R35, R18, RZ ;  /* 0x000000122312a210 */ /* 0x004fe20007f7e0ff */
[----:B------:R-:W-:-:S04]  /*0cd0*/  @!P4 IMAD R35, R68, R7, R36 ;  /* 0x000000074423c224 */ /* 0x000fc800078e0224 */
[----:B------:R-:W2:Y:S01]  /*0ce0*/  @!P5 LDC.64 R8, c[0x0][0x3f8] ;  /* 0x0000fe00ff08db82 */ /* 0x000ea20000000a00 */
[----:B------:R-:W-:Y:S02]  /*0cf0*/  @!P4 MOV R30, R74 ;  /* 0x0000004a001ec202 */ /* 0x000fe40000000f00 */
[----:B------:R-:W-:-:S03]  /*0d00*/  @!P4 MOV R31, R77 ;  /* 0x0000004d001fc202 */ /* 0x000fc60000000f00 */
[----:B------:R-:W-:Y:S01]  /*0d10*/  @!P4 IMAD.WIDE.U32 R6, R68, R6, R30 ;  /* 0x000000064406c225 */ /* 0x000fe200078e001e */
[----:B------:R-:W-:Y:S02]  /*0d20*/  @!P2 IADD3.X R19, PT, PT, R34, R19, RZ, P3, !PT ;  /* 0x000000132213a210 */ /* 0x000fe40001ffe4ff */
[----:B------:R-:W1:Y:S02]  /*0d30*/  @!P5 LDC.64 R30, c[0x0][0x3a0] ;  /* 0x0000e800ff1edb82 */ /* 0x000e640000000a00 */
[----:B------:R-:W-:Y:S02]  /*0d40*/  @!P4 IADD3 R7, PT, PT, R7, R35, RZ ;  /* 0x000000230707c210 */ /* 0x000fe40007ffe0ff */
[C---:B------:R-:W-:Y:S02]  /*0d50*/  @!P4 SHF.L.U32 R39, R6.reuse, 0x2, RZ ;  /* 0x000000020627c819 */ /* 0x040fe400000006ff */
[----:B------:R-:W-:Y:S01]  /*0d60*/  @!P4 SHF.L.U64.HI R38, R6, 0x2, R7 ;  /* 0x000000020626c819 */ /* 0x000fe20000010207 */
[----:B----4-:R-:W-:Y:S01]  /*0d70*/  IMAD.WIDE R6, R64, 0x8, R16 ;  /* 0x0000000840067825 */ /* 0x010fe200078e0210 */
[----:B0-----:R-:W0:Y:S05]  /*0d80*/  @!P5 LDC.64 R32, c[0x0][0x398] ;  /* 0x0000e600ff20db82 */ /* 0x001e2a0000000a00 */
[----:B------:R-:W4:Y:S01]  /*0d90*/  LDG.E.64 R6, desc[UR8][R6.64] ;  /* 0x0000000806067981 */ /* 0x000f22000c1e1b00 */
[----:B------:R-:W-:-:S02]  /*0da0*/  ISETP.NE.AND P3, PT, RZ, UR10, PT ;  /* 0x0000000aff007c0c */ /* 0x000fc4000bf65270 */
[----:B------:R-:W-:Y:S01]  /*0db0*/  @!P2 IADD3.X R29, PT, PT, R34, R29, RZ, P6, !PT ;  /* 0x0000001d221da210 */ /* 0x000fe200037fe4ff */
[----:B--2---:R-:W-:Y:S01]  /*0dc0*/  @!P5 IMAD R34, R0, R8, RZ ;  /* 0x000000080022d224 */ /* 0x004fe200078e02ff */
[----:B------:R-:W-:Y:S01]  /*0dd0*/  @!P5 MOV R16, R74 ;  /* 0x0000004a0010d202 */ /* 0x000fe20000000f00 */
[----:B------:R-:W2:Y:S01]  /*0de0*/  LDC.64 R36, c[0x0][0x3a8] ;  /* 0x0000ea00ff247b82 */ /* 0x000ea20000000a00 */
[----:B------:R-:W-:Y:S01]  /*0df0*/  @!P5 MOV R17, R77 ;  /* 0x0000004d0011d202 */ /* 0x000fe20000000f00 */
[----:B------:R-:W-:Y:S01]  /*0e00*/  @!P5 IMAD R41, R67, R9, R34 ;  /* 0x000000094329d224 */ /* 0x000fe200078e0222 */
[----:B---3--:R-:W-:Y:S01]  /*0e10*/  @!P4 IADD3 R26, P6, PT, R39, R26, RZ ;  /* 0x0000001a271ac210 */ /* 0x008fe20007fde0ff */
[----:B------:R-:W-:-:S04]  /*0e20*/  @!P5 IMAD.WIDE.U32 R8, R67, R8, R16 ;  /* 0x000000084308d225 */ /* 0x000fc800078e0010 */
[----:B------:R-:W3:Y:S01]  /*0e30*/  @P3 LDC.64 R34, c[0x0][0x3b0] ;  /* 0x0000ec00ff223b82 */ /* 0x000ee20000000a00 */
[----:B------:R-:W-:Y:S02]  /*0e40*/  @!P4 IADD3.X R27, PT, PT, R38, R27, RZ, P6, !PT ;  /* 0x0000001b261bc210 */ /* 0x000fe400037fe4ff */
[----:B-1----:R-:W-:Y:S02]  /*0e50*/  @!P4 IADD3 R24, P6, PT, R39, R24, RZ ;  /* 0x000000182718c210 */ /* 0x002fe40007fde0ff */
[----:B------:R-:W-:Y:S02]  /*0e60*/  @!P5 IADD3 R17, PT, PT, R9, R41, RZ ;  /* 0x000000290911d210 */ /* 0x000fe40007ffe0ff */
[----:B------:R-:W-:Y:S02]  /*0e70*/  @!P5 SHF.L.U32 R9, R8, 0x2, RZ ;  /* 0x000000020809d819 */ /* 0x000fe400000006ff */
[----:B------:R-:W-:Y:S02]  /*0e80*/  @!P4 IADD3.X R25, PT, PT, R38, R25, RZ, P6, !PT ;  /* 0x000000192619c210 */ /* 0x000fe400037fe4ff */
[----:B------:R-:W-:-:S02]  /*0e90*/  @!P5 SHF.L.U64.HI R8, R8, 0x2, R17 ;  /* 0x000000020808d819 */ /* 0x000fc40000010211 */
[----:B------:R-:W-:-:S04]  /*0ea0*/  @!P5 IADD3 R30, P6, PT, R9, R30, RZ ;  /* 0x0000001e091ed210 */ /* 0x000fc80007fde0ff */
[----:B------:R-:W-:Y:S02]  /*0eb0*/  @!P5 IADD3.X R31, PT, PT, R8, R31, RZ, P6, !PT ;  /* 0x0000001f081fd210 */ /* 0x000fe400037fe4ff */
[----:B0-----:R-:W-:Y:S02]  /*0ec0*/  @!P5 IADD3 R32, P6, PT, R9, R32, RZ ;  /* 0x000000200920d210 */ /* 0x001fe40007fde0ff */
[----:B------:R-:W-:Y:S02]  /*0ed0*/  IADD3 R17, PT, PT, R10, R11, RZ ;  /* 0x0000000b0a117210 */ /* 0x000fe40007ffe0ff */
[----:B------:R-:W-:Y:S02]  /*0ee0*/  CS2R R10, SRZ ;  /* 0x00000000000a7805 */ /* 0x000fe4000001ff00 */
[----:B------:R-:W-:Y:S02]  /*0ef0*/  @!P5 IADD3.X R33, PT, PT, R8, R33, RZ, P6, !PT ;  /* 0x000000210821d210 */ /* 0x000fe400037fe4ff */
[----:B------:R-:W-:Y:S01]  /*0f00*/  CS2R R8, SRZ ;  /* 0x0000000000087805 */ /* 0x000fe2000001ff00 */
[C---:B--2---:R-:W-:Y:S01]  /*0f10*/  IMAD.WIDE R36, R17.reuse, 0x4, R36 ;  /* 0x0000000411247825 */ /* 0x044fe200078e0224 */
[----:B------:R0:W5:Y:S03]  /*0f20*/  @!P1 LDG.E.64 R10, desc[UR8][R12.64] ;  /* 0x000000080c0a9981 */ /* 0x000166000c1e1b00 */
[----:B---3--:R-:W-:Y:S01]  /*0f30*/  @P3 IMAD.WIDE R34, R17, 0x4, R34 ;  /* 0x0000000411223825 */ /* 0x008fe200078e0222 */
[----:B------:R-:W-:Y:S01]  /*0f40*/  CS2R R16, SRZ ;  /* 0x0000000000107805 */ /* 0x000fe2000001ff00 */
[----:B------:R1:W5:Y:S05]  /*0f50*/  @!P1 LDG.E.64 R8, desc[UR8][R14.64] ;  /* 0x000000080e089981 */ /* 0x00036a000c1e1b00 */
[----:B------:R2:W5:Y:S01]  /*0f60*/  @!P2 LDG.E.64 R16, desc[UR8][R18.64] ;  /* 0x000000081210a981 */ /* 0x000562000c1e1b00 */
[----:B0-----:R-:W-:-:S02]  /*0f70*/  CS2R R12, SRZ ;  /* 0x00000000000c7805 */ /* 0x001fc4000001ff00 */
[----:B-1----:R-:W-:-:S04]  /*0f80*/  CS2R R14, SRZ ;  /* 0x00000000000e7805 */ /* 0x002fc8000001ff00 */
[----:B------:R0:W5:Y:S01]  /*0f90*/  @!P0 LDG.E.64 R12, desc[UR8][R22.64] ;  /* 0x00000008160c8981 */ /* 0x000162000c1e1b00 */
[----:B--2---:R-:W-:-:S03]  /*0fa0*/  CS2R R18, SRZ ;  /* 0x0000000000127805 */ /* 0x004fc6000001ff00 */
[----:B------:R1:W5:Y:S04]  /*0fb0*/  @!P0 LDG.E.64 R14, desc[UR8][R20.64] ;  /* 0x00000008140e8981 */ /* 0x000368000c1e1b00 */
[----:B------:R2:W5:Y:S01]  /*0fc0*/  @!P2 LDG.E.64 R18, desc[UR8][R28.64] ;  /* 0x000000081c12a981 */ /* 0x000562000c1e1b00 */
[----:B0-----:R-:W-:Y:S02]  /*0fd0*/  CS2R R22, SRZ ;  /* 0x0000000000167805 */ /* 0x001fe4000001ff00 */
[----:B-1----:R-:W-:-:S04]  /*0fe0*/  CS2R R20, SRZ ;  /* 0x0000000000147805 */ /* 0x002fc8000001ff00 */
[----:B------:R0:W5:Y:S01]  /*0ff0*/  @!P4 LDG.E.64 R22, desc[UR8][R24.64] ;  /* 0x000000081816c981 */ /* 0x000162000c1e1b00 */
[----:B--2---:R-:W-:-:S03]  /*1000*/  CS2R R28, SRZ ;  /* 0x00000000001c7805 */ /* 0x004fc6000001ff00 */
[----:B------:R1:W5:Y:S04]  /*1010*/  @!P4 LDG.E.64 R20, desc[UR8][R26.64] ;  /* 0x000000081a14c981 */ /* 0x000368000c1e1b00 */
[----:B------:R2:W5:Y:S01]  /*1020*/  @P3 LDG.E.64 R28, desc[UR8][R34.64] ;  /* 0x00000008221c3981 */ /* 0x000562000c1e1b00 */
[----:B0-----:R-:W-:Y:S02]  /*1030*/  CS2R R24, SRZ ;  /* 0x0000000000187805 */ /* 0x001fe4000001ff00 */
[----:B-1----:R-:W-:-:S04]  /*1040*/  CS2R R26, SRZ ;  /* 0x00000000001a7805 */ /* 0x002fc8000001ff00 */
[----:B------:R2:W5:Y:S04]  /*1050*/  @!P5 LDG.E.64 R24, desc[UR8][R30.64] ;  /* 0x000000081e18d981 */ /* 0x000568000c1e1b00 */
[----:B------:R2:W5:Y:S04]  /*1060*/  @!P5 LDG.E.64 R26, desc[UR8][R32.64] ;  /* 0x00000008201ad981 */ /* 0x000568000c1e1b00 */
[----:B------:R2:W5:Y:S01]  /*1070*/  LDG.E.64 R30, desc[UR8][R36.64] ;  /* 0x00000008241e7981 */ /* 0x000562000c1e1b00 */
[----:B------:R-:W-:Y:S01]  /*1080*/  UISETP.NE.AND UP0, UPT, UR10, URZ, UPT ;  /* 0x000000ff0a00728c */ /* 0x000fe2000bf05270 */
[----:B----4-:R-:W-:-:S05]  /*1090*/  FFMA.FTZ R7, -R6, R6, R7 ;  /* 0x0000000606077223 */ /* 0x010fca0000010107 */
[----:B------:R-:W-:-:S13]  /*10a0*/  FSETP.GTU.FTZ.AND P1, PT, R7, RZ, PT ;  /* 0x000000ff0700720b */ /* 0x000fda0003f3c000 */
[----:B------:R-:W0:Y:S02]  /*10b0*/  @P1 LDC R38, c[0x0][0x3c0] ;  /* 0x0000f000ff261b82 */ /* 0x000e240000000800 */
[----:B0-----:R-:W-:Y:S01]  /*10c0*/  @P1 FADD.FTZ R38, R7, R38 ;  /* 0x0000002607261221 */ /* 0x001fe20000010000 */
[----:B------:R-:W-:-:S06]  /*10d0*/  MOV R7, 0x3f800000 ;  /* 0x3f80000000077802 */ /* 0x000fcc0000000f00 */
[----:B------:R2:W0:Y:S01]  /*10e0*/  @P1 MUFU.RSQ R7, R38 ;  /* 0x0000002600071308 */ /* 0x0004220000001400 */
[----:B------:R-:W-:Y:S05]  /*10f0*/  BRA.U UP0, `(.L_x_1317) ;  /* 0x0000000500c47547 */ /* 0x000fea000b800000 */
[----:B--2--5:R-:W-:Y:S01]  /*1100*/  FADD.FTZ R32, -R6, R54 ;  /* 0x0000003606207221 */ /* 0x024fe20000010100 */
[----:B------:R-:W-:Y:S01]  /*1110*/  FMUL.FTZ R36, R52, R30 ;  /* 0x0000001e34247220 */ /* 0x000fe20000410000 */
[----:B------:R-:W-:Y:S01]  /*1120*/  FADD.FTZ R34, -R6, R55 ;  /* 0x0000003706227221 */ /* 0x000fe20000010100 */
[----:B------:R-:W-:Y:S01]  /*1130*/  FMUL.FTZ R35, R53, R31 ;  /* 0x0000001f35237220 */ /* 0x000fe20000410000 */
[-C--:B0-----:R-:W-:Y:S01]  /*1140*/  FMUL.FTZ R33, R32, R7.reuse ;  /* 0x0000000720217220 */ /* 0x081fe20000410000 */
[----:B------:R-:W-:Y:S01]  /*1150*/  FADD.FTZ R38, -R6, R50 ;  /* 0x0000003206267221 */ /* 0x000fe20000010100 */
[-C--:B------:R-:W-:Y:S01]  /*1160*/  FMUL.FTZ R34, R34, R7.reuse ;  /* 0x0000000722227220 */ /* 0x080fe20000410000 */
[----:B------:R-:W-:Y:S01]  /*1170*/  FADD.FTZ R32, RZ, R36 ;  /* 0x00000024ff207221 */ /* 0x000fe20000010000 */
[----:B------:R-:W-:Y:S01]  /*1180*/  FFMA.FTZ R37, R33, R36, RZ ;  /* 0x0000002421257223 */ /* 0x000fe200000100ff */
[----:B------:R-:W-:Y:S01]  /*1190*/  FMUL.FTZ R39, R48, R30 ;  /* 0x0000001e30277220 */ /* 0x000fe20000410000 */
[----:B------:R-:W-:Y:S01]  /*11a0*/  FMUL.FTZ R38, R38, R7 ;  /* 0x0000000726267220 */ /* 0x000fe20000410000 */
[----:B------:R-:W-:Y:S01]  /*11b0*/  FFMA.FTZ R33, R52, R33, RZ ;  /* 0x0000002134217223 */ /* 0x000fe200000100ff */
[----:B------:R-:W-:Y:S01]  /*11c0*/  FFMA.FTZ R37, R34, R35, R37 ;  /* 0x0000002322257223 */ /* 0x000fe20000010025 */
[----:B------:R-:W-:Y:S01]  /*11d0*/  FADD.FTZ R36, -R6, R51 ;  /* 0x0000003306247221 */ /* 0x000fe20000010100 */
[----:B------:R-:W-:Y:S01]  /*11e0*/  FADD.FTZ R32, R35, R32 ;  /* 0x0000002023207221 */ /* 0x000fe20000010000 */
[----:B------:R-:W-:Y:S01]  /*11f0*/  FFMA.FTZ R33, R48, R38, R33 ;  /* 0x0000002630217223 */ /* 0x000fe20000010021 */
[----:B------:R-:W-:Y:S01]  /*1200*/  FFMA.FTZ R37, R38, R39, R37 ;  /* 0x0000002726257223 */ /* 0x000fe20000010025 */
[----:B------:R-:W-:Y:S01]  /*1210*/  FMUL.FTZ R36, R36, R7 ;  /* 0x0000000724247220 */ /* 0x000fe20000410000 */
[----:B------:R-:W-:Y:S01]  /*1220*/  FFMA.FTZ R34, R53, R34, RZ ;  /* 0x0000002235227223 */ /* 0x000fe200000100ff */
[C---:B------:R-:W-:Y:S01]  /*1230*/  FMUL.FTZ R35, R49.reuse, R31 ;  /* 0x0000001f31237220 */ /* 0x040fe20000410000 */
[----:B------:R-:W-:Y:S01]  /*1240*/  FADD.FTZ R32, R32, R39 ;  /* 0x0000002720207221 */ /* 0x000fe20000010000 */
[----:B------:R-:W-:Y:S01]  /*1250*/  FADD.FTZ R38, -R6, R12 ;  /* 0x0000000c06267221 */ /* 0x000fe20000010100 */
[----:B------:R-:W-:Y:S01]  /*1260*/  FFMA.FTZ R34, R49, R36, R34 ;  /* 0x0000002431227223 */ /* 0x000fe20000010022 */
[----:B------:R-:W-:Y:S01]  /*1270*/  FFMA.FTZ R37, R36, R35, R37 ;  /* 0x0000002324257223 */ /* 0x000fe20000010025 */
[----:B------:R-:W-:Y:S01]  /*1280*/  FMUL.FTZ R39, R14, R30 ;  /* 0x0000001e0e277220 */ /* 0x000fe20000410000 */
[----:B------:R-:W-:Y:S01]  /*1290*/  FMUL.FTZ R38, R38, R7 ;  /* 0x0000000726267220 */ /* 0x000fe20000410000 */
[----:B------:R-:W-:Y:S01]  /*12a0*/  FADD.FTZ R32, R35, R32 ;  /* 0x0000002023207221 */ /* 0x000fe20000010000 */
[----:B------:R-:W-:Y:S01]  /*12b0*/  FADD.FTZ R36, -R6, R13 ;  /* 0x0000000d06247221 */ /* 0x000fe20000010100 */
[----:B------:R-:W-:Y:S01]  /*12c0*/  FMUL.FTZ R35, R15, R31 ;  /* 0x0000001f0f237220 */ /* 0x000fe20000410000 */
[----:B------:R-:W-:Y:S01]  /*12d0*/  FFMA.FTZ R33, R14, R38, R33 ;  /* 0x000000260e217223 */ /* 0x000fe20000010021 */
[----:B------:R-:W-:Y:S01]  /*12e0*/  FADD.FTZ R32, R32, R39 ;  /* 0x0000002720207221 */ /* 0x000fe20000010000 */
[----:B------:R-:W-:Y:S01]  /*12f0*/  FFMA.FTZ R37, R38, R39, R37 ;  /* 0x0000002726257223 */ /* 0x000fe20000010025 */
[----:B------:R-:W-:Y:S01]  /*1300*/  FMUL.FTZ R36, R36, R7 ;  /* 0x0000000724247220 */ /* 0x000fe20000410000 */
[----:B------:R-:W-:Y:S01]  /*1310*/  FADD.FTZ R38, -R6, R2 ;  /* 0x0000000206267221 */ /* 0x000fe20000010100 */
[----:B------:R-:W-:Y:S01]  /*1320*/  FMUL.FTZ R39, R4, R30 ;  /* 0x0000001e04277220 */ /* 0x000fe20000410000 */
[----:B------:R-:W-:Y:S01]  /*1330*/  FADD.FTZ R32, R35, R32 ;  /* 0x0000002023207221 */ /* 0x000fe20000010000 */
[----:B------:R-:W-:Y:S01]  /*1340*/  FFMA.FTZ R34, R15, R36, R34 ;  /* 0x000000240f227223 */ /* 0x000fe20000010022 */
[----:B------:R-:W-:Y:S01]  /*1350*/  FFMA.FTZ R37, R36, R35, R37 ;  /* 0x0000002324257223 */ /* 0x000fe20000010025 */
[----:B------:R-:W-:Y:S01]  /*1360*/  FMUL.FTZ R38, R38, R7 ;  /* 0x0000000726267220 */ /* 0x000fe20000410000 */
[----:B------:R-:W-:Y:S01]  /*1370*/  FADD.FTZ R36, -R6, R3 ;  /* 0x0000000306247221 */ /* 0x000fe20000010100 */
[----:B------:R-:W-:Y:S01]  /*1380*/  FADD.FTZ R32, R32, R39 ;  /* 0x0000002720207221 */ /* 0x000fe20000010000 */
[----:B------:R-:W-:Y:S01]  /*1390*/  FMUL.FTZ R35, R5, R31 ;  /* 0x0000001f05237220 */ /* 0x000fe20000410000 */
[----:B------:R-:W-:Y:S01]  /*13a0*/  FFMA.FTZ R37, R38, R39, R37 ;  /* 0x0000002726257223 */ /* 0x000fe20000010025 */
[----:B------:R-:W-:Y:S01]  /*13b0*/  FMUL.FTZ R36, R36, R7 ;  /* 0x0000000724247220 */ /* 0x000fe20000410000 */
[----:B------:R-:W-:Y:S01]  /*13c0*/  FFMA.FTZ R33, R4, R38, R33 ;  /* 0x0000002604217223 */ /* 0x000fe20000010021 */
[----:B------:R-:W-:Y:S01]  /*13d0*/  FADD.FTZ R38, -R6, R8 ;  /* 0x0000000806267221 */ /* 0x000fe20000010100 */
[----:B------:R-:W-:Y:S01]  /*13e0*/  FMUL.FTZ R39, R10, R30 ;  /* 0x0000001e0a277220 */ /* 0x000fe20000410000 */
[----:B------:R-:W-:Y:S01]  /*13f0*/  FADD.FTZ R32, R35, R32 ;  /* 0x0000002023207221 */ /* 0x000fe20000010000 */
[----:B------:R-:W-:Y:S01]  /*1400*/  FFMA.FTZ R34, R5, R36, R34 ;  /* 0x0000002405227223 */ /* 0x000fe20000010022 */
[----:B------:R-:W-:Y:S01]  /*1410*/  FFMA.FTZ R37, R36, R35, R37 ;  /* 0x0000002324257223 */ /* 0x000fe20000010025 */
[----:B------:R-:W-:Y:S01]  /*1420*/  FADD.FTZ R36, -R6, R9 ;  /* 0x0000000906247221 */ /* 0x000fe20000010100 */
[-C--:B------:R-:W-:Y:S01]  /*1430*/  FMUL.FTZ R38, R38, R7.reuse ;  /* 0x0000000726267220 */ /* 0x080fe20000410000 */
[----:B------:R-:W-:Y:S01]  /*1440*/  FADD.FTZ R40, R32, R39 ;  /* 0x0000002720287221 */ /* 0x000fe20000010000 */
[----:B------:R-:W-:Y:S01]  /*1450*/  FADD.FTZ R32, -R6, R16 ;  /* 0x0000001006207221 */ /* 0x000fe20000010100 */
[----:B------:R-:W-:Y:S01]  /*1460*/  FMUL.FTZ R36, R36, R7 ;  /* 0x0000000724247220 */ /* 0x000fe20000410000 */
[----:B------:R-:W-:Y:S01]  /*1470*/  FFMA.FTZ R37, R38, R39, R37 ;  /* 0x0000002726257223 */ /* 0x000fe20000010025 */
[C---:B------:R-:W-:Y:S01]  /*1480*/  FMUL.FTZ R35, R11.reuse, R31 ;  /* 0x0000001f0b237220 */ /* 0x040fe20000410000 */
[----:B------:R-:W-:Y:S01]  /*1490*/  FFMA.FTZ R33, R10, R38, R33 ;  /* 0x000000260a217223 */ /* 0x000fe20000010021 */
[----:B------:R-:W-:Y:S01]  /*14a0*/  FMUL.FTZ R38, R32, R7 ;  /* 0x0000000720267220 */ /* 0x000fe20000410000 */
[----:B------:R-:W-:Y:S01]  /*14b0*/  FFMA.FTZ R32, R11, R36, R34 ;  /* 0x000000240b207223 */ /* 0x000fe20000010022 */
        /* <DEDUP_REMOVED lines=8> */
[----:B------:R-:W-:Y:S01]  /*1540*/  FADD.FTZ R36, -R6, R20 ;  /* 0x0000001406247221 */ /* 0x000fe20000010100 */
[----:B------:R-:W-:Y:S01]  /*1550*/  FADD.FTZ R40, R35, R40 ;  /* 0x0000002823287221 */ /* 0x000fe20000010000 */
[----:B------:R-:W-:Y:S01]  /*1560*/  FFMA.FTZ R33, R18, R38, R33 ;  /* 0x0000002612217223 */ /* 0x000fe20000010021 */
[----:B------:R-:W-:Y:S01]  /*1570*/  FFMA.FTZ R37, R34, R35, R37 ;  /* 0x0000002322257223 */ /* 0x000fe20000010025 */
[----:B------:R-:W-:Y:S01]  /*1580*/  FMUL.FTZ R39, R22, R30 ;  /* 0x0000001e16277220 */ /* 0x000fe20000410000 */
[----:B------:R-:W-:Y:S01]  /*1590*/  FFMA.FTZ R32, R19, R34, R32 ;  /* 0x0000002213207223 */ /* 0x000fe20000010020 */
[----:B------:R-:W-:Y:S01]  /*15a0*/  FADD.FTZ R35, RZ, R52 ;  /* 0x00000034ff237221 */ /* 0x000fe20000010000 */
[----:B------:R-:W-:Y:S01]  /*15b0*/  FMUL.FTZ R38, R36, R7 ;  /* 0x0000000724267220 */ /* 0x000fe20000410000 */
[----:B------:R-:W-:Y:S01]  /*15c0*/  FADD.FTZ R34, RZ, R53 ;  /* 0x00000035ff227221 */ /* 0x000fe20000010000 */
[----:B------:R-:W-:Y:S01]  /*15d0*/  FADD.FTZ R36, -R6, R21 ;  /* 0x0000001506247221 */ /* 0x000fe20000010100 */
[----:B------:R-:W-:Y:S01]  /*15e0*/  FADD.FTZ R40, R40, R39 ;  /* 0x0000002728287221 */ /* 0x000fe20000010000 */
[----:B------:R-:W-:Y:S01]  /*15f0*/  FADD.FTZ R35, R48, R35 ;  /* 0x0000002330237221 */ /* 0x000fe20000010000 */
[----:B------:R-:W-:Y:S01]  /*1600*/  FFMA.FTZ R39, R38, R39, R37 ;  /* 0x0000002726277223 */ /* 0x000fe20000010025 */
[----:B------:R-:W-:Y:S01]  /*1610*/  FADD.FTZ R34, R49, R34 ;  /* 0x0000002231227221 */ /* 0x000fe20000010000 */
[----:B------:R-:W-:Y:S01]  /*1620*/  FMUL.FTZ R36, R36, R7 ;  /* 0x0000000724247220 */ /* 0x000fe20000410000 */
[----:B------:R-:W-:Y:S01]  /*1630*/  FMUL.FTZ R37, R23, R31 ;  /* 0x0000001f17257220 */ /* 0x000fe20000410000 */
[----:B------:R-:W-:Y:S01]  /*1640*/  FADD.FTZ R35, R14, R35 ;  /* 0x000000230e237221 */ /* 0x000fe20000010000 */
[----:B------:R-:W-:Y:S01]  /*1650*/  FADD.FTZ R34, R15, R34 ;  /* 0x000000220f227221 */ /* 0x000fe20000010000 */
[----:B------:R-:W-:Y:S01]  /*1660*/  FFMA.FTZ R32, R23, R36, R32 ;  /* 0x0000002417207223 */ /* 0x000fe20000010020 */
[----:B------:R-:W-:Y:S01]  /*1670*/  FFMA.FTZ R39, R36, R37, R39 ;  /* 0x0000002524277223 */ /* 0x000fe20000010027 */
[----:B------:R-:W-:Y:S01]  /*1680*/  FADD.FTZ R36, -R6, R24 ;  /* 0x0000001806247221 */ /* 0x000fe20000010100 */
[----:B------:R-:W-:Y:S01]  /*1690*/  FADD.FTZ R35, R4, R35 ;  /* 0x0000002304237221 */ /* 0x000fe20000010000 */
[----:B------:R-:W-:Y:S01]  /*16a0*/  FADD.FTZ R34, R5, R34 ;  /* 0x0000002205227221 */ /* 0x000fe20000010000 */
[----:B------:R-:W-:Y:S01]  /*16b0*/  FADD.FTZ R40, R37, R40 ;  /* 0x0000002825287221 */ /* 0x000fe20000010000 */
[----:B------:R-:W-:Y:S01]  /*16c0*/  FFMA.FTZ R33, R22, R38, R33 ;  /* 0x0000002616217223 */ /* 0x000fe20000010021 */
[----:B------:R-:W-:Y:S01]  /*16d0*/  FMUL.FTZ R37, R26, R30 ;  /* 0x0000001e1a257220 */ /* 0x000fe20000410000 */
[----:B------:R-:W-:Y:S01]  /*16e0*/  FMUL.FTZ R36, R36, R7 ;  /* 0x0000000724247220 */ /* 0x000fe20000410000 */
[----:B------:R-:W-:Y:S01]  /*16f0*/  FADD.FTZ R38, -R6, R25 ;  /* 0x0000001906267221 */ /* 0x000fe20000010100 */
[----:B------:R-:W-:Y:S01]  /*1700*/  FADD.FTZ R35, R10, R35 ;  /* 0x000000230a237221 */ /* 0x000fe20000010000 */
[----:B------:R-:W-:Y:S01]  /*1710*/  FADD.FTZ R34, R11, R34 ;  /* 0x000000220b227221 */ /* 0x000fe20000010000 */
[----:B------:R-:W-:Y:S01]  /*1720*/  FADD.FTZ R43, R40, R37 ;  /* 0x00000025282b7221 */ /* 0x000fe20000010000 */
[----:B------:R-:W-:Y:S01]  /*1730*/  FFMA.FTZ R42, R36, R37, R39 ;  /* 0x00000025242a7223 */ /* 0x000fe20000010027 */
[----:B------:R-:W-:Y:S01]  /*1740*/  FMUL.FTZ R40, R27, R31 ;  /* 0x0000001f1b287220 */ /* 0x000fe20000410000 */
[----:B------:R-:W-:Y:S01]  /*1750*/  FMUL.FTZ R41, R38, R7 ;  /* 0x0000000726297220 */ /* 0x000fe20000410000 */
[----:B------:R-:W-:Y:S01]  /*1760*/  FADD.FTZ R37, R18, R35 ;  /* 0x0000002312257221 */ /* 0x000fe20000010000 */
[----:B------:R-:W-:Y:S01]  /*1770*/  FADD.FTZ R38, R19, R34 ;  /* 0x0000002213267221 */ /* 0x000fe20000010000 */
[----:B------:R-:W-:Y:S01]  /*1780*/  FADD.FTZ R34, R40, R43 ;  /* 0x0000002b28227221 */ /* 0x000fe20000010000 */
[----:B------:R-:W-:Y:S01]  /*1790*/  FFMA.FTZ R35, R41, R40, R42 ;  /* 0x0000002829237223 */ /* 0x000fe2000001002a */
[----:B------:R-:W-:Y:S01]  /*17a0*/  FADD.FTZ R39, R22, R37 ;  /* 0x0000002516277221 */ /* 0x000fe20000010000 */
[----:B------:R-:W-:Y:S01]  /*17b0*/  FADD.FTZ R40, R23, R38 ;  /* 0x0000002617287221 */ /* 0x000fe20000010000 */
[C---:B------:R-:W-:Y:S01]  /*17c0*/  FFMA.FTZ R36, R26.reuse, R36, R33 ;  /* 0x000000241a247223 */ /* 0x040fe20000010021 */
[C---:B------:R-:W-:Y:S01]  /*17d0*/  FFMA.FTZ R37, R27.reuse, R41, R32 ;  /* 0x000000291b257223 */ /* 0x040fe20000010020 */
[----:B------:R-:W-:Y:S01]  /*17e0*/  FADD.FTZ R38, R26, R39 ;  /* 0x000000271a267221 */ /* 0x000fe20000010000 */
[----:B------:R-:W-:Y:S01]  /*17f0*/  FADD.FTZ R39, R27, R40 ;  /* 0x000000281b277221 */ /* 0x000fe20000010000 */
[----:B------:R-:W-:Y:S06]  /*1800*/  BRA `(.L_x_1318) ;  /* 0x0000001000007947 */ /* 0x000fec0003800000 */
.L_x_1317:
[C---:B--2--5:R-:W-:Y:S01]  /*1810*/  FADD.FTZ R32, -R6.reuse, R54 ;  /* 0x0000003606207221 */ /* 0x064fe20000010100 */
[C---:B------:R-:W-:Y:S01]  /*1820*/  FADD.FTZ R34, -R6.reuse, R50 ;  /* 0x0000003206227221 */ /* 0x040fe20000010100 */
[----:B------:R-:W-:Y:S02]  /*1830*/  FADD.FTZ R56, -R6, R51 ;  /* 0x0000003306387221 */ /* 0x000fe40000010100 */
[-C--:B0-----:R-:W-:Y:S01]  /*1840*/  FMUL.FTZ R33, R32, R7.reuse ;  /* 0x0000000720217220 */ /* 0x081fe20000410000 */
[----:B------:R-:W-:Y:S01]  /*1850*/  FADD.FTZ R32, -R6, R55 ;  /* 0x0000003706207221 */ /* 0x000fe20000010100 */
[----:B------:R-:W-:Y:S02]  /*1860*/  FMUL.FTZ R43, R34, R7 ;  /* 0x00000007222b7220 */ /* 0x000fe40000410000 */
[--C-:B------:R-:W-:Y:S01]  /*1870*/  FFMA.FTZ R37, R30, R33, R28.reuse ;  /* 0x000000211e257223 */ /* 0x100fe2000001001c */
[----:B------:R-:W-:Y:S01]  /*1880*/  FMUL.FTZ R32, R32, R7 ;  /* 0x0000000720207220 */ /* 0x000fe20000410000 */
[----:B------:R-:W-:-:S02]  /*1890*/  FFMA.FTZ R34, R30, R43, R28 ;  /* 0x0000002b1e227223 */ /* 0x000fc4000001001c */
[----:B------:R-:W-:Y:S01]  /*18a0*/  FMUL.FTZ R35, R37, -1.4426950216293334961 ;  /* 0xbfb8aa3b25237820 */ /* 0x000fe20000410000 */
[----:B------:R-:W-:Y:S01]  /*18b0*/  FFMA.FTZ R36, R31, R32, R29 ;  /* 0x000000201f247223 */ /* 0x000fe2000001001d */
[----:B------:R-:W-:-:S03]  /*18c0*/  FMUL.FTZ R46, R34, -1.4426950216293334961 ;  /* 0xbfb8aa3b222e7820 */ /* 0x000fc60000410000 */
[----:B------:R-:W-:Y:S01]  /*18d0*/  FMUL.FTZ R40, R36, -1.4426950216293334961 ;  /* 0xbfb8aa3b24287820 */ /* 0x000fe20000410000 */
[----:B------:R-:W0:Y:S08]  /*18e0*/  MUFU.EX2 R35, R35 ;  /* 0x0000002300237308 */ /* 0x000e300000000800 */
[----:B------:R-:W1:Y:S08]  /*18f0*/  MUFU.EX2 R40, R40 ;  /* 0x0000002800287308 */ /* 0x000e700000000800 */
[----:B------:R-:W2:Y:S01]  /*1900*/  MUFU.EX2 R46, R46 ;  /* 0x0000002e002e7308 */ /* 0x000ea20000000800 */
[----:B0-----:R-:W-:-:S07]  /*1910*/  FADD.FTZ R38, R35, 1 ;  /* 0x3f80000023267421 */ /* 0x001fce0000010000 */
[----:B------:R-:W0:Y:S01]  /*1920*/  MUFU.RCP R39, R38 ;  /* 0x0000002600277308 */ /* 0x000e220000001000 */
[----:B-1----:R-:W-:-:S07]  /*1930*/  FADD.FTZ R41, R40, 1 ;  /* 0x3f80000028297421 */ /* 0x002fce0000010000 */
[----:B------:R-:W1:Y:S01]  /*1940*/  MUFU.RCP R44, R41 ;  /* 0x00000029002c7308 */ /* 0x000e620000001000 */
[----:B--2---:R-:W-:-:S07]  /*1950*/  FADD.FTZ R35, R46, 1 ;  /* 0x3f8000002e237421 */ /* 0x004fce0000010000 */
[----:B------:R-:W2:Y:S01]  /*1960*/  MUFU.RCP R35, R35 ;  /* 0x0000002300237308 */ /* 0x000ea20000001000 */
[----:B0-----:R-:W-:-:S04]  /*1970*/  FADD.FTZ R42, -R39, 1 ;  /* 0x3f800000272a7421 */ /* 0x001fc80000010100 */
[----:B------:R-:W-:Y:S01]  /*1980*/  FFMA.FTZ R40, R37, R42, 1 ;  /* 0x3f80000025287423 */ /* 0x000fe2000001002a */
[----:B------:R-:W-:Y:S01]  /*1990*/  FMUL.FTZ R37, R52, R39 ;  /* 0x0000002734257220 */ /* 0x000fe20000410000 */
[----:B------:R-:W-:Y:S01]  /*19a0*/  FMUL.FTZ R42, R56, R7 ;  /* 0x00000007382a7220 */ /* 0x000fe20000410000 */
[----:B-1----:R-:W-:Y:S02]  /*19b0*/  FADD.FTZ R45, -R44, 1 ;  /* 0x3f8000002c2d7421 */ /* 0x002fe40000010100 */
[----:B------:R-:W-:Y:S01]  /*19c0*/  FMUL.FTZ R37, R37, R40 ;  /* 0x0000002825257220 */ /* 0x000fe20000410000 */
[----:B------:R-:W-:Y:S01]  /*19d0*/  FADD.FTZ R40, -R6, R12 ;  /* 0x0000000c06287221 */ /* 0x000fe20000010100 */
[----:B------:R-:W-:Y:S01]  /*19e0*/  FFMA.FTZ R38, R31, R42, R29 ;  /* 0x0000002a1f267223 */ /* 0x000fe2000001001d */
[----:B------:R-:W-:Y:S01]  /*19f0*/  FFMA.FTZ R45, R36, R45, 1 ;  /* 0x3f800000242d7423 */ /* 0x000fe2000001002d */
[----:B------:R-:W-:Y:S01]  /*1a00*/  FMUL.FTZ R36, R53, R44 ;  /* 0x0000002c35247220 */ /* 0x000fe20000410000 */
[----:B------:R-:W-:Y:S01]  /*1a10*/  FMUL.FTZ R39, R40, R7 ;  /* 0x0000000728277220 */ /* 0x000fe20000410000 */
[----:B------:R-:W-:Y:S01]  /*1a20*/  FMUL.FTZ R47, R38, -1.4426950216293334961 ;  /* 0xbfb8aa3b262f7820 */ /* 0x000fe20000410000 */
[----:B--2---:R-:W-:Y:S01]  /*1a30*/  FMUL.FTZ R56, R48, R35 ;  /* 0x0000002330387220 */ /* 0x004fe20000410000 */
[----:B------:R-:W-:Y:S01]  /*1a40*/  FMUL.FTZ R36, R36, R45 ;  /* 0x0000002d24247220 */ /* 0x000fe20000410000 */
[----:B------:R-:W-:Y:S01]  /*1a50*/  FFMA.FTZ R41, R30, R39, R28 ;  /* 0x000000271e297223 */ /* 0x000fe2000001001c */
[----:B------:R-:W-:-:S02]  /*1a60*/  FADD.FTZ R45, -R35, 1 ;  /* 0x3f800000232d7421 */ /* 0x000fc40000010100 */
[----:B------:R-:W0:Y:S01]  /*1a70*/  MUFU.EX2 R47, R47 ;  /* 0x0000002f002f7308 */ /* 0x000e220000000800 */
[----:B------:R-:W-:Y:S01]  /*1a80*/  FMUL.FTZ R57, R41, -1.4426950216293334961 ;  /* 0xbfb8aa3b29397820 */ /* 0x000fe20000410000 */
[----:B------:R-:W-:Y:S01]  /*1a90*/  FFMA.FTZ R45, R34, R45, 1 ;  /* 0x3f800000222d7423 */ /* 0x000fe2000001002d */
[----:B------:R-:W-:-:S03]  /*1aa0*/  FADD.FTZ R34, -R6, R13 ;  /* 0x0000000d06227221 */ /* 0x000fc60000010100 */
[----:B------:R-:W-:Y:S01]  /*1ab0*/  FMUL.FTZ R45, R56, R45 ;  /* 0x0000002d382d7220 */ /* 0x000fe20000410000 */
[----:B------:R-:W-:Y:S01]  /*1ac0*/  FMUL.FTZ R34, R34, R7 ;  /* 0x0000000722227220 */ /* 0x000fe20000410000 */
[----:B------:R-:W1:Y:S03]  /*1ad0*/  MUFU.EX2 R57, R57 ;  /* 0x0000003900397308 */ /* 0x000e660000000800 */
[----:B------:R-:W-:-:S04]  /*1ae0*/  FFMA.FTZ R40, R31, R34, R29 ;  /* 0x000000221f287223 */ /* 0x000fc8000001001d */
[----:B------:R-:W-:Y:S01]  /*1af0*/  FMUL.FTZ R44, R40, -1.4426950216293334961 ;  /* 0xbfb8aa3b282c7820 */ /* 0x000fe20000410000 */
[----:B0-----:R-:W-:-:S05]  /*1b00*/  FADD.FTZ R46, R47, 1 ;  /* 0x3f8000002f2e7421 */ /* 0x001fca0000010000 */
[----:B------:R-:W0:Y:S01]  /*1b10*/  MUFU.EX2 R44, R44 ;  /* 0x0000002c002c7308 */ /* 0x000e220000000800 */
[----:B-1----:R-:W-:-:S07]  /*1b20*/  FADD.FTZ R47, R57, 1 ;  /* 0x3f800000392f7421 */ /* 0x002fce0000010000 */
[----:B------:R-:W1:Y:S08]  /*1b30*/  MUFU.RCP R46, R46 ;  /* 0x0000002e002e7308 */ /* 0x000e700000001000 */
[----:B------:R-:W2:Y:S01]  /*1b40*/  MUFU.RCP R47, R47 ;  /* 0x0000002f002f7308 */ /* 0x000ea20000001000 */
[----:B0-----:R-:W-:Y:S01]  /*1b50*/  FADD.FTZ R56, R44, 1 ;  /* 0x3f8000002c387421 */ /* 0x001fe20000010000 */
[----:B------:R-:W-:-:S06]  /*1b60*/  FMUL.FTZ R44, R30, R37 ;  /* 0x000000251e2c7220 */ /* 0x000fcc0000410000 */
[----:B------:R-:W0:Y:S01]  /*1b70*/  MUFU.RCP R56, R56 ;  /* 0x0000003800387308 */ /* 0x000e220000001000 */
[----:B-1----:R-:W-:Y:S01]  /*1b80*/  FADD.FTZ R35, -R46, 1 ;  /* 0x3f8000002e237421 */ /* 0x002fe20000010100 */
[----:B------:R-:W-:-:S03]  /*1b90*/  FMUL.FTZ R46, R49, R46 ;  /* 0x0000002e312e7220 */ /* 0x000fc60000410000 */
[----:B------:R-:W-:Y:S01]  /*1ba0*/  FFMA.FTZ R35, R38, R35, 1 ;  /* 0x3f80000026237423 */ /* 0x000fe20000010023 */
[----:B--2---:R-:W-:-:S03]  /*1bb0*/  FADD.FTZ R38, -R47, 1 ;  /* 0x3f8000002f267421 */ /* 0x004fc60000010100 */
[----:B------:R-:W-:Y:S01]  /*1bc0*/  FMUL.FTZ R35, R46, R35 ;  /* 0x000000232e237220 */ /* 0x000fe20000410000 */
[----:B------:R-:W-:Y:S01]  /*1bd0*/  FFMA.FTZ R41, R41, R38, 1 ;  /* 0x3f80000029297423 */ /* 0x000fe20000010026 */
[----:B------:R-:W-:Y:S01]  /*1be0*/  FMUL.FTZ R38, R14, R47 ;  /* 0x0000002f0e267220 */ /* 0x000fe20000410000 */
[----:B------:R-:W-:Y:S01]  /*1bf0*/  FFMA.FTZ R47, R33, R44, RZ ;  /* 0x0000002c212f7223 */ /* 0x000fe200000100ff */
[----:B------:R-:W-:Y:S02]  /*1c00*/  FADD.FTZ R44, RZ, R44 ;  /* 0x0000002cff2c7221 */ /* 0x000fe40000010000 */
[----:B------:R-:W-:Y:S01]  /*1c10*/  FMUL.FTZ R38, R38, R41 ;  /* 0x0000002926267220 */ /* 0x000fe20000410000 */
[----:B------:R-:W-:-:S04]  /*1c20*/  FMUL.FTZ R41, R31, R36 ;  /* 0x000000241f297220 */ /* 0x000fc80000410000 */
[----:B------:R-:W-:Y:S01]  /*1c30*/  FFMA.FTZ R46, R32, R41, R47 ;  /* 0x00000029202e7223 */ /* 0x000fe2000001002f */
[----:B------:R-:W-:Y:S01]  /*1c40*/  FADD.FTZ R44, R41, R44 ;  /* 0x0000002c292c7221 */ /* 0x000fe20000010000 */
[----:B0-----:R-:W-:-:S04]  /*1c50*/  FADD.FTZ R41, -R56, 1 ;  /* 0x3f80000038297421 */ /* 0x001fc80000010100 */
[----:B------:R-:W-:Y:S01]  /*1c60*/  FFMA.FTZ R47, R40, R41, 1 ;  /* 0x3f800000282f7423 */ /* 0x000fe20000010029 */
[----:B------:R-:W-:Y:S01]  /*1c70*/  FMUL.FTZ R41, R15, R56 ;  /* 0x000000380f297220 */ /* 0x000fe20000410000 */
[----:B------:R-:W-:Y:S01]  /*1c80*/  FFMA.FTZ R56, R33, R37, RZ ;  /* 0x0000002521387223 */ /* 0x000fe200000100ff */
[----:B------:R-:W-:Y:S01]  /*1c90*/  FADD.FTZ R33, -R6, R2 ;  /* 0x0000000206217221 */ /* 0x000fe20000010100 */
[----:B------:R-:W-:Y:S01]  /*1ca0*/  FADD.FTZ R40, RZ, R37 ;  /* 0x00000025ff287221 */ /* 0x000fe20000010000 */
[----:B------:R-:W-:Y:S01]  /*1cb0*/  FMUL.FTZ R37, R41, R47 ;  /* 0x0000002f29257220 */ /* 0x000fe20000410000 */
[----:B------:R-:W-:Y:S01]  /*1cc0*/  FMUL.FTZ R47, R30, R45 ;  /* 0x0000002d1e2f7220 */ /* 0x000fe20000410000 */
[----:B------:R-:W-:Y:S01]  /*1cd0*/  FMUL.FTZ R33, R33, R7 ;  /* 0x0000000721217220 */ /* 0x000fe20000410000 */
[----:B------:R-:W-:Y:S01]  /*1ce0*/  FADD.FTZ R41, R40, R45 ;  /* 0x0000002d28297221 */ /* 0x000fe20000010000 */
[C---:B------:R-:W-:Y:S01]  /*1cf0*/  FFMA.FTZ R40, R43.reuse, R45, R56 ;  /* 0x0000002d2b287223 */ /* 0x040fe20000010038 */
[----:B------:R-:W-:Y:S01]  /*1d00*/  FFMA.FTZ R45, R43, R47, R46 ;  /* 0x0000002f2b2d7223 */ /* 0x000fe2000001002e */
        /* <DEDUP_REMOVED lines=8> */
[----:B------:R-:W-:Y:S01]  /*1d90*/  FFMA.FTZ R73, R43, R44, 1 ;  /* 0x3f8000002b497423 */ /* 0x000fe2000001002c */
[----:B------:R-:W-:Y:S01]  /*1da0*/  FFMA.FTZ R43, R32, R36, RZ ;  /* 0x00000024202b7223 */ /* 0x000fe200000100ff */
[----:B------:R-:W-:Y:S01]  /*1db0*/  FADD.FTZ R44, RZ, R36 ;  /* 0x00000024ff2c7221 */ /* 0x000fe20000010000 */
[----:B------:R-:W-:Y:S01]  /*1dc0*/  FADD.FTZ R32, -R6, R3 ;  /* 0x0000000306207221 */ /* 0x000fe20000010100 */
[----:B------:R-:W-:Y:S01]  /*1dd0*/  FMUL.FTZ R36, R47, R73 ;  /* 0x000000492f247220 */ /* 0x000fe20000410000 */
[-C--:B------:R-:W-:Y:S01]  /*1de0*/  FFMA.FTZ R43, R42, R35.reuse, R43 ;  /* 0x000000232a2b7223 */ /* 0x080fe2000001002b */
[----:B------:R-:W-:Y:S01]  /*1df0*/  FADD.FTZ R44, R44, R35 ;  /* 0x000000232c2c7221 */ /* 0x000fe20000010000 */
[C---:B------:R-:W-:Y:S01]  /*1e00*/  FMUL.FTZ R35, R31.reuse, R35 ;  /* 0x000000231f237220 */ /* 0x040fe20000410000 */
[----:B------:R-:W-:Y:S01]  /*1e10*/  FMUL.FTZ R32, R32, R7 ;  /* 0x0000000720207220 */ /* 0x000fe20000410000 */
[----:B------:R-:W-:Y:S01]  /*1e20*/  FFMA.FTZ R43, R34, R37, R43 ;  /* 0x00000025222b7223 */ /* 0x000fe2000001002b */
[----:B------:R-:W-:Y:S01]  /*1e30*/  FADD.FTZ R44, R44, R37 ;  /* 0x000000252c2c7221 */ /* 0x000fe20000010000 */
[----:B------:R-:W-:Y:S01]  /*1e40*/  FFMA.FTZ R56, R42, R35, R45 ;  /* 0x000000232a387223 */ /* 0x000fe2000001002d */
[----:B------:R-:W-:Y:S01]  /*1e50*/  FFMA.FTZ R42, R31, R32, R29 ;  /* 0x000000201f2a7223 */ /* 0x000fe2000001001d */
[----:B------:R-:W-:Y:S01]  /*1e60*/  FADD.FTZ R46, R35, R46 ;  /* 0x0000002e232e7221 */ /* 0x000fe20000010000 */
[----:B------:R-:W-:Y:S01]  /*1e70*/  FADD.FTZ R45, R41, R38 ;  /* 0x00000026292d7221 */ /* 0x000fe20000010000 */
[----:B------:R-:W-:Y:S01]  /*1e80*/  FADD.FTZ R41, -R6, R8 ;  /* 0x0000000806297221 */ /* 0x000fe20000010100 */
[----:B------:R-:W-:Y:S01]  /*1e90*/  FMUL.FTZ R47, R42, -1.4426950216293334961 ;  /* 0xbfb8aa3b2a2f7820 */ /* 0x000fe20000410000 */
[----:B------:R-:W-:Y:S01]  /*1ea0*/  FMUL.FTZ R37, R31, R37 ;  /* 0x000000251f257220 */ /* 0x000fe20000410000 */
[----:B------:R-:W-:Y:S01]  /*1eb0*/  FADD.FTZ R45, R45, R36 ;  /* 0x000000242d2d7221 */ /* 0x000fe20000010000 */
[----:B------:R-:W-:-:S03]  /*1ec0*/  FMUL.FTZ R41, R41, R7 ;  /* 0x0000000729297220 */ /* 0x000fc60000410000 */
[----:B------:R-:W0:Y:S02]  /*1ed0*/  MUFU.EX2 R47, R47 ;  /* 0x0000002f002f7308 */ /* 0x000e240000000800 */
[----:B0-----:R-:W-:Y:S01]  /*1ee0*/  FADD.FTZ R57, R47, 1 ;  /* 0x3f8000002f397421 */ /* 0x001fe20000010000 */
[----:B------:R-:W-:-:S04]  /*1ef0*/  FMUL.FTZ R47, R30, R38 ;  /* 0x000000261e2f7220 */ /* 0x000fc80000410000 */
[----:B------:R-:W-:Y:S01]  /*1f00*/  FADD.FTZ R46, R46, R47 ;  /* 0x0000002f2e2e7221 */ /* 0x000fe20000010000 */
[----:B------:R-:W0:Y:S03]  /*1f10*/  MUFU.RCP R57, R57 ;  /* 0x0000003900397308 */ /* 0x000e260000001000 */
[----:B------:R-:W-:Y:S01]  /*1f20*/  FADD.FTZ R46, R37, R46 ;  /* 0x0000002e252e7221 */ /* 0x000fe20000010000 */
[----:B0-----:R-:W-:-:S04]  /*1f30*/  FADD.FTZ R35, -R57, 1 ;  /* 0x3f80000039237421 */ /* 0x001fc80000010100 */
[----:B------:R-:W-:Y:S01]  /*1f40*/  FFMA.FTZ R42, R42, R35, 1 ;  /* 0x3f8000002a2a7423 */ /* 0x000fe20000010023 */
[----:B------:R-:W-:-:S04]  /*1f50*/  FMUL.FTZ R35, R5, R57 ;  /* 0x0000003905237220 */ /* 0x000fc80000410000 */
[----:B------:R-:W-:Y:S01]  /*1f60*/  FMUL.FTZ R35, R35, R42 ;  /* 0x0000002a23237220 */ /* 0x000fe20000410000 */
[C---:B------:R-:W-:Y:S01]  /*1f70*/  FFMA.FTZ R42, R39.reuse, R38, R40 ;  /* 0x00000026272a7223 */ /* 0x040fe20000010028 */
[----:B------:R-:W-:Y:S01]  /*1f80*/  FFMA.FTZ R38, R30, R41, R28 ;  /* 0x000000291e267223 */ /* 0x000fe2000001001c */
[----:B------:R-:W-:Y:S01]  /*1f90*/  FFMA.FTZ R39, R39, R47, R56 ;  /* 0x0000002f27277223 */ /* 0x000fe20000010038 */
[----:B------:R-:W-:Y:S01]  /*1fa0*/  FFMA.FTZ R43, R32, R35, R43 ;  /* 0x00000023202b7223 */ /* 0x000fe2000001002b */
[----:B------:R-:W-:Y:S01]  /*1fb0*/  FFMA.FTZ R42, R33, R36, R42 ;  /* 0x00000024212a7223 */ /* 0x000fe2000001002a */
[----:B------:R-:W-:-:S06]  /*1fc0*/  FMUL.FTZ R40, R38, -1.4426950216293334961 ;  /* 0xbfb8aa3b26287820 */ /* 0x000fcc0000410000 */
[----:B------:R-:W0:Y:S02]  /*1fd0*/  MUFU.EX2 R40, R40 ;  /* 0x0000002800287308 */ /* 0x000e240000000800 */
[----:B0-----:R-:W-:-:S06]  /*1fe0*/  FADD.FTZ R56, R40, 1 ;  /* 0x3f80000028387421 */ /* 0x001fcc0000010000 */
[----:B------:R0:W1:Y:S02]  /*1ff0*/  MUFU.RCP R57, R56 ;  /* 0x0000003800397308 */ /* 0x0000640000001000 */
[----:B0-----:R-:W-:Y:S01]  /*2000*/  FFMA.FTZ R56, R34, R37, R39 ;  /* 0x0000002522387223 */ /* 0x001fe20000010027 */
[----:B-1----:R-:W-:-:S04]  /*2010*/  FADD.FTZ R47, -R57, 1 ;  /* 0x3f800000392f7421 */ /* 0x002fc80000010100 */
[----:B------:R-:W-:Y:S01]  /*2020*/  FFMA.FTZ R47, R38, R47, 1 ;  /* 0x3f800000262f7423 */ /* 0x000fe2000001002f */
[----:B------:R-:W-:-:S04]  /*2030*/  FMUL.FTZ R38, R10, R57 ;  /* 0x000000390a267220 */ /* 0x000fc80000410000 */
[----:B------:R-:W-:Y:S01]  /*2040*/  FMUL.FTZ R38, R38, R47 ;  /* 0x0000002f26267220 */ /* 0x000fe20000410000 */
[----:B------:R-:W-:-:S03]  /*2050*/  FADD.FTZ R47, -R6, R9 ;  /* 0x00000009062f7221 */ /* 0x000fc60000010100 */
[----:B------:R-:W-:Y:S01]  /*2060*/  FFMA.FTZ R42, R41, R38, R42 ;  /* 0x00000026292a7223 */ /* 0x000fe2000001002a */
[----:B------:R-:W-:-:S04]  /*2070*/  FMUL.FTZ R40, R47, R7 ;  /* 0x000000072f287220 */ /* 0x000fc80000410000 */
[----:B------:R-:W-:-:S04]  /*2080*/  FFMA.FTZ R34, R31, R40, R29 ;  /* 0x000000281f227223 */ /* 0x000fc8000001001d */
[----:B------:R-:W-:-:S06]  /*2090*/  FMUL.FTZ R39, R34, -1.4426950216293334961 ;  /* 0xbfb8aa3b22277820 */ /* 0x000fcc0000410000 */
[----:B------:R-:W0:Y:S02]  /*20a0*/  MUFU.EX2 R39, R39 ;  /* 0x0000002700277308 */ /* 0x000e240000000800 */
[----:B0-----:R-:W-:Y:S01]  /*20b0*/  FADD.FTZ R47, R39, 1 ;  /* 0x3f800000272f7421 */ /* 0x001fe20000010000 */
[----:B------:R-:W-:-:S04]  /*20c0*/  FMUL.FTZ R39, R30, R36 ;  /* 0x000000241e277220 */ /* 0x000fc80000410000 */
[----:B------:R-:W-:Y:S01]  /*20d0*/  FADD.FTZ R46, R46, R39 ;  /* 0x000000272e2e7221 */ /* 0x000fe20000010000 */
[----:B------:R-:W0:Y:S02]  /*20e0*/  MUFU.RCP R47, R47 ;  /* 0x0000002f002f7308 */ /* 0x000e240000001000 */
[----:B0-----:R-:W-:-:S04]  /*20f0*/  FADD.FTZ R37, -R47, 1 ;  /* 0x3f8000002f257421 */ /* 0x001fc80000010100 */
[----:B------:R-:W-:Y:S01]  /*2100*/  FFMA.FTZ R37, R34, R37, 1 ;  /* 0x3f80000022257423 */ /* 0x000fe20000010025 */
[----:B------:R-:W-:Y:S01]  /*2110*/  FMUL.FTZ R34, R11, R47 ;  /* 0x0000002f0b227220 */ /* 0x000fe20000410000 */
[----:B------:R-:W-:-:S03]  /*2120*/  FFMA.FTZ R47, R33, R39, R56 ;  /* 0x00000027212f7223 */ /* 0x000fc60000010038 */
[----:B------:R-:W-:Y:S01]  /*2130*/  FMUL.FTZ R34, R34, R37 ;  /* 0x0000002522227220 */ /* 0x000fe20000410000 */
[----:B------:R-:W-:-:S03]  /*2140*/  FADD.FTZ R37, -R6, R16 ;  /* 0x0000001006257221 */ /* 0x000fc60000010100 */
[----:B------:R-:W-:Y:S01]  /*2150*/  FFMA.FTZ R43, R40, R34, R43 ;  /* 0x00000022282b7223 */ /* 0x000fe2000001002b */
[----:B------:R-:W-:-:S04]  /*2160*/  FMUL.FTZ R37, R37, R7 ;  /* 0x0000000725257220 */ /* 0x000fc80000410000 */
[----:B------:R-:W-:-:S04]  /*2170*/  FFMA.FTZ R33, R30, R37, R28 ;  /* 0x000000251e217223 */ /* 0x000fc8000001001c */
[----:B------:R-:W-:-:S06]  /*2180*/  FMUL.FTZ R36, R33, -1.4426950216293334961 ;  /* 0xbfb8aa3b21247820 */ /* 0x000fcc0000410000 */
[----:B------:R-:W0:Y:S02]  /*2190*/  MUFU.EX2 R36, R36 ;  /* 0x0000002400247308 */ /* 0x000e240000000800 */
[----:B0-----:R-:W-:-:S06]  /*21a0*/  FADD.FTZ R56, R36, 1 ;  /* 0x3f80000024387421 */ /* 0x001fcc0000010000 */
[----:B------:R-:W0:Y:S02]  /*21b0*/  MUFU.RCP R57, R56 ;  /* 0x0000003800397308 */ /* 0x000e240000001000 */
[----:B0-----:R-:W-:-:S04]  /*21c0*/  FADD.FTZ R39, -R57, 1 ;  /* 0x3f80000039277421 */ /* 0x001fc80000010100 */
[----:B------:R-:W-:Y:S01]  /*21d0*/  FFMA.FTZ R39, R33, R39, 1 ;  /* 0x3f80000021277423 */ /* 0x000fe20000010027 */
[----:B------:R-:W-:Y:S01]  /*21e0*/  FMUL.FTZ R33, R18, R57 ;  /* 0x0000003912217220 */ /* 0x000fe20000410000 */
[----:B------:R-:W-:-:S03]  /*21f0*/  FADD.FTZ R57, -R6, R17 ;  /* 0x0000001106397221 */ /* 0x000fc60000010100 */
[----:B------:R-:W-:Y:S01]  /*2200*/  FMUL.FTZ R33, R33, R39 ;  /* 0x0000002721217220 */ /* 0x000fe20000410000 */
[----:B------:R-:W-:Y:S01]  /*2210*/  FADD.FTZ R39, R44, R35 ;  /* 0x000000232c277221 */ /* 0x000fe20000010000 */
[----:B------:R-:W-:Y:S01]  /*2220*/  FMUL.FTZ R44, R31, R35 ;  /* 0x000000231f2c7220 */ /* 0x000fe20000410000 */
[----:B------:R-:W-:Y:S01]  /*2230*/  FMUL.FTZ R36, R57, R7 ;  /* 0x0000000739247220 */ /* 0x000fe20000410000 */
[----:B------:R-:W-:Y:S01]  /*2240*/  FFMA.FTZ R42, R37, R33, R42 ;  /* 0x00000021252a7223 */ /* 0x000fe2000001002a */
[----:B------:R-:W-:Y:S01]  /*2250*/  FADD.FTZ R39, R39, R34 ;  /* 0x0000002227277221 */ /* 0x000fe20000010000 */
[----:B------:R-:W-:Y:S01]  /*2260*/  FFMA.FTZ R56, R32, R44, R47 ;  /* 0x0000002c20387223 */ /* 0x000fe2000001002f */
[----:B------:R-:W-:Y:S01]  /*2270*/  FFMA.FTZ R32, R31, R36, R29 ;  /* 0x000000241f207223 */ /* 0x000fe2000001001d */
[----:B------:R-:W-:Y:S01]  /*2280*/  FADD.FTZ R46, R44, R46 ;  /* 0x0000002e2c2e7221 */ /* 0x000fe20000010000 */
[----:B------:R-:W-:Y:S01]  /*2290*/  FADD.FTZ R44, R45, R38 ;  /* 0x000000262d2c7221 */ /* 0x000fe20000010000 */
[----:B------:R-:W-:Y:S01]  /*22a0*/  FMUL.FTZ R45, R30, R38 ;  /* 0x000000261e2d7220 */ /* 0x000fe20000410000 */
[----:B------:R-:W-:-:S03]  /*22b0*/  FMUL.FTZ R35, R32, -1.4426950216293334961 ;  /* 0xbfb8aa3b20237820 */ /* 0x000fc60000410000 */
[----:B------:R-:W-:Y:S01]  /*22c0*/  FFMA.FTZ R41, R41, R45, R56 ;  /* 0x0000002d29297223 */ /* 0x000fe20000010038 */
[----:B------:R-:W-:Y:S02]  /*22d0*/  FADD.FTZ R46, R46, R45 ;  /* 0x0000002d2e2e7221 */ /* 0x000fe40000010000 */
[----:B------:R-:W0:Y:S02]  /*22e0*/  MUFU.EX2 R35, R35 ;  /* 0x0000002300237308 */ /* 0x000e240000000800 */
[----:B0-----:R-:W-:-:S06]  /*22f0*/  FADD.FTZ R47, R35, 1 ;  /* 0x3f800000232f7421 */ /* 0x001fcc0000010000 */
[----:B------:R-:W0:Y:S02]  /*2300*/  MUFU.RCP R47, R47 ;  /* 0x0000002f002f7308 */ /* 0x000e240000001000 */
[----:B0-----:R-:W-:-:S04]  /*2310*/  FADD.FTZ R57, -R47, 1 ;  /* 0x3f8000002f397421 */ /* 0x001fc80000010100 */
[----:B------:R-:W-:Y:S01]  /*2320*/  FFMA.FTZ R57, R32, R57, 1 ;  /* 0x3f80000020397423 */ /* 0x000fe20000010039 */
[----:B------:R-:W-:-:S04]  /*2330*/  FMUL.FTZ R32, R19, R47 ;  /* 0x0000002f13207220 */ /* 0x000fc80000410000 */
[----:B------:R-:W-:Y:S01]  /*2340*/  FMUL.FTZ R32, R32, R57 ;  /* 0x0000003920207220 */ /* 0x000fe20000410000 */
[----:B------:R-:W-:-:S03]  /*2350*/  FADD.FTZ R57, -R6, R20 ;  /* 0x0000001406397221 */ /* 0x000fc60000010100 */
[----:B------:R-:W-:Y:S01]  /*2360*/  FADD.FTZ R39, R39, R32 ;  /* 0x0000002027277221 */ /* 0x000fe20000010000 */
[----:B------:R-:W-:Y:S01]  /*2370*/  FMUL.FTZ R35, R57, R7 ;  /* 0x0000000739237220 */ /* 0x000fe20000410000 */
[----:B------:R-:W-:-:S03]  /*2380*/  FFMA.FTZ R43, R36, R32, R43 ;  /* 0x00000020242b7223 */ /* 0x000fc6000001002b */
        /* <DEDUP_REMOVED lines=10> */
[----:B------:R-:W-:Y:S01]  /*2430*/  FMUL.FTZ R45, R31, R34 ;  /* 0x000000221f2d7220 */ /* 0x000fe20000410000 */
[----:B------:R-:W-:Y:S02]  /*2440*/  FMUL.FTZ R34, R57, R7 ;  /* 0x0000000739227220 */ /* 0x000fe40000410000 */
[----:B------:R-:W-:Y:S01]  /*2450*/  FFMA.FTZ R42, R35, R38, R42 ;  /* 0x00000026232a7223 */ /* 0x000fe2000001002a */
[----:B------:R-:W-:Y:S01]  /*2460*/  FFMA.FTZ R56, R40, R45, R41 ;  /* 0x0000002d28387223 */ /* 0x000fe20000010029 */
[----:B------:R-:W-:Y:S01]  /*2470*/  FFMA.FTZ R40, R31, R34, R29 ;  /* 0x000000221f287223 */ /* 0x000fe2000001001d */
[----:B------:R-:W-:-:S03]  /*2480*/  FADD.FTZ R46, R45, R46 ;  /* 0x0000002e2d2e7221 */ /* 0x000fc60000010000 */
[----:B------:R-:W-:-:S06]  /*2490*/  FMUL.FTZ R47, R40, -1.4426950216293334961 ;  /* 0xbfb8aa3b282f7820 */ /* 0x000fcc0000410000 */
[----:B------:R-:W0:Y:S02]  /*24a0*/  MUFU.EX2 R47, R47 ;  /* 0x0000002f002f7308 */ /* 0x000e240000000800 */
[----:B0-----:R-:W-:Y:S01]  /*24b0*/  FADD.FTZ R57, R47, 1 ;  /* 0x3f8000002f397421 */ /* 0x001fe20000010000 */
[----:B------:R-:W-:-:S04]  /*24c0*/  FMUL.FTZ R47, R30, R33 ;  /* 0x000000211e2f7220 */ /* 0x000fc80000410000 */
[----:B------:R-:W-:Y:S01]  /*24d0*/  FFMA.FTZ R45, R37, R47, R56 ;  /* 0x0000002f252d7223 */ /* 0x000fe20000010038 */
[----:B------:R-:W0:Y:S01]  /*24e0*/  MUFU.RCP R57, R57 ;  /* 0x0000003900397308 */ /* 0x000e220000001000 */
[----:B------:R-:W-:Y:S01]  /*24f0*/  FADD.FTZ R46, R46, R47 ;  /* 0x0000002f2e2e7221 */ /* 0x000fe20000010000 */
[----:B0-----:R-:W-:-:S04]  /*2500*/  FADD.FTZ R41, -R57, 1 ;  /* 0x3f80000039297421 */ /* 0x001fc80000010100 */
[----:B------:R-:W-:Y:S01]  /*2510*/  FFMA.FTZ R41, R40, R41, 1 ;  /* 0x3f80000028297423 */ /* 0x000fe20000010029 */
[----:B------:R-:W-:-:S04]  /*2520*/  FMUL.FTZ R40, R23, R57 ;  /* 0x0000003917287220 */ /* 0x000fc80000410000 */
[----:B------:R-:W-:Y:S01]  /*2530*/  FMUL.FTZ R40, R40, R41 ;  /* 0x0000002928287220 */ /* 0x000fe20000410000 */
[----:B------:R-:W-:Y:S01]  /*2540*/  FADD.FTZ R41, R44, R33 ;  /* 0x000000212c297221 */ /* 0x000fe20000010000 */
[----:B------:R-:W-:Y:S02]  /*2550*/  FADD.FTZ R44, -R6, R24 ;  /* 0x00000018062c7221 */ /* 0x000fe40000010100 */
[----:B------:R-:W-:Y:S02]  /*2560*/  FFMA.FTZ R43, R34, R40, R43 ;  /* 0x00000028222b7223 */ /* 0x000fe4000001002b */
[----:B------:R-:W-:-:S04]  /*2570*/  FMUL.FTZ R33, R44, R7 ;  /* 0x000000072c217220 */ /* 0x000fc80000410000 */
        /* <DEDUP_REMOVED lines=8> */
[----:B0-----:R-:W-:-:S04]  /*2600*/  FADD.FTZ R47, -R57, 1 ;  /* 0x3f800000392f7421 */ /* 0x001fc80000010100 */
[----:B------:R-:W-:Y:S01]  /*2610*/  FFMA.FTZ R47, R37, R47, 1 ;  /* 0x3f800000252f7423 */ /* 0x000fe2000001002f */
[----:B------:R-:W-:-:S04]  /*2620*/  FMUL.FTZ R37, R26, R57 ;  /* 0x000000391a257220 */ /* 0x000fc80000410000 */
[----:B------:R-:W-:Y:S01]  /*2630*/  FMUL.FTZ R37, R37, R47 ;  /* 0x0000002f25257220 */ /* 0x000fe20000410000 */
        /* <DEDUP_REMOVED lines=14> */
[----:B------:R-:W-:Y:S01]  /*2720*/  FADD.FTZ R46, R46, R45 ;  /* 0x0000002d2e2e7221 */ /* 0x000fe20000010000 */
[C---:B------:R-:W-:Y:S01]  /*2730*/  FMUL.FTZ R35, R31.reuse, R40 ;  /* 0x000000281f237220 */ /* 0x040fe20000410000 */
[----:B------:R-:W-:Y:S01]  /*2740*/  FMUL.FTZ R45, R31, R41 ;  /* 0x000000291f2d7220 */ /* 0x000fe20000410000 */
[----:B------:R-:W-:Y:S01]  /*2750*/  FADD.FTZ R40, R39, R40 ;  /* 0x0000002827287221 */ /* 0x000fe20000010000 */
[----:B------:R-:W-:Y:S01]  /*2760*/  FADD.FTZ R38, R44, R37 ;  /* 0x000000252c267221 */ /* 0x000fe20000010000 */
[----:B------:R-:W-:Y:S01]  /*2770*/  FFMA.FTZ R36, R34, R35, R36 ;  /* 0x0000002322247223 */ /* 0x000fe20000010024 */
[----:B------:R-:W-:Y:S01]  /*2780*/  FADD.FTZ R46, R35, R46 ;  /* 0x0000002e232e7221 */ /* 0x000fe20000010000 */
[----:B------:R-:W-:Y:S01]  /*2790*/  FMUL.FTZ R35, R30, R37 ;  /* 0x000000251e237220 */ /* 0x000fe20000410000 */
[----:B------:R-:W-:-:S03]  /*27a0*/  FADD.FTZ R39, R40, R41 ;  /* 0x0000002928277221 */ /* 0x000fc60000010000 */
[C---:B------:R-:W-:Y:S01]  /*27b0*/  FFMA.FTZ R47, R33.reuse, R35, R36 ;  /* 0x00000023212f7223 */ /* 0x040fe20000010024 */
[----:B------:R-:W-:Y:S01]  /*27c0*/  FADD.FTZ R46, R46, R35 ;  /* 0x000000232e2e7221 */ /* 0x000fe20000010000 */
[----:B------:R-:W-:Y:S01]  /*27d0*/  FFMA.FTZ R36, R33, R37, R42 ;  /* 0x0000002521247223 */ /* 0x000fe2000001002a */
[C---:B------:R-:W-:Y:S01]  /*27e0*/  FFMA.FTZ R37, R32.reuse, R41, R43 ;  /* 0x0000002920257223 */ /* 0x040fe2000001002b */
[----:B------:R-:W-:Y:S01]  /*27f0*/  FFMA.FTZ R35, R32, R45, R47 ;  /* 0x0000002d20237223 */ /* 0x000fe2000001002f */
[----:B------:R-:W-:-:S07]  /*2800*/  FADD.FTZ R34, R45, R46 ;  /* 0x0000002e2d227221 */ /* 0x000fce0000010000 */
.L_x_1318:
[----:B------:R-:W0:Y:S01]  /*2810*/  SHFL.DOWN PT, R32, R35, 0x1, 0x1f ;  /* 0x08201f0023207f89 */ /* 0x000e2200000e0000 */
[C---:B------:R-:W-:Y:S01]  /*2820*/  ISETP.GT.AND P1, PT, R60.reuse, 0x1e, PT ;  /* 0x0000001e3c00780c */ /* 0x040fe20003f24270 */
[----:B------:R-:W1:Y:S01]  /*2830*/  S2UR UR6, SR_CgaCtaId ;  /* 0x00000000000679c3 */ /* 0x000e620000008800 */
[----:B------:R-:W-:Y:S01]  /*2840*/  UMOV UR5, 0x400 ;  /* 0x0000040000057882 */ /* 0x000fe20000000000 */
[----:B------:R-:W2:Y:S01]  /*2850*/  SHFL.DOWN PT, R33, R34, 0x1, 0x1f ;  /* 0x08201f0022217f89 */ /* 0x000ea200000e0000 */
[----:B------:R-:W-:Y:S01]  /*2860*/  UIADD3 UR5, UPT, UPT, UR5, 0x80, URZ ;  /* 0x0000008005057890 */ /* 0x000fe2000fffe0ff */
[----:B------:R-:W-:Y:S01]  /*2870*/  ISETP.GT.AND P4, PT, R60, 0xf, PT ;  /* 0x0000000f3c00780c */ /* 0x000fe20003f84270 */
[----:B------:R-:W-:Y:S01]  /*2880*/  UMOV UR11, 0x400 ;  /* 0x00000400000b7882 */ /* 0x000fe20000000000 */
[----:B------:R-:W-:Y:S01]  /*2890*/  BSSY.RECONVERGENT B0, `(.L_x_1319) ;  /* 0x0000024000007945 */ /* 0x000fe20003800200 */
[C---:B------:R-:W-:Y:S02]  /*28a0*/  ISETP.NE.AND P2, PT, R63.reuse, RZ, PT ;  /* 0x000000ff3f00720c */ /* 0x040fe40003f45270 */
[----:B------:R-:W-:-:S03]  /*28b0*/  ISETP.GT.U32.AND P5, PT, R63, 0xb, PT ;  /* 0x0000000b3f00780c */ /* 0x000fc60003fa4070 */
        /* <DEDUP_REMOVED lines=33> */
.L_x_1320:
[----:B------:R-:W-:Y:S05]  /*2ad0*/  BSYNC.RECONVERGENT B0 ;  /* 0x0000000000007941 */ /* 0x000fea0003800200 */
.L_x_1319:
[----:B------:R-:W-:Y:S06]  /*2ae0*/  BAR.SYNC.DEFER_BLOCKING 0x0 ;  /* 0x0000000000007b1d */ /* 0x000fec0000010000 */
[----:B------:R-:W-:Y:S04]  /*2af0*/  BSSY.RECONVERGENT B0, `(.L_x_1321) ;  /* 0x000001f000007945 */ /* 0x000fe80003800200 */
[----:B------:R-:W-:Y:S05]  /*2b00*/  @P2 BRA `(.L_x_1322) ;  /* 0x0000000000742947 */ /* 0x000fea0003800000 */
[----:B------:R-:W-:-:S09]  /*2b10*/  ULEA UR5, UR6, UR11, 0x18 ;  /* 0x0000000b06057291 */ /* 0x000fd2000f8ec0ff */
[----:B---3--:R-:W1:Y:S04]  /*2b20*/  LDS.64 R32, [UR5+0x18] ;  /* 0x00001805ff207984 */ /* 0x008e680008000a00 */
[----:B------:R-:W3:Y:S04]  /*2b30*/  LDS.128 R40, [UR5+0x20] ;  /* 0x00002005ff287984 */ /* 0x000ee80008000c00 */
[----:B------:R-:W4:Y:S01]  /*2b40*/  LDS.128 R44, [UR5+0x30] ;  /* 0x00003005ff2c7984 */ /* 0x000f220008000c00 */
[----:B-1----:R-:W-:Y:S01]  /*2b50*/  FADD.FTZ R35, R56, R32 ;  /* 0x0000002038237221 */ /* 0x002fe20000010000 */
[----:B------:R-:W-:-:S03]  /*2b60*/  FADD.FTZ R32, R57, R33 ;  /* 0x0000002139207221 */ /* 0x000fc60000010000 */
[----:B---3--:R-:W-:Y:S01]  /*2b70*/  FADD.FTZ R35, R35, R40 ;  /* 0x0000002823237221 */ /* 0x008fe20000010000 */
[----:B------:R-:W-:-:S03]  /*2b80*/  FADD.FTZ R40, R32, R41 ;  /* 0x0000002920287221 */ /* 0x000fc60000010000 */
[----:B------:R-:W-:Y:S01]  /*2b90*/  FADD.FTZ R41, R35, R42 ;  /* 0x0000002a23297221 */ /* 0x000fe20000010000 */
[----:B------:R-:W-:Y:S01]  /*2ba0*/  FADD.FTZ R40, R40, R43 ;  /* 0x0000002b28287221 */ /* 0x000fe20000010000 */
[----:B--2---:R-:W1:Y:S02]  /*2bb0*/  LDS.128 R32, [UR5+0x40] ;  /* 0x00004005ff207984 */ /* 0x004e640008000c00 */
[----:B----4-:R-:W-:Y:S01]  /*2bc0*/  FADD.FTZ R41, R41, R44 ;  /* 0x0000002c29297221 */ /* 0x010fe20000010000 */
[----:B------:R-:W-:-:S03]  /*2bd0*/  FADD.FTZ R40, R40, R45 ;  /* 0x0000002d28287221 */ /* 0x000fc60000010000 */
[----:B------:R-:W-:Y:S01]  /*2be0*/  FADD.FTZ R41, R41, R46 ;  /* 0x0000002e29297221 */ /* 0x000fe20000010000 */
[----:B------:R-:W-:-:S03]  /*2bf0*/  FADD.FTZ R44, R40, R47 ;  /* 0x0000002f282c7221 */ /* 0x000fc60000010000 */
[----:B-1----:R-:W-:Y:S01]  /*2c00*/  FADD.FTZ R45, R41, R32 ;  /* 0x00000020292d7221 */ /* 0x002fe20000010000 */
[----:B------:R-:W-:Y:S01]  /*2c10*/  FADD.FTZ R32, R44, R33 ;  /* 0x000000212c207221 */ /* 0x000fe20000010000 */
[----:B------:R-:W1:Y:S02]  /*2c20*/  LDS.128 R40, [UR5+0x50] ;  /* 0x00005005ff287984 */ /* 0x000e640008000c00 */
[----:B------:R-:W-:Y:S01]  /*2c30*/  FADD.FTZ R33, R45, R34 ;  /* 0x000000222d217221 */ /* 0x000fe20000010000 */
[----:B------:R-:W-:Y:S01]  /*2c40*/  FADD.FTZ R32, R32, R35 ;  /* 0x0000002320207221 */ /* 0x000fe20000010000 */
[----:B------:R-:W2:Y:S02]  /*2c50*/  LDS.128 R44, [UR5+0x60] ;  /* 0x00006005ff2c7984 */ /* 0x000ea40008000c00 */
[----:B-1----:R-:W-:Y:S01]  /*2c60*/  FADD.FTZ R33, R33, R40 ;  /* 0x0000002821217221 */ /* 0x002fe20000010000 */
[----:B------:R-:W-:-:S03]  /*2c70*/  FADD.FTZ R32, R32, R41 ;  /* 0x0000002920207221 */ /* 0x000fc60000010000 */
[----:B------:R-:W-:Y:S01]  /*2c80*/  FADD.FTZ R33, R33, R42 ;  /* 0x0000002a21217221 */ /* 0x000fe20000010000 */
[----:B------:R-:W-:-:S03]  /*2c90*/  FADD.FTZ R32, R32, R43 ;  /* 0x0000002b20207221 */ /* 0x000fc60000010000 */
[----:B--2---:R-:W-:Y:S01]  /*2ca0*/  FADD.FTZ R33, R33, R44 ;  /* 0x0000002c21217221 */ /* 0x004fe20000010000 */
[----:B------:R-:W-:-:S03]  /*2cb0*/  FADD.FTZ R32, R32, R45 ;  /* 0x0000002d20207221 */ /* 0x000fc60000010000 */
[----:B0-----:R-:W-:Y:S01]  /*2cc0*/  FADD.FTZ R56, R33, R46 ;  /* 0x0000002e21387221 */ /* 0x001fe20000010000 */
[----:B------:R-:W-:-:S07]  /*2cd0*/  FADD.FTZ R57, R32, R47 ;  /* 0x0000002f20397221 */ /* 0x000fce0000010000 */
.L_x_1322:
[----:B------:R-:W-:Y:S05]  /*2ce0*/  BSYNC.RECONVERGENT B0 ;  /* 0x0000000000007941 */ /* 0x000fea0003800200 */
.L_x_1321:
        /* <DEDUP_REMOVED lines=17> */
[----:B------:R-:W1:Y:S01]  /*2e00*/  LDS.128 R36, [R73+0x300] ;  /* 0x0003000049247984 */ /* 0x000e620000000c00 */
[----:B------:R-:W-:-:S03]  /*2e10*/  FADD.FTZ R40, R40, R47 ;  /* 0x0000002f28287221 */ /* 0x000fc60000010000 */
        /* <DEDUP_REMOVED lines=8> */
[----:B------:R-:W-:Y:S01]  /*2ea0*/  LDS.128 R36, [R73+0x540] ;  /* 0x0005400049247984 */ /* 0x000fe20000000c00 */
[----:B------:R-:W-:-:S03]  /*2eb0*/  FADD.FTZ R44, R44, R35 ;  /* 0x000000232c2c7221 */ /* 0x000fc60000010000 */
        /* <DEDUP_REMOVED lines=117> */
[----:B------:R-:W-:Y:S01]  /*3610*/  LDS.128 R40, [R73+0x1740] ;  /* 0x0017400049287984 */ /* 0x000fe20000000c00 */
        /* <DEDUP_REMOVED lines=11> */
.L_x_1324:
[----:B------:R-:W-:Y:S05]  /*36d0*/  BSYNC.RECONVERGENT B0 ;  /* 0x0000000000007941 */ /* 0x000fea0003800200 */
.L_x_1323:
[----:B------:R-:W-:Y:S04]  /*36e0*/  BSSY.RECONVERGENT B0, `(.L_x_1325) ;  /* 0x000001d000007945 */ /* 0x000fe80003800200 */
[----:B------:R-:W-:Y:S05]  /*36f0*/  @P5 BRA `(.L_x_1326) ;  /* 0x00000000006c5947 */ /* 0x000fea0003800000 */
[----:B---3--:R-:W3:Y:S01]  /*3700*/  LDC.64 R32, c[0x0][0x3f8] ;  /* 0x0000fe00ff207b82 */ /* 0x008ee20000000a00 */
[----:B------:R-:W-:-:S07]  /*3710*/  IMAD R43, R72, 0xc, R63 ;  /* 0x0000000c482b7824 */ /* 0x000fce00078e023f */
[----:B-12---:R-:W1:Y:S01]  /*3720*/  LDC.64 R34, c[0x0][0x3d8] ;  /* 0x0000f600ff227b82 */ /* 0x006e620000000a00 */
[----:B---3--:R-:W-:Y:S01]  /*3730*/  IMAD.WIDE.U32 R40, R32, 0x3, RZ ;  /* 0x0000000320287825 */ /* 0x008fe200078e00ff */
[----:B------:R-:W-:-:S04]  /*3740*/  LEA R45, R33, R33, 0x1 ;  /* 0x00000021212d7211 */ /* 0x000fc800078e08ff */
[----:B------:R-:W-:Y:S01]  /*3750*/  IADD3 R45, PT, PT, R41, R45, RZ ;  /* 0x0000002d292d7210 */ /* 0x000fe20007ffe0ff */
[----:B-1----:R-:W-:-:S03]  /*3760*/  IMAD.WIDE R42, R43, 0x4, R34 ;  /* 0x000000042b2a7825 */ /* 0x002fc600078e0222 */
[----:B------:R-:W-:-:S04]  /*3770*/  LEA.HI R40, P1, R45, R40, RZ, 0x1 ;  /* 0x000000282d287211 */ /* 0x000fc800078308ff */
[----:B------:R-:W-:Y:S01]  /*3780*/  IADD3.X R45, PT, PT, RZ, R45, RZ, P1, !PT ;  /* 0x0000002dff2d7210 */ /* 0x000fe20000ffe4ff */
[----:B------:R4:W-:Y:S01]  /*3790*/  REDG.E.ADD.F32.FTZ.RN.STRONG.GPU desc[UR8][R42.64], R36 ;  /* 0x000000242a0079a6 */ /* 0x0009e2000c12f308 */
[----:B------:R-:W-:Y:S02]  /*37a0*/  LEA.HI R41, P1, R33, R32, RZ, 0x1 ;  /* 0x0000002021297211 */ /* 0x000fe400078308ff */
[----:B------:R-:W-:Y:S02]  /*37b0*/  SHF.L.U32 R47, R40, 0x1, RZ ;  /* 0x00000001282f7819 */ /* 0x000fe400000006ff */
[----:B------:R-:W-:Y:S02]  /*37c0*/  IADD3.X R34, PT, PT, RZ, R33, RZ, P1, !PT ;  /* 0x00000021ff227210 */ /* 0x000fe40000ffe4ff */
[C---:B------:R-:W-:Y:S02]  /*37d0*/  SHF.L.U32 R35, R41.reuse, 0x1, RZ ;  /* 0x0000000129237819 */ /* 0x040fe400000006ff */
[----:B------:R-:W-:-:S02]  /*37e0*/  SHF.L.U64.HI R41, R41, 0x1, R34 ;  /* 0x0000000129297819 */ /* 0x000fc40000010222 */
[----:B------:R-:W-:Y:S02]  /*37f0*/  LOP3.LUT R35, R35, 0xfffffffc, RZ, 0xc0, !PT ;  /* 0xfffffffc23237812 */ /* 0x000fe400078ec0ff */
[----:B------:R-:W-:Y:S02]  /*3800*/  LEA R34, P4, R32, R42, 0x2 ;  /* 0x0000002a20227211 */ /* 0x000fe400078810ff */
[----:B------:R-:W-:Y:S02]  /*3810*/  LOP3.LUT R47, R47, 0xfffffffc, RZ, 0xc0, !PT ;  /* 0xfffffffc2f2f7812 */ /* 0x000fe400078ec0ff */
[----:B------:R-:W-:Y:S02]  /*3820*/  SHF.L.U64.HI R45, R40, 0x1, R45 ;  /* 0x00000001282d7819 */ /* 0x000fe4000001022d */
        /* <DEDUP_REMOVED lines=8> */
.L_x_1326:
[----:B------:R-:W-:Y:S05]  /*38b0*/  BSYNC.RECONVERGENT B0 ;  /* 0x0000000000007941 */ /* 0x000fea0003800200 */
.L_x_1325:
[----:B------:R-:W5:Y:S02]  /*38c0*/  LDCU UR5, c[0x0][0x370] ;  /* 0x00006e00ff0577ac */ /* 0x000f640008000800 */
[----:B-----5:R-:W-:-:S09]  /*38d0*/  UISETP.GE.U32.AND UP0, UPT, UR5, 0x2, UPT ;  /* 0x000000020500788c */ /* 0x020fd2000bf06070 */
[----:B------:R-:W-:Y:S05]  /*38e0*/  BRA.U !UP0, `(.L_x_1327) ;  /* 0x0000000908b87547 */ /* 0x000fea000b800000 */
[----:B----4-:R-:W4:Y:S01]  /*38f0*/  LDC R33, c[0x0][0x370] ;  /* 0x0000dc00ff217b82 */ /* 0x010f220000000800 */
[----:B---3--:R-:W-:-:S05]  /*3900*/  LOP3.LUT R32, R65, 0x1, RZ, 0xc0, !PT ;  /* 0x0000000141207812 */ /* 0x008fca00078ec0ff */
[----:B-1----:R-:W-:Y:S02]  /*3910*/  IMAD R35, R32, R61, RZ ;  /* 0x0000003d20237224 */ /* 0x002fe400078e02ff */
[----:B------:R-:W1:Y:S02]  /*3920*/  LDC.64 R46, c[0x0][0x3d0] ;  /* 0x0000f400ff2e7b82 */ /* 0x000e640000000a00 */
[----:B----4-:R-:W-:-:S05]  /*3930*/  IMAD R32, R35, R33, RZ ;  /* 0x0000002123207224 */ /* 0x010fca00078e02ff */
[----:B------:R-:W-:-:S05]  /*3940*/  SHF.L.U32 R33, R32, 0x1, RZ ;  /* 0x0000000120217819 */ /* 0x000fca00000006ff */
[----:B-1----:R-:W-:Y:S01]  /*3950*/  IMAD.WIDE R46, R33, 0x4, R46 ;  /* 0x00000004212e7825 */ /* 0x002fe200078e022e */
[----:B------:R-:W-:Y:S06]  /*3960*/  @P2 BRA `(.L_x_1328) ;  /* 0x0000000000542947 */ /* 0x000fec0003800000 */
[----:B------:R-:W1:Y:S01]  /*3970*/  LDC.64 R32, c[0x0][0x3c8] ;  /* 0x0000f200ff207b82 */ /* 0x000e620000000a00 */
[----:B------:R-:W-:Y:S01]  /*3980*/  IADD3 R35, PT, PT, R35, R62, RZ ;  /* 0x0000003e23237210 */ /* 0x000fe20007ffe0ff */
[----:B------:R-:W-:Y:S01]  /*3990*/  IMAD R37, R61, UR7, R62 ;  /* 0x000000073d257c24 */ /* 0x000fe2000f8e023e */
[----:B------:R-:W-:-:S03]  /*39a0*/  LOP3.LUT P1, R36, R65, 0x2, RZ, 0xc0, !PT ;  /* 0x0000000241247812 */ /* 0x000fc6000782c0ff */
[----:B-1----:R-:W-:-:S04]  /*39b0*/  IMAD.WIDE.U32 R32, R35, 0x4, R32 ;  /* 0x0000000423207825 */ /* 0x002fc800078e0020 */
[----:B--2---:R-:W-:Y:S01]  /*39c0*/  IMAD.WIDE.U32 R34, R37, 0x8, R46 ;  /* 0x0000000825227825 */ /* 0x004fe200078e002e */
[----:B------:R-:W-:Y:S02]  /*39d0*/  IADD3 R37, PT, PT, -R36, 0x1, RZ ;  /* 0x0000000124257810 */ /* 0x000fe40007ffe1ff */
[----:B------:R-:W1:Y:S02]  /*39e0*/  LDC R36, c[0x0][0x370] ;  /* 0x0000dc00ff247b82 */ /* 0x000e640000000800 */
[----:B------:R3:W-:Y:S01]  /*39f0*/  STG.E.64 desc[UR8][R34.64], R56 ;  /* 0x0000003822007986 */ /* 0x0007e2000c101b08 */
[----:B------:R-:W-:Y:S06]  /*3a00*/  MEMBAR.ALL.GPU ;  /* 0x0000000000007992 */ /* 0x000fec000000a000 */
[----:B------:R-:W-:-:S00]  /*3a10*/  ERRBAR ;  /* 0x00000000000079ab */ /* 0x000fc00000000000 */
[----:B------:R-:W-:Y:S06]  /*3a20*/  CGAERRBAR ;  /* 0x00000000000075ab */ /* 0x000fec0000000000 */
[----:B------:R3:W-:Y:S01]  /*3a30*/  REDG.E.ADD.S32.STRONG.GPU desc[UR8][R32.64], R37 ;  /* 0x000000252000798e */ /* 0x0007e2000c12e308 */
[----:B-1----:R-:W-:-:S04]  /*3a40*/  SEL R39, R36, RZ, !P1 ;  /* 0x000000ff24277207 */ /* 0x002fc80004800000 */
[----:B------:R-:W-:-:S13]  /*3a50*/  ISETP.NE.AND P1, PT, R39, -0x1, PT ;  /* 0xffffffff2700780c */ /* 0x000fda0003f25270 */
[----:B---3--:R-:W-:Y:S05]  /*3a60*/  @!P1 BRA `(.L_x_1328) ;  /* 0x0000000000149947 */ /* 0x008fea0003800000 */
.L_x_1329:
[----:B------:R-:W2:Y:S04]  /*3a70*/  LDG.E.STRONG.GPU R34, desc[UR8][R32.64] ;  /* 0x0000000820227981 */ /* 0x000ea8000c1ef900 */
[----:B--2---:R-:W-:Y:S01]  /*3a80*/  CCTL.IVALL ;  /* 0x00000000ff00798f */ /* 0x004fe20002000000 */
[----:B------:R-:W-:Y:S05]  /*3a90*/  YIELD ;  /* 0x0000000000007946 */ /* 0x000fea0003800000 */
[----:B------:R-:W-:-:S13]  /*3aa0*/  ISETP.NE.AND P1, PT, R34, R39, PT ;  /* 0x000000272200720c */ /* 0x000fda0003f25270 */
[----:B------:R-:W-:Y:S05]  /*3ab0*/  @P1 BRA `(.L_x_1329) ;  /* 0xfffffffc00ec1947 */ /* 0x000fea000383ffff */
.L_x_1328:
[----:B------:R-:W1:Y:S01]  /*3ac0*/  LDC R32, c[0x0][0x370] ;  /* 0x0000dc00ff207b82 */ /* 0x000e620000000800 */
[----:B------:R-:W-:Y:S05]  /*3ad0*/  WARPSYNC.ALL ;  /* 0x0000000000007948 */ /* 0x000fea0003800000 */
[----:B-1----:R-:W-:Y:S02]  /*3ae0*/  ISETP.GE.U32.AND P1, PT, R32, 0x8, PT ;  /* 0x000000082000780c */ /* 0x002fe40003f26070 */
[----:B------:R-:W-:Y:S01]  /*3af0*/  BAR.SYNC.DEFER_BLOCKING 0x0 ;  /* 0x0000000000007b1d */ /* 0x000fe20000010000 */
[----:B------:R-:W-:-:S10]  /*3b00*/  HFMA2 R40, -RZ, RZ, 0, 0 ;  /* 0x00000000ff287431 */ /* 0x000fd400000001ff */
        /* <DEDUP_REMOVED lines=10> */
[----:B------:R-:W-:-:S11]  /*3bb0*/  MOV R37, R62 ;  /* 0x0000003e00257202 */ /* 0x000fd60000000f00 */
.L_x_1331:
[----:B------:R-:W-:Y:S02]  /*3bc0*/  ISETP.EQ.OR P4, PT, RZ, UR5, P2 ;  /* 0x00000005ff007c0c */ /* 0x000fe40009782670 */
[----:B------:R-:W-:-:S04]  /*3bd0*/  IADD3 R32, PT, PT, R36, 0x1, RZ ;  /* 0x0000000124207810 */ /* 0x000fc80007ffe0ff */
[----:B------:R-:W-:-:S07]  /*3be0*/  ISETP.EQ.OR P5, PT, R32, UR7, P2 ;  /* 0x0000000720007c0c */ /* 0x000fce00097a2670 */
[----:B--2---:R-:W-:-:S06]  /*3bf0*/  @!P4 IMAD.WIDE.U32 R34, R37, 0x8, R46 ;  /* 0x000000082522c825 */ /* 0x004fcc00078e002e */
[----:B------:R-:W0:Y:S01]  /*3c00*/  @!P4 LDG.E.64 R34, desc[UR8][R34.64] ;  /* 0x000000082222c981 */ /* 0x000e22000c1e1b00 */
[----:B------:R-:W-:-:S06]  /*3c10*/  @!P5 IMAD.WIDE.U32 R32, R38, 0x8, R46 ;  /* 0x000000082620d825 */ /* 0x000fcc00078e002e */
[----:B------:R-:W2:Y:S01]  /*3c20*/  @!P5 LDG.E.64 R32, desc[UR8][R32.64] ;  /* 0x000000082020d981 */ /* 0x000ea2000c1e1b00 */
[----:B------:R-:W-:-:S04]  /*3c30*/  IADD3 R45, PT, PT, R36, 0x2, RZ ;  /* 0x00000002242d7810 */ /* 0x000fc80007ffe0ff */
[----:B------:R-:W-:Y:S02]  /*3c40*/  ISETP.EQ.OR P1, PT, R45, UR7, P2 ;  /* 0x000000072d007c0c */ /* 0x000fe40009722670 */
[----:B------:R-:W-:Y:S01]  /*3c50*/  IADD3 R45, PT, PT, R36, 0x3, RZ ;  /* 0x00000003242d7810 */ /* 0x000fe20007ffe0ff */
[----:B0-----:R-:W-:Y:S01]  /*3c60*/  @!P4 FADD.FTZ R56, R56, R34 ;  /* 0x000000223838c221 */ /* 0x001fe20000010000 */
[----:B------:R-:W-:-:S09]  /*3c70*/  @!P4 FADD.FTZ R57, R57, R35 ;  /* 0x000000233939c221 */ /* 0x000fd20000010000 */
[----:B------:R-:W-:Y:S01]  /*3c80*/  @!P1 IMAD.WIDE.U32 R34, R39, 0x8, R46 ;  /* 0x0000000827229825 */ /* 0x000fe200078e002e */
[----:B------:R-:W-:-:S03]  /*3c90*/  ISETP.EQ.OR P4, PT, R45, UR7, P2 ;  /* 0x000000072d007c0c */ /* 0x000fc60009782670 */
[----:B--2---:R-:W-:Y:S02]  /*3ca0*/  @!P5 FADD.FTZ R56, R56, R32 ;  /* 0x000000203838d221 */ /* 0x004fe40000010000 */
[----:B------:R-:W2:Y:S01]  /*3cb0*/  @!P1 LDG.E.64 R34, desc[UR8][R34.64] ;  /* 0x0000000822229981 */ /* 0x000ea2000c1e1b00 */
[----:B------:R-:W-:-:S07]  /*3cc0*/  @!P5 FADD.FTZ R57, R57, R33 ;  /* 0x000000213939d221 */ /* 0x000fce0000010000 */
[----:B------:R-:W-:-:S06]  /*3cd0*/  @!P4 IMAD.WIDE.U32 R32, R40, 0x8, R46 ;  /* 0x000000082820c825 */ /* 0x000fcc00078e002e */
[----:B------:R-:W3:Y:S01]  /*3ce0*/  @!P4 LDG.E.64 R32, desc[UR8][R32.64] ;  /* 0x000000082020c981 */ /* 0x000ee2000c1e1b00 */
[----:B------:R-:W-:-:S04]  /*3cf0*/  IADD3 R45, PT, PT, R36, 0x4, RZ ;  /* 0x00000004242d7810 */ /* 0x000fc80007ffe0ff */
[----:B------:R-:W-:Y:S02]  /*3d00*/  ISETP.EQ.OR P5, PT, R45, UR7, P2 ;  /* 0x000000072d007c0c */ /* 0x000fe400097a2670 */
[----:B------:R-:W-:Y:S01]  /*3d10*/  IADD3 R45, PT, PT, R36, 0x5, RZ ;  /* 0x00000005242d7810 */ /* 0x000fe20007ffe0ff */
[----:B--2---:R-:W-:Y:S01]  /*3d20*/  @!P1 FADD.FTZ R56, R56, R34 ;  /* 0x0000002238389221 */ /* 0x004fe20000010000 */
[----:B------:R-:W-:-:S09]  /*3d30*/  @!P1 FADD.FTZ R57, R57, R35 ;  /* 0x0000002339399221 */ /* 0x000fd20000010000 */
[----:B------:R-:W-:Y:S01]  /*3d40*/  @!P5 IMAD.WIDE.U32 R34, R41, 0x8, R46 ;  /* 0x000000082922d825 */ /* 0x000fe200078e002e */
[----:B------:R-:W-:-:S05]  /*3d50*/  ISETP.EQ.OR P1, PT, R45, UR7, P2 ;  /* 0x000000072d007c0c */ /* 0x000fca0009722670 */
[----:B------:R-:W2:Y:S01]  /*3d60*/  @!P5 LDG.E.64 R34, desc[UR8][R34.64] ;  /* 0x000000082222d981 */ /* 0x000ea2000c1e1b00 */
[----:B---3--:R-:W-:Y:S01]  /*3d70*/  @!P4 FADD.FTZ R56, R56, R32 ;  /* 0x000000203838c221 */ /* 0x008fe20000010000 */
[----:B------:R-:W-:-:S06]  /*3d80*/  @!P4 FADD.FTZ R57, R57, R33 ;  /* 0x000000213939c221 */ /* 0x000fcc0000010000 */
        /* <DEDUP_REMOVED lines=15> */
[----:B------:R-:W-:Y:S01]  /*3e80*/  IADD3 R36, PT, PT, R36, 0x8, RZ ;  /* 0x0000000824247810 */ /* 0x000fe20007ffe0ff */
        /* <DEDUP_REMOVED lines=10> */
[----:B0-----:R-:W-:-:S04]  /*3f30*/  LOP3.LUT R35, R45, 0x7ffffff8, RZ, 0xc0, !PT ;  /* 0x7ffffff82d237812 */ /* 0x001fc800078ec0ff */
[----:B------:R-:W-:Y:S01]  /*3f40*/  ISETP.NE.AND P1, PT, R36, R35, PT ;  /* 0x000000232400720c */ /* 0x000fe20003f25270 */
[----:B------:R-:W-:-:S04]  /*3f50*/  @!P4 FADD.FTZ R56, R56, R34 ;  /* 0x000000223838c221 */ /* 0x000fc80000010000 */
[----:B---3--:R-:W-:Y:S01]  /*3f60*/  @!P5 FADD.FTZ R56, R56, R32 ;  /* 0x000000203838d221 */ /* 0x008fe20000010000 */
[----:B------:R-:W-:-:S07]  /*3f70*/  @!P5 FADD.FTZ R57, R57, R33 ;  /* 0x000000213939d221 */ /* 0x000fce0000010000 */
[----:B------:R-:W-:Y:S05]  /*3f80*/  @P1 BRA `(.L_x_1331) ;  /* 0xfffffffc000c1947 */ /* 0x000fea000383ffff */
[----:B------:R-:W-:-:S07]  /*3f90*/  MOV R40, R35 ;  /* 0x0000002300287202 */ /* 0x000fce0000000f00 */
.L_x_1330:
[----:B------:R-:W1:Y:S02]  /*3fa0*/  LDCU UR5, c[0x0][0x370] ;  /* 0x00006e00ff0577ac */ /* 0x000e640008000800 */
[----:B-1----:R-:W-:-:S09]  /*3fb0*/  ULOP3.LUT UP0, URZ, UR5, 0x7, URZ, 0xc0, !UPT ;  /* 0x0000000705ff7892 */ /* 0x002fd2000f80c0ff */
[----:B------:R-:W-:Y:S05]  /*3fc0*/  BRA.U !UP0, `(.L_x_1327) ;  /* 0x0000000508007547 */ /* 0x000fea000b800000 */
[----:B------:R-:W1:Y:S01]  /*3fd0*/  LDCU UR5, c[0x0][0x370] ;  /* 0x00006e00ff0577ac */ /* 0x000e620008000800 */
[----:B------:R-:W3:Y:S01]  /*3fe0*/  LDCU UR6, c[0x0][0x370] ;  /* 0x00006e00ff0677ac */ /* 0x000ee20008000800 */
[----:B-1----:R-:W-:-:S04]  /*3ff0*/  ULOP3.LUT UR5, UR5, 0x7, URZ, 0xc0, !UPT ;  /* 0x0000000705057892 */ /* 0x002fc8000f8ec0ff */
[----:B------:R-:W-:Y:S02]  /*4000*/  UIADD3 UR5, UPT, UPT, UR5, -0x1, URZ ;  /* 0xffffffff05057890 */ /* 0x000fe4000fffe0ff */
[----:B---3--:R-:W-:Y:S02]  /*4010*/  ULOP3.LUT UP1, UR6, UR6, 0x3, URZ, 0xc0, !UPT ;  /* 0x0000000306067892 */ /* 0x008fe4000f82c0ff */
[----:B------:R-:W-:-:S09]  /*4020*/  UISETP.GE.U32.AND UP0, UPT, UR5, 0x3, UPT ;  /* 0x000000030500788c */ /* 0x000fd2000bf06070 */
[----:B------:R-:W-:Y:S05]  /*4030*/  BRA.U !UP0, `(.L_x_1332) ;  /* 0x0000000108707547 */ /* 0x000fea000b800000 */
[C---:B------:R-:W-:Y:S02]  /*4040*/  IADD3 R35, PT, PT, R40.reuse, 0x1, RZ ;  /* 0x0000000128237810 */ /* 0x040fe40007ffe0ff */
[C---:B------:R-:W-:Y:S02]  /*4050*/  ISETP.EQ.OR P1, PT, R40.reuse, UR7, P2 ;  /* 0x0000000728007c0c */ /* 0x040fe40009722670 */
[C---:B------:R-:W-:Y:S02]  /*4060*/  IADD3 R37, PT, PT, R40.reuse, 0x2, RZ ;  /* 0x0000000228257810 */ /* 0x040fe40007ffe0ff */
[----:B------:R-:W-:Y:S02]  /*4070*/  ISETP.EQ.OR P4, PT, R35, UR7, P2 ;  /* 0x0000000723007c0c */ /* 0x000fe40009782670 */
[----:B------:R-:W-:Y:S02]  /*4080*/  IADD3 R39, PT, PT, R40, 0x3, RZ ;  /* 0x0000000328277810 */ /* 0x000fe40007ffe0ff */
[----:B------:R-:W-:-:S02]  /*4090*/  ISETP.EQ.OR P5, PT, R37, UR7, P2 ;  /* 0x0000000725007c0c */ /* 0x000fc400097a2670 */
[----:B------:R-:W-:-:S03]  /*40a0*/  ISETP.EQ.OR P6, PT, R39, UR7, P2 ;  /* 0x0000000727007c0c */ /* 0x000fc600097c2670 */
[----:B------:R-:W-:-:S04]  /*40b0*/  @!P1 IMAD R33, R40, R61, R62 ;  /* 0x0000003d28219224 */ /* 0x000fc800078e023e */
[----:B------:R-:W-:Y:S02]  /*40c0*/  @!P4 IMAD R35, R35, R61, R62 ;  /* 0x0000003d2323c224 */ /* 0x000fe400078e023e */
[----:B------:R-:W-:-:S04]  /*40d0*/  @!P1 IMAD.WIDE.U32 R32, R33, 0x8, R46 ;  /* 0x0000000821209825 */ /* 0x000fc800078e002e */
[-C--:B------:R-:W-:Y:S02]  /*40e0*/  @!P5 IMAD R37, R37, R61.reuse, R62 ;  /* 0x0000003d2525d224 */ /* 0x080fe400078e023e */
[----:B--2---:R-:W-:Y:S01]  /*40f0*/  @!P4 IMAD.WIDE.U32 R34, R35, 0x8, R46 ;  /* 0x000000082322c825 */ /* 0x004fe200078e002e */
[----:B------:R-:W0:Y:S03]  /*4100*/  @!P1 LDG.E.64 R32, desc[UR8][R32.64] ;  /* 0x0000000820209981 */ /* 0x000e26000c1e1b00 */
[----:B------:R-:W-:Y:S02]  /*4110*/  @!P6 IMAD R39, R39, R61, R62 ;  /* 0x0000003d2727e224 */ /* 0x000fe400078e023e */
[--C-:B------:R-:W-:Y:S01]  /*4120*/  @!P5 IMAD.WIDE.U32 R36, R37, 0x8, R46.reuse ;  /* 0x000000082524d825 */ /* 0x100fe200078e002e */
[----:B------:R-:W2:Y:S03]  /*4130*/  @!P4 LDG.E.64 R34, desc[UR8][R34.64] ;  /* 0x000000082222c981 */ /* 0x000ea6000c1e1b00 */
[----:B------:R-:W-:-:S02]  /*4140*/  @!P6 IMAD.WIDE.U32 R38, R39, 0x8, R46 ;  /* 0x000000082726e825 */ /* 0x000fc400078e002e */
        /* <DEDUP_REMOVED lines=11> */
.L_x_1332:
[----:B------:R-:W-:Y:S05]  /*4200*/  BRA.U !UP1, `(.L_x_1327) ;  /* 0x0000000109707547 */ /* 0x000fea000b800000 */
[----:B------:R-:W1:Y:S01]  /*4210*/  LDC R36, c[0x0][0x370] ;  /* 0x0000dc00ff247b82 */ /* 0x000e620000000800 */
[----:B------:R-:W-:Y:S01]  /*4220*/  UISETP.NE.AND UP0, UPT, UR6, 0x1, UPT ;  /* 0x000000010600788c */ /* 0x000fe2000bf05270 */
[----:B-1----:R-:W-:-:S08]  /*4230*/  LOP3.LUT R36, R36, 0x1, RZ, 0xc0, !PT ;  /* 0x0000000124247812 */ /* 0x002fd000078ec0ff */
[----:B------:R-:W-:Y:S05]  /*4240*/  BRA.U !UP0, `(.L_x_1333) ;  /* 0x0000000108387547 */ /* 0x000fea000b800000 */
[C---:B------:R-:W-:Y:S02]  /*4250*/  IADD3 R35, PT, PT, R40.reuse, 0x1, RZ ;  /* 0x0000000128237810 */ /* 0x040fe40007ffe0ff */
[----:B------:R-:W-:Y:S02]  /*4260*/  ISETP.EQ.OR P4, PT, R40, UR7, P2 ;  /* 0x0000000728007c0c */ /* 0x000fe40009782670 */
[----:B------:R-:W-:-:S11]  /*4270*/  ISETP.EQ.OR P1, PT, R35, UR7, P2 ;  /* 0x0000000723007c0c */ /* 0x000fd60009722670 */
[-CC-:B------:R-:W-:Y:S02]  /*4280*/  @!P4 IMAD R33, R40, R61.reuse, R62.reuse ;  /* 0x0000003d2821c224 */ /* 0x180fe400078e023e */
[----:B------:R-:W-:Y:S02]  /*4290*/  @!P1 IMAD R35, R35, R61, R62 ;  /* 0x0000003d23239224 */ /* 0x000fe400078e023e */
[----:B------:R-:W-:-:S04]  /*42a0*/  @!P4 IMAD.WIDE.U32 R32, R33, 0x8, R46 ;  /* 0x000000082120c825 */ /* 0x000fc800078e002e */
[----:B--2---:R-:W-:Y:S02]  /*42b0*/  @!P1 IMAD.WIDE.U32 R34, R35, 0x8, R46 ;  /* 0x0000000823229825 */ /* 0x004fe400078e002e */
[----:B------:R-:W0:Y:S04]  /*42c0*/  @!P4 LDG.E.64 R32, desc[UR8][R32.64] ;  /* 0x000000082020c981 */ /* 0x000e28000c1e1b00 */
[----:B------:R-:W2:Y:S01]  /*42d0*/  @!P1 LDG.E.64 R34, desc[UR8][R34.64] ;  /* 0x0000000822229981 */ /* 0x000ea2000c1e1b00 */
[----:B------:R-:W-:Y:S01]  /*42e0*/  IADD3 R40, PT, PT, R40, 0x2, RZ ;  /* 0x0000000228287810 */ /* 0x000fe20007ffe0ff */
[----:B0-----:R-:W-:Y:S01]  /*42f0*/  @!P4 FADD.FTZ R56, R56, R32 ;  /* 0x000000203838c221 */ /* 0x001fe20000010000 */
[----:B------:R-:W-:-:S03]  /*4300*/  @!P4 FADD.FTZ R57, R57, R33 ;  /* 0x000000213939c221 */ /* 0x000fc60000010000 */
[----:B--2---:R-:W-:Y:S01]  /*4310*/  @!P1 FADD.FTZ R56, R56, R34 ;  /* 0x0000002238389221 */ /* 0x004fe20000010000 */
[----:B------:R-:W-:-:S07]  /*4320*/  @!P1 FADD.FTZ R57, R57, R35 ;  /* 0x0000002339399221 */ /* 0x000fce0000010000 */
.L_x_1333:
        /* <DEDUP_REMOVED lines=9> */
.L_x_1334:
[----:B------:R-:W-:Y:S05]  /*43c0*/  BSYNC.RECONVERGENT B0 ;  /* 0x0000000000007941 */ /* 0x000fea0003800200 */
.L_x_1327:
[----:B------:R-:W5:Y:S01]  /*43d0*/  S2UR UR6, SR_CgaCtaId ;  /* 0x00000000000679c3 */ /* 0x000f620000008800 */
[----:B------:R-:W-:Y:S01]  /*43e0*/  UMOV UR5, 0x400 ;  /* 0x0000040000057882 */ /* 0x000fe20000000000 */
[----:B------:R-:W0:Y:S01]  /*43f0*/  LDCU.64 UR14, c[0x0][0x400] ;  /* 0x00008000ff0e77ac */ /* 0x000e220008000a00 */
[C---:B--2-4-:R-:W-:Y:S01]  /*4400*/  FADD.FTZ R34, -R6.reuse, R13 ;  /* 0x0000000d06227221 */ /* 0x054fe20000010100 */
[C---:B------:R-:W-:Y:S01]  /*4410*/  FADD.FTZ R54, -R6.reuse, R54 ;  /* 0x0000003606367221 */ /* 0x040fe20000010100 */
[C---:B------:R-:W-:Y:S01]  /*4420*/  FADD.FTZ R40, -R6.reuse, R55 ;  /* 0x0000003706287221 */ /* 0x040fe20000010100 */
[C---:B------:R-:W-:Y:S01]  /*4430*/  FADD.FTZ R50, -R6.reuse, R50 ;  /* 0x0000003206327221 */ /* 0x040fe20000010100 */
[C---:B------:R-:W-:Y:S01]  /*4440*/  FADD.FTZ R44, -R6.reuse, R51 ;  /* 0x00000033062c7221 */ /* 0x040fe20000010100 */
[----:B------:R-:W2:Y:S01]  /*4450*/  LDC R36, c[0x0][0x41c] ;  /* 0x00010700ff247b82 */ /* 0x000ea20000000800 */
[C---:B------:R-:W-:Y:S01]  /*4460*/  FADD.FTZ R12, -R6.reuse, R12 ;  /* 0x0000000c060c7221 */ /* 0x040fe20000010100 */
[C---:B------:R-:W-:Y:S01]  /*4470*/  FADD.FTZ R2, -R6.reuse, R2 ;  /* 0x0000000206027221 */ /* 0x040fe20000010100 */
[C---:B------:R-:W-:Y:S01]  /*4480*/  FADD.FTZ R3, -R6.reuse, R3 ;  /* 0x0000000306037221 */ /* 0x040fe20000010100 */
[C---:B------:R-:W-:Y:S01]  /*4490*/  FADD.FTZ R8, -R6.reuse, R8 ;  /* 0x0000000806087221 */ /* 0x040fe20000010100 */
[C---:B------:R-:W-:Y:S01]  /*44a0*/  FADD.FTZ R9, -R6.reuse, R9 ;  /* 0x0000000906097221 */ /* 0x040fe20000010100 */
[C---:B------:R-:W-:Y:S01]  /*44b0*/  FADD.FTZ R16, -R6.reuse, R16 ;  /* 0x0000001006107221 */ /* 0x040fe20000010100 */
[C---:B------:R-:W-:Y:S01]  /*44c0*/  FADD.FTZ R17, -R6.reuse, R17 ;  /* 0x0000001106117221 */ /* 0x040fe20000010100 */
[C---:B-1----:R-:W-:Y:S01]  /*44d0*/  FADD.FTZ R35, -R6.reuse, R20 ;  /* 0x0000001406237221 */ /* 0x042fe20000010100 */
[----:B------:R-:W-:Y:S01]  /*44e0*/  FADD.FTZ R37, -R6, R24 ;  /* 0x0000001806257221 */ /* 0x000fe20000010100 */
[----:B------:R-:W-:Y:S01]  /*44f0*/  FMUL.FTZ R40, R40, R7 ;  /* 0x0000000728287220 */ /* 0x000fe20000410000 */
[----:B-----5:R-:W-:Y:S01]  /*4500*/  ULEA UR5, UR6, UR5, 0x18 ;  /* 0x0000000506057291 */ /* 0x020fe2000f8ec0ff */
[----:B--2---:R-:W-:-:S08]  /*4510*/  IMAD R13, R36, UR7, R71 ;  /* 0x00000007240d7c24 */ /* 0x004fd0000f8e0247 */
[----:B------:R-:W-:Y:S01]  /*4520*/  @!P2 STS.64 [UR5+0x78], R56 ;  /* 0x00007838ff00a988 */ /* 0x000fe20008000a05 */
[C---:B------:R-:W-:Y:S01]  /*4530*/  FADD.FTZ R36, -R6.reuse, R21 ;  /* 0x0000001506247221 */ /* 0x040fe20000010100 */
[----:B------:R-:W-:Y:S01]  /*4540*/  FADD.FTZ R6, -R6, R25 ;  /* 0x0000001906067221 */ /* 0x000fe20000010100 */
[----:B------:R-:W-:Y:S01]  /*4550*/  FMUL.FTZ R21, R54, R7 ;  /* 0x0000000736157220 */ /* 0x000fe20000410000 */
[----:B------:R-:W-:Y:S01]  /*4560*/  BAR.SYNC.DEFER_BLOCKING 0x0 ;  /* 0x0000000000007b1d */ /* 0x000fe20000010000 */
[C---:B------:R-:W-:Y:S02]  /*4570*/  IADD3 R41, PT, PT, R13.reuse, 0x20, RZ ;  /* 0x000000200d297810 */ /* 0x040fe40007ffe0ff */
[----:B0-----:R-:W-:Y:S02]  /*4580*/  ISETP.GE.U32.AND P1, PT, R13, UR14, PT ;  /* 0x0000000e0d007c0c */ /* 0x001fe4000bf26070 */
[----:B------:R-:W-:Y:S02]  /*4590*/  SHF.R.S32.HI R43, RZ, 0x1f, R13 ;  /* 0x0000001fff2b7819 */ /* 0x000fe4000001140d */
[----:B------:R-:W-:-:S02]  /*45a0*/  ISETP.GE.U32.AND P2, PT, R41, UR14, PT ;  /* 0x0000000e29007c0c */ /* 0x000fc4000bf46070 */
[----:B------:R-:W-:Y:S02]  /*45b0*/  SHF.R.S32.HI R42, RZ, 0x1f, R41 ;  /* 0x0000001fff2a7819 */ /* 0x000fe40000011429 */
[----:B------:R-:W-:Y:S02]  /*45c0*/  ISETP.GE.AND.EX P1, PT, R43, UR15, PT, P1 ;  /* 0x0000000f2b007c0c */ /* 0x000fe4000bf26310 */
[----:B------:R-:W-:Y:S01]  /*45d0*/  ISETP.GE.AND.EX P2, PT, R42, UR15, PT, P2 ;  /* 0x0000000f2a007c0c */ /* 0x000fe2000bf46320 */
[----:B---3--:R-:W0:Y:S01]  /*45e0*/  LDS.64 R32, [UR5+0x78] ;  /* 0x00007805ff207984 */ /* 0x008e220008000a00 */
[----:B------:R-:W0:Y:S02]  /*45f0*/  LDCU UR5, c[0x0][0x42c] ;  /* 0x00008580ff0577ac */ /* 0x000e240008000800 */
[----:B0-----:R-:W-:Y:S01]  /*4600*/  FMUL.FTZ R38, R32, UR5 ;  /* 0x0000000520267c20 */ /* 0x001fe20008410000 */
[----:B------:R-:W-:Y:S01]  /*4610*/  FMUL.FTZ R39, R33, UR5 ;  /* 0x0000000521277c20 */ /* 0x000fe20008410000 */
[----:B------:R-:W-:Y:S07]  /*4620*/  @!P3 BRA `(.L_x_1335) ;  /* 0x000000000048b947 */ /* 0x000fee0003800000 */
        /* <DEDUP_REMOVED lines=18> */
.L_x_1335:
[--C-:B------:R-:W-:Y:S01]  /*4750*/  FFMA.FTZ R21, R38, R21, R39.reuse ;  /* 0x0000001526157223 */ /* 0x100fe20000010027 */
[-C--:B------:R-:W-:Y:S01]  /*4760*/  FMUL.FTZ R50, R50, R7.reuse ;  /* 0x0000000732327220 */ /* 0x080fe20000410000 */
[----:B------:R-:W-:Y:S01]  /*4770*/  FMUL.FTZ R44, R44, R7 ;  /* 0x000000072c2c7220 */ /* 0x000fe20000410000 */
[----:B------:R-:W-:Y:S01]  /*4780*/  FFMA.FTZ R20, R38, R40, R39 ;  /* 0x0000002826147223 */ /* 0x000fe20000010027 */
[----:B------:R-:W-:Y:S01]  /*4790*/  BSSY.RECONVERGENT B0, `(.L_x_1336) ;  /* 0x0000013000007945 */ /* 0x000fe20003800200 */
[----:B------:R-:W-:Y:S01]  /*47a0*/  FFMA.FTZ R32, R30, R52, -R21 ;  /* 0x000000341e207223 */ /* 0x000fe20000010815 */
[C-C-:B------:R-:W-:Y:S01]  /*47b0*/  FFMA.FTZ R45, R38.reuse, R50, R39.reuse ;  /* 0x00000032262d7223 */ /* 0x140fe20000010027 */
[----:B------:R-:W-:Y:S01]  /*47c0*/  FFMA.FTZ R40, R38, R44, R39 ;  /* 0x0000002c26287223 */ /* 0x000fe20000010027 */
[----:B------:R-:W-:Y:S01]  /*47d0*/  FFMA.FTZ R46, R31, R53, -R20 ;  /* 0x000000351f2e7223 */ /* 0x000fe20000010814 */
        /* <DEDUP_REMOVED lines=11> */
[----:B------:R-:W-:-:S04]  /*4890*/  IADD3 R25, PT, PT, R21, R25, RZ ;  /* 0x0000001915197210 */ /* 0x000fc80007ffe0ff */
[----:B------:R-:W-:-:S05]  /*48a0*/  LEA.HI.X R25, R20, UR13, R25, 0x2, P1 ;  /* 0x0000000d14197c11 */ /* 0x000fca00088f1419 */
[----:B------:R0:W-:Y:S02]  /*48b0*/  STG.E.64 desc[UR8][R24.64], R32 ;  /* 0x0000002018007986 */ /* 0x0001e4000c101b08 */
.L_x_1337:
[----:B------:R-:W-:Y:S05]  /*48c0*/  BSYNC.RECONVERGENT B0 ;  /* 0x0000000000007941 */ /* 0x000fea0003800200 */
.L_x_1336:
[----:B------:R-:W-:Y:S05]  /*48d0*/  @!P3 BRA `(.L_x_1338) ;  /* 0x000000000048b947 */ /* 0x000fea0003800000 */
        /* <DEDUP_REMOVED lines=18> */
.L_x_1338:
        /* <DEDUP_REMOVED lines=17> */
.L_x_1340:
[----:B------:R-:W-:Y:S05]  /*4b10*/  BSYNC.RECONVERGENT B0 ;  /* 0x0000000000007941 */ /* 0x000fea0003800200 */
.L_x_1339:
[-C--:B------:R-:W-:Y:S01]  /*4b20*/  FMUL.FTZ R45, R12, R7.reuse ;  /* 0x000000070c2d7220 */ /* 0x080fe20000410000 */
[----:B------:R-:W-:Y:S01]  /*4b30*/  FMUL.FTZ R40, R34, R7 ;  /* 0x0000000722287220 */ /* 0x000fe20000410000 */
[----:B------:R-:W-:Y:S06]  /*4b40*/  @!P3 BRA `(.L_x_1341) ;  /* 0x000000000048b947 */ /* 0x000fec0003800000 */
        /* <DEDUP_REMOVED lines=18> */
.L_x_1341:
[----:B------:R-:W-:Y:S04]  /*4c70*/  BSSY.RECONVERGENT B0, `(.L_x_1342) ;  /* 0x0000014000007945 */ /* 0x000fe80003800200 */
[----:B------:R-:W-:Y:S05]  /*4c80*/  @P0 BRA `(.L_x_1343) ;  /* 0x0000000000480947 */ /* 0x000fea0003800000 */
[----:B------:R-:W1:Y:S01]  /*4c90*/  LDCU.64 UR12, c[0x0][0x3f8] ;  /* 0x00007f00ff0c77ac */ /* 0x000e620008000a00 */
[----:B0-----:R-:W-:Y:S01]  /*4ca0*/  SHF.R.S32.HI R33, RZ, 0x1f, R70 ;  /* 0x0000001fff217819 */ /* 0x001fe20000011446 */
[C-C-:B------:R-:W-:Y:S01]  /*4cb0*/  FFMA.FTZ R25, R38.reuse, R45, R39.reuse ;  /* 0x0000002d26197223 */ /* 0x140fe20000010027 */
[----:B------:R-:W-:Y:S01]  /*4cc0*/  MOV R20, R74 ;  /* 0x0000004a00147202 */ /* 0x000fe20000000f00 */
[----:B------:R-:W0:Y:S01]  /*4cd0*/  LDCU.64 UR16, c[0x0][0x380] ;  /* 0x00007000ff1077ac */ /* 0x000e220008000a00 */
[----:B------:R-:W-:Y:S01]  /*4ce0*/  MOV R21, R77 ;  /* 0x0000004d00157202 */ /* 0x000fe20000000f00 */
[----:B------:R-:W-:Y:S01]  /*4cf0*/  FFMA.FTZ R12, R38, R40, R39 ;  /* 0x00000028260c7223 */ /* 0x000fe20000010027 */
[----:B------:R-:W-:-:S03]  /*4d00*/  FFMA.FTZ R24, R30, R14, -R25 ;  /* 0x0000000e1e187223 */ /* 0x000fc60000010819 */
[----:B------:R-:W-:Y:S01]  /*4d10*/  FFMA.FTZ R12, R31, R15, -R12 ;  /* 0x0000000f1f0c7223 */ /* 0x000fe2000001080c */
[----:B------:R-:W-:-:S03]  /*4d20*/  FMUL.FTZ R24, R24, R7 ;  /* 0x0000000718187220 */ /* 0x000fc60000410000 */
[----:B------:R-:W-:Y:S01]  /*4d30*/  FMUL.FTZ R25, R12, R7 ;  /* 0x000000070c197220 */ /* 0x000fe20000410000 */
[----:B-1----:R-:W-:Y:S02]  /*4d40*/  IMAD R33, R33, UR12, RZ ;  /* 0x0000000c21217c24 */ /* 0x002fe4000f8e02ff */
[----:B------:R-:W-:-:S04]  /*4d50*/  IMAD.WIDE.U32 R20, R70, UR12, R20 ;  /* 0x0000000c46147c25 */ /* 0x000fc8000f8e0014 */
[----:B------:R-:W-:Y:S01]  /*4d60*/  IMAD R33, R70, UR13, R33 ;  /* 0x0000000d46217c24 */ /* 0x000fe2000f8e0221 */
[----:B0-----:R-:W-:-:S04]  /*4d70*/  LEA R14, P0, R20, UR16, 0x2 ;  /* 0x00000010140e7c11 */ /* 0x001fc8000f8010ff */
[----:B------:R-:W-:-:S04]  /*4d80*/  IADD3 R33, PT, PT, R21, R33, RZ ;  /* 0x0000002115217210 */ /* 0x000fc80007ffe0ff */
[----:B------:R-:W-:-:S05]  /*4d90*/  LEA.HI.X R15, R20, UR17, R33, 0x2, P0 ;  /* 0x00000011140f7c11 */ /* 0x000fca00080f1421 */
[----:B------:R1:W-:Y:S02]  /*4da0*/  STG.E.64 desc[UR8][R14.64], R24 ;  /* 0x000000180e007986 */ /* 0x0003e4000c101b08 */
.L_x_1343:
[----:B------:R-:W-:Y:S05]  /*4db0*/  BSYNC.RECONVERGENT B0 ;  /* 0x0000000000007941 */ /* 0x000fea0003800200 */
.L_x_1342:
[----:B------:R-:W-:Y:S01]  /*4dc0*/  UISETP.NE.AND UP0, UPT, UR10, URZ, UPT ;  /* 0x000000ff0a00728c */ /* 0x000fe2000bf05270 */
[-C--:B0-----:R-:W-:Y:S01]  /*4dd0*/  FMUL.FTZ R32, R9, R7.reuse ;  /* 0x0000000709207220 */ /* 0x081fe20000410000 */
[C---:B------:R-:W-:Y:S01]  /*4de0*/  IADD3 R9, PT, PT, R13.reuse, 0x60, RZ ;  /* 0x000000600d097810 */ /* 0x040fe20007ffe0ff */
[-C--:B------:R-:W-:Y:S01]  /*4df0*/  FMUL.FTZ R41, R2, R7.reuse ;  /* 0x0000000702297220 */ /* 0x080fe20000410000 */
[----:B------:R-:W-:Y:S01]  /*4e00*/  IADD3 R21, PT, PT, R13, 0x80, RZ ;  /* 0x000000800d157810 */ /* 0x000fe20007ffe0ff */
[-C--:B------:R-:W-:Y:S01]  /*4e10*/  FMUL.FTZ R40, R3, R7.reuse ;  /* 0x0000000703287220 */ /* 0x080fe20000410000 */
[-C--:B------:R-:W-:Y:S01]  /*4e20*/  FMUL.FTZ R20, R8, R7.reuse ;  /* 0x0000000708147220 */ /* 0x080fe20000410000 */
[-C--:B------:R-:W-:Y:S01]  /*4e30*/  FMUL.FTZ R16, R16, R7.reuse ;  /* 0x0000000710107220 */ /* 0x080fe20000410000 */
[-C--:B-1----:R-:W-:Y:S01]  /*4e40*/  FMUL.FTZ R14, R17, R7.reuse ;  /* 0x00000007110e7220 */ /* 0x082fe20000410000 */
[-C--:B------:R-:W-:Y:S01]  /*4e50*/  FMUL.FTZ R35, R35, R7.reuse ;  /* 0x0000000723237220 */ /* 0x080fe20000410000 */
[-C--:B------:R-:W-:Y:S01]  /*4e60*/  FMUL.FTZ R36, R36, R7.reuse ;  /* 0x0000000724247220 */ /* 0x080fe20000410000 */
[-C--:B------:R-:W-:Y:S01]  /*4e70*/  FMUL.FTZ R37, R37, R7.reuse ;  /* 0x0000000725257220 */ /* 0x080fe20000410000 */
[----:B------:R-:W-:Y:S01]  /*4e80*/  ISETP.GE.U32.AND P1, PT, R69, UR14, PT ;  /* 0x0000000e45007c0c */ /* 0x000fe2000bf26070 */
[----:B------:R-:W-:Y:S01]  /*4e90*/  FMUL.FTZ R6, R6, R7 ;  /* 0x0000000706067220 */ /* 0x000fe20000410000 */
[----:B------:R-:W-:Y:S01]  /*4ea0*/  ISETP.GE.U32.AND P3, PT, R68, UR14, PT ;  /* 0x0000000e44007c0c */ /* 0x000fe2000bf66070 */
[C-C-:B------:R-:W-:Y:S01]  /*4eb0*/  FFMA.FTZ R47, R38.reuse, R41, R39.reuse ;  /* 0x00000029262f7223 */ /* 0x140fe20000010027 */
[----:B------:R-:W-:Y:S01]  /*4ec0*/  ISETP.GE.U32.AND P4, PT, R9, UR14, PT ;  /* 0x0000000e09007c0c */ /* 0x000fe2000bf86070 */
[C-C-:B------:R-:W-:Y:S01]  /*4ed0*/  FFMA.FTZ R48, R38.reuse, R40, R39.reuse ;  /* 0x0000002826307223 */ /* 0x140fe20000010027 */
[----:B------:R-:W-:Y:S01]  /*4ee0*/  ISETP.GE.U32.AND P2, PT, R21, UR14, PT ;  /* 0x0000000e15007c0c */ /* 0x000fe2000bf46070 */
[C---:B------:R-:W-:Y:S01]  /*4ef0*/  FFMA.FTZ R33, R38.reuse, R20, R39 ;  /* 0x0000001426217223 */ /* 0x040fe20000010027 */
[----:B------:R-:W-:Y:S01]  /*4f00*/  SHF.R.S32.HI R2, RZ, 0x1f, R9 ;  /* 0x0000001fff027819 */ /* 0x000fe20000011409 */
[C---:B------:R-:W-:Y:S01]  /*4f10*/  FFMA.FTZ R34, R38.reuse, R32, R39 ;  /* 0x0000002026227223 */ /* 0x040fe20000010027 */
[----:B------:R-:W-:Y:S01]  /*4f20*/  SHF.R.S32.HI R25, RZ, 0x1f, R21 ;  /* 0x0000001fff197819 */ /* 0x000fe20000011415 */
[C-C-:B------:R-:W-:Y:S01]  /*4f30*/  FFMA.FTZ R17, R38.reuse, R16, R39.reuse ;  /* 0x0000001026117223 */ /* 0x140fe20000010027 */
[C-C-:B------:R-:W-:Y:S01]  /*4f40*/  FFMA.FTZ R24, R38.reuse, R14, R39.reuse ;  /* 0x0000000e26187223 */ /* 0x140fe20000010027 */
[C-C-:B------:R-:W-:Y:S01]  /*4f50*/  FFMA.FTZ R15, R38.reuse, R35, R39.reuse ;  /* 0x00000023260f7223 */ /* 0x140fe20000010027 */
[C-C-:B------:R-:W-:Y:S01]  /*4f60*/  FFMA.FTZ R12, R38.reuse, R36, R39.reuse ;  /* 0x00000024260c7223 */ /* 0x140fe20000010027 */
[C-C-:B------:R-:W-:Y:S01]  /*4f70*/  FFMA.FTZ R13, R38.reuse, R37, R39.reuse ;  /* 0x00000025260d7223 */ /* 0x140fe20000010027 */
[----:B------:R-:W-:Y:S01]  /*4f80*/  ISETP.GE.U32.AND P0, PT, R67, UR14, PT ;  /* 0x0000000e43007c0c */ /* 0x000fe2000bf06070 */
[----:B------:R-:W-:Y:S01]  /*4f90*/  FFMA.FTZ R38, R38, R6, R39 ;  /* 0x0000000626267223 */ /* 0x000fe20000010027 */
[----:B------:R-:W-:-:S02]  /*4fa0*/  ISETP.GE.AND.EX P1, PT, R59, UR15, PT, P1 ;  /* 0x0000000f3b007c0c */ /* 0x000fc4000bf26310 */
[----:B------:R-:W-:Y:S02]  /*4fb0*/  ISETP.GE.AND.EX P3, PT, R58, UR15, PT, P3 ;  /* 0x0000000f3a007c0c */ /* 0x000fe4000bf66330 */
[----:B------:R-:W-:Y:S02]  /*4fc0*/  ISETP.GE.AND.EX P4, PT, R2, UR15, PT, P4 ;  /* 0x0000000f02007c0c */ /* 0x000fe4000bf86340 */
        /* <DEDUP_REMOVED lines=20> */
.L_x_1344:
        /* <DEDUP_REMOVED lines=9> */
[----:B------:R-:W-:-:S05]  /*51a0*/  MOV R2, R74 ;  /* 0x0000004a00027202 */ /* 0x000fca0000000f00 */
[----:B------:R-:W-:-:S04]  /*51b0*/  IMAD.WIDE.U32 R2, R9, UR12, R2 ;  /* 0x0000000c09027c25 */ /* 0x000fc8000f8e0002 */
[----:B------:R-:W-:Y:S01]  /*51c0*/  IMAD R9, R9, UR13, R4 ;  /* 0x0000000d09097c24 */ /* 0x000fe2000f8e0204 */
[----:B-1----:R-:W-:-:S04]  /*51d0*/  LEA R4, P4, R2, UR16, 0x2 ;  /* 0x0000001002047c11 */ /* 0x002fc8000f8810ff */
[----:B------:R-:W-:-:S04]  /*51e0*/  IADD3 R9, PT, PT, R3, R9, RZ ;  /* 0x0000000903097210 */ /* 0x000fc80007ffe0ff */
[----:B------:R-:W-:Y:S01]  /*51f0*/  LEA.HI.X R5, R2, UR17, R9, 0x2, P4 ;  /* 0x0000001102057c11 */ /* 0x000fe2000a0f1409 */
[----:B------:R-:W-:-:S05]  /*5200*/  FMUL.FTZ R9, R48, R7 ;  /* 0x0000000730097220 */ /* 0x000fca0000410000 */
[----:B------:R0:W-:Y:S02]  /*5210*/  STG.E.64 desc[UR8][R4.64], R8 ;  /* 0x0000000804007986 */ /* 0x0001e4000c101b08 */
.L_x_1346:
[----:B------:R-:W-:Y:S05]  /*5220*/  BSYNC.RECONVERGENT B0 ;  /* 0x0000000000007941 */ /* 0x000fea0003800200 */
.L_x_1345:
        /* <DEDUP_REMOVED lines=19> */
.L_x_1347:
        /* <DEDUP_REMOVED lines=17> */
.L_x_1349:
[----:B------:R-:W-:Y:S05]  /*5470*/  BSYNC.RECONVERGENT B0 ;  /* 0x0000000000007941 */ /* 0x000fea0003800200 */
.L_x_1348:
        /* <DEDUP_REMOVED lines=19> */
.L_x_1350:
        /* <DEDUP_REMOVED lines=17> */
.L_x_1352:
[----:B------:R-:W-:Y:S05]  /*56c0*/  BSYNC.RECONVERGENT B0 ;  /* 0x0000000000007941 */ /* 0x000fea0003800200 */
.L_x_1351:
[----:B------:R-:W-:Y:S05]  /*56d0*/  BRA.U !UP0, `(.L_x_1353) ;  /* 0x0000000108487547 */ /* 0x000fea000b800000 */
[----:B------:R-:W-:Y:S01]  /*56e0*/  FFMA.FTZ R35, R30, R35, R28 ;  /* 0x000000231e237223 */ /* 0x000fe2000001001c */
[----:B------:R-:W-:-:S03]  /*56f0*/  FFMA.FTZ R36, R31, R36, R29 ;  /* 0x000000241f247223 */ /* 0x000fc6000001001d */
[----:B-1----:R-:W-:Y:S01]  /*5700*/  FMUL.FTZ R2, R35, -1.4426950216293334961 ;  /* 0xbfb8aa3b23027820 */ /* 0x002fe20000410000 */
        /* <DEDUP_REMOVED lines=15> */
.L_x_1353:
[----:B------:R-:W-:Y:S01]  /*5800*/  BSSY.RECONVERGENT B0, `(.L_x_1354) ;  /* 0x0000011000007945 */ /* 0x000fe20003800200 */
[----:B------:R-:W-:Y:S01]  /*5810*/  FFMA.FTZ R22, R30, R22, -R15 ;  /* 0x000000161e167223 */ /* 0x000fe2000001080f */
[----:B------:R-:W-:Y:S02]  /*5820*/  FFMA.FTZ R12, R31, R23, -R12 ;  /* 0x000000171f0c7223 */ /* 0x000fe4000001080c */
[----:B------:R-:W-:Y:S05]  /*5830*/  @P3 BRA `(.L_x_1355) ;  /* 0x0000000000343947 */ /* 0x000fea0003800000 */
[----:B------:R-:W0:Y:S01]  /*5840*/  LDCU.64 UR12, c[0x0][0x3f8] ;  /* 0x00007f00ff0c77ac */ /* 0x000e220008000a00 */
[----:B-1----:R-:W-:Y:S01]  /*5850*/  MOV R2, R74 ;  /* 0x0000004a00027202 */ /* 0x002fe20000000f00 */
        /* <DEDUP_REMOVED lines=11> */
.L_x_1355:
[----:B------:R-:W-:Y:S05]  /*5910*/  BSYNC.RECONVERGENT B0 ;  /* 0x0000000000007941 */ /* 0x000fea0003800200 */
.L_x_1354:
[----:B------:R-:W-:Y:S05]  /*5920*/  BRA.U !UP0, `(.L_x_1356) ;  /* 0x0000000108487547 */ /* 0x000fea000b800000 */
[----:B------:R-:W-:Y:S01]  /*5930*/  FFMA.FTZ R28, R30, R37, R28 ;  /* 0x000000251e1c7223 */ /* 0x000fe2000001001c */
[----:B------:R-:W-:-:S03]  /*5940*/  FFMA.FTZ R6, R31, R6, R29 ;  /* 0x000000061f067223 */ /* 0x000fc6000001001d */
[----:B-12---:R-:W-:Y:S01]  /*5950*/  FMUL.FTZ R2, R28, -1.4426950216293334961 ;  /* 0xbfb8aa3b1c027820 */ /* 0x006fe20000410000 */
        /* <DEDUP_REMOVED lines=15> */
.L_x_1356:
        /* <DEDUP_REMOVED lines=8> */
[----:B------:R-:W-:Y:S01]  /*5ad0*/  MOV R75, R77 ;  /* 0x0000004d004b7202 */ /* 0x000fe20000000f00 */
[----:B------:R-:W3:Y:S01]  /*5ae0*/  LDCU.64 UR14, c[0x0][0x380] ;  /* 0x00007000ff0e77ac */ /* 0x000ee20008000a00 */
[----:B-12---:R-:W-:Y:S02]  /*5af0*/  IMAD R2, R0, UR12, RZ ;  /* 0x0000000c00027c24 */ /* 0x006fe4000f8e02ff */
[----:B------:R-:W-:-:S04]  /*5b00*/  IMAD.WIDE.U32 R74, R67, UR12, R74 ;  /* 0x0000000c434a7c25 */ /* 0x000fc8000f8e004a */
[----:B------:R-:W-:Y:S01]  /*5b10*/  IMAD R3, R67, UR13, R2 ;  /* 0x0000000d43037c24 */ /* 0x000fe2000f8e0202 */
[----:B---3--:R-:W-:-:S04]  /*5b20*/  LEA R2, P0, R74, UR14, 0x2 ;  /* 0x0000000e4a027c11 */ /* 0x008fc8000f8010ff */
[----:B------:R-:W-:-:S04]  /*5b30*/  IADD3 R3, PT, PT, R75, R3, RZ ;  /* 0x000000034b037210 */ /* 0x000fc80007ffe0ff */
[----:B------:R-:W-:-:S05]  /*5b40*/  LEA.HI.X R3, R74, UR15, R3, 0x2, P0 ;  /* 0x0000000f4a037c11 */ /* 0x000fca00080f1403 */
[----:B------:R3:W-:Y:S02]  /*5b50*/  STG.E.64 desc[UR8][R2.64], R26 ;  /* 0x0000001a02007986 */ /* 0x0007e4000c101b08 */
.L_x_1358:
[----:B------:R-:W-:Y:S05]  /*5b60*/  BSYNC.RECONVERGENT B0 ;  /* 0x0000000000007941 */ /* 0x000fea0003800200 */
.L_x_1357:
[----:B------:R-:W-:Y:S02]  /*5b70*/  IADD3 R64, PT, PT, R61, R64, RZ ;  /* 0x000000403d407210 */ /* 0x000fe40007ffe0ff */
[----:B------:R-:W-:Y:S02]  /*5b80*/  IADD3 R65, PT, PT, R65, 0x1, RZ ;  /* 0x0000000141417810 */ /* 0x000fe40007ffe0ff */
[----:B------:R-:W-:-:S13]  /*5b90*/  ISETP.GE.AND P0, PT, R64, UR4, PT ;  /* 0x0000000440007c0c */ /* 0x000fda000bf06270 */
[----:B------:R-:W-:Y:S05]  /*5ba0*/  @!P0 BRA `(.L_x_1359) ;  /* 0xffffffa400988947 */ /* 0x000fea000383ffff */
.L_x_1316:
[----:B0-----:R-:W0:Y:S01]  /*5bb0*/  LDC R4, c[0x0][0x370] ;  /* 0x0000dc00ff047b82 */ /* 0x001e220000000800 */
[----:B------:R-:W-:Y:S01]  /*5bc0*/  ISETP.NE.AND P2, PT, R63, RZ, PT ;  /* 0x000000ff3f00720c */ /* 0x000fe20003f45270 */
[----:B------:R-:W-:Y:S06]  /*5bd0*/  BSSY.RECONVERGENT B0, `(.L_x_1360) ;  /* 0x0000011000007945 */ /* 0x000fec0003800200 */
[----:B------:R-:W4:Y:S08]  /*5be0*/  LDC R7, c[0x0][0x374] ;  /* 0x0000dd00ff077b82 */ /* 0x000f300000000800 */
[----:B-123--:R-:W1:Y:S01]  /*5bf0*/  LDC.64 R2, c[0x0][0x3c8] ;  /* 0x0000f200ff027b82 */ /* 0x00ee620000000a00 */
[----:B0-----:R-:W-:-:S02]  /*5c00*/  ISETP.NE.AND P1, PT, R4, 0x1, PT ;  /* 0x000000010400780c */ /* 0x001fc40003f25270 */
[----:B------:R-:W-:Y:S02]  /*5c10*/  IADD3 R6, PT, PT, R4, -0x1, RZ ;  /* 0xffffffff04067810 */ /* 0x000fe40007ffe0ff */
[C---:B----4-:R-:W-:Y:S02]  /*5c20*/  IADD3 R5, PT, PT, R7.reuse, -0x1, RZ ;  /* 0xffffffff07057810 */ /* 0x050fe40007ffe0ff */
[----:B------:R-:W-:Y:S02]  /*5c30*/  SHF.L.U32 R0, R7, 0x1, RZ ;  /* 0x0000000107007819 */ /* 0x000fe400000006ff */
[----:B------:R-:W-:Y:S02]  /*5c40*/  ISETP.NE.AND P0, PT, R62, R5, PT ;  /* 0x000000053e00720c */ /* 0x000fe40003f05270 */
[----:B------:R-:W-:Y:S02]  /*5c50*/  SEL R5, R0, RZ, P1 ;  /* 0x000000ff00057207 */ /* 0x000fe40000800000 */
[----:B------:R-:W-:-:S03]  /*5c60*/  ISETP.NE.OR P0, PT, R6, UR7, P0 ;  /* 0x0000000706007c0c */ /* 0x000fc60008705670 */
[----:B-1----:R-:W-:Y:S01]  /*5c70*/  IMAD.WIDE.U32 R2, R5, 0x4, R2 ;  /* 0x0000000405027825 */ /* 0x002fe200078e0002 */
[----:B------:R-:W-:Y:S09]  /*5c80*/  @P2 BRA `(.L_x_1361) ;  /* 0x0000000000142947 */ /* 0x000ff20003800000 */
[----:B------:R-:W-:Y:S01]  /*5c90*/  HFMA2 R5, -RZ, RZ, 0, 5.9604644775390625e-08 ;  /* 0x00000001ff057431 */ /* 0x000fe200000001ff */
[----:B------:R-:W-:Y:S06]  /*5ca0*/  MEMBAR.ALL.GPU ;  /* 0x0000000000007992 */ /* 0x000fec000000a000 */
[----:B------:R-:W-:-:S00]  /*5cb0*/  ERRBAR ;  /* 0x00000000000079ab */ /* 0x000fc00000000000 */
[----:B------:R-:W-:Y:S06]  /*5cc0*/  CGAERRBAR ;  /* 0x00000000000075ab */ /* 0x000fec0000000000 */
[----:B------:R0:W-:Y:S02]  /*5cd0*/  REDG.E.ADD.S32.STRONG.GPU desc[UR8][R2.64], R5 ;  /* 0x000000050200798e */ /* 0x0001e4000c12e308 */
.L_x_1361:
[----:B------:R-:W-:Y:S05]  /*5ce0*/  BSYNC.RECONVERGENT B0 ;  /* 0x0000000000007941 */ /* 0x000fea0003800200 */
.L_x_1360:
[----:B------:R-:W-:Y:S05]  /*5cf0*/  @P0 EXIT ;  /* 0x000000000000094d */ /* 0x000fea0003800000 */
[----:B------:R-:W-:Y:S05]  /*5d00*/  @P2 BRA `(.L_x_1362) ;  /* 0x0000000000202947 */ /* 0x000fea0003800000 */
[----:B------:R-:W-:-:S05]  /*5d10*/  IMAD R0, R4, R7, RZ ;  /* 0x0000000704007224 */ /* 0x000fca00078e02ff */
[----:B------:R-:W-:-:S13]  /*5d20*/  ISETP.NE.AND P0, PT, R0, -0x1, PT ;  /* 0xffffffff0000780c */ /* 0x000fda0003f05270 */
[----:B------:R-:W-:Y:S05]  /*5d30*/  @!P0 BRA `(.L_x_1362) ;  /* 0x0000000000148947 */ /* 0x000fea0003800000 */
.L_x_1363:
[----:B0-----:R-:W2:Y:S04]  /*5d40*/  LDG.E.STRONG.GPU R5, desc[UR8][R2.64] ;  /* 0x0000000802057981 */ /* 0x001ea8000c1ef900 */
[----:B--2---:R-:W-:Y:S01]  /*5d50*/  CCTL.IVALL ;  /* 0x00000000ff00798f */ /* 0x004fe20002000000 */
[----:B------:R-:W-:Y:S05]  /*5d60*/  YIELD ;  /* 0x0000000000007946 */ /* 0x000fea0003800000 */
[----:B------:R-:W-:-:S13]  /*5d70*/  ISETP.NE.AND P0, PT, R5, R0, PT ;  /* 0x000000000500720c */ /* 0x000fda0003f05270 */
[----:B------:R-:W-:Y:S05]  /*5d80*/  @P0 BRA `(.L_x_1363) ;  /* 0xfffffffc00ec0947 */ /* 0x000fea000383ffff */
.L_x_1362:
        /* <DEDUP_REMOVED lines=31> */
[----:B------:R-:W-:Y:S01]  /*5f80*/  IMAD.WIDE.U32 R8, R6, 0x3, RZ ;  /* 0x0000000306087825 */ /* 0x000fe200078e00ff */
[----:B------:R-:W-:-:S03]  /*5f90*/  LEA R11, R7, R7, 0x1 ;  /* 0x00000007070b7211 */ /* 0x000fc600078e08ff */
[----:B------:R-:W-:Y:S01]  /*5fa0*/  IMAD.WIDE.U32.X R4, R15, -0x55555556, R12, P0 ;  /* 0xaaaaaaaa0f047825 */ /* 0x000fe200000e040c */
[----:B------:R-:W-:-:S04]  /*5fb0*/  IADD3 R11, PT, PT, R9, R11, RZ ;  /* 0x0000000b090b7210 */ /* 0x000fc80007ffe0ff */
[----:B------:R-:W-:Y:S02]  /*5fc0*/  SHF.R.U64 R2, R4, 0x8, R5 ;  /* 0x0000000804027819 */ /* 0x000fe40000001205 */
[----:B------:R-:W-:Y:S02]  /*5fd0*/  LEA.HI R28, P2, R11, R8, RZ, 0x1 ;  /* 0x000000080b1c7211 */ /* 0x000fe400078508ff */
[----:B------:R-:W-:Y:S02]  /*5fe0*/  IADD3 R2, P0, PT, R2, R14, RZ ;  /* 0x0000000e02027210 */ /* 0x000fe40007f1e0ff */
[----:B------:R-:W-:Y:S02]  /*5ff0*/  IADD3.X R11, PT, PT, RZ, R11, RZ, P2, !PT ;  /* 0x0000000bff0b7210 */ /* 0x000fe400017fe4ff */
[----:B------:R-:W-:Y:S02]  /*6000*/  LOP3.LUT R12, R2, 0x3, RZ, 0xc0, !PT ;  /* 0x00000003020c7812 */ /* 0x000fe400078ec0ff */
[----:B------:R-:W-:-:S02]  /*6010*/  LEA.HI.X R4, R5, RZ, RZ, 0x18, P0 ;  /* 0x000000ff05047211 */ /* 0x000fc400000fc4ff */
[----:B------:R-:W-:Y:S02]  /*6020*/  ISETP.NE.U32.AND P1, PT, R12, 0x3, PT ;  /* 0x000000030c00780c */ /* 0x000fe40003f25070 */
[----:B------:R-:W-:Y:S02]  /*6030*/  ISETP.GE.U32.AND P0, PT, R2, 0x3, PT ;  /* 0x000000030200780c */ /* 0x000fe40003f06070 */
[----:B------:R-:W-:Y:S02]  /*6040*/  ISETP.NE.AND.EX P1, PT, RZ, RZ, PT, P1 ;  /* 0x000000ffff00720c */ /* 0x000fe40003f25310 */
[----:B------:R-:W-:Y:S02]  /*6050*/  ISETP.GE.U32.AND.EX P0, PT, R4, RZ, PT, P0 ;  /* 0x000000ff0400720c */ /* 0x000fe40003f06100 */
[--C-:B------:R-:W-:Y:S02]  /*6060*/  SHF.R.S64 R28, R28, 0x1, R11.reuse ;  /* 0x000000011c1c7819 */ /* 0x100fe4000000100b */
[----:B------:R-:W-:-:S07]  /*6070*/  SHF.R.S32.HI R35, RZ, 0x1, R11 ;  /* 0x00000001ff237819 */ /* 0x000fce000001140b */
        /* <DEDUP_REMOVED lines=27> */
.L_x_1366:
        /* <DEDUP_REMOVED lines=29> */
.L_x_1365:
[----:B------:R-:W-:Y:S05]  /*6400*/  BSYNC.RECONVERGENT B0 ;  /* 0x0000000000007941 */ /* 0x000fea0003800200 */
.L_x_1364:
        /* <DEDUP_REMOVED lines=10> */
.L_x_1367:
        /* <DEDUP_REMOVED lines=18> */
[C---:B--2---:R-:W-:Y:S02]  /*65d0*/  IADD3 R20, P0, PT, R22.reuse, UR6, RZ ;  /* 0x0000000616147c10 */ /* 0x044fe4000ff1e0ff */
[----:B------:R-:W-:Y:S02]  /*65e0*/  LOP3.LUT R10, R35, 0x3, RZ, 0xc0, !PT ;  /* 0x00000003230a7812 */ /* 0x000fe400078ec0ff */
[----:B0-----:R-:W-:Y:S02]  /*65f0*/  IADD3 R22, P1, PT, R22, UR10, RZ ;  /* 0x0000000a16167c10 */ /* 0x001fe4000ff3e0ff */
[----:B------:R-:W-:Y:S02]  /*6600*/  LOP3.LUT R9, R9, 0x3, RZ, 0xc0, !PT ;  /* 0x0000000309097812 */ /* 0x000fe400078ec0ff */
[----:B------:R-:W-:Y:S02]  /*6610*/  IADD3 R24, P2, PT, R24, UR4, RZ ;  /* 0x0000000418187c10 */ /* 0x000fe4000ff5e0ff */
        /* <DEDUP_REMOVED lines=59> */
.L_x_1368:
        /* <DEDUP_REMOVED lines=11> */
.L_x_3433:


//--------------------- .text._Z35group_norm_nhwc_bwd_one_pass_kernelI11Fp32IOFp32WLi512ELi24ELi384EEv26Group_norm_nhwc_bwd_params --------------------------
	.section	.text._Z35group_norm_nhwc_bwd_one_pass_kernelI11Fp32IOFp32WLi512ELi24ELi384EEv26Group_norm_nhwc_bwd_params,"ax",@progbits
	.align	128
        .global         _Z35group_norm_nhwc_bwd_one_pass_kernelI11Fp32IOFp32WLi512ELi24ELi384EEv26Group_norm_nhwc_bwd_params
        .type           _Z35group_norm_nhwc_bwd_one_pass_kernelI11Fp32IOFp32WLi512ELi24ELi384EEv26Group_norm_nhwc_bwd_params,@function
        .size           _Z35group_norm_nhwc_bwd_one_pass_kernelI11Fp32IOFp32WLi512ELi24ELi384EEv26Group_norm_nhwc_bwd_params,(.L_x_3434 - _Z35group_norm_nhwc_bwd_one_pass_kernelI11Fp32IOFp32WLi512ELi24ELi384EEv26Group_norm_nhwc_bwd_params)
        .other          _Z35group_norm_nhwc_bwd_one_pass_kernelI11Fp32IOFp32WLi512ELi24ELi384EEv26Group_norm_nhwc_bwd_params,@"STO_CUDA_ENTRY STV_DEFAULT"
_Z35group_norm_nhwc_bwd_one_pass_kernelI11Fp32IOFp32WLi512ELi24ELi384EEv26Group_norm_nhwc_bwd_params:
.text._Z35group_norm_nhwc_bwd_one_pass_kernelI11Fp32IOFp32WLi512ELi24ELi384EEv26Group_norm_nhwc_bwd_params:
[----:B------:R-:W-:Y:S08]  /*0000*/  LDC R1, c[0x0][0x37c] ;  /* 0x0000df00ff017b82 */ /* 0x000ff00000000800 */
[----:B------:R-:W0:Y:S01]  /*0010*/  S2UR UR6, SR_CTAID.Y ;  /* 0x00000000000679c3 */ /* 0x000e220000002600 */
[----:B------:R-:W1:Y:S01]  /*0020*/  LDCU UR4, c[0x0][0x410] ;  /* 0x00008200ff0477ac */ /* 0x000e620008000800 */
[----:B------:R-:W2:Y:S01]  /*0030*/  S2R R37, SR_TID.X ;  /* 0x0000000000257919 */ /* 0x000ea20000002100 */
[----:B------:R-:W1:Y:S01]  /*0040*/  LDCU UR5, c[0x0][0x3e0] ;  /* 0x00007c00ff0577ac */ /* 0x000e620008000800 */
[----:B------:R-:W3:Y:S01]  /*0050*/  LDCU.64 UR8, c[0x0][0x358] ;  /* 0x00006b00ff0877ac */ /* 0x000ee20008000a00 */
[----:B-1----:R-:W-:-:S04]  /*0060*/  UIMAD UR4, UR4, UR5, URZ ;  /* 0x00000005040472a4 */ /* 0x002fc8000f8e02ff */
[----:B0-----:R-:W-:-:S09]  /*0070*/  UISETP.GE.AND UP0, UPT, UR6, UR4, UPT ;  /* 0x000000040600728c */ /* 0x001fd2000bf06270 */
[----:B--23--:R-:W-:Y:S05]  /*0080*/  BRA.U UP0, `(.L_x_1369) ;  /* 0x000000a100087547 */ /* 0x00cfea000b800000 */
[----:B------:R-:W-:Y:S01]  /*0090*/  LOP3.LUT R0, R37, 0xffff, RZ, 0xc0, !PT ;  /* 0x0000ffff25007812 */ /* 0x000fe200078ec0ff */
[----:B------:R-:W0:Y:S01]  /*00a0*/  S2R R110, SR_LANEID ;  /* 0x00000000006e7919 */ /* 0x000e220000000000 */
[----:B------:R-:W-:Y:S01]  /*00b0*/  HFMA2 R112, -RZ, RZ, 0, 0 ;  /* 0x00000000ff707431 */ /* 0x000fe200000001ff */
[----:B------:R-:W-:Y:S02]  /*00c0*/  MOV R115, UR6 ;  /* 0x0000000600737c02 */ /* 0x000fe40008000f00 */
        /* <DEDUP_REMOVED lines=8> */
[----:B0-----:R-:W-:-:S07]  /*0150*/  LOP3.LUT R111, R113, 0xffff, RZ, 0xc0, !PT ;  /* 0x0000ffff716f7812 */ /* 0x001fce00078ec0ff */
.L_x_1436:
[----:B0-----:R-:W0:Y:S01]  /*0160*/  LDC R6, c[0x0][0x410] ;  /* 0x00010400ff067b82 */ /* 0x001e220000000800 */
[----:B-1----:R-:W1:Y:S01]  /*0170*/  LDCU.128 UR12, c[0x0][0x400] ;  /* 0x00008000ff0c77ac */ /* 0x002e620008000c00 */
[----:B------:R-:W-:Y:S01]  /*0180*/  ISETP.GE.AND P2, PT, R115, RZ, PT ;  /* 0x000000ff7300720c */ /* 0x000fe20003f46270 */
[----:B------:R-:W2:Y:S05]  /*0190*/  LDCU.U8 UR4, c[0x0][0x414] ;  /* 0x00008280ff0477ac */ /* 0x000eaa0008000000 */
[----:B------:R-:W3:Y:S08]  /*01a0*/  S2UR UR6, SR_CTAID.X ;  /* 0x00000000000679c3 */ /* 0x000ef00000002500 */
[----:B------:R-:W3:Y:S01]  /*01b0*/  LDC R33, c[0x0][0x41c] ;  /* 0x00010700ff217b82 */ /* 0x000ee20000000800 */
[----:B0-----:R-:W-:-:S04]  /*01c0*/  IABS R5, R6 ;  /* 0x0000000600057213 */ /* 0x001fc80000000000 */
[----:B------:R-:W0:Y:S01]  /*01d0*/  I2F.RP R0, R5 ;  /* 0x0000000500007306 */ /* 0x000e220000209400 */
[----:B---3--:R-:W-:-:S07]  /*01e0*/  IMAD R33, R33, UR6, R114 ;  /* 0x0000000621217c24 */ /* 0x008fce000f8e0272 */
[----:B0-----:R-:W0:Y:S01]  /*01f0*/  MUFU.RCP R0, R0 ;  /* 0x0000000000007308 */ /* 0x001e220000001000 */
[C---:B-1----:R-:W-:Y:S02]  /*0200*/  ISETP.GE.U32.AND P3, PT, R33.reuse, UR12, PT ;  /* 0x0000000c21007c0c */ /* 0x042fe4000bf66070 */
[----:B------:R-:W-:Y:S02]  /*0210*/  SHF.R.S32.HI R9, RZ, 0x1f, R33 ;  /* 0x0000001fff097819 */ /* 0x000fe40000011421 */
[----:B------:R-:W-:Y:S02]  /*0220*/  IADD3 R11, PT, PT, R33, 0x40, RZ ;  /* 0x00000040210b7810 */ /* 0x000fe40007ffe0ff */
[----:B------:R-:W-:Y:S02]  /*0230*/  ISETP.GE.AND.EX P3, PT, R9, UR13, PT, P3 ;  /* 0x0000000d09007c0c */ /* 0x000fe4000bf66330 */
[----:B------:R-:W-:Y:S02]  /*0240*/  IADD3 R23, PT, PT, R33, 0x60, RZ ;  /* 0x0000006021177810 */ /* 0x000fe40007ffe0ff */
[----:B0-----:R-:W-:-:S04]  /*0250*/  IADD3 R2, PT, PT, R0, 0xffffffe, RZ ;  /* 0x0ffffffe00027810 */ /* 0x001fc80007ffe0ff */
[----:B------:R0:W1:Y:S05]  /*0260*/  F2I.FTZ.U32.TRUNC.NTZ R3, R2 ;  /* 0x0000000200037305 */ /* 0x00006a000021f000 */
[----:B------:R-:W3:Y:S01]  /*0270*/  @!P3 LDC.64 R14, c[0x0][0x3f8] ;  /* 0x0000fe00ff0ebb82 */ /* 0x000ee20000000a00 */
[----:B0-----:R-:W-:-:S07]  /*0280*/  MOV R2, RZ ;  /* 0x000000ff00027202 */ /* 0x001fce0000000f00 */
[----:B------:R-:W0:Y:S01]  /*0290*/  @!P3 LDC.64 R16, c[0x0][0x3a0] ;  /* 0x0000e800ff10bb82 */ /* 0x000e220000000a00 */
[----:B-1----:R-:W-:-:S07]  /*02a0*/  IADD3 R4, PT, PT, RZ, -R3, RZ ;  /* 0x80000003ff047210 */ /* 0x002fce0007ffe0ff */
[----:B------:R-:W1:Y:S01]  /*02b0*/  @!P3 LDC.64 R18, c[0x0][0x398] ;  /* 0x0000e600ff12bb82 */ /* 0x000e620000000a00 */
[----:B------:R-:W-:Y:S01]  /*02c0*/  IMAD R7, R4, R5, RZ ;  /* 0x0000000504077224 */ /* 0x000fe200078e02ff */
[----:B------:R-:W-:-:S03]  /*02d0*/  IABS R4, R115 ;  /* 0x0000007300047213 */ /* 0x000fc60000000000 */
[----:B------:R-:W-:Y:S01]  /*02e0*/  IMAD.HI.U32 R3, R3, R7, R2 ;  /* 0x0000000703037227 */ /* 0x000fe200078e0002 */
[----:B------:R-:W-:Y:S02]  /*02f0*/  LOP3.LUT R2, R115, R6, RZ, 0x3c, !PT ;  /* 0x0000000673027212 */ /* 0x000fe400078e3cff */
[----:B------:R-:W-:Y:S02]  /*0300*/  IADD3 R7, PT, PT, R33, 0x20, RZ ;  /* 0x0000002021077810 */ /* 0x000fe40007ffe0ff */
[----:B------:R-:W-:Y:S01]  /*0310*/  ISETP.GE.AND P4, PT, R2, RZ, PT ;  /* 0x000000ff0200720c */ /* 0x000fe20003f86270 */
[----:B------:R-:W-:Y:S01]  /*0320*/  IMAD.HI.U32 R3, R3, R4, RZ ;  /* 0x0000000403037227 */ /* 0x000fe200078e00ff */
[----:B------:R-:W-:-:S04]  /*0330*/  SHF.R.S32.HI R13, RZ, 0x1f, R7 ;  /* 0x0000001fff0d7819 */ /* 0x000fc80000011407 */
        /* <DEDUP_REMOVED lines=12> */
[----:B------:R-:W-:Y:S02]  /*0400*/  @!P2 IADD3 R0, PT, PT, -R0, RZ, RZ ;  /* 0x000000ff0000a210 */ /* 0x000fe40007ffe1ff */
[----:B------:R-:W-:Y:S02]  /*0410*/  @P5 IADD3 R3, PT, PT, R3, 0x1, RZ ;  /* 0x0000000103035810 */ /* 0x000fe40007ffe0ff */
[----:B------:R-:W-:-:S02]  /*0420*/  SEL R0, R5, R0, !P0 ;  /* 0x0000000005007207 */ /* 0x000fc40004000000 */
[----:B------:R-:W-:Y:S02]  /*0430*/  ISETP.GE.U32.AND P2, PT, R7, UR12, PT ;  /* 0x0000000c07007c0c */ /* 0x000fe4000bf46070 */
[----:B------:R-:W-:Y:S01]  /*0440*/  @!P4 IADD3 R3, PT, PT, -R3, RZ, RZ ;  /* 0x000000ff0303c210 */ /* 0x000fe20007ffe1ff */
[----:B------:R-:W-:Y:S01]  /*0450*/  IMAD R2, R0, 0x18, RZ ;  /* 0x0000001800027824 */ /* 0x000fe200078e02ff */
[----:B------:R-:W-:Y:S02]  /*0460*/  ISETP.GE.AND.EX P2, PT, R13, UR13, PT, P2 ;  /* 0x0000000d0d007c0c */ /* 0x000fe4000bf46320 */
[----:B------:R-:W-:Y:S02]  /*0470*/  SEL R3, R5, R3, !P0 ;  /* 0x0000000305037207 */ /* 0x000fe40004000000 */
[----:B------:R-:W-:Y:S02]  /*0480*/  SHF.R.S32.HI R5, RZ, 0x1f, R11 ;  /* 0x0000001fff057819 */ /* 0x000fe4000001140b */
[----:B------:R-:W-:-:S02]  /*0490*/  IADD3 R118, P0, PT, R2, R111, RZ ;  /* 0x0000006f02767210 */ /* 0x000fc40007f1e0ff */
[----:B------:R-:W-:Y:S02]  /*04a0*/  ISETP.GE.AND.EX P1, PT, R5, UR13, PT, P1 ;  /* 0x0000000d05007c0c */ /* 0x000fe4000bf26310 */
[----:B------:R-:W-:Y:S02]  /*04b0*/  SHF.R.S32.HI R4, RZ, 0x1f, R3 ;  /* 0x0000001fff047819 */ /* 0x000fe40000011403 */
[----:B------:R-:W-:Y:S01]  /*04c0*/  LEA.HI.X.SX32 R119, R2, RZ, 0x1, P0 ;  /* 0x000000ff02777211 */ /* 0x000fe200000f0eff */
[----:B---3--:R-:W-:Y:S01]  /*04d0*/  @!P3 IMAD R2, R9, R14, RZ ;  /* 0x0000000e0902b224 */ /* 0x008fe200078e02ff */
[----:B------:R-:W3:Y:S01]  /*04e0*/  @!P2 LDC.64 R20, c[0x0][0x3f8] ;  /* 0x0000fe00ff14ab82 */ /* 0x000ee20000000a00 */
[----:B------:R-:W-:Y:S01]  /*04f0*/  IMAD R4, R4, UR14, RZ ;  /* 0x0000000e04047c24 */ /* 0x000fe2000f8e02ff */
[----:B------:R-:W-:Y:S01]  /*0500*/  ISETP.GE.U32.AND P0, PT, R23, UR12, PT ;  /* 0x0000000c17007c0c */ /* 0x000fe2000bf06070 */
[----:B------:R-:W-:Y:S01]  /*0510*/  @!P3 IMAD R9, R33, R15, R2 ;  /* 0x0000000f2109b224 */ /* 0x000fe200078e0202 */
[----:B------:R-:W-:Y:S01]  /*0520*/  SHF.R.S32.HI R15, RZ, 0x1f, R23 ;  /* 0x0000001fff0f7819 */ /* 0x000fe20000011417 */
[C---:B------:R-:W-:Y:S01]  /*0530*/  IMAD R121, R3.reuse, UR15, R4 ;  /* 0x0000000f03797c24 */ /* 0x040fe2000f8e0204 */
[----:B--2---:R-:W-:Y:S01]  /*0540*/  ISETP.NE.AND P5, PT, RZ, UR4, PT ;  /* 0x00000004ff007c0c */ /* 0x004fe2000bfa5270 */
[----:B------:R-:W-:Y:S01]  /*0550*/  IMAD.WIDE.U32 R118, R3, UR14, R118 ;  /* 0x0000000e03767c25 */ /* 0x000fe2000f8e0076 */
[----:B------:R-:W2:Y:S01]  /*0560*/  @!P1 LDC.64 R28, c[0x0][0x3f8] ;  /* 0x0000fe00ff1c9b82 */ /* 0x000ea20000000a00 */
[----:B------:R-:W-:-:S02]  /*0570*/  ISETP.GE.AND.EX P0, PT, R15, UR13, PT, P0 ;  /* 0x0000000d0f007c0c */ /* 0x000fc4000bf06300 */
[----:B------:R-:W-:Y:S02]  /*0580*/  LOP3.LUT R111, R113, 0xffff, RZ, 0xc0, !PT ;  /* 0x0000ffff716f7812 */ /* 0x000fe400078ec0ff */
[----:B------:R-:W-:Y:S02]  /*0590*/  IADD3 R121, PT, PT, R119, R121, RZ ;  /* 0x0000007977797210 */ /* 0x000fe40007ffe0ff */
[----:B------:R-:W-:Y:S01]  /*05a0*/  @!P3 MOV R120, R118 ;  /* 0x000000760078b202 */ /* 0x000fe20000000f00 */
[----:B------:R-:W4:Y:S01]  /*05b0*/  @!P2 LDC.64 R24, c[0x0][0x3a0] ;  /* 0x0000e800ff18ab82 */ /* 0x000f220000000a00 */
[----:B------:R-:W-:-:S03]  /*05c0*/  IMAD R38, R0, 0x18, R111 ;  /* 0x0000001800267824 */ /* 0x000fc600078e026f */
[----:B------:R-:W-:-:S04]  /*05d0*/  @!P3 IMAD.WIDE.U32 R2, R33, R14, R120 ;  /* 0x0000000e2102b225 */ /* 0x000fc800078e0078 */
[----:B------:R-:W4:Y:S01]  /*05e0*/  @!P2 LDC.64 R26, c[0x0][0x398] ;  /* 0x0000e600ff1aab82 */ /* 0x000f220000000a00 */
[----:B------:R-:W-:Y:S01]  /*05f0*/  @!P3 IADD3 R3, PT, PT, R3, R9, RZ ;  /* 0x000000090303b210 */ /* 0x000fe20007ffe0ff */
[----:B---3--:R-:W-:Y:S01]  /*0600*/  @!P2 IMAD R10, R13, R20, RZ ;  /* 0x000000140d0aa224 */ /* 0x008fe200078e02ff */
[C---:B------:R-:W-:Y:S02]  /*0610*/  @!P3 SHF.L.U32 R9, R2.reuse, 0x2, RZ ;  /* 0x000000020209b819 */ /* 0x040fe400000006ff */
[----:B------:R-:W-:Y:S01]  /*0620*/  @!P3 SHF.L.U64.HI R4, R2, 0x2, R3 ;  /* 0x000000020204b819 */ /* 0x000fe20000010203 */
[----:B------:R-:W-:Y:S01]  /*0630*/  @!P2 IMAD R13, R7, R21, R10 ;  /* 0x00000015070da224 */ /* 0x000fe200078e020a */
[----:B------:R-:W-:Y:S01]  /*0640*/  @!P2 MOV R2, R118 ;  /* 0x000000760002a202 */ /* 0x000fe20000000f00 */
[----:B------:R-:W3:Y:S01]  /*0650*/  @!P0 LDC.64 R36, c[0x0][0x3f8] ;  /* 0x0000fe00ff248b82 */ /* 0x000ee20000000a00 */
[----:B------:R-:W-:Y:S01]  /*0660*/  @!P2 MOV R3, R121 ;  /* 0x000000790003a202 */ /* 0x000fe20000000f00 */
[----:B--2---:R-:W-:Y:S01]  /*0670*/  @!P1 IMAD R10, R5, R28, RZ ;  /* 0x0000001c050a9224 */ /* 0x004fe200078e02ff */
[----:B0-----:R-:W-:-:S02]  /*0680*/  @!P3 IADD3 R6, P4, PT, R9, R16, RZ ;  /* 0x000000100906b210 */ /* 0x001fc40007f9e0ff */
[----:B-1----:R-:W-:Y:S01]  /*0690*/  @!P3 IADD3 R8, P6, PT, R9, R18, RZ ;  /* 0x000000120908b210 */ /* 0x002fe20007fde0ff */
[----:B------:R-:W-:Y:S01]  /*06a0*/  @!P2 IMAD.WIDE.U32 R2, R7, R20, R2 ;  /* 0x000000140702a225 */ /* 0x000fe200078e0002 */
[C---:B------:R-:W-:Y:S01]  /*06b0*/  @!P3 IADD3.X R7, PT, PT, R4.reuse, R17, RZ, P4, !PT ;  /* 0x000000110407b210 */ /* 0x040fe200027fe4ff */
[----:B------:R-:W0:Y:S01]  /*06c0*/  @!P1 LDC.64 R30, c[0x0][0x3a0] ;  /* 0x0000e800ff1e9b82 */ /* 0x000e220000000a00 */
[----:B------:R-:W-:Y:S01]  /*06d0*/  @!P3 IADD3.X R9, PT, PT, R4, R19, RZ, P6, !PT ;  /* 0x000000130409b210 */ /* 0x000fe200037fe4ff */
[----:B------:R-:W-:Y:S01]  /*06e0*/  @!P1 IMAD R19, R11, R29, R10 ;  /* 0x0000001d0b139224 */ /* 0x000fe200078e020a */
[----:B------:R-:W-:Y:S02]  /*06f0*/  @!P1 MOV R4, R118 ;  /* 0x0000007600049202 */ /* 0x000fe40000000f00 */
[----:B------:R-:W-:Y:S02]  /*0700*/  @!P1 MOV R5, R121 ;  /* 0x0000007900059202 */ /* 0x000fe40000000f00 */
[----:B------:R-:W-:Y:S01]  /*0710*/  @!P2 IADD3 R3, PT, PT, R3, R13, RZ ;  /* 0x0000000d0303a210 */ /* 0x000fe20007ffe0ff */
[----:B------:R-:W1:Y:S01]  /*0720*/  @!P1 LDC.64 R34, c[0x0][0x398] ;  /* 0x0000e600ff229b82 */ /* 0x000e620000000a00 */
[C---:B------:R-:W-:Y:S01]  /*0730*/  @!P2 SHF.L.U32 R17, R2.reuse, 0x2, RZ ;  /* 0x000000020211a819 */ /* 0x040fe200000006ff */
[----:B------:R-:W-:Y:S01]  /*0740*/  @!P1 IMAD.WIDE.U32 R4, R11, R28, R4 ;  /* 0x0000001c0b049225 */ /* 0x000fe200078e0004 */
[----:B------:R-:W-:-:S02]  /*0750*/  @!P2 SHF.L.U64.HI R2, R2, 0x2, R3 ;  /* 0x000000020202a819 */ /* 0x000fc40000010203 */
[C---:B----4-:R-:W-:Y:S02]  /*0760*/  @!P2 IADD3 R10, P4, PT, R17.reuse, R24, RZ ;  /* 0x00000018110aa210 */ /* 0x050fe40007f9e0ff */
[----:B------:R-:W-:Y:S01]  /*0770*/  @!P2 IADD3 R16, P6, PT, R17, R26, RZ ;  /* 0x0000001a1110a210 */ /* 0x000fe20007fde0ff */
[----:B------:R-:W2:Y:S01]  /*0780*/  @P5 LDC.64 R20, c[0x0][0x3b0] ;  /* 0x0000ec00ff145b82 */ /* 0x000ea20000000a00 */
[----:B------:R-:W-:Y:S02]  /*0790*/  @!P1 IADD3 R3, PT, PT, R5, R19, RZ ;  /* 0x0000001305039210 */ /* 0x000fe40007ffe0ff */
[C---:B------:R-:W-:Y:S02]  /*07a0*/  @!P2 IADD3.X R11, PT, PT, R2.reuse, R25, RZ, P4, !PT ;  /* 0x00000019020ba210 */ /* 0x040fe400027fe4ff */
[----:B------:R-:W-:Y:S01]  /*07b0*/  @!P2 IADD3.X R17, PT, PT, R2, R27, RZ, P6, !PT ;  /* 0x0000001b0211a210 */ /* 0x000fe200037fe4ff */
[----:B---3--:R-:W-:Y:S01]  /*07c0*/  @!P0 IMAD R2, R15, R36, RZ ;  /* 0x000000240f028224 */ /* 0x008fe200078e02ff */
[----:B------:R-:W-:-:S02]  /*07d0*/  @!P0 MOV R18, R118 ;  /* 0x0000007600128202 */ /* 0x000fc40000000f00 */
[----:B------:R-:W-:Y:S02]  /*07e0*/  CS2R R108, SRZ ;  /* 0x00000000006c7805 */ /* 0x000fe4000001ff00 */
[----:B------:R-:W-:Y:S01]  /*07f0*/  @!P0 MOV R19, R121 ;  /* 0x0000007900138202 */ /* 0x000fe20000000f00 */
[C---:B------:R-:W-:Y:S01]  /*0800*/  @!P0 IMAD R5, R23.reuse, R37, R2 ;  /* 0x0000002517058224 */ /* 0x040fe200078e0202 */
[C---:B------:R-:W-:Y:S02]  /*0810*/  @!P1 SHF.L.U32 R13, R4.reuse, 0x2, RZ ;  /* 0x00000002040d9819 */ /* 0x040fe400000006ff */
[----:B------:R-:W-:Y:S02]  /*0820*/  CS2R R106, SRZ ;  /* 0x00000000006a7805 */ /* 0x000fe4000001ff00 */
[----:B------:R-:W-:Y:S01]  /*0830*/  @!P1 SHF.L.U64.HI R4, R4, 0x2, R3 ;  /* 0x0000000204049819 */ /* 0x000fe20000010203 */
[----:B------:R-:W-:Y:S01]  /*0840*/  @!P0 IMAD.WIDE.U32 R18, R23, R36, R18 ;  /* 0x0000002417128225 */ /* 0x000fe200078e0012 */
[----:B0-----:R-:W-:-:S02]  /*0850*/  @!P1 IADD3 R14, P4, PT, R13, R30, RZ ;  /* 0x0000001e0d0e9210 */ /* 0x001fc40007f9e0ff */
[----:B------:R-:W-:Y:S02]  /*0860*/  CS2R R2, SRZ ;  /* 0x0000000000027805 */ /* 0x000fe4000001ff00 */
[----:B------:R-:W-:Y:S01]  /*0870*/  IADD3 R23, PT, PT, R33, 0x80, RZ ;  /* 0x0000008021177810 */ /* 0x000fe20007ffe0ff */
[----:B------:R-:W0:Y:S01]  /*0880*/  @!P0 LDC.64 R40, c[0x0][0x398] ;  /* 0x0000e600ff288b82 */ /* 0x000e220000000a00 */
[----:B------:R-:W-:Y:S01]  /*0890*/  @!P1 IADD3.X R15, PT, PT, R4, R31, RZ, P4, !PT ;  /* 0x0000001f040f9210 */ /* 0x000fe200027fe4ff */
[----:B------:R-:W5:Y:S01]  /*08a0*/  @!P3 LDG.E.64 R108, desc[UR8][R6.64] ;  /* 0x00000008066cb981 */ /* 0x000f62000c1e1b00 */
[----:B------:R-:W-:Y:S02]  /*08b0*/  ISETP.GE.U32.AND P4, PT, R23, UR12, PT ;  /* 0x0000000c17007c0c */ /* 0x000fe4000bf86070 */
[----:B------:R-:W-:Y:S01]  /*08c0*/  SHF.R.S32.HI R29, RZ, 0x1f, R23 ;  /* 0x0000001fff1d7819 */ /* 0x000fe20000011417 */
[----:B------:R-:W5:Y:S01]  /*08d0*/  @!P3 LDG.E.64 R106, desc[UR8][R8.64] ;  /* 0x00000008086ab981 */ /* 0x000f62000c1e1b00 */
[----:B-1----:R-:W-:-:S02]  /*08e0*/  @!P1 IADD3 R12, P6, PT, R13, R34, RZ ;  /* 0x000000220d0c9210 */ /* 0x002fc40007fde0ff */
[----:B------:R-:W-:Y:S02]  /*08f0*/  ISETP.GE.AND.EX P4, PT, R29, UR13, PT, P4 ;  /* 0x0000000d1d007c0c */ /* 0x000fe4000bf86340 */
[----:B------:R-:W-:Y:S02]  /*0900*/  @!P1 IADD3.X R13, PT, PT, R4, R35, RZ, P6, !PT ;  /* 0x00000023040d9210 */ /* 0x000fe400037fe4ff */
[----:B------:R-:W-:Y:S01]  /*0910*/  @!P0 IADD3 R19, PT, PT, R19, R5, RZ ;  /* 0x0000000513138210 */ /* 0x000fe20007ffe0ff */
[----:B--2---:R-:W-:Y:S01]  /*0920*/  @P5 IMAD.WIDE R4, R38, 0x4, R20 ;  /* 0x0000000426045825 */ /* 0x004fe200078e0214 */
[----:B------:R-:W-:Y:S02]  /*0930*/  IADD3 R25, PT, PT, R33, 0xa0, RZ ;  /* 0x000000a021197810 */ /* 0x000fe40007ffe0ff */
[----:B------:R-:W-:Y:S02]  /*0940*/  @!P0 SHF.L.U32 R21, R18, 0x2, RZ ;  /* 0x0000000212158819 */ /* 0x000fe400000006ff */
[----:B------:R1:W5:Y:S03]  /*0950*/  @P5 LDG.E.64 R2, desc[UR8][R4.64] ;  /* 0x0000000804025981 */ /* 0x000366000c1e1b00 */
[----:B------:R-:W2:Y:S01]  /*0960*/  @!P4 LDC.64 R42, c[0x0][0x3f8] ;  /* 0x0000fe00ff2acb82 */ /* 0x000ea20000000a00 */
[----:B------:R-:W-:-:S02]  /*0970*/  ISETP.GE.U32.AND P5, PT, R25, UR12, PT ;  /* 0x0000000c19007c0c */ /* 0x000fc4000bfa6070 */
[----:B------:R-:W-:Y:S02]  /*0980*/  SHF.R.S32.HI R35, RZ, 0x1f, R25 ;  /* 0x0000001fff237819 */ /* 0x000fe40000011419 */
[----:B------:R-:W-:Y:S02]  /*0990*/  @!P0 SHF.L.U64.HI R22, R18, 0x2, R19 ;  /* 0x0000000212168819 */ /* 0x000fe40000010213 */
[----:B------:R-:W-:Y:S01]  /*09a0*/  ISETP.GE.AND.EX P5, PT, R35, UR13, PT, P5 ;  /* 0x0000000d23007c0c */ /* 0x000fe2000bfa6350 */
[----:B------:R-:W3:Y:S01]  /*09b0*/  @!P0 LDC.64 R18, c[0x0][0x3a0] ;  /* 0x0000e800ff128b82 */ /* 0x000ee20000000a00 */
[----:B------:R-:W-:-:S04]  /*09c0*/  IADD3 R27, PT, PT, R33, 0xc0, RZ ;  /* 0x000000c0211b7810 */ /* 0x000fc80007ffe0ff */
[----:B------:R-:W-:Y:S02]  /*09d0*/  ISETP.GE.U32.AND P3, PT, R27, UR12, PT ;  /* 0x0000000c1b007c0c */ /* 0x000fe4000bf66070 */
[----:B------:R-:W-:Y:S01]  /*09e0*/  SHF.R.S32.HI R37, RZ, 0x1f, R27 ;  /* 0x0000001fff257819 */ /* 0x000fe2000001141b */
[----:B------:R-:W4:Y:S01]  /*09f0*/  @!P4 LDC.64 R44, c[0x0][0x3a0] ;  /* 0x0000e800ff2ccb82 */ /* 0x000f220000000a00 */
[----:B------:R-:W-:Y:S02]  /*0a00*/  CS2R R104, SRZ ;  /* 0x0000000000687805 */ /* 0x000fe4000001ff00 */
[----:B------:R-:W-:Y:S02]  /*0a10*/  ISETP.GE.AND.EX P3, PT, R37, UR13, PT, P3 ;  /* 0x0000000d25007c0c */ /* 0x000fe4000bf66330 */
[----:B------:R-:W-:Y:S02]  /*0a20*/  CS2R R102, SRZ ;  /* 0x0000000000667805 */ /* 0x000fe4000001ff00 */
[----:B------:R-:W-:-:S02]  /*0a30*/  IADD3 R31, PT, PT, R33, 0xe0, RZ ;  /* 0x000000e0211f7810 */ /* 0x000fc40007ffe0ff */
[----:B-1----:R-:W-:Y:S01]  /*0a40*/  @!P4 MOV R5, R121 ;  /* 0x000000790005c202 */ /* 0x002fe20000000f00 */
[----:B------:R-:W1:Y:S01]  /*0a50*/  @!P5 LDC.64 R48, c[0x0][0x3f8] ;  /* 0x0000fe00ff30db82 */ /* 0x000e620000000a00 */
[----:B--2---:R-:W-:Y:S01]  /*0a60*/  @!P4 IMAD R4, R29, R42, RZ ;  /* 0x0000002a1d04c224 */ /* 0x004fe200078e02ff */
[----:B------:R2:W5:Y:S03]  /*0a70*/  @!P2 LDG.E.64 R104, desc[UR8][R10.64] ;  /* 0x000000080a68a981 */ /* 0x000566000c1e1b00 */
[----:B------:R-:W-:Y:S01]  /*0a80*/  @!P4 IMAD R9, R23, R43, R4 ;  /* 0x0000002b1709c224 */ /* 0x000fe200078e0204 */
[----:B------:R-:W-:Y:S01]  /*0a90*/  @!P4 MOV R4, R118 ;  /* 0x000000760004c202 */ /* 0x000fe20000000f00 */
[----:B------:R4:W5:Y:S01]  /*0aa0*/  @!P2 LDG.E.64 R102, desc[UR8][R16.64] ;  /* 0x000000081066a981 */ /* 0x000962000c1e1b00 */
[----:B------:R-:W4:Y:S01]  /*0ab0*/  @!P4 LDC.64 R46, c[0x0][0x398] ;  /* 0x0000e600ff2ecb82 */ /* 0x000f220000000a00 */
[----:B------:R-:W-:-:S02]  /*0ac0*/  ISETP.GE.U32.AND P2, PT, R31, UR12, PT ;  /* 0x0000000c1f007c0c */ /* 0x000fc4000bf46070 */
[----:B------:R-:W-:Y:S01]  /*0ad0*/  SHF.R.S32.HI R7, RZ, 0x1f, R31 ;  /* 0x0000001fff077819 */ /* 0x000fe2000001141f */
[----:B------:R-:W-:Y:S01]  /*0ae0*/  @!P4 IMAD.WIDE.U32 R4, R23, R42, R4 ;  /* 0x0000002a1704c225 */ /* 0x000fe200078e0004 */
[----:B---3--:R-:W-:Y:S02]  /*0af0*/  @!P0 IADD3 R18, P6, PT, R21, R18, RZ ;  /* 0x0000001215128210 */ /* 0x008fe40007fde0ff */
[----:B------:R-:W-:Y:S01]  /*0b00*/  ISETP.GE.AND.EX P2, PT, R7, UR13, PT, P2 ;  /* 0x0000000d07007c0c */ /* 0x000fe2000bf46320 */
[----:B------:R-:W3:Y:S01]  /*0b10*/  @!P3 LDC.64 R50, c[0x0][0x3f8] ;  /* 0x0000fe00ff32bb82 */ /* 0x000ee20000000a00 */
[----:B------:R-:W-:Y:S02]  /*0b20*/  @!P0 IADD3.X R19, PT, PT, R22, R19, RZ, P6, !PT ;  /* 0x0000001316138210 */ /* 0x000fe400037fe4ff */
[----:B------:R-:W-:Y:S02]  /*0b30*/  @!P4 IADD3 R5, PT, PT, R5, R9, RZ ;  /* 0x000000090505c210 */ /* 0x000fe40007ffe0ff */
[----:B0-----:R-:W-:-:S03]  /*0b40*/  @!P0 IADD3 R20, P6, PT, R21, R40, RZ ;  /* 0x0000002815148210 */ /* 0x001fc60007fde0ff */
[----:B--2---:R-:W0:Y:S01]  /*0b50*/  @!P5 LDC.64 R10, c[0x0][0x3a0] ;  /* 0x0000e800ff0adb82 */ /* 0x004e220000000a00 */
[C---:B------:R-:W-:Y:S02]  /*0b60*/  @!P4 SHF.L.U32 R23, R4.reuse, 0x2, RZ ;  /* 0x000000020417c819 */ /* 0x040fe400000006ff */
[----:B------:R-:W-:Y:S01]  /*0b70*/  @!P4 SHF.L.U64.HI R6, R4, 0x2, R5 ;  /* 0x000000020406c819 */ /* 0x000fe20000010205 */
[----:B-1----:R-:W-:Y:S01]  /*0b80*/  @!P5 IMAD R8, R35, R48, RZ ;  /* 0x000000302308d224 */ /* 0x002fe200078e02ff */
[----:B------:R-:W-:Y:S02]  /*0b90*/  @!P0 IADD3.X R21, PT, PT, R22, R41, RZ, P6, !PT ;  /* 0x0000002916158210 */ /* 0x000fe400037fe4ff */
[----:B------:R-:W-:Y:S01]  /*0ba0*/  @!P5 MOV R4, R118 ;  /* 0x000000760004d202 */ /* 0x000fe20000000f00 */
[----:B------:R-:W1:Y:S01]  /*0bb0*/  @!P5 LDC.64 R40, c[0x0][0x398] ;  /* 0x0000e600ff28db82 */ /* 0x000e620000000a00 */
[----:B------:R-:W-:Y:S01]  /*0bc0*/  @!P5 MOV R5, R121 ;  /* 0x000000790005d202 */ /* 0x000fe20000000f00 */
[----:B------:R-:W-:Y:S01]  /*0bd0*/  @!P5 IMAD R9, R25, R49, R8 ;  /* 0x000000311909d224 */ /* 0x000fe200078e0208 */
[----:B----4-:R-:W-:Y:S01]  /*0be0*/  @!P4 IADD3 R16, P6, PT, R23, R44, RZ ;  /* 0x0000002c1710c210 */ /* 0x010fe20007fde0ff */
[----:B------:R-:W-:-:S04]  /*0bf0*/  @!P5 IMAD.WIDE.U32 R4, R25, R48, R4 ;  /* 0x000000301904d225 */ /* 0x000fc800078e0004 */
[----:B------:R-:W2:Y:S01]  /*0c00*/  @!P2 LDC.64 R42, c[0x0][0x3f8] ;  /* 0x0000fe00ff2aab82 */ /* 0x000ea20000000a00 */
[C---:B------:R-:W-:Y:S02]  /*0c10*/  @!P4 IADD3.X R17, PT, PT, R6.reuse, R45, RZ, P6, !PT ;  /* 0x0000002d0611c210 */ /* 0x040fe400037fe4ff */
[----:B------:R-:W-:Y:S02]  /*0c20*/  @!P4 IADD3 R22, P6, PT, R23, R46, RZ ;  /* 0x0000002e1716c210 */ /* 0x000fe40007fde0ff */
[----:B------:R-:W-:Y:S02]  /*0c30*/  @!P5 IADD3 R5, PT, PT, R5, R9, RZ ;  /* 0x000000090505d210 */ /* 0x000fe40007ffe0ff */
[----:B------:R-:W-:Y:S01]  /*0c40*/  @!P4 IADD3.X R23, PT, PT, R6, R47, RZ, P6, !PT ;  /* 0x0000002f0617c210 */ /* 0x000fe200037fe4ff */
[----:B---3--:R-:W-:Y:S01]  /*0c50*/  @!P3 IMAD R8, R37, R50, RZ ;  /* 0x000000322508b224 */ /* 0x008fe200078e02ff */
[C---:B------:R-:W-:Y:S01]  /*0c60*/  @!P5 SHF.L.U32 R29, R4.reuse, 0x2, RZ ;  /* 0x00000002041dd819 */ /* 0x040fe200000006ff */
[----:B------:R-:W3:Y:S01]  /*0c70*/  @!P3 LDC.64 R44, c[0x0][0x3a0] ;  /* 0x0000e800ff2cbb82 */ /* 0x000ee20000000a00 */
[----:B------:R-:W-:-:S02]  /*0c80*/  @!P5 SHF.L.U64.HI R6, R4, 0x2, R5 ;  /* 0x000000020406d819 */ /* 0x000fc40000010205 */
[----:B------:R-:W-:Y:S02]  /*0c90*/  @!P3 MOV R4, R118 ;  /* 0x000000760004b202 */ /* 0x000fe40000000f00 */
[----:B------:R-:W-:Y:S01]  /*0ca0*/  @!P3 MOV R5, R121 ;  /* 0x000000790005b202 */ /* 0x000fe20000000f00 */
[----:B------:R-:W-:Y:S01]  /*0cb0*/  @!P3 IMAD R9, R27, R51, R8 ;  /* 0x000000331b09b224 */ /* 0x000fe200078e0208 */
[----:B0-----:R-:W-:Y:S01]  /*0cc0*/  @!P5 IADD3 R24, P6, PT, R29, R10, RZ ;  /* 0x0000000a1d18d210 */ /* 0x001fe20007fde0ff */
[----:B------:R-:W0:Y:S01]  /*0cd0*/  @!P3 LDC.64 R46, c[0x0][0x398] ;  /* 0x0000e600ff2ebb82 */ /* 0x000e220000000a00 */
[----:B------:R-:W-:Y:S02]  /*0ce0*/  @!P3 IMAD.WIDE.U32 R4, R27, R50, R4 ;  /* 0x000000321b04b225 */ /* 0x000fe400078e0004 */
[----:B------:R-:W-:Y:S02]  /*0cf0*/  @!P5 IADD3.X R25, PT, PT, R6, R11, RZ, P6, !PT ;  /* 0x0000000b0619d210 */ /* 0x000fe400037fe4ff */
[----:B-1----:R-:W-:-:S02]  /*0d00*/  @!P5 IADD3 R28, P6, PT, R29, R40, RZ ;  /* 0x000000281d1cd210 */ /* 0x002fc40007fde0ff */
[----:B------:R-:W-:Y:S01]  /*0d10*/  @!P3 IADD3 R5, PT, PT, R5, R9, RZ ;  /* 0x000000090505b210 */ /* 0x000fe20007ffe0ff */
[----:B--2---:R-:W-:Y:S01]  /*0d20*/  @!P2 IMAD R8, R7, R42, RZ ;  /* 0x0000002a0708a224 */ /* 0x004fe200078e02ff */
[----:B------:R-:W-:Y:S02]  /*0d30*/  @!P5 IADD3.X R29, PT, PT, R6, R41, RZ, P6, !PT ;  /* 0x00000029061dd210 */ /* 0x000fe400037fe4ff */
[----:B------:R-:W-:Y:S02]  /*0d40*/  CS2R R6, SRZ ;  /* 0x0000000000067805 */ /* 0x000fe4000001ff00 */
[C---:B------:R-:W-:Y:S01]  /*0d50*/  @!P3 SHF.L.U32 R35, R4.reuse, 0x2, RZ ;  /* 0x000000020423b819 */ /* 0x040fe200000006ff */
[----:B------:R-:W1:Y:S01]  /*0d60*/  @!P2 LDC.64 R48, c[0x0][0x3a0] ;  /* 0x0000e800ff30ab82 */ /* 0x000e620000000a00 */
[----:B------:R-:W-:Y:S02]  /*0d70*/  @!P3 SHF.L.U64.HI R26, R4, 0x2, R5 ;  /* 0x00000002041ab819 */ /* 0x000fe40000010205 */
[----:B------:R-:W-:-:S02]  /*0d80*/  CS2R R4, SRZ ;  /* 0x0000000000047805 */ /* 0x000fc4000001ff00 */
[----:B------:R-:W-:Y:S01]  /*0d90*/  IADD3 R27, PT, PT, R33, 0x100, RZ ;  /* 0x00000100211b7810 */ /* 0x000fe20007ffe0ff */
[----:B------:R2:W5:Y:S03]  /*0da0*/  @!P1 LDG.E.64 R6, desc[UR8][R12.64] ;  /* 0x000000080c069981 */ /* 0x000566000c1e1b00 */
[----:B------:R-:W-:Y:S01]  /*0db0*/  SHF.R.S32.HI R37, RZ, 0x1f, R27 ;  /* 0x0000001fff257819 */ /* 0x000fe2000001141b */
[----:B------:R4:W5:Y:S01]  /*0dc0*/  @!P1 LDG.E.64 R4, desc[UR8][R14.64] ;  /* 0x000000080e049981 */ /* 0x000962000c1e1b00 */
[----:B------:R-:W-:Y:S01]  /*0dd0*/  ISETP.GE.U32.AND P1, PT, R27, UR12, PT ;  /* 0x0000000c1b007c0c */ /* 0x000fe2000bf26070 */
[----:B------:R-:W-:Y:S01]  /*0de0*/  @!P2 IMAD R41, R31, R43, R8 ;  /* 0x0000002b1f29a224 */ /* 0x000fe200078e0208 */
[----:B------:R-:W-:Y:S01]  /*0df0*/  IADD3 R39, PT, PT, R33, 0x120, RZ ;  /* 0x0000012021277810 */ /* 0x000fe20007ffe0ff */
[----:B------:R-:W1:Y:S01]  /*0e00*/  @!P2 LDC.64 R50, c[0x0][0x398] ;  /* 0x0000e600ff32ab82 */ /* 0x000e620000000a00 */
[----:B------:R-:W-:-:S02]  /*0e10*/  ISETP.GE.AND.EX P1, PT, R37, UR13, PT, P1 ;  /* 0x0000000d25007c0c */ /* 0x000fc4000bf26310 */
[----:B------:R-:W-:Y:S02]  /*0e20*/  CS2R R8, SRZ ;  /* 0x0000000000087805 */ /* 0x000fe4000001ff00 */
[----:B------:R-:W-:Y:S02]  /*0e30*/  CS2R R10, SRZ ;  /* 0x00000000000a7805 */ /* 0x000fe4000001ff00 */
[----:B--2---:R-:W-:Y:S02]  /*0e40*/  @!P2 MOV R12, R118 ;  /* 0x00000076000ca202 */ /* 0x004fe40000000f00 */
[----:B------:R-:W-:Y:S01]  /*0e50*/  @!P2 MOV R13, R121 ;  /* 0x00000079000da202 */ /* 0x000fe20000000f00 */
[----:B------:R2:W5:Y:S01]  /*0e60*/  @!P0 LDG.E.64 R8, desc[UR8][R18.64] ;  /* 0x0000000812088981 */ /* 0x000562000c1e1b00 */
[----:B------:R-:W-:-:S03]  /*0e70*/  SHF.R.S32.HI R43, RZ, 0x1f, R39 ;  /* 0x0000001fff2b7819 */ /* 0x000fc60000011427 */
[----:B------:R0:W5:Y:S01]  /*0e80*/  @!P0 LDG.E.64 R10, desc[UR8][R20.64] ;  /* 0x00000008140a8981 */ /* 0x000162000c1e1b00 */
[----:B------:R-:W-:Y:S01]  /*0e90*/  ISETP.GE.U32.AND P0, PT, R39, UR12, PT ;  /* 0x0000000c27007c0c */ /* 0x000fe2000bf06070 */
[----:B------:R-:W-:Y:S01]  /*0ea0*/  @!P2 IMAD.WIDE.U32 R12, R31, R42, R12 ;  /* 0x0000002a1f0ca225 */ /* 0x000fe200078e000c */
[----:B------:R-:W1:Y:S02]  /*0eb0*/  @!P1 LDC.64 R52, c[0x0][0x3f8] ;  /* 0x0000fe00ff349b82 */ /* 0x000e640000000a00 */
[----:B------:R-:W-:Y:S02]  /*0ec0*/  ISETP.GE.AND.EX P0, PT, R43, UR13, PT, P0 ;  /* 0x0000000d2b007c0c */ /* 0x000fe4000bf06300 */
[----:B------:R-:W-:Y:S02]  /*0ed0*/  @!P2 IADD3 R13, PT, PT, R13, R41, RZ ;  /* 0x000000290d0da210 */ /* 0x000fe40007ffe0ff */
[----:B----4-:R-:W-:Y:S02]  /*0ee0*/  CS2R R14, SRZ ;  /* 0x00000000000e7805 */ /* 0x010fe4000001ff00 */
[----:B---3--:R-:W-:-:S02]  /*0ef0*/  @!P3 IADD3 R30, P6, PT, R35, R44, RZ ;  /* 0x0000002c231eb210 */ /* 0x008fc40007fde0ff */
[C---:B------:R-:W-:Y:S01]  /*0f00*/  @!P2 SHF.L.U32 R41, R12.reuse, 0x2, RZ ;  /* 0x000000020c29a819 */ /* 0x040fe200000006ff */
[----:B------:R-:W3:Y:S01]  /*0f10*/  @!P1 LDC.64 R54, c[0x0][0x398] ;  /* 0x0000e600ff369b82 */ /* 0x000ee20000000a00 */
[----:B--2---:R-:W-:Y:S02]  /*0f20*/  @!P2 SHF.L.U64.HI R18, R12, 0x2, R13 ;  /* 0x000000020c12a819 */ /* 0x004fe4000001020d */
[----:B------:R-:W-:Y:S02]  /*0f30*/  CS2R R12, SRZ ;  /* 0x00000000000c7805 */ /* 0x000fe4000001ff00 */
[----:B------:R-:W-:Y:S01]  /*0f40*/  @!P3 IADD3.X R31, PT, PT, R26, R45, RZ, P6, !PT ;  /* 0x0000002d1a1fb210 */ /* 0x000fe200037fe4ff */
[----:B------:R-:W5:Y:S01]  /*0f50*/  @!P4 LDG.E.64 R14, desc[UR8][R22.64] ;  /* 0x00000008160ec981 */ /* 0x000f62000c1e1b00 */
[----:B------:R-:W-:Y:S02]  /*0f60*/  IADD3 R19, PT, PT, R33, 0x140, RZ ;  /* 0x0000014021137810 */ /* 0x000fe40007ffe0ff */
[----:B0-----:R-:W-:Y:S01]  /*0f70*/  @!P3 IADD3 R34, P6, PT, R35, R46, RZ ;  /* 0x0000002e2322b210 */ /* 0x001fe20007fde0ff */
[----:B------:R-:W0:Y:S01]  /*0f80*/  @!P0 LDC.64 R56, c[0x0][0x3f8] ;  /* 0x0000fe00ff388b82 */ /* 0x000e220000000a00 */
[----:B------:R2:W5:Y:S01]  /*0f90*/  @!P4 LDG.E.64 R12, desc[UR8][R16.64] ;  /* 0x00000008100cc981 */ /* 0x000562000c1e1b00 */
[----:B------:R-:W-:-:S02]  /*0fa0*/  ISETP.GE.U32.AND P4, PT, R19, UR12, PT ;  /* 0x0000000c13007c0c */ /* 0x000fc4000bf86070 */
[----:B------:R-:W-:Y:S02]  /*0fb0*/  SHF.R.S32.HI R21, RZ, 0x1f, R19 ;  /* 0x0000001fff157819 */ /* 0x000fe40000011413 */
[----:B------:R-:W-:Y:S02]  /*0fc0*/  @!P3 IADD3.X R35, PT, PT, R26, R47, RZ, P6, !PT ;  /* 0x0000002f1a23b210 */ /* 0x000fe400037fe4ff */
[----:B------:R-:W4:Y:S01]  /*0fd0*/  @!P1 LDC.64 R46, c[0x0][0x3a0] ;  /* 0x0000e800ff2e9b82 */ /* 0x000f220000000a00 */
[----:B------:R-:W-:Y:S01]  /*0fe0*/  ISETP.GE.AND.EX P4, PT, R21, UR13, PT, P4 ;  /* 0x0000000d15007c0c */ /* 0x000fe2000bf86340 */
[----:B-1----:R-:W-:Y:S01]  /*0ff0*/  @!P1 IMAD R20, R37, R52, RZ ;  /* 0x0000003425149224 */ /* 0x002fe200078e02ff */
[----:B--2---:R-:W-:Y:S02]  /*1000*/  @!P1 MOV R16, R118 ;  /* 0x0000007600109202 */ /* 0x004fe40000000f00 */
[----:B------:R-:W-:Y:S01]  /*1010*/  @!P1 MOV R17, R121 ;  /* 0x0000007900119202 */ /* 0x000fe20000000f00 */
[----:B------:R-:W-:Y:S01]  /*1020*/  @!P1 IMAD R45, R27, R53, R20 ;  /* 0x000000351b2d9224 */ /* 0x000fe200078e0214 */
[----:B------:R-:W-:Y:S01]  /*1030*/  @!P2 IADD3 R36, P6, PT, R41, R48, RZ ;  /* 0x000000302924a210 */ /* 0x000fe20007fde0ff */
[----:B------:R-:W1:Y:S01]  /*1040*/  @!P0 LDC.64 R58, c[0x0][0x3a0] ;  /* 0x0000e800ff3a8b82 */ /* 0x000e620000000a00 */
[----:B------:R-:W-:-:S02]  /*1050*/  @!P1 IMAD.WIDE.U32 R16, R27, R52, R16 ;  /* 0x000000341b109225 */ /* 0x000fc400078e0010 */
[C---:B------:R-:W-:Y:S02]  /*1060*/  @!P2 IADD3.X R37, PT, PT, R18.reuse, R49, RZ, P6, !PT ;  /* 0x000000311225a210 */ /* 0x040fe400037fe4ff */
[----:B------:R-:W-:Y:S02]  /*1070*/  @!P2 IADD3 R40, P6, PT, R41, R50, RZ ;  /* 0x000000322928a210 */ /* 0x000fe40007fde0ff */
[----:B------:R-:W-:Y:S01]  /*1080*/  @!P1 IADD3 R17, PT, PT, R17, R45, RZ ;  /* 0x0000002d11119210 */ /* 0x000fe20007ffe0ff */
[----:B------:R-:W2:Y:S01]  /*1090*/  @!P0 LDC.64 R26, c[0x0][0x398] ;  /* 0x0000e600ff1a8b82 */ /* 0x000ea20000000a00 */
[----:B------:R-:W-:Y:S02]  /*10a0*/  @!P2 IADD3.X R41, PT, PT, R18, R51, RZ, P6, !PT ;  /* 0x000000331229a210 */ /* 0x000fe400037fe4ff */
[----:B------:R-:W-:-:S05]  /*10b0*/  @!P1 SHF.L.U32 R45, R16, 0x2, RZ ;  /* 0x00000002102d9819 */ /* 0x000fca00000006ff */
[----:B------:R-:W2:Y:S01]  /*10c0*/  @!P4 LDC.64 R52, c[0x0][0x3f8] ;  /* 0x0000fe00ff34cb82 */ /* 0x000ea20000000a00 */
[----:B------:R-:W-:Y:S01]  /*10d0*/  @!P1 SHF.L.U64.HI R18, R16, 0x2, R17 ;  /* 0x0000000210129819 */ /* 0x000fe20000010211 */
[----:B0-----:R-:W-:Y:S01]  /*10e0*/  @!P0 IMAD R20, R43, R56, RZ ;  /* 0x000000382b148224 */ /* 0x001fe200078e02ff */
[----:B------:R-:W-:Y:S02]  /*10f0*/  @!P0 MOV R16, R118 ;  /* 0x0000007600108202 */ /* 0x000fe40000000f00 */
[----:B------:R-:W-:Y:S01]  /*1100*/  @!P0 MOV R17, R121 ;  /* 0x0000007900118202 */ /* 0x000fe20000000f00 */
[----:B------:R-:W-:Y:S01]  /*1110*/  @!P0 IMAD R23, R39, R57, R20 ;  /* 0x0000003927178224 */ /* 0x000fe200078e0214 */
[----:B----4-:R-:W-:Y:S01]  /*1120*/  @!P1 IADD3 R42, P6, PT, R45, R46, RZ ;  /* 0x0000002e2d2a9210 */ /* 0x010fe20007fde0ff */
[----:B------:R-:W0:Y:S01]  /*1130*/  @!P4 LDC.64 R60, c[0x0][0x3a0] ;  /* 0x0000e800ff3ccb82 */ /* 0x000e220000000a00 */
[----:B------:R-:W-:Y:S02]  /*1140*/  @!P0 IMAD.WIDE.U32 R16, R39, R56, R16 ;  /* 0x0000003827108225 */ /* 0x000fe400078e0010 */
[----:B------:R-:W-:-:S02]  /*1150*/  @!P1 IADD3.X R43, PT, PT, R18, R47, RZ, P6, !PT ;  /* 0x0000002f122b9210 */ /* 0x000fc400037fe4ff */
[----:B---3--:R-:W-:Y:S02]  /*1160*/  @!P1 IADD3 R44, P6, PT, R45, R54, RZ ;  /* 0x000000362d2c9210 */ /* 0x008fe40007fde0ff */
[----:B------:R-:W-:Y:S01]  /*1170*/  @!P0 IADD3 R17, PT, PT, R17, R23, RZ ;  /* 0x0000001711118210 */ /* 0x000fe20007ffe0ff */
[----:B------:R-:W3:Y:S01]  /*1180*/  @!P4 LDC.64 R66, c[0x0][0x398] ;  /* 0x0000e600ff42cb82 */ /* 0x000ee20000000a00 */
[----:B------:R-:W-:Y:S02]  /*1190*/  @!P0 SHF.L.U32 R49, R16, 0x2, RZ ;  /* 0x0000000210318819 */ /* 0x000fe400000006ff */
[----:B------:R-:W-:Y:S02]  /*11a0*/  @!P1 IADD3.X R45, PT, PT, R18, R55, RZ, P6, !PT ;  /* 0x00000037122d9210 */ /* 0x000fe400037fe4ff */
[----:B------:R-:W-:Y:S02]  /*11b0*/  @!P0 SHF.L.U64.HI R16, R16, 0x2, R17 ;  /* 0x0000000210108819 */ /* 0x000fe40000010211 */
[----:B-1----:R-:W-:Y:S01]  /*11c0*/  @!P0 IADD3 R46, P6, PT, R49, R58, RZ ;  /* 0x0000003a312e8210 */ /* 0x002fe20007fde0ff */
[----:B--2---:R-:W-:Y:S01]  /*11d0*/  @!P4 IMAD R18, R21, R52, RZ ;  /* 0x000000341512c224 */ /* 0x004fe200078e02ff */
[----:B------:R-:W-:-:S02]  /*11e0*/  @!P4 MOV R50, R118 ;  /* 0x000000760032c202 */ /* 0x000fc40000000f00 */
[C---:B------:R-:W-:Y:S02]  /*11f0*/  @!P0 IADD3.X R47, PT, PT, R16.reuse, R59, RZ, P6, !PT ;  /* 0x0000003b102f8210 */ /* 0x040fe400037fe4ff */
[----:B------:R-:W-:Y:S02]  /*1200*/  @!P4 MOV R51, R121 ;  /* 0x000000790033c202 */ /* 0x000fe40000000f00 */
[----:B------:R-:W-:Y:S01]  /*1210*/  @!P0 IADD3 R48, P6, PT, R49, R26, RZ ;  /* 0x0000001a31308210 */ /* 0x000fe20007fde0ff */
[C---:B------:R-:W-:Y:S02]  /*1220*/  @!P4 IMAD R59, R19.reuse, R53, R18 ;  /* 0x00000035133bc224 */ /* 0x040fe400078e0212 */
[----:B------:R-:W-:Y:S01]  /*1230*/  @!P4 IMAD.WIDE.U32 R50, R19, R52, R50 ;  /* 0x000000341332c225 */ /* 0x000fe200078e0032 */
[----:B------:R-:W-:Y:S02]  /*1240*/  @!P0 IADD3.X R49, PT, PT, R16, R27, RZ, P6, !PT ;  /* 0x0000001b10318210 */ /* 0x000fe400037fe4ff */
[----:B------:R-:W-:-:S02]  /*1250*/  CS2R R16, SRZ ;  /* 0x0000000000107805 */ /* 0x000fc4000001ff00 */
[----:B------:R-:W-:Y:S02]  /*1260*/  CS2R R18, SRZ ;  /* 0x0000000000127805 */ /* 0x000fe4000001ff00 */
[----:B------:R-:W-:Y:S02]  /*1270*/  IADD3 R39, PT, PT, R33, 0x160, RZ ;  /* 0x0000016021277810 */ /* 0x000fe40007ffe0ff */
[----:B------:R1:W5:Y:S02]  /*1280*/  @!P5 LDG.E.64 R16, desc[UR8][R24.64] ;  /* 0x000000081810d981 */ /* 0x000364000c1e1b00 */
[----:B------:R-:W-:Y:S02]  /*1290*/  SHF.R.S32.HI R53, RZ, 0x1f, R39 ;  /* 0x0000001fff357819 */ /* 0x000fe40000011427 */
[----:B------:R2:W5:Y:S01]  /*12a0*/  @!P5 LDG.E.64 R18, desc[UR8][R28.64] ;  /* 0x000000081c12d981 */ /* 0x000562000c1e1b00 */
[----:B------:R-:W-:-:S04]  /*12b0*/  ISETP.GE.U32.AND P5, PT, R39, UR12, PT ;  /* 0x0000000c27007c0c */ /* 0x000fc8000bfa6070 */
[----:B------:R-:W-:Y:S02]  /*12c0*/  ISETP.GE.AND.EX P5, PT, R53, UR13, PT, P5 ;  /* 0x0000000d35007c0c */ /* 0x000fe4000bfa6350 */
[----:B-1----:R-:W-:Y:S02]  /*12d0*/  CS2R R24, SRZ ;  /* 0x0000000000187805 */ /* 0x002fe4000001ff00 */
[----:B------:R-:W-:Y:S02]  /*12e0*/  CS2R R26, SRZ ;  /* 0x00000000001a7805 */ /* 0x000fe4000001ff00 */
[----:B------:R-:W-:Y:S02]  /*12f0*/  IADD3 R55, PT, PT, R33, 0x180, RZ ;  /* 0x0000018021377810 */ /* 0x000fe40007ffe0ff */
[----:B------:R1:W5:Y:S02]  /*1300*/  @!P2 LDG.E.64 R24, desc[UR8][R36.64] ;  /* 0x000000082418a981 */ /* 0x000364000c1e1b00 */
[----:B------:R-:W-:-:S02]  /*1310*/  SHF.R.S32.HI R57, RZ, 0x1f, R55 ;  /* 0x0000001fff397819 */ /* 0x000fc40000011437 */
[----:B------:R-:W5:Y:S01]  /*1320*/  @!P2 LDG.E.64 R26, desc[UR8][R40.64] ;  /* 0x00000008281aa981 */ /* 0x000f62000c1e1b00 */
[----:B------:R-:W4:Y:S01]  /*1330*/  @!P5 LDC.64 R70, c[0x0][0x3f8] ;  /* 0x0000fe00ff46db82 */ /* 0x000f220000000a00 */
[----:B------:R-:W-:-:S04]  /*1340*/  ISETP.GE.U32.AND P2, PT, R55, UR12, PT ;  /* 0x0000000c37007c0c */ /* 0x000fc8000bf46070 */
[----:B------:R-:W-:Y:S02]  /*1350*/  ISETP.GE.AND.EX P2, PT, R57, UR13, PT, P2 ;  /* 0x0000000d39007c0c */ /* 0x000fe4000bf46320 */
[----:B------:R-:W-:Y:S02]  /*1360*/  CS2R R20, SRZ ;  /* 0x0000000000147805 */ /* 0x000fe4000001ff00 */
[----:B------:R-:W-:Y:S02]  /*1370*/  CS2R R22, SRZ ;  /* 0x0000000000167805 */ /* 0x000fe4000001ff00 */
[----:B--2---:R-:W-:Y:S02]  /*1380*/  CS2R R28, SRZ ;  /* 0x00000000001c7805 */ /* 0x004fe4000001ff00 */
[C---:B-1----:R-:W-:Y:S01]  /*1390*/  IADD3 R37, PT, PT, R33.reuse, 0x1a0, RZ ;  /* 0x000001a021257810 */ /* 0x042fe20007ffe0ff */
[----:B------:R-:W1:Y:S01]  /*13a0*/  @!P5 LDC.64 R72, c[0x0][0x398] ;  /* 0x0000e600ff48db82 */ /* 0x000e620000000a00 */
[----:B------:R2:W5:Y:S01]  /*13b0*/  @!P3 LDG.E.64 R20, desc[UR8][R30.64] ;  /* 0x000000081e14b981 */ /* 0x000562000c1e1b00 */
[----:B------:R-:W-:-:S03]  /*13c0*/  IADD3 R65, PT, PT, R33, 0x1c0, RZ ;  /* 0x000001c021417810 */ /* 0x000fc60007ffe0ff */
[----:B------:R0:W5:Y:S01]  /*13d0*/  @!P3 LDG.E.64 R22, desc[UR8][R34.64] ;  /* 0x000000082216b981 */ /* 0x000162000c1e1b00 */
[----:B------:R-:W-:Y:S02]  /*13e0*/  ISETP.GE.U32.AND P3, PT, R37, UR12, PT ;  /* 0x0000000c25007c0c */ /* 0x000fe4000bf66070 */
[----:B------:R-:W1:Y:S01]  /*13f0*/  @!P2 LDC.64 R74, c[0x0][0x3f8] ;  /* 0x0000fe00ff4aab82 */ /* 0x000e620000000a00 */
[----:B------:R3:W5:Y:S01]  /*1400*/  @!P1 LDG.E.64 R28, desc[UR8][R42.64] ;  /* 0x000000082a1c9981 */ /* 0x000762000c1e1b00 */
[----:B--2---:R-:W-:Y:S02]  /*1410*/  CS2R R30, SRZ ;  /* 0x00000000001e7805 */ /* 0x004fe4000001ff00 */
[----:B------:R-:W-:Y:S01]  /*1420*/  IADD3 R36, PT, PT, R33, 0x1e0, RZ ;  /* 0x000001e021247810 */ /* 0x000fe20007ffe0ff */
[----:B----4-:R-:W-:Y:S01]  /*1430*/  @!P5 IMAD R32, R53, R70, RZ ;  /* 0x000000463520d224 */ /* 0x010fe200078e02ff */
[----:B------:R-:W-:Y:S02]  /*1440*/  @!P4 IADD3 R33, PT, PT, R51, R59, RZ ;  /* 0x0000003b3321c210 */ /* 0x000fe40007ffe0ff */
[----:B0-----:R-:W-:-:S02]  /*1450*/  CS2R R34, SRZ ;  /* 0x0000000000227805 */ /* 0x001fc4000001ff00 */
[----:B------:R-:W-:Y:S01]  /*1460*/  @!P5 MOV R40, R118 ;  /* 0x000000760028d202 */ /* 0x000fe20000000f00 */
[----:B------:R0:W5:Y:S01]  /*1470*/  @!P1 LDG.E.64 R30, desc[UR8][R44.64] ;  /* 0x000000082c1e9981 */ /* 0x000162000c1e1b00 */
[----:B------:R-:W-:Y:S01]  /*1480*/  @!P5 MOV R41, R121 ;  /* 0x000000790029d202 */ /* 0x000fe20000000f00 */
[----:B------:R-:W2:Y:S01]  /*1490*/  @!P5 LDC.64 R58, c[0x0][0x3a0] ;  /* 0x0000e800ff3adb82 */ /* 0x000ea20000000a00 */
[----:B---3--:R-:W-:Y:S01]  /*14a0*/  SHF.R.S32.HI R43, RZ, 0x1f, R37 ;  /* 0x0000001fff2b7819 */ /* 0x008fe20000011425 */
[----:B------:R3:W5:Y:S01]  /*14b0*/  @!P0 LDG.E.64 R34, desc[UR8][R48.64] ;  /* 0x0000000830228981 */ /* 0x000762000c1e1b00 */
[----:B------:R-:W-:Y:S02]  /*14c0*/  @!P4 SHF.L.U64.HI R42, R50, 0x2, R33 ;  /* 0x00000002322ac819 */ /* 0x000fe40000010221 */
[----:B------:R-:W-:Y:S01]  /*14d0*/  ISETP.GE.AND.EX P3, PT, R43, UR13, PT, P3 ;  /* 0x0000000d2b007c0c */ /* 0x000fe2000bf66330 */
[----:B0-----:R-:W-:Y:S01]  /*14e0*/  @!P5 IMAD R45, R39, R71, R32 ;  /* 0x00000047272dd224 */ /* 0x001fe200078e0220 */
[----:B------:R-:W-:-:S02]  /*14f0*/  CS2R R32, SRZ ;  /* 0x0000000000207805 */ /* 0x000fc4000001ff00 */
[----:B------:R-:W-:Y:S01]  /*1500*/  @!P4 SHF.L.U32 R53, R50, 0x2, RZ ;  /* 0x000000023235c819 */ /* 0x000fe200000006ff */
[----:B------:R-:W-:Y:S01]  /*1510*/  @!P5 IMAD.WIDE.U32 R40, R39, R70, R40 ;  /* 0x000000462728d225 */ /* 0x000fe200078e0028 */
[----:B------:R-:W-:Y:S01]  /*1520*/  ISETP.GE.U32.AND P6, PT, R65, UR12, PT ;  /* 0x0000000c41007c0c */ /* 0x000fe2000bfc6070 */
[----:B------:R-:W0:Y:S01]  /*1530*/  @!P2 LDC.64 R70, c[0x0][0x3a0] ;  /* 0x0000e800ff46ab82 */ /* 0x000e220000000a00 */
[----:B------:R-:W-:Y:S01]  /*1540*/  SHF.R.S32.HI R63, RZ, 0x1f, R65 ;  /* 0x0000001fff3f7819 */ /* 0x000fe20000011441 */
[----:B------:R4:W5:Y:S01]  /*1550*/  @!P0 LDG.E.64 R32, desc[UR8][R46.64] ;  /* 0x000000082e208981 */ /* 0x000962000c1e1b00 */
[----:B------:R-:W-:Y:S02]  /*1560*/  @!P4 IADD3 R50, P0, PT, R53, R60, RZ ;  /* 0x0000003c3532c210 */ /* 0x000fe40007f1e0ff */
[----:B------:R-:W-:Y:S02]  /*1570*/  ISETP.GE.AND.EX P6, PT, R63, UR13, PT, P6 ;  /* 0x0000000d3f007c0c */ /* 0x000fe4000bfc6360 */
[----:B------:R-:W-:Y:S01]  /*1580*/  @!P4 IADD3.X R51, PT, PT, R42, R61, RZ, P0, !PT ;  /* 0x0000003d2a33c210 */ /* 0x000fe200007fe4ff */
[----:B------:R-:W4:Y:S01]  /*1590*/  @!P3 LDC.64 R78, c[0x0][0x3f8] ;  /* 0x0000fe00ff4ebb82 */ /* 0x000f220000000a00 */
[----:B------:R-:W-:-:S02]  /*15a0*/  @!P4 IADD3 R52, P0, PT, R53, R66, RZ ;  /* 0x000000423534c210 */ /* 0x000fc40007f1e0ff */
[----:B------:R-:W-:Y:S01]  /*15b0*/  @!P5 IADD3 R39, PT, PT, R41, R45, RZ ;  /* 0x0000002d2927d210 */ /* 0x000fe20007ffe0ff */
[----:B-1----:R-:W-:Y:S01]  /*15c0*/  @!P2 IMAD R44, R57, R74, RZ ;  /* 0x0000004a392ca224 */ /* 0x002fe200078e02ff */
[----:B------:R-:W-:Y:S02]  /*15d0*/  @!P4 IADD3.X R53, PT, PT, R42, R67, RZ, P0, !PT ;  /* 0x000000432a35c210 */ /* 0x000fe400007fe4ff */
[C---:B------:R-:W-:Y:S01]  /*15e0*/  @!P5 SHF.L.U32 R57, R40.reuse, 0x2, RZ ;  /* 0x000000022839d819 */ /* 0x040fe200000006ff */
[----:B------:R-:W1:Y:S01]  /*15f0*/  @!P2 LDC.64 R76, c[0x0][0x398] ;  /* 0x0000e600ff4cab82 */ /* 0x000e620000000a00 */
[----:B------:R-:W-:Y:S02]  /*1600*/  @!P5 SHF.L.U64.HI R42, R40, 0x2, R39 ;  /* 0x00000002282ad819 */ /* 0x000fe40000010227 */
[----:B------:R-:W-:Y:S02]  /*1610*/  @!P2 MOV R40, R118 ;  /* 0x000000760028a202 */ /* 0x000fe40000000f00 */
[----:B------:R-:W-:Y:S01]  /*1620*/  @!P2 MOV R41, R121 ;  /* 0x000000790029a202 */ /* 0x000fe20000000f00 */
[----:B------:R-:W-:-:S02]  /*1630*/  @!P2 IMAD R39, R55, R75, R44 ;  /* 0x0000004b3727a224 */ /* 0x000fc400078e022c */
[----:B------:R-:W1:Y:S01]  /*1640*/  @!P6 LDC.64 R80, c[0x0][0x3f8] ;  /* 0x0000fe00ff50eb82 */ /* 0x000e620000000a00 */
[----:B------:R-:W-:Y:S01]  /*1650*/  @!P2 IMAD.WIDE.U32 R40, R55, R74, R40 ;  /* 0x0000004a3728a225 */ /* 0x000fe200078e0028 */
[----:B--2---:R-:W-:Y:S02]  /*1660*/  @!P5 IADD3 R54, P0, PT, R57, R58, RZ ;  /* 0x0000003a3936d210 */ /* 0x004fe40007f1e0ff */
[----:B------:R-:W-:Y:S02]  /*1670*/  ISETP.GE.U32.AND P1, PT, R36, UR12, PT ;  /* 0x0000000c24007c0c */ /* 0x000fe4000bf26070 */
[----:B------:R-:W-:Y:S02]  /*1680*/  @!P2 IADD3 R39, PT, PT, R41, R39, RZ ;  /* 0x000000272927a210 */ /* 0x000fe40007ffe0ff */
[----:B---3--:R-:W2:Y:S01]  /*1690*/  @!P3 LDC.64 R48, c[0x0][0x3a0] ;  /* 0x0000e800ff30bb82 */ /* 0x008ea20000000a00 */
[----:B------:R-:W-:Y:S02]  /*16a0*/  SHF.R.S32.HI R69, RZ, 0x1f, R36 ;  /* 0x0000001fff457819 */ /* 0x000fe40000011424 */
[----:B------:R-:W-:-:S02]  /*16b0*/  @!P5 IADD3.X R55, PT, PT, R42, R59, RZ, P0, !PT ;  /* 0x0000003b2a37d210 */ /* 0x000fc400007fe4ff */
[----:B------:R-:W-:Y:S02]  /*16c0*/  @!P5 IADD3 R56, P0, PT, R57, R72, RZ ;  /* 0x000000483938d210 */ /* 0x000fe40007f1e0ff */
[C---:B------:R-:W-:Y:S01]  /*16d0*/  @!P2 SHF.L.U32 R61, R40.reuse, 0x2, RZ ;  /* 0x00000002283da819 */ /* 0x040fe200000006ff */
[----:B----4-:R-:W-:Y:S01]  /*16e0*/  @!P3 IMAD R46, R43, R78, RZ ;  /* 0x0000004e2b2eb224 */ /* 0x010fe200078e02ff */
[----:B------:R-:W-:Y:S01]  /*16f0*/  @!P2 SHF.L.U64.HI R44, R40, 0x2, R39 ;  /* 0x00000002282ca819 */ /* 0x000fe20000010227 */
[----:B------:R-:W3:Y:S01]  /*1700*/  @!P3 LDC.64 R74, c[0x0][0x398] ;  /* 0x0000e600ff4abb82 */ /* 0x000ee20000000a00 */
[----:B------:R-:W-:Y:S02]  /*1710*/  ISETP.GE.AND.EX P1, PT, R69, UR13, PT, P1 ;  /* 0x0000000d45007c0c */ /* 0x000fe4000bf26310 */
[----:B------:R-:W-:Y:S02]  /*1720*/  @!P3 MOV R40, R118 ;  /* 0x000000760028b202 */ /* 0x000fe40000000f00 */
[----:B------:R-:W-:-:S02]  /*1730*/  @!P3 MOV R41, R121 ;  /* 0x000000790029b202 */ /* 0x000fc40000000f00 */
[----:B------:R-:W-:Y:S01]  /*1740*/  @!P5 IADD3.X R57, PT, PT, R42, R73, RZ, P0, !PT ;  /* 0x000000492a39d210 */ /* 0x000fe200007fe4ff */
[----:B------:R-:W-:Y:S01]  /*1750*/  @!P3 IMAD R39, R37, R79, R46 ;  /* 0x0000004f2527b224 */ /* 0x000fe200078e022e */
[----:B0-----:R-:W-:Y:S01]  /*1760*/  @!P2 IADD3 R58, P0, PT, R61, R70, RZ ;  /* 0x000000463d3aa210 */ /* 0x001fe20007f1e0ff */
[----:B------:R-:W-:Y:S01]  /*1770*/  @!P3 IMAD.WIDE.U32 R40, R37, R78, R40 ;  /* 0x0000004e2528b225 */ /* 0x000fe200078e0028 */
[----:B------:R-:W0:Y:S02]  /*1780*/  LDC.64 R42, c[0x0][0x3b8] ;  /* 0x0000ee00ff2a7b82 */ /* 0x000e240000000a00 */
[----:B------:R-:W-:Y:S02]  /*1790*/  @!P2 IADD3.X R59, PT, PT, R44, R71, RZ, P0, !PT ;  /* 0x000000472c3ba210 */ /* 0x000fe400007fe4ff */
[----:B-1----:R-:W-:Y:S02]  /*17a0*/  @!P2 IADD3 R60, P0, PT, R61, R76, RZ ;  /* 0x0000004c3d3ca210 */ /* 0x002fe40007f1e0ff */
[----:B------:R-:W-:-:S02]  /*17b0*/  @!P3 IADD3 R37, PT, PT, R41, R39, RZ ;  /* 0x000000272925b210 */ /* 0x000fc40007ffe0ff */
[----:B------:R-:W1:Y:S01]  /*17c0*/  @!P1 LDC.64 R78, c[0x0][0x3f8] ;  /* 0x0000fe00ff4e9b82 */ /* 0x000e620000000a00 */
[----:B------:R-:W-:Y:S02]  /*17d0*/  @!P2 IADD3.X R61, PT, PT, R44, R77, RZ, P0, !PT ;  /* 0x0000004d2c3da210 */ /* 0x000fe400007fe4ff */
[C---:B------:R-:W-:Y:S02]  /*17e0*/  @!P3 SHF.L.U32 R67, R40.reuse, 0x2, RZ ;  /* 0x000000022843b819 */ /* 0x040fe400000006ff */
[----:B------:R-:W-:Y:S01]  /*17f0*/  @!P3 SHF.L.U64.HI R44, R40, 0x2, R37 ;  /* 0x00000002282cb819 */ /* 0x000fe20000010225 */
[----:B------:R-:W-:Y:S01]  /*1800*/  @!P6 IMAD R40, R63, R80, RZ ;  /* 0x000000503f28e224 */ /* 0x000fe200078e02ff */
[----:B------:R-:W-:Y:S01]  /*1810*/  @!P6 MOV R41, R121 ;  /* 0x000000790029e202 */ /* 0x000fe20000000f00 */
[----:B------:R-:W4:Y:S02]  /*1820*/  @!P6 LDC.64 R46, c[0x0][0x3a0] ;  /* 0x0000e800ff2eeb82 */ /* 0x000f240000000a00 */
[----:B------:R-:W-:Y:S01]  /*1830*/  @!P6 IMAD R37, R65, R81, R40 ;  /* 0x000000514125e224 */ /* 0x000fe200078e0228 */
[----:B------:R-:W-:-:S02]  /*1840*/  @!P6 MOV R40, R118 ;  /* 0x000000760028e202 */ /* 0x000fc40000000f00 */
[----:B--2---:R-:W-:-:S03]  /*1850*/  @!P3 IADD3 R62, P0, PT, R67, R48, RZ ;  /* 0x00000030433eb210 */ /* 0x004fc60007f1e0ff */
[----:B------:R-:W-:Y:S01]  /*1860*/  @!P6 IMAD.WIDE.U32 R40, R65, R80, R40 ;  /* 0x000000504128e225 */ /* 0x000fe200078e0028 */
[C---:B------:R-:W-:Y:S01]  /*1870*/  @!P3 IADD3.X R63, PT, PT, R44.reuse, R49, RZ, P0, !PT ;  /* 0x000000312c3fb210 */ /* 0x040fe200007fe4ff */
[----:B------:R-:W2:Y:S01]  /*1880*/  @!P6 LDC.64 R72, c[0x0][0x398] ;  /* 0x0000e600ff48eb82 */ /* 0x000ea20000000a00 */
[----:B---3--:R-:W-:Y:S02]  /*1890*/  @!P3 IADD3 R66, P0, PT, R67, R74, RZ ;  /* 0x0000004a4342b210 */ /* 0x008fe40007f1e0ff */
[----:B------:R-:W-:Y:S02]  /*18a0*/  @!P6 IADD3 R37, PT, PT, R41, R37, RZ ;  /* 0x000000252925e210 */ /* 0x000fe40007ffe0ff */
[----:B------:R-:W-:Y:S02]  /*18b0*/  @!P3 IADD3.X R67, PT, PT, R44, R75, RZ, P0, !PT ;  /* 0x0000004b2c43b210 */ /* 0x000fe400007fe4ff */
[C---:B------:R-:W-:Y:S01]  /*18c0*/  @!P6 SHF.L.U32 R71, R40.reuse, 0x2, RZ ;  /* 0x000000022847e819 */ /* 0x040fe200000006ff */
[----:B-1----:R-:W-:Y:S01]  /*18d0*/  @!P1 IMAD R69, R69, R78, RZ ;  /* 0x0000004e45459224 */ /* 0x002fe200078e02ff */
[----:B------:R-:W-:Y:S01]  /*18e0*/  @!P6 SHF.L.U64.HI R44, R40, 0x2, R37 ;  /* 0x00000002282ce819 */ /* 0x000fe20000010225 */
[----:B0-----:R-:W-:Y:S01]  /*18f0*/  IMAD.WIDE R40, R115, 0x8, R42 ;  /* 0x0000000873287825 */ /* 0x001fe200078e022a */
[----:B------:R-:W-:Y:S01]  /*1900*/  @!P1 MOV R42, R118 ;  /* 0x00000076002a9202 */ /* 0x000fe20000000f00 */
[----:B------:R-:W0:Y:S01]  /*1910*/  @!P1 LDC.64 R48, c[0x0][0x3a0] ;  /* 0x0000e800ff309b82 */ /* 0x000e220000000a00 */
[----:B------:R-:W-:Y:S01]  /*1920*/  @!P1 MOV R43, R121 ;  /* 0x00000079002b9202 */ /* 0x000fe20000000f00 */
[----:B------:R-:W-:-:S02]  /*1930*/  @!P1 IMAD R39, R36, R79, R69 ;  /* 0x0000004f24279224 */ /* 0x000fc400078e0245 */
[----:B------:R-:W-:Y:S02]  /*1940*/  @!P1 IMAD.WIDE.U32 R42, R36, R78, R42 ;  /* 0x0000004e242a9225 */ /* 0x000fe400078e002a */
[----:B------:R-:W3:Y:S02]  /*1950*/  LDG.E.64 R36, desc[UR8][R40.64] ;  /* 0x0000000828247981 */ /* 0x000ee4000c1e1b00 */
[----:B------:R-:W1:Y:S01]  /*1960*/  @!P1 LDC.64 R76, c[0x0][0x398] ;  /* 0x0000e600ff4c9b82 */ /* 0x000e620000000a00 */
[----:B----4-:R-:W-:-:S07]  /*1970*/  @!P6 IADD3 R68, P0, PT, R71, R46, RZ ;  /* 0x0000002e4744e210 */ /* 0x010fce0007f1e0ff */
[----:B------:R-:W4:Y:S01]  /*1980*/  LDC.64 R64, c[0x0][0x3a8] ;  /* 0x0000ea00ff407b82 */ /* 0x000f220000000a00 */
[----:B------:R-:W-:Y:S02]  /*1990*/  @!P6 IADD3.X R69, PT, PT, R44, R47, RZ, P0, !PT ;  /* 0x0000002f2c45e210 */ /* 0x000fe400007fe4ff */
[----:B--2---:R-:W-:Y:S02]  /*19a0*/  @!P6 IADD3 R70, P0, PT, R71, R72, RZ ;  /* 0x000000484746e210 */ /* 0x004fe40007f1e0ff */
[----:B------:R-:W-:Y:S02]  /*19b0*/  @!P1 IADD3 R39, PT, PT, R43, R39, RZ ;  /* 0x000000272b279210 */ /* 0x000fe40007ffe0ff */
[----:B------:R-:W-:Y:S02]  /*19c0*/  @!P1 SHF.L.U32 R75, R42, 0x2, RZ ;  /* 0x000000022a4b9819 */ /* 0x000fe400000006ff */
[----:B------:R-:W-:Y:S02]  /*19d0*/  @!P6 IADD3.X R71, PT, PT, R44, R73, RZ, P0, !PT ;  /* 0x000000492c47e210 */ /* 0x000fe400007fe4ff */
[----:B------:R-:W-:-:S02]  /*19e0*/  @!P1 SHF.L.U64.HI R42, R42, 0x2, R39 ;  /* 0x000000022a2a9819 */ /* 0x000fc40000010227 */
[----:B0-----:R-:W-:-:S04]  /*19f0*/  @!P1 IADD3 R72, P0, PT, R75, R48, RZ ;  /* 0x000000304b489210 */ /* 0x001fc80007f1e0ff */
[C---:B------:R-:W-:Y:S02]  /*1a00*/  @!P1 IADD3.X R73, PT, PT, R42.reuse, R49, RZ, P0, !PT ;  /* 0x000000312a499210 */ /* 0x040fe400007fe4ff */
[----:B-1----:R-:W-:Y:S02]  /*1a10*/  @!P1 IADD3 R74, P0, PT, R75, R76, RZ ;  /* 0x0000004c4b4a9210 */ /* 0x002fe40007f1e0ff */
[----:B------:R-:W-:Y:S02]  /*1a20*/  CS2R R44, SRZ ;  /* 0x00000000002c7805 */ /* 0x000fe4000001ff00 */
[----:B------:R-:W-:Y:S02]  /*1a30*/  CS2R R46, SRZ ;  /* 0x00000000002e7805 */ /* 0x000fe4000001ff00 */
[----:B------:R-:W-:Y:S02]  /*1a40*/  CS2R R48, SRZ ;  /* 0x0000000000307805 */ /* 0x000fe4000001ff00 */
[----:B------:R-:W-:Y:S01]  /*1a50*/  @!P1 IADD3.X R75, PT, PT, R42, R77, RZ, P0, !PT ;  /* 0x0000004d2a4b9210 */ /* 0x000fe200007fe4ff */
[----:B----4-:R-:W-:Y:S01]  /*1a60*/  IMAD.WIDE R64, R38, 0x4, R64 ;  /* 0x0000000426407825 */ /* 0x010fe200078e0240 */
[----:B------:R-:W-:-:S02]  /*1a70*/  CS2R R38, SRZ ;  /* 0x0000000000267805 */ /* 0x000fc4000001ff00 */
[----:B------:R-:W-:Y:S01]  /*1a80*/  CS2R R42, SRZ ;  /* 0x00000000002a7805 */ /* 0x000fe2000001ff00 */
[----:B------:R0:W5:Y:S04]  /*1a90*/  @!P5 LDG.E.64 R44, desc[UR8][R56.64] ;  /* 0x00000008382cd981 */ /* 0x000168000c1e1b00 */
[----:B------:R1:W5:Y:S04]  /*1aa0*/  @!P4 LDG.E.64 R38, desc[UR8][R50.64] ;  /* 0x000000083226c981 */ /* 0x000368000c1e1b00 */
[----:B------:R2:W5:Y:S01]  /*1ab0*/  @!P5 LDG.E.64 R42, desc[UR8][R54.64] ;  /* 0x00000008362ad981 */ /* 0x000562000c1e1b00 */
[----:B0-----:R-:W-:-:S03]  /*1ac0*/  CS2R R56, SRZ ;  /* 0x0000000000387805 */ /* 0x001fc6000001ff00 */
[----:B------:R0:W5:Y:S01]  /*1ad0*/  @!P2 LDG.E.64 R46, desc[UR8][R58.64] ;  /* 0x000000083a2ea981 */ /* 0x000162000c1e1b00 */
[----:B-1----:R-:W-:-:S03]  /*1ae0*/  CS2R R50, SRZ ;  /* 0x0000000000327805 */ /* 0x002fc6000001ff00 */
[----:B------:R1:W5:Y:S01]  /*1af0*/  @!P2 LDG.E.64 R48, desc[UR8][R60.64] ;  /* 0x000000083c30a981 */ /* 0x000362000c1e1b00 */
[----:B--2---:R-:W-:-:S03]  /*1b00*/  CS2R R54, SRZ ;  /* 0x0000000000367805 */ /* 0x004fc6000001ff00 */
[----:B------:R-:W5:Y:S01]  /*1b10*/  @!P3 LDG.E.64 R50, desc[UR8][R62.64] ;  /* 0x000000083e32b981 */ /* 0x000f62000c1e1b00 */
[----:B0-----:R-:W-:-:S03]  /*1b20*/  CS2R R58, SRZ ;  /* 0x00000000003a7805 */ /* 0x001fc6000001ff00 */
[----:B------:R-:W5:Y:S01]  /*1b30*/  @!P6 LDG.E.64 R54, desc[UR8][R68.64] ;  /* 0x000000084436e981 */ /* 0x000f62000c1e1b00 */
[----:B-1----:R-:W-:-:S03]  /*1b40*/  CS2R R60, SRZ ;  /* 0x00000000003c7805 */ /* 0x002fc6000001ff00 */
[----:B------:R-:W5:Y:S04]  /*1b50*/  @!P6 LDG.E.64 R56, desc[UR8][R70.64] ;  /* 0x000000084638e981 */ /* 0x000f68000c1e1b00 */
[----:B------:R-:W5:Y:S04]  /*1b60*/  @!P1 LDG.E.64 R58, desc[UR8][R72.64] ;  /* 0x00000008483a9981 */ /* 0x000f68000c1e1b00 */
[----:B------:R-:W5:Y:S04]  /*1b70*/  @!P1 LDG.E.64 R60, desc[UR8][R74.64] ;  /* 0x000000084a3c9981 */ /* 0x000f68000c1e1b00 */
[----:B------:R-:W5:Y:S01]  /*1b80*/  LDG.E.64 R62, desc[UR8][R64.64] ;  /* 0x00000008403e7981 */ /* 0x000f62000c1e1b00 */
[----:B------:R-:W-:-:S06]  /*1b90*/  CS2R R40, SRZ ;  /* 0x0000000000287805 */ /* 0x000fcc000001ff00 */
[----:B------:R0:W5:Y:S02]  /*1ba0*/  @!P4 LDG.E.64 R40, desc[UR8][R52.64] ;  /* 0x000000083428c981 */ /* 0x000164000c1e1b00 */
[----:B0-----:R-:W-:-:S06]  /*1bb0*/  CS2R R52, SRZ ;  /* 0x0000000000347805 */ /* 0x001fcc000001ff00 */
[----:B------:R3:W5:Y:S01]  /*1bc0*/  @!P3 LDG.E.64 R52, desc[UR8][R66.64] ;  /* 0x000000084234b981 */ /* 0x000762000c1e1b00 */
[----:B------:R-:W-:Y:S01]  /*1bd0*/  MOV R116, 0x3f800000 ;  /* 0x3f80000000747802 */ /* 0x000fe20000000f00 */
[----:B------:R-:W-:Y:S01]  /*1be0*/  UISETP.NE.AND UP0, UPT, UR4, URZ, UPT ;  /* 0x000000ff0400728c */ /* 0x000fe2000bf05270 */
[----:B---3--:R-:W-:-:S05]  /*1bf0*/  FFMA.FTZ R66, -R36, R36, R37 ;  /* 0x0000002424427223 */ /* 0x008fca0000010125 */
[----:B------:R-:W-:-:S13]  /*1c00*/  FSETP.GTU.FTZ.AND P0, PT, R66, RZ, PT ;  /* 0x000000ff4200720b */ /* 0x000fda0003f1c000 */
[----:B------:R-:W0:Y:S02]  /*1c10*/  @P0 LDC R37, c[0x0][0x3c0] ;  /* 0x0000f000ff250b82 */ /* 0x000e240000000800 */
[----:B0-----:R-:W-:-:S04]  /*1c20*/  @P0 FADD.FTZ R37, R66, R37 ;  /* 0x0000002542250221 */ /* 0x001fc80000010000 */
[----:B------:R0:W1:Y:S01]  /*1c30*/  @P0 MUFU.RSQ R116, R37 ;  /* 0x0000002500740308 */ /* 0x0000620000001400 */
[----:B------:R-:W-:Y:S05]  /*1c40*/  BRA.U UP0, `(.L_x_1370) ;  /* 0x0000000d00847547 */ /* 0x000fea000b800000 */
[C---:B0----5:R-:W-:Y:S01]  /*1c50*/  FADD.FTZ R37, -R36.reuse, R108 ;  /* 0x0000006c24257221 */ /* 0x061fe20000010100 */
[----:B------:R-:W-:Y:S01]  /*1c60*/  FADD.FTZ R65, -R36, R109 ;  /* 0x0000006d24417221 */ /* 0x000fe20000010100 */
[----:B------:R-:W-:Y:S01]  /*1c70*/  FMUL.FTZ R66, R106, R62 ;  /* 0x0000003e6a427220 */ /* 0x000fe20000410000 */
[----:B------:R-:W-:Y:S01]  /*1c80*/  FMUL.FTZ R67, R107, R63 ;  /* 0x0000003f6b437220 */ /* 0x000fe20000410000 */
[-C--:B-1----:R-:W-:Y:S01]  /*1c90*/  FMUL.FTZ R37, R37, R116.reuse ;  /* 0x0000007425257220 */ /* 0x082fe20000410000 */
[----:B------:R-:W-:Y:S01]  /*1ca0*/  FMUL.FTZ R64, R65, R116 ;  /* 0x0000007441407220 */ /* 0x000fe20000410000 */
[----:B------:R-:W-:Y:S01]  /*1cb0*/  FADD.FTZ R68, RZ, R66 ;  /* 0x00000042ff447221 */ /* 0x000fe20000010000 */
[----:B------:R-:W-:Y:S01]  /*1cc0*/  FADD.FTZ R69, -R36, R104 ;  /* 0x0000006824457221 */ /* 0x000fe20000010100 */
[----:B------:R-:W-:Y:S01]  /*1cd0*/  FFMA.FTZ R65, R37, R66, RZ ;  /* 0x0000004225417223 */ /* 0x000fe200000100ff */
[----:B------:R-:W-:Y:S01]  /*1ce0*/  FMUL.FTZ R71, R102, R62 ;  /* 0x0000003e66477220 */ /* 0x000fe20000410000 */
[----:B------:R-:W-:Y:S01]  /*1cf0*/  FADD.FTZ R68, R67, R68 ;  /* 0x0000004443447221 */ /* 0x000fe20000010000 */
[-C--:B------:R-:W-:Y:S01]  /*1d00*/  FMUL.FTZ R66, R69, R116.reuse ;  /* 0x0000007445427220 */ /* 0x080fe20000410000 */
[----:B------:R-:W-:Y:S01]  /*1d10*/  FFMA.FTZ R65, R64, R67, R65 ;  /* 0x0000004340417223 */ /* 0x000fe20000010041 */
[----:B------:R-:W-:Y:S01]  /*1d20*/  FADD.FTZ R67, -R36, R105 ;  /* 0x0000006924437221 */ /* 0x000fe20000010100 */
[----:B------:R-:W-:Y:S01]  /*1d30*/  FFMA.FTZ R37, R106, R37, RZ ;  /* 0x000000256a257223 */ /* 0x000fe200000100ff */
[----:B------:R-:W-:Y:S01]  /*1d40*/  FMUL.FTZ R69, R103, R63 ;  /* 0x0000003f67457220 */ /* 0x000fe20000410000 */
[----:B------:R-:W-:Y:S01]  /*1d50*/  FADD.FTZ R68, R68, R71 ;  /* 0x0000004744447221 */ /* 0x000fe20000010000 */
[----:B------:R-:W-:Y:S01]  /*1d60*/  FMUL.FTZ R70, R67, R116 ;  /* 0x0000007443467220 */ /* 0x000fe20000410000 */
[----:B------:R-:W-:Y:S01]  /*1d70*/  FADD.FTZ R67, -R36, R4 ;  /* 0x0000000424437221 */ /* 0x000fe20000010100 */
[----:B------:R-:W-:Y:S01]  /*1d80*/  FFMA.FTZ R65, R66, R71, R65 ;  /* 0x0000004742417223 */ /* 0x000fe20000010041 */
[----:B------:R-:W-:Y:S01]  /*1d90*/  FFMA.FTZ R37, R102, R66, R37 ;  /* 0x0000004266257223 */ /* 0x000fe20000010025 */
[----:B------:R-:W-:Y:S01]  /*1da0*/  FFMA.FTZ R64, R107, R64, RZ ;  /* 0x000000406b407223 */ /* 0x000fe200000100ff */
[----:B------:R-:W-:Y:S01]  /*1db0*/  FMUL.FTZ R66, R67, R116 ;  /* 0x0000007443427220 */ /* 0x000fe20000410000 */
[----:B------:R-:W-:Y:S01]  /*1dc0*/  FADD.FTZ R68, R69, R68 ;  /* 0x0000004445447221 */ /* 0x000fe20000010000 */
[----:B------:R-:W-:Y:S01]  /*1dd0*/  FFMA.FTZ R65, R70, R69, R65 ;  /* 0x0000004546417223 */ /* 0x000fe20000010041 */
[----:B------:R-:W-:Y:S01]  /*1de0*/  FMUL.FTZ R67, R6, R62 ;  /* 0x0000003e06437220 */ /* 0x000fe20000410000 */
[----:B------:R-:W-:Y:S01]  /*1df0*/  FADD.FTZ R69, -R36, R5 ;  /* 0x0000000524457221 */ /* 0x000fe20000010100 */
[----:B------:R-:W-:Y:S01]  /*1e00*/  FFMA.FTZ R37, R6, R66, R37 ;  /* 0x0000004206257223 */ /* 0x000fe20000010025 */
[----:B------:R-:W-:Y:S01]  /*1e10*/  FFMA.FTZ R64, R103, R70, R64 ;  /* 0x0000004667407223 */ /* 0x000fe20000010040 */
[----:B------:R-:W-:Y:S01]  /*1e20*/  FFMA.FTZ R66, R66, R67, R65 ;  /* 0x0000004342427223 */ /* 0x000fe20000010041 */
[----:B------:R-:W-:Y:S01]  /*1e30*/  FMUL.FTZ R70, R7, R63 ;  /* 0x0000003f07467220 */ /* 0x000fe20000410000 */
[----:B------:R-:W-:Y:S01]  /*1e40*/  FMUL.FTZ R69, R69, R116 ;  /* 0x0000007445457220 */ /* 0x000fe20000410000 */
[----:B------:R-:W-:Y:S01]  /*1e50*/  FADD.FTZ R65, -R36, R8 ;  /* 0x0000000824417221 */ /* 0x000fe20000010100 */
[----:B------:R-:W-:Y:S01]  /*1e60*/  FADD.FTZ R71, R68, R67 ;  /* 0x0000004344477221 */ /* 0x000fe20000010000 */
[----:B------:R-:W-:Y:S01]  /*1e70*/  FADD.FTZ R67, -R36, R9 ;  /* 0x0000000924437221 */ /* 0x000fe20000010100 */
[----:B------:R-:W-:Y:S01]  /*1e80*/  FFMA.FTZ R66, R69, R70, R66 ;  /* 0x0000004645427223 */ /* 0x000fe20000010042 */
[----:B------:R-:W-:Y:S01]  /*1e90*/  FMUL.FTZ R65, R65, R116 ;  /* 0x0000007441417220 */ /* 0x000fe20000410000 */
[----:B------:R-:W-:Y:S01]  /*1ea0*/  FMUL.FTZ R68, R10, R62 ;  /* 0x0000003e0a447220 */ /* 0x000fe20000410000 */
[----:B------:R-:W-:Y:S01]  /*1eb0*/  FADD.FTZ R71, R70, R71 ;  /* 0x0000004746477221 */ /* 0x000fe20000010000 */
[----:B------:R-:W-:Y:S01]  /*1ec0*/  FFMA.FTZ R64, R7, R69, R64 ;  /* 0x0000004507407223 */ /* 0x000fe20000010040 */
[----:B------:R-:W-:Y:S01]  /*1ed0*/  FMUL.FTZ R70, R11, R63 ;  /* 0x0000003f0b467220 */ /* 0x000fe20000410000 */
[----:B------:R-:W-:Y:S01]  /*1ee0*/  FMUL.FTZ R67, R67, R116 ;  /* 0x0000007443437220 */ /* 0x000fe20000410000 */
[----:B------:R-:W-:Y:S01]  /*1ef0*/  FFMA.FTZ R37, R10, R65, R37 ;  /* 0x000000410a257223 */ /* 0x000fe20000010025 */
[----:B------:R-:W-:Y:S01]  /*1f00*/  FFMA.FTZ R66, R65, R68, R66 ;  /* 0x0000004441427223 */ /* 0x000fe20000010042 */
[C---:B------:R-:W-:Y:S01]  /*1f10*/  FADD.FTZ R65, -R36.reuse, R12 ;  /* 0x0000000c24417221 */ /* 0x040fe20000010100 */
[----:B------:R-:W-:Y:S01]  /*1f20*/  FADD.FTZ R71, R71, R68 ;  /* 0x0000004447477221 */ /* 0x000fe20000010000 */
[----:B------:R-:W-:Y:S01]  /*1f30*/  FFMA.FTZ R64, R11, R67, R64 ;  /* 0x000000430b407223 */ /* 0x000fe20000010040 */
[----:B------:R-:W-:Y:S01]  /*1f40*/  FFMA.FTZ R66, R67, R70, R66 ;  /* 0x0000004643427223 */ /* 0x000fe20000010042 */
[----:B------:R-:W-:Y:S01]  /*1f50*/  FADD.FTZ R67, -R36, R13 ;  /* 0x0000000d24437221 */ /* 0x000fe20000010100 */
[----:B------:R-:W-:Y:S01]  /*1f60*/  FMUL.FTZ R65, R65, R116 ;  /* 0x0000007441417220 */ /* 0x000fe20000410000 */
[----:B------:R-:W-:Y:S01]  /*1f70*/  FMUL.FTZ R68, R14, R62 ;  /* 0x0000003e0e447220 */ /* 0x000fe20000410000 */
[----:B------:R-:W-:Y:S01]  /*1f80*/  FADD.FTZ R71, R70, R71 ;  /* 0x0000004746477221 */ /* 0x000fe20000010000 */
        /* <DEDUP_REMOVED lines=88> */
[----:B------:R-:W-:Y:S01]  /*2510*/  FADD.FTZ R71, R71, R68 ;  /* 0x0000004447477221 */ /* 0x000fe20000010000 */
[C---:B------:R-:W-:Y:S01]  /*2520*/  FADD.FTZ R65, -R36.reuse, R46 ;  /* 0x0000002e24417221 */ /* 0x040fe20000010100 */
[----:B------:R-:W-:Y:S01]  /*2530*/  FFMA.FTZ R64, R45, R67, R64 ;  /* 0x000000432d407223 */ /* 0x000fe20000010040 */
[----:B------:R-:W-:Y:S01]  /*2540*/  FFMA.FTZ R66, R67, R70, R66 ;  /* 0x0000004643427223 */ /* 0x000fe20000010042 */
[----:B------:R-:W-:Y:S01]  /*2550*/  FADD.FTZ R67, -R36, R47 ;  /* 0x0000002f24437221 */ /* 0x000fe20000010100 */
[----:B------:R-:W-:Y:S01]  /*2560*/  FADD.FTZ R71, R70, R71 ;  /* 0x0000004746477221 */ /* 0x000fe20000010000 */
[C---:B------:R-:W-:Y:S01]  /*2570*/  FMUL.FTZ R68, R48.reuse, R62 ;  /* 0x0000003e30447220 */ /* 0x040fe20000410000 */
[-C--:B------:R-:W-:Y:S01]  /*2580*/  FMUL.FTZ R65, R65, R116.reuse ;  /* 0x0000007441417220 */ /* 0x080fe20000410000 */
[----:B------:R-:W-:Y:S01]  /*2590*/  FMUL.FTZ R67, R67, R116 ;  /* 0x0000007443437220 */ /* 0x000fe20000410000 */
[----:B------:R-:W-:Y:S01]  /*25a0*/  FMUL.FTZ R70, R49, R63 ;  /* 0x0000003f31467220 */ /* 0x000fe20000410000 */
[----:B------:R-:W-:Y:S01]  /*25b0*/  FADD.FTZ R71, R71, R68 ;  /* 0x0000004447477221 */ /* 0x000fe20000010000 */
[----:B------:R-:W-:Y:S01]  /*25c0*/  FFMA.FTZ R68, R65, R68, R66 ;  /* 0x0000004441447223 */ /* 0x000fe20000010042 */
[----:B------:R-:W-:Y:S01]  /*25d0*/  FFMA.FTZ R65, R48, R65, R37 ;  /* 0x0000004130417223 */ /* 0x000fe20000010025 */
[----:B------:R-:W-:Y:S01]  /*25e0*/  FFMA.FTZ R66, R49, R67, R64 ;  /* 0x0000004331427223 */ /* 0x000fe20000010040 */
[----:B------:R-:W-:Y:S01]  /*25f0*/  FADD.FTZ R37, RZ, R106 ;  /* 0x0000006aff257221 */ /* 0x000fe20000010000 */
[----:B------:R-:W-:Y:S01]  /*2600*/  FADD.FTZ R64, RZ, R107 ;  /* 0x0000006bff407221 */ /* 0x000fe20000010000 */
[----:B------:R-:W-:Y:S01]  /*2610*/  FFMA.FTZ R68, R67, R70, R68 ;  /* 0x0000004643447223 */ /* 0x000fe20000010044 */
[----:B------:R-:W-:Y:S01]  /*2620*/  FADD.FTZ R67, -R36, R50 ;  /* 0x0000003224437221 */ /* 0x000fe20000010100 */
[----:B------:R-:W-:Y:S01]  /*2630*/  FADD.FTZ R37, R102, R37 ;  /* 0x0000002566257221 */ /* 0x000fe20000010000 */
[----:B------:R-:W-:Y:S01]  /*2640*/  FADD.FTZ R64, R103, R64 ;  /* 0x0000004067407221 */ /* 0x000fe20000010000 */
[----:B------:R-:W-:Y:S01]  /*2650*/  FADD.FTZ R71, R70, R71 ;  /* 0x0000004746477221 */ /* 0x000fe20000010000 */
[----:B------:R-:W-:Y:S01]  /*2660*/  FMUL.FTZ R70, R52, R62 ;  /* 0x0000003e34467220 */ /* 0x000fe20000410000 */
[----:B------:R-:W-:Y:S01]  /*2670*/  FADD.FTZ R37, R6, R37 ;  /* 0x0000002506257221 */ /* 0x000fe20000010000 */
[----:B------:R-:W-:Y:S01]  /*2680*/  FADD.FTZ R64, R7, R64 ;  /* 0x0000004007407221 */ /* 0x000fe20000010000 */
[----:B------:R-:W-:Y:S01]  /*2690*/  FMUL.FTZ R69, R67, R116 ;  /* 0x0000007443457220 */ /* 0x000fe20000410000 */
[----:B------:R-:W-:Y:S01]  /*26a0*/  FADD.FTZ R67, -R36, R51 ;  /* 0x0000003324437221 */ /* 0x000fe20000010100 */
[----:B------:R-:W-:Y:S01]  /*26b0*/  FADD.FTZ R37, R10, R37 ;  /* 0x000000250a257221 */ /* 0x000fe20000010000 */
[----:B------:R-:W-:Y:S01]  /*26c0*/  FADD.FTZ R64, R11, R64 ;  /* 0x000000400b407221 */ /* 0x000fe20000010000 */
[----:B------:R-:W-:Y:S01]  /*26d0*/  FADD.FTZ R71, R71, R70 ;  /* 0x0000004647477221 */ /* 0x000fe20000010000 */
[----:B------:R-:W-:Y:S01]  /*26e0*/  FFMA.FTZ R70, R69, R70, R68 ;  /* 0x0000004645467223 */ /* 0x000fe20000010044 */
[----:B------:R-:W-:Y:S01]  /*26f0*/  FADD.FTZ R37, R14, R37 ;  /* 0x000000250e257221 */ /* 0x000fe20000010000 */
[----:B------:R-:W-:Y:S01]  /*2700*/  FADD.FTZ R64, R15, R64 ;  /* 0x000000400f407221 */ /* 0x000fe20000010000 */
[----:B------:R-:W-:Y:S01]  /*2710*/  FMUL.FTZ R67, R67, R116 ;  /* 0x0000007443437220 */ /* 0x000fe20000410000 */
[----:B------:R-:W-:Y:S01]  /*2720*/  FMUL.FTZ R68, R53, R63 ;  /* 0x0000003f35447220 */ /* 0x000fe20000410000 */
[----:B------:R-:W-:Y:S01]  /*2730*/  FADD.FTZ R37, R18, R37 ;  /* 0x0000002512257221 */ /* 0x000fe20000010000 */
[----:B------:R-:W-:Y:S01]  /*2740*/  FADD.FTZ R64, R19, R64 ;  /* 0x0000004013407221 */ /* 0x000fe20000010000 */
[----:B------:R-:W-:Y:S01]  /*2750*/  FFMA.FTZ R66, R53, R67, R66 ;  /* 0x0000004335427223 */ /* 0x000fe20000010042 */
[----:B------:R-:W-:Y:S01]  /*2760*/  FFMA.FTZ R70, R67, R68, R70 ;  /* 0x0000004443467223 */ /* 0x000fe20000010046 */
[----:B------:R-:W-:Y:S01]  /*2770*/  FADD.FTZ R37, R22, R37 ;  /* 0x0000002516257221 */ /* 0x000fe20000010000 */
[----:B------:R-:W-:Y:S01]  /*2780*/  FADD.FTZ R64, R23, R64 ;  /* 0x0000004017407221 */ /* 0x000fe20000010000 */
[----:B------:R-:W-:Y:S01]  /*2790*/  FADD.FTZ R67, -R36, R54 ;  /* 0x0000003624437221 */ /* 0x000fe20000010100 */
[----:B------:R-:W-:Y:S01]  /*27a0*/  FFMA.FTZ R65, R52, R69, R65 ;  /* 0x0000004534417223 */ /* 0x000fe20000010041 */
        /* <DEDUP_REMOVED lines=23> */
[----:B------:R-:W-:Y:S01]  /*2920*/  FFMA.FTZ R65, R56, R69, R65 ;  /* 0x0000004538417223 */ /* 0x000fe20000010041 */
[----:B------:R-:W-:Y:S01]  /*2930*/  FADD.FTZ R71, R68, R71 ;  /* 0x0000004744477221 */ /* 0x000fe20000010000 */
        /* <DEDUP_REMOVED lines=13> */
[C---:B------:R-:W-:Y:S01]  /*2a10*/  FFMA.FTZ R96, R60.reuse, R69, R65 ;  /* 0x000000453c607223 */ /* 0x040fe20000010041 */
[C---:B------:R-:W-:Y:S01]  /*2a20*/  FFMA.FTZ R97, R61.reuse, R67, R66 ;  /* 0x000000433d617223 */ /* 0x040fe20000010042 */
[----:B------:R-:W-:Y:S01]  /*2a30*/  FADD.FTZ R98, R60, R37 ;  /* 0x000000253c627221 */ /* 0x000fe20000010000 */
[----:B------:R-:W-:Y:S01]  /*2a40*/  FADD.FTZ R99, R61, R64 ;  /* 0x000000403d637221 */ /* 0x000fe20000010000 */
[----:B------:R-:W-:Y:S06]  /*2a50*/  BRA `(.L_x_1371) ;  /* 0x0000002000007947 */ /* 0x000fec0003800000 */
.L_x_1370:
[C---:B0----5:R-:W-:Y:S01]  /*2a60*/  FADD.FTZ R37, -R36.reuse, R108 ;  /* 0x0000006c24257221 */ /* 0x061fe20000010100 */
[C---:B------:R-:W-:Y:S01]  /*2a70*/  FADD.FTZ R65, -R36.reuse, R109 ;  /* 0x0000006d24417221 */ /* 0x040fe20000010100 */
[C---:B------:R-:W-:Y:S01]  /*2a80*/  FADD.FTZ R73, -R36.reuse, R104 ;  /* 0x0000006824497221 */ /* 0x040fe20000010100 */
[C---:B------:R-:W-:Y:S01]  /*2a90*/  FADD.FTZ R67, -R36.reuse, R105 ;  /* 0x0000006924437221 */ /* 0x040fe20000010100 */
[-C--:B-1----:R-:W-:Y:S01]  /*2aa0*/  FMUL.FTZ R37, R37, R116.reuse ;  /* 0x0000007425257220 */ /* 0x082fe20000410000 */
[-C--:B------:R-:W-:Y:S01]  /*2ab0*/  FMUL.FTZ R64, R65, R116.reuse ;  /* 0x0000007441407220 */ /* 0x080fe20000410000 */
[----:B------:R-:W-:Y:S01]  /*2ac0*/  FADD.FTZ R69, -R36, R4 ;  /* 0x0000000424457221 */ /* 0x000fe20000010100 */
[----:B------:R-:W-:Y:S01]  /*2ad0*/  FMUL.FTZ R73, R73, R116 ;  /* 0x0000007449497220 */ /* 0x000fe20000410000 */
[--C-:B------:R-:W-:Y:S01]  /*2ae0*/  FFMA.FTZ R71, R62, R37, R2.reuse ;  /* 0x000000253e477223 */ /* 0x100fe20000010002 */
[----:B------:R-:W-:Y:S01]  /*2af0*/  FFMA.FTZ R74, R63, R64, R3 ;  /* 0x000000403f4a7223 */ /* 0x000fe20000010003 */
[-C--:B------:R-:W-:Y:S01]  /*2b00*/  FMUL.FTZ R72, R67, R116.reuse ;  /* 0x0000007443487220 */ /* 0x080fe20000410000 */
[----:B------:R-:W-:Y:S01]  /*2b10*/  FMUL.FTZ R69, R69, R116 ;  /* 0x0000007445457220 */ /* 0x000fe20000410000 */
[----:B------:R-:W-:Y:S01]  /*2b20*/  FMUL.FTZ R65, R71, -1.4426950216293334961 ;  /* 0xbfb8aa3b47417820 */ /* 0x000fe20000410000 */
[----:B------:R-:W-:Y:S01]  /*2b30*/  FMUL.FTZ R66, R74, -1.4426950216293334961 ;  /* 0xbfb8aa3b4a427820 */ /* 0x000fe20000410000 */
[--C-:B------:R-:W-:Y:S01]  /*2b40*/  FFMA.FTZ R83, R62, R73, R2.reuse ;  /* 0x000000493e537223 */ /* 0x100fe20000010002 */
[----:B------:R-:W-:Y:S01]  /*2b50*/  FADD.FTZ R75, -R36, R5 ;  /* 0x00000005244b7221 */ /* 0x000fe20000010100 */
[----:B------:R0:W-:Y:S01]  /*2b60*/  MUFU.EX2 R68, R65 ;  /* 0x0000004100447308 */ /* 0x0001e20000000800 */
[--C-:B------:R-:W-:Y:S01]  /*2b70*/  FFMA.FTZ R86, R63, R72, R3.reuse ;  /* 0x000000483f567223 */ /* 0x100fe20000010003 */
[----:B------:R-:W-:Y:S01]  /*2b80*/  FFMA.FTZ R90, R62, R69, R2 ;  /* 0x000000453e5a7223 */ /* 0x000fe20000010002 */
[----:B------:R-:W-:Y:S01]  /*2b90*/  FMUL.FTZ R67, R83, -1.4426950216293334961 ;  /* 0xbfb8aa3b53437820 */ /* 0x000fe20000410000 */
[----:B------:R-:W-:Y:S01]  /*2ba0*/  FMUL.FTZ R70, R75, R116 ;  /* 0x000000744b467220 */ /* 0x000fe20000410000 */
[----:B------:R-:W-:Y:S01]  /*2bb0*/  FADD.FTZ R79, -R36, R8 ;  /* 0x00000008244f7221 */ /* 0x000fe20000010100 */
[----:B------:R-:W-:Y:S01]  /*2bc0*/  FMUL.FTZ R75, R90, -1.4426950216293334961 ;  /* 0xbfb8aa3b5a4b7820 */ /* 0x000fe20000410000 */
[----:B------:R-:W-:Y:S01]  /*2bd0*/  FADD.FTZ R93, -R36, R16 ;  /* 0x00000010245d7221 */ /* 0x000fe20000010100 */
[----:B------:R-:W1:Y:S01]  /*2be0*/  MUFU.EX2 R76, R66 ;  /* 0x00000042004c7308 */ /* 0x000e620000000800 */
[----:B0-----:R-:W-:Y:S01]  /*2bf0*/  FMUL.FTZ R65, R86, -1.4426950216293334961 ;  /* 0xbfb8aa3b56417820 */ /* 0x001fe20000410000 */
[----:B------:R-:W-:Y:S01]  /*2c00*/  FFMA.FTZ R84, R63, R70, R3 ;  /* 0x000000463f547223 */ /* 0x000fe20000010003 */
[----:B------:R-:W-:-:S03]  /*2c10*/  FADD.FTZ R117, -R36, R21 ;  /* 0x0000001524757221 */ /* 0x000fc60000010100 */
[----:B------:R-:W-:Y:S02]  /*2c20*/  FMUL.FTZ R82, R84, -1.4426950216293334961 ;  /* 0xbfb8aa3b54527820 */ /* 0x000fe40000410000 */
[----:B------:R0:W2:Y:S08]  /*2c30*/  MUFU.EX2 R77, R67 ;  /* 0x00000043004d7308 */ /* 0x0000b00000000800 */
[----:B------:R3:W-:Y:S01]  /*2c40*/  MUFU.EX2 R81, R65 ;  /* 0x0000004100517308 */ /* 0x0007e20000000800 */
[----:B0-----:R-:W-:Y:S01]  /*2c50*/  FMUL.FTZ R67, R79, R116 ;  /* 0x000000744f437220 */ /* 0x001fe20000410000 */
[----:B------:R-:W-:Y:S01]  /*2c60*/  FADD.FTZ R79, -R36, R9 ;  /* 0x00000009244f7221 */ /* 0x000fe20000010100 */
[----:B-1----:R-:W-:-:S02]  /*2c70*/  FADD.FTZ R76, R76, 1 ;  /* 0x3f8000004c4c7421 */ /* 0x002fc40000010000 */
[----:B------:R-:W-:Y:S01]  /*2c80*/  FFMA.FTZ R80, R62, R67, R2 ;  /* 0x000000433e507223 */ /* 0x000fe20000010002 */
[----:B------:R-:W-:Y:S02]  /*2c90*/  FMUL.FTZ R66, R79, R116 ;  /* 0x000000744f427220 */ /* 0x000fe40000410000 */
[----:B------:R0:W1:Y:S01]  /*2ca0*/  MUFU.EX2 R92, R75 ;  /* 0x0000004b005c7308 */ /* 0x0000620000000800 */
[----:B--2---:R-:W-:Y:S01]  /*2cb0*/  FADD.FTZ R77, R77, 1 ;  /* 0x3f8000004d4d7421 */ /* 0x004fe20000010000 */
[----:B------:R-:W-:Y:S01]  /*2cc0*/  FFMA.FTZ R79, R63, R66, R3 ;  /* 0x000000423f4f7223 */ /* 0x000fe20000010003 */
[----:B------:R-:W-:Y:S01]  /*2cd0*/  FMUL.FTZ R87, R80, -1.4426950216293334961 ;  /* 0xbfb8aa3b50577820 */ /* 0x000fe20000410000 */
[----:B---3--:R-:W-:Y:S02]  /*2ce0*/  FADD.FTZ R65, -R36, R12 ;  /* 0x0000000c24417221 */ /* 0x008fe40000010100 */
[----:B------:R-:W-:Y:S02]  /*2cf0*/  FMUL.FTZ R88, R79, -1.4426950216293334961 ;  /* 0xbfb8aa3b4f587820 */ /* 0x000fe40000410000 */
        /* <DEDUP_REMOVED lines=8> */
[----:B--2---:R-:W-:-:S07]  /*2d80*/  FADD.FTZ R94, R94, 1 ;  /* 0x3f8000005e5e7421 */ /* 0x004fce0000010000 */
[----:B------:R2:W3:Y:S01]  /*2d90*/  MUFU.EX2 R97, R88 ;  /* 0x0000005800617308 */ /* 0x0004e20000000800 */
[----:B0-----:R-:W-:Y:S01]  /*2da0*/  FADD.FTZ R82, -R75, 1 ;  /* 0x3f8000004b527421 */ /* 0x001fe20000010100 */
[----:B------:R-:W-:Y:S01]  /*2db0*/  FMUL.FTZ R91, R106, R75 ;  /* 0x0000004b6a5b7220 */ /* 0x000fe20000410000 */
[----:B------:R-:W-:Y:S02]  /*2dc0*/  FADD.FTZ R75, -R36, R17 ;  /* 0x00000011244b7221 */ /* 0x000fe40000010100 */
[----:B------:R-:W-:-:S03]  /*2dd0*/  FFMA.FTZ R82, R71, R82, 1 ;  /* 0x3f80000047527423 */ /* 0x000fc60000010052 */
[----:B------:R0:W4:Y:S01]  /*2de0*/  MUFU.RCP R89, R77 ;  /* 0x0000004d00597308 */ /* 0x0001220000001000 */
[----:B--2---:R-:W-:Y:S01]  /*2df0*/  FADD.FTZ R88, R81, 1 ;  /* 0x3f80000051587421 */ /* 0x004fe20000010000 */
[----:B-1----:R-:W-:Y:S01]  /*2e00*/  FADD.FTZ R71, -R76, 1 ;  /* 0x3f8000004c477421 */ /* 0x002fe20000010100 */
[----:B------:R-:W-:-:S03]  /*2e10*/  FMUL.FTZ R91, R91, R82 ;  /* 0x000000525b5b7220 */ /* 0x000fc60000410000 */
[----:B------:R-:W-:Y:S01]  /*2e20*/  FFMA.FTZ R74, R74, R71, 1 ;  /* 0x3f8000004a4a7423 */ /* 0x000fe20000010047 */
[----:B------:R-:W-:Y:S01]  /*2e30*/  FMUL.FTZ R71, R93, R116 ;  /* 0x000000745d477220 */ /* 0x000fe20000410000 */
[----:B------:R1:W2:Y:S01]  /*2e40*/  MUFU.EX2 R96, R87 ;  /* 0x0000005700607308 */ /* 0x0002a20000000800 */
[----:B0-----:R-:W-:Y:S01]  /*2e50*/  FMUL.FTZ R77, R107, R76 ;  /* 0x0000004c6b4d7220 */ /* 0x001fe20000410000 */
[----:B---3--:R-:W-:Y:S01]  /*2e60*/  FADD.FTZ R97, R97, 1 ;  /* 0x3f80000061617421 */ /* 0x008fe20000010000 */
[----:B------:R-:W-:Y:S02]  /*2e70*/  FFMA.FTZ R82, R62, R71, R2 ;  /* 0x000000473e527223 */ /* 0x000fe40000010002 */
[----:B------:R-:W-:Y:S01]  /*2e80*/  FMUL.FTZ R77, R77, R74 ;  /* 0x0000004a4d4d7220 */ /* 0x000fe20000410000 */
[----:B------:R-:W-:Y:S01]  /*2e90*/  FMUL.FTZ R74, R75, R116 ;  /* 0x000000744b4a7220 */ /* 0x000fe20000410000 */
[----:B------:R-:W-:Y:S01]  /*2ea0*/  FMUL.FTZ R98, R82, -1.4426950216293334961 ;  /* 0xbfb8aa3b52627820 */ /* 0x000fe20000410000 */
[----:B------:R-:W0:Y:S01]  /*2eb0*/  MUFU.RCP R95, R92 ;  /* 0x0000005c005f7308 */ /* 0x000e220000001000 */
[----:B-1----:R-:W-:Y:S01]  /*2ec0*/  FADD.FTZ R87, -R36, R13 ;  /* 0x0000000d24577221 */ /* 0x002fe20000010100 */
[----:B----4-:R-:W-:Y:S01]  /*2ed0*/  FADD.FTZ R76, -R89, 1 ;  /* 0x3f800000594c7421 */ /* 0x010fe20000010100 */
[----:B------:R-:W-:-:S02]  /*2ee0*/  FMUL.FTZ R99, R102, R89 ;  /* 0x0000005966637220 */ /* 0x000fc40000410000 */
[----:B------:R-:W-:Y:S01]  /*2ef0*/  FMUL.FTZ R68, R87, R116 ;  /* 0x0000007457447220 */ /* 0x000fe20000410000 */
[----:B------:R-:W-:Y:S01]  /*2f00*/  FFMA.FTZ R76, R83, R76, 1 ;  /* 0x3f800000534c7423 */ /* 0x000fe2000001004c */
[C-C-:B------:R-:W-:Y:S01]  /*2f10*/  FFMA.FTZ R83, R63.reuse, R74, R3.reuse ;  /* 0x0000004a3f537223 */ /* 0x140fe20000010003 */
[----:B------:R-:W1:Y:S01]  /*2f20*/  MUFU.RCP R88, R88 ;  /* 0x0000005800587308 */ /* 0x000e620000001000 */
[----:B--2---:R-:W-:Y:S01]  /*2f30*/  FADD.FTZ R96, R96, 1 ;  /* 0x3f80000060607421 */ /* 0x004fe20000010000 */
[----:B------:R-:W-:Y:S01]  /*2f40*/  FFMA.FTZ R81, R63, R68, R3 ;  /* 0x000000443f517223 */ /* 0x000fe20000010003 */
[----:B------:R-:W-:Y:S01]  /*2f50*/  FMUL.FTZ R99, R99, R76 ;  /* 0x0000004c63637220 */ /* 0x000fe20000410000 */
[----:B------:R-:W-:Y:S02]  /*2f60*/  FMUL.FTZ R76, R117, R116 ;  /* 0x00000074754c7220 */ /* 0x000fe40000410000 */
[----:B------:R-:W-:Y:S02]  /*2f70*/  FMUL.FTZ R87, R81, -1.4426950216293334961 ;  /* 0xbfb8aa3b51577820 */ /* 0x000fe40000410000 */
[----:B------:R-:W2:Y:S01]  /*2f80*/  MUFU.RCP R94, R94 ;  /* 0x0000005e005e7308 */ /* 0x000ea20000001000 */
[----:B0-----:R-:W-:Y:S01]  /*2f90*/  FADD.FTZ R89, -R95, 1 ;  /* 0x3f8000005f597421 */ /* 0x001fe20000010100 */
[----:B------:R-:W-:-:S03]  /*2fa0*/  FMUL.FTZ R92, R6, R95 ;  /* 0x0000005f065c7220 */ /* 0x000fc60000410000 */
[----:B------:R-:W-:-:S03]  /*2fb0*/  FFMA.FTZ R89, R90, R89, 1 ;  /* 0x3f8000005a597423 */ /* 0x000fc60000010059 */
[----:B------:R-:W0:Y:S01]  /*2fc0*/  MUFU.EX2 R85, R85 ;  /* 0x0000005500557308 */ /* 0x000e220000000800 */
[----:B-1----:R-:W-:Y:S01]  /*2fd0*/  FADD.FTZ R75, -R88, 1 ;  /* 0x3f800000584b7421 */ /* 0x002fe20000010100 */
[----:B------:R-:W-:Y:S01]  /*2fe0*/  FMUL.FTZ R93, R103, R88 ;  /* 0x00000058675d7220 */ /* 0x000fe20000410000 */
[----:B------:R-:W-:Y:S01]  /*2ff0*/  FMUL.FTZ R88, R83, -1.4426950216293334961 ;  /* 0xbfb8aa3b53587820 */ /* 0x000fe20000410000 */
[----:B------:R-:W-:Y:S01]  /*3000*/  FMUL.FTZ R92, R92, R89 ;  /* 0x000000595c5c7220 */ /* 0x000fe20000410000 */
[----:B------:R-:W-:Y:S01]  /*3010*/  FFMA.FTZ R86, R86, R75, 1 ;  /* 0x3f80000056567423 */ /* 0x000fe2000001004b */
[----:B------:R-:W-:Y:S02]  /*3020*/  FADD.FTZ R75, -R36, R20 ;  /* 0x00000014244b7221 */ /* 0x000fe40000010100 */
[----:B------:R-:W1:Y:S01]  /*3030*/  MUFU.RCP R95, R96 ;  /* 0x00000060005f7308 */ /* 0x000e620000001000 */
[----:B--2---:R-:W-:Y:S01]  /*3040*/  FADD.FTZ R89, -R94, 1 ;  /* 0x3f8000005e597421 */ /* 0x004fe20000010100 */
[----:B------:R-:W-:Y:S01]  /*3050*/  FMUL.FTZ R75, R75, R116 ;  /* 0x000000744b4b7220 */ /* 0x000fe20000410000 */
[----:B------:R-:W-:Y:S01]  /*3060*/  FMUL.FTZ R93, R93, R86 ;  /* 0x000000565d5d7220 */ /* 0x000fe20000410000 */
[----:B------:R-:W-:Y:S01]  /*3070*/  FMUL.FTZ R94, R7, R94 ;  /* 0x0000005e075e7220 */ /* 0x000fe20000410000 */
[----:B------:R-:W-:Y:S01]  /*3080*/  FFMA.FTZ R89, R84, R89, 1 ;  /* 0x3f80000054597423 */ /* 0x000fe20000010059 */
[----:B------:R-:W-:Y:S01]  /*3090*/  FFMA.FTZ R86, R62, R75, R2 ;  /* 0x0000004b3e567223 */ /* 0x000fe20000010002 */
[----:B------:R-:W-:Y:S01]  /*30a0*/  FFMA.FTZ R84, R63, R76, R3 ;  /* 0x0000004c3f547223 */ /* 0x000fe20000010003 */
[----:B------:R-:W2:Y:S01]  /*30b0*/  MUFU.EX2 R87, R87 ;  /* 0x0000005700577308 */ /* 0x000ea20000000800 */
[----:B------:R-:W-:Y:S01]  /*30c0*/  FMUL.FTZ R94, R94, R89 ;  /* 0x000000595e5e7220 */ /* 0x000fe20000410000 */
[----:B------:R-:W-:Y:S01]  /*30d0*/  FMUL.FTZ R90, R86, -1.4426950216293334961 ;  /* 0xbfb8aa3b565a7820 */ /* 0x000fe20000410000 */
[----:B0-----:R-:W-:Y:S01]  /*30e0*/  FADD.FTZ R89, R85, 1 ;  /* 0x3f80000055597421 */ /* 0x001fe20000010000 */
[----:B------:R-:W-:-:S04]  /*30f0*/  FMUL.FTZ R117, R84, -1.4426950216293334961 ;  /* 0xbfb8aa3b54757820 */ /* 0x000fc80000410000 */
[----:B------:R-:W0:Y:S01]  /*3100*/  MUFU.EX2 R100, R88 ;  /* 0x0000005800647308 */ /* 0x000e220000000800 */
[----:B-1----:R-:W-:Y:S01]  /*3110*/  FADD.FTZ R85, -R95, 1 ;  /* 0x3f8000005f557421 */ /* 0x002fe20000010100 */
[----:B------:R-:W-:-:S03]  /*3120*/  FMUL.FTZ R95, R10, R95 ;  /* 0x0000005f0a5f7220 */ /* 0x000fc60000410000 */
[----:B------:R-:W-:-:S03]  /*3130*/  FFMA.FTZ R80, R80, R85, 1 ;  /* 0x3f80000050507423 */ /* 0x000fc60000010055 */
[----:B------:R-:W1:Y:S01]  /*3140*/  MUFU.RCP R88, R97 ;  /* 0x0000006100587308 */ /* 0x000e620000001000 */
[----:B--2---:R-:W-:Y:S01]  /*3150*/  FADD.FTZ R87, R87, 1 ;  /* 0x3f80000057577421 */ /* 0x004fe20000010000 */
[----:B------:R-:W-:-:S06]  /*3160*/  FMUL.FTZ R95, R95, R80 ;  /* 0x000000505f5f7220 */ /* 0x000fcc0000410000 */
[----:B------:R-:W2:Y:S01]  /*3170*/  MUFU.EX2 R98, R98 ;  /* 0x0000006200627308 */ /* 0x000ea20000000800 */
[----:B0-----:R-:W-:-:S07]  /*3180*/  FADD.FTZ R100, R100, 1 ;  /* 0x3f80000064647421 */ /* 0x001fce0000010000 */
[----:B------:R-:W0:Y:S01]  /*3190*/  MUFU.EX2 R101, R90 ;  /* 0x0000005a00657308 */ /* 0x000e220000000800 */
[----:B-1----:R-:W-:-:S04]  /*31a0*/  FADD.FTZ R80, -R88, 1 ;  /* 0x3f80000058507421 */ /* 0x002fc80000010100 */
[----:B------:R-:W-:-:S03]  /*31b0*/  FFMA.FTZ R79, R79, R80, 1 ;  /* 0x3f8000004f4f7423 */ /* 0x000fc60000010050 */
[----:B------:R-:W1:Y:S01]  /*31c0*/  MUFU.RCP R89, R89 ;  /* 0x0000005900597308 */ /* 0x000e620000001000 */
[----:B--2---:R-:W-:Y:S01]  /*31d0*/  FADD.FTZ R80, R98, 1 ;  /* 0x3f80000062507421 */ /* 0x004fe20000010000 */
[----:B------:R-:W-:-:S04]  /*31e0*/  FMUL.FTZ R98, R11, R88 ;  /* 0x000000580b627220 */ /* 0x000fc80000410000 */
[----:B------:R-:W-:Y:S02]  /*31f0*/  FMUL.FTZ R98, R98, R79 ;  /* 0x0000004f62627220 */ /* 0x000fe40000410000 */
[----:B------:R-:W2:Y:S01]  /*3200*/  MUFU.EX2 R117, R117 ;  /* 0x0000007500757308 */ /* 0x000ea20000000800 */
[----:B0-----:R-:W-:-:S07]  /*3210*/  FADD.FTZ R101, R101, 1 ;  /* 0x3f80000065657421 */ /* 0x001fce0000010000 */
[----:B------:R0:W3:Y:S01]  /*3220*/  MUFU.RCP R90, R87 ;  /* 0x00000057005a7308 */ /* 0x0000e20000001000 */
[----:B-1----:R-:W-:Y:S01]  /*3230*/  FADD.FTZ R79, -R89, 1 ;  /* 0x3f800000594f7421 */ /* 0x002fe20000010100 */
[----:B------:R-:W-:-:S03]  /*3240*/  FMUL.FTZ R97, R14, R89 ;  /* 0x000000590e617220 */ /* 0x000fc60000410000 */
[----:B------:R-:W-:-:S03]  /*3250*/  FFMA.FTZ R78, R78, R79, 1 ;  /* 0x3f8000004e4e7423 */ /* 0x000fc6000001004f */
[----:B------:R-:W1:Y:S01]  /*3260*/  MUFU.RCP R100, R100 ;  /* 0x0000006400647308 */ /* 0x000e620000001000 */
[----:B--2---:R-:W-:Y:S01]  /*3270*/  FADD.FTZ R117, R117, 1 ;  /* 0x3f80000075757421 */ /* 0x004fe20000010000 */
[----:B------:R-:W-:Y:S01]  /*3280*/  FMUL.FTZ R97, R97, R78 ;  /* 0x0000004e61617220 */ /* 0x000fe20000410000 */
[----:B0-----:R-:W-:-:S04]  /*3290*/  FADD.FTZ R87, -R36, R24 ;  /* 0x0000001824577221 */ /* 0x001fc80000010100 */
[----:B------:R-:W-:Y:S01]  /*32a0*/  FMUL.FTZ R87, R87, R116 ;  /* 0x0000007457577220 */ /* 0x000fe20000410000 */
[----:B------:R-:W0:Y:S01]  /*32b0*/  MUFU.RCP R85, R80 ;  /* 0x0000005000557308 */ /* 0x000e220000001000 */
[----:B---3--:R-:W-:Y:S01]  /*32c0*/  FADD.FTZ R78, -R90, 1 ;  /* 0x3f8000005a4e7421 */ /* 0x008fe20000010100 */
[----:B------:R-:W-:-:S03]  /*32d0*/  FMUL.FTZ R90, R15, R90 ;  /* 0x0000005a0f5a7220 */ /* 0x000fc60000410000 */
[----:B------:R-:W-:-:S03]  /*32e0*/  FFMA.FTZ R81, R81, R78, 1 ;  /* 0x3f80000051517423 */ /* 0x000fc6000001004e */
[----:B------:R-:W2:Y:S01]  /*32f0*/  MUFU.RCP R101, R101 ;  /* 0x0000006500657308 */ /* 0x000ea20000001000 */
[----:B-1----:R-:W-:Y:S01]  /*3300*/  FADD.FTZ R78, -R100, 1 ;  /* 0x3f800000644e7421 */ /* 0x002fe20000010100 */
[----:B------:R-:W-:Y:S01]  /*3310*/  FMUL.FTZ R90, R90, R81 ;  /* 0x000000515a5a7220 */ /* 0x000fe20000410000 */
[----:B------:R-:W-:Y:S02]  /*3320*/  FMUL.FTZ R89, R19, R100 ;  /* 0x0000006413597220 */ /* 0x000fe40000410000 */
[----:B------:R-:W-:Y:S01]  /*3330*/  FFMA.FTZ R78, R83, R78, 1 ;  /* 0x3f800000534e7423 */ /* 0x000fe2000001004e */
[----:B------:R-:W-:Y:S02]  /*3340*/  FADD.FTZ R83, -R36, R25 ;  /* 0x0000001924537221 */ /* 0x000fe40000010100 */
[----:B------:R1:W3:Y:S01]  /*3350*/  MUFU.RCP R122, R117 ;  /* 0x00000075007a7308 */ /* 0x0002e20000001000 */
[----:B0-----:R-:W-:Y:S01]  /*3360*/  FADD.FTZ R79, -R85, 1 ;  /* 0x3f800000554f7421 */ /* 0x001fe20000010100 */
[----:B------:R-:W-:Y:S01]  /*3370*/  FMUL.FTZ R96, R18, R85 ;  /* 0x0000005512607220 */ /* 0x000fe20000410000 */
[----:B------:R-:W-:Y:S01]  /*3380*/  FMUL.FTZ R89, R89, R78 ;  /* 0x0000004e59597220 */ /* 0x000fe20000410000 */
[----:B------:R-:W-:Y:S01]  /*3390*/  FFMA.FTZ R78, R62, R87, R2 ;  /* 0x000000573e4e7223 */ /* 0x000fe20000010002 */
[----:B------:R-:W-:Y:S01]  /*33a0*/  FFMA.FTZ R79, R82, R79, 1 ;  /* 0x3f800000524f7423 */ /* 0x000fe2000001004f */
[----:B------:R-:W-:-:S02]  /*33b0*/  FMUL.FTZ R82, R83, R116 ;  /* 0x0000007453527220 */ /* 0x000fc40000410000 */
[----:B------:R-:W-:Y:S01]  /*33c0*/  FMUL.FTZ R85, R78, -1.4426950216293334961 ;  /* 0xbfb8aa3b4e557820 */ /* 0x000fe20000410000 */
[----:B--2---:R-:W-:Y:S01]  /*33d0*/  FADD.FTZ R81, -R101, 1 ;  /* 0x3f80000065517421 */ /* 0x004fe20000010100 */
[----:B------:R-:W-:Y:S01]  /*33e0*/  FMUL.FTZ R96, R96, R79 ;  /* 0x0000004f60607220 */ /* 0x000fe20000410000 */
[----:B------:R-:W-:Y:S01]  /*33f0*/  FMUL.FTZ R88, R22, R101 ;  /* 0x0000006516587220 */ /* 0x000fe20000410000 */
[----:B------:R-:W-:Y:S01]  /*3400*/  FFMA.FTZ R83, R63, R82, R3 ;  /* 0x000000523f537223 */ /* 0x000fe20000010003 */
[----:B------:R-:W-:Y:S01]  /*3410*/  FFMA.FTZ R81, R86, R81, 1 ;  /* 0x3f80000056517423 */ /* 0x000fe20000010051 */
[----:B-1----:R-:W-:Y:S01]  /*3420*/  FADD.FTZ R117, -R36, R29 ;  /* 0x0000001d24757221 */ /* 0x002fe20000010100 */
[----:B------:R-:W0:Y:S01]  /*3430*/  MUFU.EX2 R85, R85 ;  /* 0x0000005500557308 */ /* 0x000e220000000800 */
[----:B---3--:R-:W-:Y:S01]  /*3440*/  FADD.FTZ R79, -R122, 1 ;  /* 0x3f8000007a4f7421 */ /* 0x008fe20000010100 */
[----:B------:R-:W-:Y:S01]  /*3450*/  FMUL.FTZ R88, R88, R81 ;  /* 0x0000005158587220 */ /* 0x000fe20000410000 */
[----:B------:R-:W-:Y:S01]  /*3460*/  FADD.FTZ R81, -R36, R28 ;  /* 0x0000001c24517221 */ /* 0x000fe20000010100 */
[-C--:B------:R-:W-:Y:S01]  /*3470*/  FMUL.FTZ R80, R117, R116.reuse ;  /* 0x0000007475507220 */ /* 0x080fe20000410000 */
[----:B------:R-:W-:Y:S01]  /*3480*/  FFMA.FTZ R79, R84, R79, 1 ;  /* 0x3f800000544f7423 */ /* 0x000fe2000001004f */
[----:B------:R-:W-:Y:S01]  /*3490*/  FMUL.FTZ R84, R83, -1.4426950216293334961 ;  /* 0xbfb8aa3b53547820 */ /* 0x000fe20000410000 */
[----:B------:R-:W-:Y:S01]  /*34a0*/  FMUL.FTZ R81, R81, R116 ;  /* 0x0000007451517220 */ /* 0x000fe20000410000 */
[----:B------:R-:W-:Y:S01]  /*34b0*/  FFMA.FTZ R117, R63, R80, R3 ;  /* 0x000000503f757223 */ /* 0x000fe20000010003 */
[----:B------:R-:W-:-:S02]  /*34c0*/  FMUL.FTZ R86, R23, R122 ;  /* 0x0000007a17567220 */ /* 0x000fc40000410000 */
[----:B------:R-:W-:Y:S01]  /*34d0*/  FFMA.FTZ R101, R62, R81, R2 ;  /* 0x000000513e657223 */ /* 0x000fe20000010002 */
[----:B------:R-:W1:Y:S01]  /*34e0*/  MUFU.EX2 R84, R84 ;  /* 0x0000005400547308 */ /* 0x000e620000000800 */
[----:B------:R-:W-:Y:S01]  /*34f0*/  FMUL.FTZ R124, R117, -1.4426950216293334961 ;  /* 0xbfb8aa3b757c7820 */ /* 0x000fe20000410000 */
[----:B------:R-:W-:Y:S01]  /*3500*/  FMUL.FTZ R86, R86, R79 ;  /* 0x0000004f56567220 */ /* 0x000fe20000410000 */
[----:B------:R-:W-:Y:S01]  /*3510*/  FMUL.FTZ R100, R101, -1.4426950216293334961 ;  /* 0xbfb8aa3b65647820 */ /* 0x000fe20000410000 */
[----:B0-----:R-:W-:-:S04]  /*3520*/  FADD.FTZ R85, R85, 1 ;  /* 0x3f80000055557421 */ /* 0x001fc80000010000 */
[----:B------:R-:W0:Y:S08]  /*3530*/  MUFU.EX2 R124, R124 ;  /* 0x0000007c007c7308 */ /* 0x000e300000000800 */
[----:B------:R-:W2:Y:S01]  /*3540*/  MUFU.EX2 R100, R100 ;  /* 0x0000006400647308 */ /* 0x000ea20000000800 */
[----:B-1----:R-:W-:-:S07]  /*3550*/  FADD.FTZ R84, R84, 1 ;  /* 0x3f80000054547421 */ /* 0x002fce0000010000 */
[----:B------:R-:W1:Y:S01]  /*3560*/  MUFU.RCP R85, R85 ;  /* 0x0000005500557308 */ /* 0x000e620000001000 */
[----:B0-----:R-:W-:-:S07]  /*3570*/  FADD.FTZ R125, R124, 1 ;  /* 0x3f8000007c7d7421 */ /* 0x001fce0000010000 */
[----:B------:R-:W0:Y:S01]  /*3580*/  MUFU.RCP R84, R84 ;  /* 0x0000005400547308 */ /* 0x000e220000001000 */
[----:B--2---:R-:W-:-:S07]  /*3590*/  FADD.FTZ R122, R100, 1 ;  /* 0x3f800000647a7421 */ /* 0x004fce0000010000 */
[----:B------:R2:W3:Y:S01]  /*35a0*/  MUFU.RCP R123, R122 ;  /* 0x0000007a007b7308 */ /* 0x0004e20000001000 */
[----:B-1----:R-:W-:Y:S01]  /*35b0*/  FADD.FTZ R79, -R85, 1 ;  /* 0x3f800000554f7421 */ /* 0x002fe20000010100 */
[----:B------:R-:W-:-:S03]  /*35c0*/  FMUL.FTZ R85, R26, R85 ;  /* 0x000000551a557220 */ /* 0x000fc60000410000 */
[----:B------:R-:W-:-:S03]  /*35d0*/  FFMA.FTZ R78, R78, R79, 1 ;  /* 0x3f8000004e4e7423 */ /* 0x000fc6000001004f */
[----:B------:R-:W1:Y:S01]  /*35e0*/  MUFU.RCP R124, R125 ;  /* 0x0000007d007c7308 */ /* 0x000e620000001000 */
[----:B0-----:R-:W-:Y:S01]  /*35f0*/  FADD.FTZ R100, -R84, 1 ;  /* 0x3f80000054647421 */ /* 0x001fe20000010100 */
[----:B--2---:R-:W-:-:S03]  /*3600*/  FFMA.FTZ R122, R37, R91, RZ ;  /* 0x0000005b257a7223 */ /* 0x004fc600000100ff */
[----:B------:R-:W-:Y:S01]  /*3610*/  FFMA.FTZ R100, R83, R100, 1 ;  /* 0x3f80000053647423 */ /* 0x000fe20000010064 */
[----:B------:R-:W-:Y:S01]  /*3620*/  FMUL.FTZ R83, R27, R84 ;  /* 0x000000541b537220 */ /* 0x000fe20000410000 */
[----:B------:R-:W-:Y:S01]  /*3630*/  FMUL.FTZ R84, R85, R78 ;  /* 0x0000004e55547220 */ /* 0x000fe20000410000 */
[----:B------:R-:W-:Y:S01]  /*3640*/  FADD.FTZ R85, -R36, R32 ;  /* 0x0000002024557221 */ /* 0x000fe20000010100 */
[----:B---3--:R-:W-:Y:S01]  /*3650*/  FADD.FTZ R78, -R123, 1 ;  /* 0x3f8000007b4e7421 */ /* 0x008fe20000010100 */
[----:B------:R-:W-:Y:S01]  /*3660*/  FMUL.FTZ R83, R83, R100 ;  /* 0x0000006453537220 */ /* 0x000fe20000410000 */
[----:B------:R-:W-:Y:S01]  /*3670*/  FMUL.FTZ R79, R30, R123 ;  /* 0x0000007b1e4f7220 */ /* 0x000fe20000410000 */
[----:B------:R-:W-:Y:S01]  /*3680*/  FMUL.FTZ R85, R85, R116 ;  /* 0x0000007455557220 */ /* 0x000fe20000410000 */
[----:B------:R-:W-:Y:S01]  /*3690*/  FFMA.FTZ R78, R101, R78, 1 ;  /* 0x3f800000654e7423 */ /* 0x000fe2000001004e */
[----:B------:R-:W-:Y:S01]  /*36a0*/  FMUL.FTZ R101, R63, R77 ;  /* 0x0000004d3f657220 */ /* 0x000fe20000410000 */
[----:B------:R-:W-:Y:S01]  /*36b0*/  FFMA.FTZ R122, R73, R99, R122 ;  /* 0x00000063497a7223 */ /* 0x000fe2000001007a */
[----:B-1----:R-:W-:Y:S01]  /*36c0*/  FADD.FTZ R100, -R124, 1 ;  /* 0x3f8000007c647421 */ /* 0x002fe20000010100 */
[----:B------:R-:W-:Y:S01]  /*36d0*/  FMUL.FTZ R124, R31, R124 ;  /* 0x0000007c1f7c7220 */ /* 0x000fe20000410000 */
[----:B------:R-:W-:Y:S01]  /*36e0*/  FMUL.FTZ R79, R79, R78 ;  /* 0x0000004e4f4f7220 */ /* 0x000fe20000410000 */
[----:B------:R-:W-:Y:S01]  /*36f0*/  FFMA.FTZ R122, R69, R92, R122 ;  /* 0x0000005c457a7223 */ /* 0x000fe2000001007a */
[----:B------:R-:W-:Y:S01]  /*3700*/  FFMA.FTZ R117, R117, R100, 1 ;  /* 0x3f80000075757423 */ /* 0x000fe20000010064 */
[----:B------:R-:W-:-:S02]  /*3710*/  FMUL.FTZ R100, R62, R91 ;  /* 0x0000005b3e647220 */ /* 0x000fc40000410000 */
[----:B------:R-:W-:Y:S01]  /*3720*/  FFMA.FTZ R122, R67, R95, R122 ;  /* 0x0000005f437a7223 */ /* 0x000fe2000001007a */
[----:B------:R-:W-:Y:S01]  /*3730*/  FMUL.FTZ R78, R124, R117 ;  /* 0x000000757c4e7220 */ /* 0x000fe20000410000 */
[----:B------:R-:W-:Y:S01]  /*3740*/  FFMA.FTZ R117, R37, R100, RZ ;  /* 0x0000006425757223 */ /* 0x000fe200000100ff */
[----:B------:R-:W-:Y:S01]  /*3750*/  FADD.FTZ R100, RZ, R100 ;  /* 0x00000064ff647221 */ /* 0x000fe20000010000 */
[----:B------:R-:W-:Y:S02]  /*3760*/  FFMA.FTZ R122, R65, R97, R122 ;  /* 0x00000061417a7223 */ /* 0x000fe4000001007a */
[----:B------:R-:W-:Y:S01]  /*3770*/  FFMA.FTZ R124, R64, R101, R117 ;  /* 0x00000065407c7223 */ /* 0x000fe20000010075 */
[----:B------:R-:W-:Y:S01]  /*3780*/  FFMA.FTZ R117, R62, R85, R2 ;  /* 0x000000553e757223 */ /* 0x000fe20000010002 */
[----:B------:R-:W-:Y:S01]  /*3790*/  FADD.FTZ R101, R101, R100 ;  /* 0x0000006465657221 */ /* 0x000fe20000010000 */
[----:B------:R-:W-:Y:S01]  /*37a0*/  FADD.FTZ R100, RZ, R91 ;  /* 0x0000005bff647221 */ /* 0x000fe20000010000 */
[----:B------:R-:W-:Y:S01]  /*37b0*/  FFMA.FTZ R122, R71, R96, R122 ;  /* 0x00000060477a7223 */ /* 0x000fe2000001007a */
[----:B------:R-:W-:-:S02]  /*37c0*/  FMUL.FTZ R123, R117, -1.4426950216293334961 ;  /* 0xbfb8aa3b757b7820 */ /* 0x000fc40000410000 */
[----:B------:R-:W-:Y:S01]  /*37d0*/  FADD.FTZ R91, R100, R99 ;  /* 0x00000063645b7221 */ /* 0x000fe20000010000 */
[----:B------:R-:W-:Y:S01]  /*37e0*/  FMUL.FTZ R99, R62, R99 ;  /* 0x000000633e637220 */ /* 0x000fe20000410000 */
[----:B------:R-:W-:Y:S02]  /*37f0*/  FFMA.FTZ R122, R75, R88, R122 ;  /* 0x000000584b7a7223 */ /* 0x000fe4000001007a */
[----:B------:R-:W0:Y:S01]  /*3800*/  MUFU.EX2 R123, R123 ;  /* 0x0000007b007b7308 */ /* 0x000e220000000800 */
[----:B------:R-:W-:Y:S01]  /*3810*/  FFMA.FTZ R124, R73, R99, R124 ;  /* 0x00000063497c7223 */ /* 0x000fe2000001007c */
[----:B------:R-:W-:Y:S01]  /*3820*/  FADD.FTZ R73, -R36, R33 ;  /* 0x0000002124497221 */ /* 0x000fe20000010100 */
[----:B------:R-:W-:Y:S01]  /*3830*/  FADD.FTZ R126, R101, R99 ;  /* 0x00000063657e7221 */ /* 0x000fe20000010000 */
[----:B------:R-:W-:-:S04]  /*3840*/  FFMA.FTZ R122, R87, R84, R122 ;  /* 0x00000054577a7223 */ /* 0x000fc8000001007a */
[----:B------:R-:W-:Y:S01]  /*3850*/  FFMA.FTZ R122, R81, R79, R122 ;  /* 0x0000004f517a7223 */ /* 0x000fe2000001007a */
[----:B0-----:R-:W-:-:S06]  /*3860*/  FADD.FTZ R125, R123, 1 ;  /* 0x3f8000007b7d7421 */ /* 0x001fcc0000010000 */
[----:B------:R-:W0:Y:S02]  /*3870*/  MUFU.RCP R125, R125 ;  /* 0x0000007d007d7308 */ /* 0x000e240000001000 */
[----:B0-----:R-:W-:Y:S01]  /*3880*/  FADD.FTZ R100, -R125, 1 ;  /* 0x3f8000007d647421 */ /* 0x001fe20000010100 */
[----:B------:R-:W-:-:S03]  /*3890*/  FMUL.FTZ R37, R34, R125 ;  /* 0x0000007d22257220 */ /* 0x000fc60000410000 */
[----:B------:R-:W-:-:S04]  /*38a0*/  FFMA.FTZ R100, R117, R100, 1 ;  /* 0x3f80000075647423 */ /* 0x000fc80000010064 */
[----:B------:R-:W-:Y:S01]  /*38b0*/  FMUL.FTZ R37, R37, R100 ;  /* 0x0000006425257220 */ /* 0x000fe20000410000 */
[----:B------:R-:W-:Y:S01]  /*38c0*/  FMUL.FTZ R100, R73, R116 ;  /* 0x0000007449647220 */ /* 0x000fe20000410000 */
[----:B------:R-:W-:Y:S01]  /*38d0*/  FFMA.FTZ R73, R64, R77, RZ ;  /* 0x0000004d40497223 */ /* 0x000fe200000100ff */
[----:B------:R-:W-:Y:S01]  /*38e0*/  FADD.FTZ R64, RZ, R77 ;  /* 0x0000004dff407221 */ /* 0x000fe20000010000 */
[----:B------:R-:W-:Y:S01]  /*38f0*/  FFMA.FTZ R122, R85, R37, R122 ;  /* 0x00000025557a7223 */ /* 0x000fe2000001007a */
[----:B------:R-:W-:Y:S01]  /*3900*/  FFMA.FTZ R101, R63, R100, R3 ;  /* 0x000000643f657223 */ /* 0x000fe20000010003 */
[-C--:B------:R-:W-:Y:S01]  /*3910*/  FFMA.FTZ R99, R72, R93.reuse, R73 ;  /* 0x0000005d48637223 */ /* 0x080fe20000010049 */
[----:B------:R-:W-:Y:S01]  /*3920*/  FADD.FTZ R73, -R36, R38 ;  /* 0x0000002624497221 */ /* 0x000fe20000010100 */
[----:B------:R-:W-:Y:S01]  /*3930*/  FADD.FTZ R77, R64, R93 ;  /* 0x0000005d404d7221 */ /* 0x000fe20000010000 */
[----:B------:R-:W-:Y:S01]  /*3940*/  FMUL.FTZ R117, R101, -1.4426950216293334961 ;  /* 0xbfb8aa3b65757820 */ /* 0x000fe20000410000 */
[----:B------:R-:W-:Y:S01]  /*3950*/  FMUL.FTZ R93, R63, R93 ;  /* 0x0000005d3f5d7220 */ /* 0x000fe20000410000 */
[----:B------:R-:W-:Y:S01]  /*3960*/  FMUL.FTZ R73, R73, R116 ;  /* 0x0000007449497220 */ /* 0x000fe20000410000 */
[----:B------:R-:W-:-:S02]  /*3970*/  FFMA.FTZ R99, R70, R94, R99 ;  /* 0x0000005e46637223 */ /* 0x000fc40000010063 */
[----:B------:R-:W-:Y:S01]  /*3980*/  FFMA.FTZ R124, R72, R93, R124 ;  /* 0x0000005d487c7223 */ /* 0x000fe2000001007c */
[----:B------:R-:W0:Y:S01]  /*3990*/  MUFU.EX2 R117, R117 ;  /* 0x0000007500757308 */ /* 0x000e220000000800 */
[----:B------:R-:W-:Y:S01]  /*39a0*/  FFMA.FTZ R72, R62, R73, R2 ;  /* 0x000000493e487223 */ /* 0x000fe20000010002 */
[----:B------:R-:W-:Y:S01]  /*39b0*/  FADD.FTZ R126, R93, R126 ;  /* 0x0000007e5d7e7221 */ /* 0x000fe20000010000 */
[----:B------:R-:W-:Y:S02]  /*39c0*/  FFMA.FTZ R99, R66, R98, R99 ;  /* 0x0000006242637223 */ /* 0x000fe40000010063 */
[----:B------:R-:W-:Y:S02]  /*39d0*/  FMUL.FTZ R93, R72, -1.4426950216293334961 ;  /* 0xbfb8aa3b485d7820 */ /* 0x000fe40000410000 */
[----:B------:R-:W-:-:S04]  /*39e0*/  FFMA.FTZ R99, R68, R90, R99 ;  /* 0x0000005a44637223 */ /* 0x000fc80000010063 */
[----:B------:R-:W-:Y:S01]  /*39f0*/  MUFU.EX2 R93, R93 ;  /* 0x0000005d005d7308 */ /* 0x000fe20000000800 */
[----:B------:R-:W-:-:S04]  /*3a00*/  FFMA.FTZ R99, R74, R89, R99 ;  /* 0x000000594a637223 */ /* 0x000fc80000010063 */
[----:B------:R-:W-:Y:S01]  /*3a10*/  FFMA.FTZ R99, R76, R86, R99 ;  /* 0x000000564c637223 */ /* 0x000fe20000010063 */
[----:B0-----:R-:W-:-:S04]  /*3a20*/  FADD.FTZ R123, R117, 1 ;  /* 0x3f800000757b7421 */ /* 0x001fc80000010000 */
[----:B------:R-:W0:Y:S02]  /*3a30*/  MUFU.RCP R128, R123 ;  /* 0x0000007b00807308 */ /* 0x000e240000001000 */
[----:B0-----:R-:W-:-:S04]  /*3a40*/  FADD.FTZ R64, -R128, 1 ;  /* 0x3f80000080407421 */ /* 0x001fc80000010100 */
[----:B------:R-:W-:Y:S01]  /*3a50*/  FFMA.FTZ R101, R101, R64, 1 ;  /* 0x3f80000065657423 */ /* 0x000fe20000010040 */
[----:B------:R-:W-:Y:S01]  /*3a60*/  FMUL.FTZ R64, R35, R128 ;  /* 0x0000008023407220 */ /* 0x000fe20000410000 */
[----:B------:R-:W-:Y:S01]  /*3a70*/  FADD.FTZ R128, R91, R92 ;  /* 0x0000005c5b807221 */ /* 0x000fe20000010000 */
[----:B------:R-:W-:Y:S02]  /*3a80*/  FMUL.FTZ R91, R62, R92 ;  /* 0x0000005c3e5b7220 */ /* 0x000fe40000410000 */
[----:B------:R-:W-:Y:S01]  /*3a90*/  FMUL.FTZ R64, R64, R101 ;  /* 0x0000006540407220 */ /* 0x000fe20000410000 */
[----:B------:R-:W-:Y:S01]  /*3aa0*/  FADD.FTZ R101, R93, 1 ;  /* 0x3f8000005d657421 */ /* 0x000fe20000010000 */
[----:B------:R-:W-:Y:S01]  /*3ab0*/  FFMA.FTZ R124, R69, R91, R124 ;  /* 0x0000005b457c7223 */ /* 0x000fe2000001007c */
[----:B------:R-:W-:Y:S01]  /*3ac0*/  FADD.FTZ R93, -R36, R39 ;  /* 0x00000027245d7221 */ /* 0x000fe20000010100 */
[----:B------:R-:W-:Y:S01]  /*3ad0*/  FADD.FTZ R126, R126, R91 ;  /* 0x0000005b7e7e7221 */ /* 0x000fe20000010000 */
[----:B------:R-:W-:Y:S01]  /*3ae0*/  FADD.FTZ R91, R77, R94 ;  /* 0x0000005e4d5b7221 */ /* 0x000fe20000010000 */
[----:B------:R-:W-:Y:S01]  /*3af0*/  FADD.FTZ R128, R128, R95 ;  /* 0x0000005f80807221 */ /* 0x000fe20000010000 */
[----:B------:R-:W0:Y:S01]  /*3b00*/  MUFU.RCP R101, R101 ;  /* 0x0000006500657308 */ /* 0x000e220000001000 */
[----:B------:R-:W-:Y:S01]  /*3b10*/  FMUL.FTZ R95, R62, R95 ;  /* 0x0000005f3e5f7220 */ /* 0x000fe20000410000 */
[----:B0-----:R-:W-:-:S04]  /*3b20*/  FADD.FTZ R69, -R101, 1 ;  /* 0x3f80000065457421 */ /* 0x001fc80000010100 */
[----:B------:R-:W-:Y:S01]  /*3b30*/  FFMA.FTZ R72, R72, R69, 1 ;  /* 0x3f80000048487423 */ /* 0x000fe20000010045 */
[----:B------:R-:W-:-:S04]  /*3b40*/  FMUL.FTZ R69, R40, R101 ;  /* 0x0000006528457220 */ /* 0x000fc80000410000 */
[----:B------:R-:W-:Y:S01]  /*3b50*/  FMUL.FTZ R69, R69, R72 ;  /* 0x0000004845457220 */ /* 0x000fe20000410000 */
[----:B------:R-:W-:Y:S01]  /*3b60*/  FMUL.FTZ R72, R93, R116 ;  /* 0x000000745d487220 */ /* 0x000fe20000410000 */
[----:B------:R-:W-:Y:S02]  /*3b70*/  FMUL.FTZ R93, R63, R94 ;  /* 0x0000005e3f5d7220 */ /* 0x000fe40000410000 */
[----:B------:R-:W-:Y:S01]  /*3b80*/  FFMA.FTZ R122, R73, R69, R122 ;  /* 0x00000045497a7223 */ /* 0x000fe2000001007a */
[----:B------:R-:W-:Y:S01]  /*3b90*/  FFMA.FTZ R92, R63, R72, R3 ;  /* 0x000000483f5c7223 */ /* 0x000fe20000010003 */
[----:B------:R-:W-:Y:S01]  /*3ba0*/  FFMA.FTZ R124, R70, R93, R124 ;  /* 0x0000005d467c7223 */ /* 0x000fe2000001007c */
[----:B------:R-:W-:Y:S02]  /*3bb0*/  FADD.FTZ R126, R93, R126 ;  /* 0x0000007e5d7e7221 */ /* 0x000fe40000010000 */
[----:B------:R-:W-:Y:S01]  /*3bc0*/  FMUL.FTZ R101, R92, -1.4426950216293334961 ;  /* 0xbfb8aa3b5c657820 */ /* 0x000fe20000410000 */
[----:B------:R-:W-:Y:S01]  /*3bd0*/  FFMA.FTZ R124, R67, R95, R124 ;  /* 0x0000005f437c7223 */ /* 0x000fe2000001007c */
[----:B------:R-:W-:Y:S01]  /*3be0*/  FADD.FTZ R126, R126, R95 ;  /* 0x0000005f7e7e7221 */ /* 0x000fe20000010000 */
[----:B------:R-:W-:-:S03]  /*3bf0*/  FMUL.FTZ R95, R63, R98 ;  /* 0x000000623f5f7220 */ /* 0x000fc60000410000 */
[----:B------:R-:W0:Y:S01]  /*3c00*/  MUFU.EX2 R101, R101 ;  /* 0x0000006500657308 */ /* 0x000e220000000800 */
[----:B------:R-:W-:Y:S01]  /*3c10*/  FFMA.FTZ R124, R66, R95, R124 ;  /* 0x0000005f427c7223 */ /* 0x000fe2000001007c */
[----:B------:R-:W-:Y:S01]  /*3c20*/  FADD.FTZ R126, R95, R126 ;  /* 0x0000007e5f7e7221 */ /* 0x000fe20000010000 */
[----:B------:R-:W-:Y:S01]  /*3c30*/  FADD.FTZ R95, R128, R97 ;  /* 0x00000061805f7221 */ /* 0x000fe20000010000 */
[----:B------:R-:W-:-:S03]  /*3c40*/  FMUL.FTZ R97, R62, R97 ;  /* 0x000000613e617220 */ /* 0x000fc60000410000 */
[----:B------:R-:W-:Y:S01]  /*3c50*/  FADD.FTZ R95, R95, R96 ;  /* 0x000000605f5f7221 */ /* 0x000fe20000010000 */
[----:B------:R-:W-:Y:S01]  /*3c60*/  FFMA.FTZ R124, R65, R97, R124 ;  /* 0x00000061417c7223 */ /* 0x000fe2000001007c */
[----:B------:R-:W-:Y:S01]  /*3c70*/  FADD.FTZ R126, R126, R97 ;  /* 0x000000617e7e7221 */ /* 0x000fe20000010000 */
[----:B------:R-:W-:-:S04]  /*3c80*/  FMUL.FTZ R97, R63, R90 ;  /* 0x0000005a3f617220 */ /* 0x000fc80000410000 */
[----:B------:R-:W-:Y:S01]  /*3c90*/  FFMA.FTZ R124, R68, R97, R124 ;  /* 0x00000061447c7223 */ /* 0x000fe2000001007c */
[----:B------:R-:W-:Y:S01]  /*3ca0*/  FADD.FTZ R126, R97, R126 ;  /* 0x0000007e617e7221 */ /* 0x000fe20000010000 */
[----:B------:R-:W-:Y:S01]  /*3cb0*/  FMUL.FTZ R97, R62, R96 ;  /* 0x000000603e617220 */ /* 0x000fe20000410000 */
[----:B0-----:R-:W-:-:S03]  /*3cc0*/  FADD.FTZ R117, R101, 1 ;  /* 0x3f80000065757421 */ /* 0x001fc60000010000 */
[----:B------:R-:W-:Y:S01]  /*3cd0*/  FFMA.FTZ R124, R71, R97, R124 ;  /* 0x00000061477c7223 */ /* 0x000fe2000001007c */
[----:B------:R-:W0:Y:S01]  /*3ce0*/  MUFU.RCP R130, R117 ;  /* 0x0000007500827308 */ /* 0x000e220000001000 */
[----:B------:R-:W-:Y:S01]  /*3cf0*/  FADD.FTZ R126, R126, R97 ;  /* 0x000000617e7e7221 */ /* 0x000fe20000010000 */
[----:B0-----:R-:W-:Y:S01]  /*3d00*/  FADD.FTZ R77, -R130, 1 ;  /* 0x3f800000824d7421 */ /* 0x001fe20000010100 */
[----:B------:R-:W-:-:S03]  /*3d10*/  FMUL.FTZ R70, R41, R130 ;  /* 0x0000008229467220 */ /* 0x000fc60000410000 */
[----:B------:R-:W-:-:S04]  /*3d20*/  FFMA.FTZ R77, R92, R77, 1 ;  /* 0x3f8000005c4d7423 */ /* 0x000fc8000001004d */
[----:B------:R-:W-:Y:S01]  /*3d30*/  FMUL.FTZ R70, R70, R77 ;  /* 0x0000004d46467220 */ /* 0x000fe20000410000 */
[----:B------:R-:W-:-:S04]  /*3d40*/  FADD.FTZ R77, -R36, R42 ;  /* 0x0000002a244d7221 */ /* 0x000fc80000010100 */
[----:B------:R-:W-:-:S04]  /*3d50*/  FMUL.FTZ R77, R77, R116 ;  /* 0x000000744d4d7220 */ /* 0x000fc80000410000 */
[----:B------:R-:W-:-:S04]  /*3d60*/  FFMA.FTZ R92, R62, R77, R2 ;  /* 0x0000004d3e5c7223 */ /* 0x000fc80000010002 */
[----:B------:R-:W-:-:S06]  /*3d70*/  FMUL.FTZ R93, R92, -1.4426950216293334961 ;  /* 0xbfb8aa3b5c5d7820 */ /* 0x000fcc0000410000 */
[----:B------:R-:W0:Y:S02]  /*3d80*/  MUFU.EX2 R93, R93 ;  /* 0x0000005d005d7308 */ /* 0x000e240000000800 */
[----:B0-----:R-:W-:Y:S01]  /*3d90*/  FADD.FTZ R94, R93, 1 ;  /* 0x3f8000005d5e7421 */ /* 0x001fe20000010000 */
[----:B------:R-:W-:-:S05]  /*3da0*/  FADD.FTZ R93, -R36, R43 ;  /* 0x0000002b245d7221 */ /* 0x000fca0000010100 */
[----:B------:R-:W0:Y:S02]  /*3db0*/  MUFU.RCP R101, R94 ;  /* 0x0000005e00657308 */ /* 0x000e240000001000 */
[----:B0-----:R-:W-:-:S04]  /*3dc0*/  FADD.FTZ R67, -R101, 1 ;  /* 0x3f80000065437421 */ /* 0x001fc80000010100 */
[----:B------:R-:W-:Y:S01]  /*3dd0*/  FFMA.FTZ R92, R92, R67, 1 ;  /* 0x3f8000005c5c7423 */ /* 0x000fe20000010043 */
[----:B------:R-:W-:-:S04]  /*3de0*/  FMUL.FTZ R67, R44, R101 ;  /* 0x000000652c437220 */ /* 0x000fc80000410000 */
[----:B------:R-:W-:Y:S01]  /*3df0*/  FMUL.FTZ R67, R67, R92 ;  /* 0x0000005c43437220 */ /* 0x000fe20000410000 */
[----:B------:R-:W-:Y:S01]  /*3e00*/  FMUL.FTZ R92, R93, R116 ;  /* 0x000000745d5c7220 */ /* 0x000fe20000410000 */
[----:B------:R-:W-:Y:S02]  /*3e10*/  FADD.FTZ R93, R91, R98 ;  /* 0x000000625b5d7221 */ /* 0x000fe40000010000 */
[----:B------:R-:W-:Y:S01]  /*3e20*/  FFMA.FTZ R122, R77, R67, R122 ;  /* 0x000000434d7a7223 */ /* 0x000fe2000001007a */
[----:B------:R-:W-:-:S04]  /*3e30*/  FFMA.FTZ R94, R63, R92, R3 ;  /* 0x0000005c3f5e7223 */ /* 0x000fc80000010003 */
[----:B------:R-:W-:-:S06]  /*3e40*/  FMUL.FTZ R101, R94, -1.4426950216293334961 ;  /* 0xbfb8aa3b5e657820 */ /* 0x000fcc0000410000 */
[----:B------:R-:W0:Y:S02]  /*3e50*/  MUFU.EX2 R101, R101 ;  /* 0x0000006500657308 */ /* 0x000e240000000800 */
[----:B0-----:R-:W-:-:S06]  /*3e60*/  FADD.FTZ R117, R101, 1 ;  /* 0x3f80000065757421 */ /* 0x001fcc0000010000 */
[----:B------:R0:W1:Y:S02]  /*3e70*/  MUFU.RCP R130, R117 ;  /* 0x0000007500827308 */ /* 0x0000640000001000 */
[----:B0-----:R-:W-:Y:S01]  /*3e80*/  FADD.FTZ R117, -R36, R47 ;  /* 0x0000002f24757221 */ /* 0x001fe20000010100 */
[----:B-1----:R-:W-:Y:S01]  /*3e90*/  FADD.FTZ R91, -R130, 1 ;  /* 0x3f800000825b7421 */ /* 0x002fe20000010100 */
        /* <DEDUP_REMOVED lines=9> */
[----:B------:R-:W-:Y:S01]  /*3f30*/  FADD.FTZ R98, R93, R90 ;  /* 0x0000005a5d627221 */ /* 0x000fe20000010000 */
[----:B------:R-:W-:-:S03]  /*3f40*/  FADD.FTZ R93, -R36, R50 ;  /* 0x00000032245d7221 */ /* 0x000fc60000010100 */
[----:B------:R-:W-:Y:S01]  /*3f50*/  FADD.FTZ R97, R98, R89 ;  /* 0x0000005962617221 */ /* 0x000fe20000010000 */
[----:B------:R-:W0:Y:S01]  /*3f60*/  MUFU.RCP R101, R101 ;  /* 0x0000006500657308 */ /* 0x000e220000001000 */
[----:B------:R-:W-:-:S04]  /*3f70*/  FMUL.FTZ R93, R93, R116 ;  /* 0x000000745d5d7220 */ /* 0x000fc80000410000 */
[----:B------:R-:W-:Y:S01]  /*3f80*/  FFMA.FTZ R90, R62, R93, R2 ;  /* 0x0000005d3e5a7223 */ /* 0x000fe20000010002 */
[----:B0-----:R-:W-:-:S04]  /*3f90*/  FADD.FTZ R65, -R101, 1 ;  /* 0x3f80000065417421 */ /* 0x001fc80000010100 */
[----:B------:R-:W-:Y:S01]  /*3fa0*/  FFMA.FTZ R94, R94, R65, 1 ;  /* 0x3f8000005e5e7423 */ /* 0x000fe20000010041 */
[----:B------:R-:W-:-:S04]  /*3fb0*/  FMUL.FTZ R65, R48, R101 ;  /* 0x0000006530417220 */ /* 0x000fc80000410000 */
        /* <DEDUP_REMOVED lines=26> */
[----:B------:R-:W-:Y:S01]  /*4160*/  FADD.FTZ R126, R101, R126 ;  /* 0x0000007e657e7221 */ /* 0x000fe20000010000 */
[----:B------:R-:W-:Y:S01]  /*4170*/  FADD.FTZ R101, R95, R88 ;  /* 0x000000585f657221 */ /* 0x000fe20000010000 */
[----:B------:R-:W-:Y:S01]  /*4180*/  FMUL.FTZ R117, R96, -1.4426950216293334961 ;  /* 0xbfb8aa3b60757820 */ /* 0x000fe20000410000 */
[----:B------:R-:W-:-:S04]  /*4190*/  FMUL.FTZ R95, R62, R88 ;  /* 0x000000583e5f7220 */ /* 0x000fc80000410000 */
[----:B------:R-:W-:Y:S01]  /*41a0*/  FFMA.FTZ R124, R75, R95, R124 ;  /* 0x0000005f4b7c7223 */ /* 0x000fe2000001007c */
[----:B------:R-:W0:Y:S01]  /*41b0*/  MUFU.EX2 R117, R117 ;  /* 0x0000007500757308 */ /* 0x000e220000000800 */
[----:B------:R-:W-:Y:S01]  /*41c0*/  FADD.FTZ R126, R126, R95 ;  /* 0x0000005f7e7e7221 */ /* 0x000fe20000010000 */
[----:B0-----:R-:W-:-:S06]  /*41d0*/  FADD.FTZ R123, R117, 1 ;  /* 0x3f800000757b7421 */ /* 0x001fcc0000010000 */
[----:B------:R0:W1:Y:S02]  /*41e0*/  MUFU.RCP R128, R123 ;  /* 0x0000007b00807308 */ /* 0x0000640000001000 */
[----:B0-----:R-:W-:-:S04]  /*41f0*/  FADD.FTZ R123, -R36, R55 ;  /* 0x00000037247b7221 */ /* 0x001fc80000010100 */
[----:B------:R-:W-:Y:S01]  /*4200*/  FMUL.FTZ R88, R123, R116 ;  /* 0x000000747b587220 */ /* 0x000fe20000410000 */
[----:B-1----:R-:W-:Y:S01]  /*4210*/  FADD.FTZ R89, -R128, 1 ;  /* 0x3f80000080597421 */ /* 0x002fe20000010100 */
[----:B------:R-:W-:Y:S02]  /*4220*/  FMUL.FTZ R74, R53, R128 ;  /* 0x00000080354a7220 */ /* 0x000fe40000410000 */
[----:B------:R-:W-:Y:S01]  /*4230*/  FFMA.FTZ R95, R63, R88, R3 ;  /* 0x000000583f5f7223 */ /* 0x000fe20000010003 */
        /* <DEDUP_REMOVED lines=8> */
[----:B------:R-:W-:-:S05]  /*42c0*/  FMUL.FTZ R98, R95, -1.4426950216293334961 ;  /* 0xbfb8aa3b5f627820 */ /* 0x000fca0000410000 */
[----:B------:R-:W0:Y:S08]  /*42d0*/  MUFU.RCP R117, R117 ;  /* 0x0000007500757308 */ /* 0x000e300000001000 */
[----:B------:R-:W1:Y:S01]  /*42e0*/  MUFU.EX2 R98, R98 ;  /* 0x0000006200627308 */ /* 0x000e620000000800 */
[----:B0-----:R-:W-:-:S04]  /*42f0*/  FADD.FTZ R75, -R117, 1 ;  /* 0x3f800000754b7421 */ /* 0x001fc80000010100 */
[----:B------:R-:W-:Y:S01]  /*4300*/  FFMA.FTZ R96, R96, R75, 1 ;  /* 0x3f80000060607423 */ /* 0x000fe2000001004b */
[----:B------:R-:W-:Y:S01]  /*4310*/  FMUL.FTZ R75, R56, R117 ;  /* 0x00000075384b7220 */ /* 0x000fe20000410000 */
[----:B-1----:R-:W-:-:S03]  /*4320*/  FADD.FTZ R117, R98, 1 ;  /* 0x3f80000062757421 */ /* 0x002fc60000010000 */
[----:B------:R-:W-:Y:S01]  /*4330*/  FMUL.FTZ R75, R75, R96 ;  /* 0x000000604b4b7220 */ /* 0x000fe20000410000 */
[----:B------:R-:W-:Y:S01]  /*4340*/  FADD.FTZ R96, R97, R86 ;  /* 0x0000005661607221 */ /* 0x000fe20000010000 */
[----:B------:R-:W-:Y:S01]  /*4350*/  FMUL.FTZ R97, R63, R86 ;  /* 0x000000563f617220 */ /* 0x000fe20000410000 */
[----:B------:R-:W0:Y:S01]  /*4360*/  MUFU.RCP R128, R117 ;  /* 0x0000007500807308 */ /* 0x000e220000001000 */
[----:B------:R-:W-:Y:S01]  /*4370*/  FADD.FTZ R86, R101, R84 ;  /* 0x0000005465567221 */ /* 0x000fe20000010000 */
[----:B------:R-:W-:Y:S01]  /*4380*/  FFMA.FTZ R122, R89, R75, R122 ;  /* 0x0000004b597a7223 */ /* 0x000fe2000001007a */
[----:B------:R-:W-:Y:S01]  /*4390*/  FFMA.FTZ R124, R76, R97, R124 ;  /* 0x000000614c7c7223 */ /* 0x000fe2000001007c */
[----:B------:R-:W-:Y:S01]  /*43a0*/  FADD.FTZ R126, R97, R126 ;  /* 0x0000007e617e7221 */ /* 0x000fe20000010000 */
[----:B------:R-:W-:Y:S01]  /*43b0*/  FMUL.FTZ R97, R62, R84 ;  /* 0x000000543e617220 */ /* 0x000fe20000410000 */
[----:B------:R-:W-:Y:S01]  /*43c0*/  FADD.FTZ R86, R86, R79 ;  /* 0x0000004f56567221 */ /* 0x000fe20000010000 */
[----:B------:R-:W-:-:S02]  /*43d0*/  FMUL.FTZ R79, R62, R79 ;  /* 0x0000004f3e4f7220 */ /* 0x000fc40000410000 */
[----:B------:R-:W-:Y:S01]  /*43e0*/  FFMA.FTZ R124, R87, R97, R124 ;  /* 0x00000061577c7223 */ /* 0x000fe2000001007c */
[----:B------:R-:W-:Y:S01]  /*43f0*/  FADD.FTZ R126, R126, R97 ;  /* 0x000000617e7e7221 */ /* 0x000fe20000010000 */
[----:B------:R-:W-:Y:S01]  /*4400*/  FFMA.FTZ R97, R82, R83, R99 ;  /* 0x0000005352617223 */ /* 0x000fe20000010063 */
[----:B------:R-:W-:Y:S01]  /*4410*/  FADD.FTZ R86, R86, R37 ;  /* 0x0000002556567221 */ /* 0x000fe20000010000 */
[----:B------:R-:W-:Y:S02]  /*4420*/  FMUL.FTZ R37, R62, R37 ;  /* 0x000000253e257220 */ /* 0x000fe40000410000 */
[----:B------:R-:W-:Y:S01]  /*4430*/  FFMA.FTZ R97, R80, R78, R97 ;  /* 0x0000004e50617223 */ /* 0x000fe20000010061 */
[----:B------:R-:W-:Y:S01]  /*4440*/  FADD.FTZ R86, R86, R69 ;  /* 0x0000004556567221 */ /* 0x000fe20000010000 */
[----:B0-----:R-:W-:Y:S02]  /*4450*/  FADD.FTZ R76, -R128, 1 ;  /* 0x3f800000804c7421 */ /* 0x001fe40000010100 */
[----:B------:R-:W-:Y:S01]  /*4460*/  FFMA.FTZ R97, R100, R64, R97 ;  /* 0x0000004064617223 */ /* 0x000fe20000010061 */
[----:B------:R-:W-:Y:S01]  /*4470*/  FADD.FTZ R86, R86, R67 ;  /* 0x0000004356567221 */ /* 0x000fe20000010000 */
[----:B------:R-:W-:Y:S01]  /*4480*/  FFMA.FTZ R95, R95, R76, 1 ;  /* 0x3f8000005f5f7423 */ /* 0x000fe2000001004c */
[----:B------:R-:W-:Y:S01]  /*4490*/  FMUL.FTZ R76, R57, R128 ;  /* 0x00000080394c7220 */ /* 0x000fe20000410000 */
[----:B------:R-:W-:Y:S01]  /*44a0*/  FFMA.FTZ R97, R72, R70, R97 ;  /* 0x0000004648617223 */ /* 0x000fe20000010061 */
[----:B------:R-:W-:-:S02]  /*44b0*/  FADD.FTZ R86, R86, R65 ;  /* 0x0000004156567221 */ /* 0x000fc40000010000 */
[----:B------:R-:W-:Y:S01]  /*44c0*/  FMUL.FTZ R76, R76, R95 ;  /* 0x0000005f4c4c7220 */ /* 0x000fe20000410000 */
[----:B------:R-:W-:Y:S01]  /*44d0*/  FADD.FTZ R95, -R36, R58 ;  /* 0x0000003a245f7221 */ /* 0x000fe20000010100 */
[----:B------:R-:W-:Y:S01]  /*44e0*/  FFMA.FTZ R97, R92, R66, R97 ;  /* 0x000000425c617223 */ /* 0x000fe20000010061 */
[----:B------:R-:W-:Y:S02]  /*44f0*/  FADD.FTZ R86, R86, R71 ;  /* 0x0000004756567221 */ /* 0x000fe40000010000 */
[----:B------:R-:W-:Y:S01]  /*4500*/  FMUL.FTZ R95, R95, R116 ;  /* 0x000000745f5f7220 */ /* 0x000fe20000410000 */
[----:B------:R-:W-:-:S03]  /*4510*/  FFMA.FTZ R97, R94, R68, R97 ;  /* 0x000000445e617223 */ /* 0x000fc60000010061 */
[----:B------:R-:W-:Y:S01]  /*4520*/  FFMA.FTZ R98, R62, R95, R2 ;  /* 0x0000005f3e627223 */ /* 0x000fe20000010002 */
[----:B------:R-:W-:-:S03]  /*4530*/  FFMA.FTZ R97, R90, R74, R97 ;  /* 0x0000004a5a617223 */ /* 0x000fc60000010061 */
[----:B------:R-:W-:Y:S01]  /*4540*/  FMUL.FTZ R117, R98, -1.4426950216293334961 ;  /* 0xbfb8aa3b62757820 */ /* 0x000fe20000410000 */
[----:B------:R-:W-:-:S05]  /*4550*/  FFMA.FTZ R97, R88, R76, R97 ;  /* 0x0000004c58617223 */ /* 0x000fca0000010061 */
[----:B------:R-:W0:Y:S02]  /*4560*/  MUFU.EX2 R117, R117 ;  /* 0x0000007500757308 */ /* 0x000e240000000800 */
[----:B0-----:R-:W-:-:S06]  /*4570*/  FADD.FTZ R123, R117, 1 ;  /* 0x3f800000757b7421 */ /* 0x001fcc0000010000 */
[----:B------:R-:W0:Y:S02]  /*4580*/  MUFU.RCP R123, R123 ;  /* 0x0000007b007b7308 */ /* 0x000e240000001000 */
[----:B0-----:R-:W-:-:S04]  /*4590*/  FADD.FTZ R87, -R123, 1 ;  /* 0x3f8000007b577421 */ /* 0x001fc80000010100 */
[----:B------:R-:W-:Y:S01]  /*45a0*/  FFMA.FTZ R87, R98, R87, 1 ;  /* 0x3f80000062577423 */ /* 0x000fe20000010057 */
[----:B------:R-:W-:-:S04]  /*45b0*/  FMUL.FTZ R98, R60, R123 ;  /* 0x0000007b3c627220 */ /* 0x000fc80000410000 */
[----:B------:R-:W-:Y:S01]  /*45c0*/  FMUL.FTZ R98, R98, R87 ;  /* 0x0000005762627220 */ /* 0x000fe20000410000 */
[----:B------:R-:W-:-:S04]  /*45d0*/  FADD.FTZ R87, -R36, R59 ;  /* 0x0000003b24577221 */ /* 0x000fc80000010100 */
[----:B------:R-:W-:Y:S01]  /*45e0*/  FMUL.FTZ R84, R87, R116 ;  /* 0x0000007457547220 */ /* 0x000fe20000410000 */
[----:B------:R-:W-:Y:S01]  /*45f0*/  FADD.FTZ R87, R96, R83 ;  /* 0x0000005360577221 */ /* 0x000fe20000010000 */
[----:B------:R-:W-:Y:S01]  /*4600*/  FMUL.FTZ R83, R63, R83 ;  /* 0x000000533f537220 */ /* 0x000fe20000410000 */
[----:B------:R-:W-:Y:S01]  /*4610*/  FFMA.FTZ R96, R95, R98, R122 ;  /* 0x000000625f607223 */ /* 0x000fe2000001007a */
[----:B------:R-:W-:Y:S01]  /*4620*/  FFMA.FTZ R101, R63, R84, R3 ;  /* 0x000000543f657223 */ /* 0x000fe20000010003 */
[----:B------:R-:W-:Y:S01]  /*4630*/  FADD.FTZ R87, R87, R78 ;  /* 0x0000004e57577221 */ /* 0x000fe20000010000 */
[----:B------:R-:W-:Y:S01]  /*4640*/  FFMA.FTZ R124, R82, R83, R124 ;  /* 0x00000053527c7223 */ /* 0x000fe2000001007c */
[----:B------:R-:W-:Y:S01]  /*4650*/  FADD.FTZ R126, R83, R126 ;  /* 0x0000007e537e7221 */ /* 0x000fe20000010000 */
[----:B------:R-:W-:Y:S01]  /*4660*/  FMUL.FTZ R117, R101, -1.4426950216293334961 ;  /* 0xbfb8aa3b65757820 */ /* 0x000fe20000410000 */
[----:B------:R-:W-:Y:S01]  /*4670*/  FADD.FTZ R87, R87, R64 ;  /* 0x0000004057577221 */ /* 0x000fe20000010000 */
[----:B------:R-:W-:Y:S01]  /*4680*/  FFMA.FTZ R124, R81, R79, R124 ;  /* 0x0000004f517c7223 */ /* 0x000fe2000001007c */
[C---:B------:R-:W-:Y:S01]  /*4690*/  FMUL.FTZ R81, R63.reuse, R78 ;  /* 0x0000004e3f517220 */ /* 0x040fe20000410000 */
[----:B------:R-:W-:Y:S01]  /*46a0*/  FADD.FTZ R126, R126, R79 ;  /* 0x0000004f7e7e7221 */ /* 0x000fe20000010000 */
[----:B------:R-:W-:Y:S01]  /*46b0*/  FMUL.FTZ R79, R63, R64 ;  /* 0x000000403f4f7220 */ /* 0x000fe20000410000 */
[----:B------:R-:W0:Y:S01]  /*46c0*/  MUFU.EX2 R117, R117 ;  /* 0x0000007500757308 */ /* 0x000e220000000800 */
[----:B------:R-:W-:Y:S01]  /*46d0*/  FFMA.FTZ R124, R80, R81, R124 ;  /* 0x00000051507c7223 */ /* 0x000fe2000001007c */
[----:B------:R-:W-:Y:S01]  /*46e0*/  FADD.FTZ R126, R81, R126 ;  /* 0x0000007e517e7221 */ /* 0x000fe20000010000 */
[----:B------:R-:W-:-:S02]  /*46f0*/  FADD.FTZ R87, R87, R70 ;  /* 0x0000004657577221 */ /* 0x000fc40000010000 */
[----:B------:R-:W-:Y:S01]  /*4700*/  FFMA.FTZ R124, R85, R37, R124 ;  /* 0x00000025557c7223 */ /* 0x000fe2000001007c */
[----:B------:R-:W-:Y:S01]  /*4710*/  FADD.FTZ R126, R126, R37 ;  /* 0x000000257e7e7221 */ /* 0x000fe20000010000 */
[----:B------:R-:W-:Y:S01]  /*4720*/  FMUL.FTZ R37, R62, R69 ;  /* 0x000000453e257220 */ /* 0x000fe20000410000 */
[----:B------:R-:W-:Y:S01]  /*4730*/  FMUL.FTZ R69, R63, R66 ;  /* 0x000000423f457220 */ /* 0x000fe20000410000 */
[----:B------:R-:W-:Y:S01]  /*4740*/  FFMA.FTZ R124, R100, R79, R124 ;  /* 0x0000004f647c7223 */ /* 0x000fe2000001007c */
[----:B------:R-:W-:Y:S01]  /*4750*/  FADD.FTZ R126, R79, R126 ;  /* 0x0000007e4f7e7221 */ /* 0x000fe20000010000 */
[----:B------:R-:W-:Y:S02]  /*4760*/  FADD.FTZ R87, R87, R66 ;  /* 0x0000004257577221 */ /* 0x000fe40000010000 */
[----:B------:R-:W-:Y:S01]  /*4770*/  FFMA.FTZ R124, R73, R37, R124 ;  /* 0x00000025497c7223 */ /* 0x000fe2000001007c */
[----:B------:R-:W-:Y:S01]  /*4780*/  FMUL.FTZ R73, R63, R70 ;  /* 0x000000463f497220 */ /* 0x000fe20000410000 */
[----:B------:R-:W-:Y:S01]  /*4790*/  FADD.FTZ R126, R126, R37 ;  /* 0x000000257e7e7221 */ /* 0x000fe20000010000 */
[----:B------:R-:W-:Y:S01]  /*47a0*/  FMUL.FTZ R37, R62, R67 ;  /* 0x000000433e257220 */ /* 0x000fe20000410000 */
[----:B0-----:R-:W-:Y:S01]  /*47b0*/  FADD.FTZ R123, R117, 1 ;  /* 0x3f800000757b7421 */ /* 0x001fe20000010000 */
[----:B------:R-:W-:Y:S01]  /*47c0*/  FFMA.FTZ R124, R72, R73, R124 ;  /* 0x00000049487c7223 */ /* 0x000fe2000001007c */
[----:B------:R-:W-:Y:S01]  /*47d0*/  FADD.FTZ R126, R73, R126 ;  /* 0x0000007e497e7221 */ /* 0x000fe20000010000 */
[----:B------:R-:W-:Y:S01]  /*47e0*/  FMUL.FTZ R67, R63, R68 ;  /* 0x000000443f437220 */ /* 0x000fe20000410000 */
[----:B------:R-:W0:Y:S01]  /*47f0*/  MUFU.RCP R128, R123 ;  /* 0x0000007b00807308 */ /* 0x000e220000001000 */
[----:B------:R-:W-:Y:S01]  /*4800*/  FFMA.FTZ R124, R77, R37, R124 ;  /* 0x000000254d7c7223 */ /* 0x000fe2000001007c */
[----:B------:R-:W-:Y:S01]  /*4810*/  FADD.FTZ R126, R126, R37 ;  /* 0x000000257e7e7221 */ /* 0x000fe20000010000 */
[----:B------:R-:W-:Y:S01]  /*4820*/  FMUL.FTZ R37, R62, R65 ;  /* 0x000000413e257220 */ /* 0x000fe20000410000 */
[----:B------:R-:W-:Y:S01]  /*4830*/  FMUL.FTZ R65, R63, R74 ;  /* 0x0000004a3f417220 */ /* 0x000fe20000410000 */
[----:B------:R-:W-:Y:S01]  /*4840*/  FFMA.FTZ R124, R92, R69, R124 ;  /* 0x000000455c7c7223 */ /* 0x000fe2000001007c */
[----:B------:R-:W-:Y:S01]  /*4850*/  FADD.FTZ R126, R69, R126 ;  /* 0x0000007e457e7221 */ /* 0x000fe20000010000 */
[----:B------:R-:W-:-:S02]  /*4860*/  FADD.FTZ R87, R87, R68 ;  /* 0x0000004457577221 */ /* 0x000fc40000010000 */
[----:B------:R-:W-:Y:S01]  /*4870*/  FFMA.FTZ R124, R91, R37, R124 ;  /* 0x000000255b7c7223 */ /* 0x000fe2000001007c */
[----:B------:R-:W-:Y:S01]  /*4880*/  FADD.FTZ R126, R126, R37 ;  /* 0x000000257e7e7221 */ /* 0x000fe20000010000 */
[----:B------:R-:W-:Y:S01]  /*4890*/  FMUL.FTZ R37, R62, R71 ;  /* 0x000000473e257220 */ /* 0x000fe20000410000 */
[----:B------:R-:W-:Y:S01]  /*48a0*/  FADD.FTZ R87, R87, R74 ;  /* 0x0000004a57577221 */ /* 0x000fe20000010000 */
[----:B------:R-:W-:Y:S01]  /*48b0*/  FFMA.FTZ R124, R94, R67, R124 ;  /* 0x000000435e7c7223 */ /* 0x000fe2000001007c */
[----:B------:R-:W-:-:S03]  /*48c0*/  FADD.FTZ R126, R67, R126 ;  /* 0x0000007e437e7221 */ /* 0x000fc60000010000 */
[----:B------:R-:W-:Y:S01]  /*48d0*/  FFMA.FTZ R124, R93, R37, R124 ;  /* 0x000000255d7c7223 */ /* 0x000fe2000001007c */
[----:B------:R-:W-:Y:S01]  /*48e0*/  FADD.FTZ R126, R126, R37 ;  /* 0x000000257e7e7221 */ /* 0x000fe20000010000 */
[----:B0-----:R-:W-:Y:S01]  /*48f0*/  FADD.FTZ R82, -R128, 1 ;  /* 0x3f80000080527421 */ /* 0x001fe20000010100 */
[----:B------:R-:W-:Y:S01]  /*4900*/  FMUL.FTZ R37, R62, R75 ;  /* 0x0000004b3e257220 */ /* 0x000fe20000410000 */
[----:B------:R-:W-:Y:S01]  /*4910*/  FFMA.FTZ R124, R90, R65, R124 ;  /* 0x000000415a7c7223 */ /* 0x000fe2000001007c */
[----:B------:R-:W-:Y:S01]  /*4920*/  FADD.FTZ R126, R65, R126 ;  /* 0x0000007e417e7221 */ /* 0x000fe20000010000 */
[----:B------:R-:W-:Y:S01]  /*4930*/  FFMA.FTZ R82, R101, R82, 1 ;  /* 0x3f80000065527423 */ /* 0x000fe20000010052 */
[----:B------:R-:W-:Y:S01]  /*4940*/  FMUL.FTZ R99, R61, R128 ;  /* 0x000000803d637220 */ /* 0x000fe20000410000 */
        /* <DEDUP_REMOVED lines=11> */
[----:B------:R-:W-:Y:S01]  /*4a00*/  FADD.FTZ R76, R87, R76 ;  /* 0x0000004c574c7221 */ /* 0x000fe20000010000 */
[C---:B------:R-:W-:Y:S01]  /*4a10*/  FFMA.FTZ R97, R84.reuse, R99, R97 ;  /* 0x0000006354617223 */ /* 0x040fe20000010061 */
[----:B------:R-:W-:Y:S01]  /*4a20*/  FFMA.FTZ R68, R84, R71, R65 ;  /* 0x0000004754447223 */ /* 0x000fe20000010041 */
[----:B------:R-:W-:Y:S01]  /*4a30*/  FADD.FTZ R71, R71, R126 ;  /* 0x0000007e47477221 */ /* 0x000fe20000010000 */
[----:B------:R-:W-:Y:S01]  /*4a40*/  FADD.FTZ R98, R75, R98 ;  /* 0x000000624b627221 */ /* 0x000fe20000010000 */
[----:B------:R-:W-:-:S07]  /*4a50*/  FADD.FTZ R99, R76, R99 ;  /* 0x000000634c637221 */ /* 0x000fce0000010000 */
.L_x_1371:
        /* <DEDUP_REMOVED lines=8> */
[----:B------:R-:W-:-:S06]  /*4ae0*/  ISETP.GT.AND P1, PT, R110, 0x17, PT ;  /* 0x000000176e00780c */ /* 0x000fcc0003f24270 */
[----:B0-----:R-:W-:Y:S01]  /*4af0*/  @!P0 FADD.FTZ R68, R37, R68 ;  /* 0x0000004425448221 */ /* 0x001fe20000010000 */
[----:B-1----:R-:W-:Y:S01]  /*4b00*/  ULEA UR4, UR7, UR4, 0x18 ;  /* 0x0000000407047291 */ /* 0x002fe2000f8ec0ff */
[----:B--2---:R-:W-:-:S03]  /*4b10*/  @!P0 FADD.FTZ R71, R64, R71 ;  /* 0x0000004740478221 */ /* 0x004fc60000010000 */
[----:B------:R-:W0:Y:S01]  /*4b20*/  SHFL.DOWN PT, R37, R68, 0x2, 0x1f ;  /* 0x08401f0044257f89 */ /* 0x000e2200000e0000 */
[----:B------:R-:W-:-:S03]  /*4b30*/  ISETP.GT.AND P0, PT, R110, 0x1d, PT ;  /* 0x0000001d6e00780c */ /* 0x000fc60003f04270 */
[----:B------:R-:W1:Y:S10]  /*4b40*/  SHFL.DOWN PT, R64, R71, 0x2, 0x1f ;  /* 0x08401f0047407f89 */ /* 0x000e7400000e0000 */
[----:B0-----:R-:W-:-:S02]  /*4b50*/  @!P0 FADD.FTZ R68, R68, R37 ;  /* 0x0000002544448221 */ /* 0x001fc40000010000 */
[----:B------:R-:W0:Y:S01]  /*4b60*/  S2R R37, SR_TID.X ;  /* 0x0000000000257919 */ /* 0x000e220000002100 */
[----:B-1----:R-:W-:Y:S01]  /*4b70*/  @!P0 FADD.FTZ R71, R71, R64 ;  /* 0x0000004047478221 */ /* 0x002fe20000010000 */
[----:B------:R-:W-:Y:S01]  /*4b80*/  ISETP.GT.AND P0, PT, R110, 0x1b, PT ;  /* 0x0000001b6e00780c */ /* 0x000fe20003f04270 */
[----:B------:R-:W1:Y:S04]  /*4b90*/  SHFL.DOWN PT, R64, R68, 0x4, 0x1f ;  /* 0x08801f0044407f89 */ /* 0x000e6800000e0000 */
[----:B------:R-:W2:Y:S08]  /*4ba0*/  SHFL.DOWN PT, R65, R71, 0x4, 0x1f ;  /* 0x08801f0047417f89 */ /* 0x000eb000000e0000 */
[----:B-1----:R-:W-:Y:S01]  /*4bb0*/  @!P0 FADD.FTZ R68, R68, R64 ;  /* 0x0000004044448221 */ /* 0x002fe20000010000 */
[----:B--2---:R-:W-:-:S04]  /*4bc0*/  @!P0 FADD.FTZ R71, R71, R65 ;  /* 0x0000004147478221 */ /* 0x004fc80000010000 */
[----:B------:R-:W1:Y:S01]  /*4bd0*/  SHFL.DOWN PT, R64, R68, 0x8, 0x1f ;  /* 0x09001f0044407f89 */ /* 0x000e6200000e0000 */
[C---:B0-----:R-:W-:Y:S02]  /*4be0*/  LEA R117, R37.reuse, UR4, 0x4 ;  /* 0x0000000425757c11 */ /* 0x041fe4000f8e20ff */
[C---:B------:R-:W-:Y:S01]  /*4bf0*/  ISETP.NE.AND P0, PT, R37.reuse, RZ, PT ;  /* 0x000000ff2500720c */ /* 0x040fe20003f05270 */
[----:B------:R-:W0:Y:S01]  /*4c00*/  SHFL.DOWN PT, R65, R71, 0x8, 0x1f ;  /* 0x09001f0047417f89 */ /* 0x000e2200000e0000 */
[----:B------:R-:W-:-:S03]  /*4c10*/  ISETP.GT.U32.AND P3, PT, R37, 0xb, PT ;  /* 0x0000000b2500780c */ /* 0x000fc60003f64070 */
[----:B------:R2:W-:Y:S01]  /*4c20*/  STS.128 [R117], R96 ;  /* 0x0000006075007388 */ /* 0x0005e20000000c00 */
[----:B-1----:R-:W-:Y:S01]  /*4c30*/  FADD.FTZ R67, R68, R64 ;  /* 0x0000004044437221 */ /* 0x002fe20000010000 */
[----:B0-----:R-:W-:-:S04]  /*4c40*/  FADD.FTZ R66, R71, R65 ;  /* 0x0000004147427221 */ /* 0x001fc80000010000 */
[----:B------:R-:W-:Y:S02]  /*4c50*/  FSEL R100, R68, R67, P1 ;  /* 0x0000004344647208 */ /* 0x000fe40000800000 */
[----:B------:R-:W-:-:S03]  /*4c60*/  FSEL R101, R71, R66, P1 ;  /* 0x0000004247657208 */ /* 0x000fc60000800000 */
[----:B------:R2:W0:Y:S04]  /*4c70*/  SHFL.DOWN PT, R68, R100, 0x10, 0x1f ;  /* 0x0a001f0064447f89 */ /* 0x00042800000e0000 */
[----:B------:R2:W1:Y:S01]  /*4c80*/  SHFL.DOWN PT, R65, R101, 0x10, 0x1f ;  /* 0x0a001f0065417f89 */ /* 0x00046200000e0000 */
[----:B------:R-:W-:Y:S05]  /*4c90*/  @P2 BRA `(.L_x_1373) ;  /* 0x0000000000202947 */ /* 0x000fea0003800000 */
        /* <DEDUP_REMOVED lines=8> */
.L_x_1373:
[----:B------:R-:W-:Y:S05]  /*4d20*/  BSYNC.RECONVERGENT B0 ;  /* 0x0000000000007941 */ /* 0x000fea0003800200 */
.L_x_1372:
[----:B------:R-:W-:Y:S06]  /*4d30*/  BAR.SYNC.DEFER_BLOCKING 0x0 ;  /* 0x0000000000007b1d */ /* 0x000fec0000010000 */
[----:B------:R-:W-:Y:S04]  /*4d40*/  BSSY.RECONVERGENT B0, `(.L_x_1374) ;  /* 0x000001f000007945 */ /* 0x000fe80003800200 */
[----:B------:R-:W-:Y:S05]  /*4d50*/  @P0 BRA `(.L_x_1375) ;  /* 0x0000000000740947 */ /* 0x000fea0003800000 */
[----:B------:R-:W-:-:S09]  /*4d60*/  ULEA UR4, UR7, UR5, 0x18 ;  /* 0x0000000507047291 */ /* 0x000fd2000f8ec0ff */
[----:B------:R-:W4:Y:S04]  /*4d70*/  LDS.64 R84, [UR4+0x18] ;  /* 0x00001804ff547984 */ /* 0x000f280008000a00 */
[----:B-1-3--:R-:W1:Y:S04]  /*4d80*/  LDS.128 R64, [UR4+0x20] ;  /* 0x00002004ff407984 */ /* 0x00ae680008000c00 */
[----:B0-----:R-:W0:Y:S04]  /*4d90*/  LDS.128 R68, [UR4+0x30] ;  /* 0x00003004ff447984 */ /* 0x001e280008000c00 */
[----:B------:R-:W3:Y:S04]  /*4da0*/  LDS.128 R72, [UR4+0x40] ;  /* 0x00004004ff487984 */ /* 0x000ee80008000c00 */
[----:B------:R-:W5:Y:S04]  /*4db0*/  LDS.128 R76, [UR4+0x50] ;  /* 0x00005004ff4c7984 */ /* 0x000f680008000c00 */
[----:B------:R-:W2:Y:S01]  /*4dc0*/  LDS.128 R80, [UR4+0x60] ;  /* 0x00006004ff507984 */ /* 0x000ea20008000c00 */
[----:B----4-:R-:W-:Y:S01]  /*4dd0*/  FADD.FTZ R87, R100, R84 ;  /* 0x0000005464577221 */ /* 0x010fe20000010000 */
[----:B------:R-:W-:-:S03]  /*4de0*/  FADD.FTZ R84, R101, R85 ;  /* 0x0000005565547221 */ /* 0x000fc60000010000 */
[----:B-1----:R-:W-:Y:S01]  /*4df0*/  FADD.FTZ R87, R87, R64 ;  /* 0x0000004057577221 */ /* 0x002fe20000010000 */
[----:B------:R-:W-:-:S03]  /*4e00*/  FADD.FTZ R84, R84, R65 ;  /* 0x0000004154547221 */ /* 0x000fc60000010000 */
[----:B------:R-:W-:Y:S01]  /*4e10*/  FADD.FTZ R87, R87, R66 ;  /* 0x0000004257577221 */ /* 0x000fe20000010000 */
[----:B------:R-:W-:-:S03]  /*4e20*/  FADD.FTZ R84, R84, R67 ;  /* 0x0000004354547221 */ /* 0x000fc60000010000 */
[----:B0-----:R-:W-:Y:S01]  /*4e30*/  FADD.FTZ R87, R87, R68 ;  /* 0x0000004457577221 */ /* 0x001fe20000010000 */
        /* <DEDUP_REMOVED lines=11> */
[----:B--2---:R-:W-:Y:S01]  /*4ef0*/  FADD.FTZ R87, R87, R80 ;  /* 0x0000005057577221 */ /* 0x004fe20000010000 */
[----:B------:R-:W-:-:S03]  /*4f00*/  FADD.FTZ R84, R84, R81 ;  /* 0x0000005154547221 */ /* 0x000fc60000010000 */
[----:B------:R-:W-:Y:S01]  /*4f10*/  FADD.FTZ R100, R87, R82 ;  /* 0x0000005257647221 */ /* 0x000fe20000010000 */
[----:B------:R-:W-:-:S07]  /*4f20*/  FADD.FTZ R101, R84, R83 ;  /* 0x0000005354657221 */ /* 0x000fce0000010000 */
.L_x_1375:
[----:B------:R-:W-:Y:S05]  /*4f30*/  BSYNC.RECONVERGENT B0 ;  /* 0x0000000000007941 */ /* 0x000fea0003800200 */
.L_x_1374:
[----:B------:R-:W-:Y:S06]  /*4f40*/  BAR.SYNC.DEFER_BLOCKING 0x0 ;  /* 0x0000000000007b1d */ /* 0x000fec0000010000 */
[----:B------:R-:W-:Y:S04]  /*4f50*/  BSSY.RECONVERGENT B0, `(.L_x_1376) ;  /* 0x000009d000007945 */ /* 0x000fe80003800200 */
[----:B------:R-:W-:Y:S05]  /*4f60*/  @P3 BRA `(.L_x_1377) ;  /* 0x00000008006c3947 */ /* 0x000fea0003800000 */
[----:B-1-3--:R-:W1:Y:S04]  /*4f70*/  LDS.128 R64, [R117+0xc0] ;  /* 0x0000c00075407984 */ /* 0x00ae680000000c00 */
[----:B------:R-:W3:Y:S04]  /*4f80*/  LDS.128 R84, [R117+0x180] ;  /* 0x0001800075547984 */ /* 0x000ee80000000c00 */
[----:B------:R-:W4:Y:S04]  /*4f90*/  LDS.128 R80, [R117+0x240] ;  /* 0x0002400075507984 */ /* 0x000f280000000c00 */
[----:B------:R-:W5:Y:S04]  /*4fa0*/  LDS.128 R88, [R117+0x300] ;  /* 0x0003000075587984 */ /* 0x000f680000000c00 */
[----:B------:R-:W2:Y:S04]  /*4fb0*/  LDS.128 R72, [R117+0x3c0] ;  /* 0x0003c00075487984 */ /* 0x000ea80000000c00 */
[----:B------:R-:W2:Y:S04]  /*4fc0*/  LDS.128 R76, [R117+0x480] ;  /* 0x00048000754c7984 */ /* 0x000ea80000000c00 */
[----:B0-----:R-:W0:Y:S01]  /*4fd0*/  LDS.128 R68, [R117+0x540] ;  /* 0x0005400075447984 */ /* 0x001e220000000c00 */
[----:B-1----:R-:W-:Y:S01]  /*4fe0*/  FADD.FTZ R93, R96, R64 ;  /* 0x00000040605d7221 */ /* 0x002fe20000010000 */
[----:B------:R-:W-:Y:S01]  /*4ff0*/  FADD.FTZ R92, R97, R65 ;  /* 0x00000041615c7221 */ /* 0x000fe20000010000 */
[----:B------:R-:W-:Y:S01]  /*5000*/  FADD.FTZ R95, R98, R66 ;  /* 0x00000042625f7221 */ /* 0x000fe20000010000 */
[----:B------:R-:W-:Y:S01]  /*5010*/  FADD.FTZ R94, R99, R67 ;  /* 0x00000043635e7221 */ /* 0x000fe20000010000 */
[----:B---3--:R-:W-:Y:S01]  /*5020*/  FADD.FTZ R93, R93, R84 ;  /* 0x000000545d5d7221 */ /* 0x008fe20000010000 */
[----:B------:R-:W1:Y:S01]  /*5030*/  LDS.128 R64, [R117+0x600] ;  /* 0x0006000075407984 */ /* 0x000e620000000c00 */
        /* <DEDUP_REMOVED lines=8> */
[----:B-----5:R-:W-:Y:S01]  /*50c0*/  FADD.FTZ R93, R93, R88 ;  /* 0x000000585d5d7221 */ /* 0x020fe20000010000 */
        /* <DEDUP_REMOVED lines=16> */
[----:B------:R-:W-:-:S02]  /*51d0*/  FADD.FTZ R69, R77, R70 ;  /* 0x000000464d457221 */ /* 0x000fc40000010000 */
[----:B------:R-:W5:Y:S01]  /*51e0*/  LDS.128 R76, [R117+0x9c0] ;  /* 0x0009c000754c7984 */ /* 0x000f620000000c00 */
[----:B------:R-:W-:Y:S01]  /*51f0*/  FADD.FTZ R70, R80, R71 ;  /* 0x0000004750467221 */ /* 0x000fe20000010000 */
[----:B-1----:R-:W-:Y:S01]  /*5200*/  FADD.FTZ R71, R81, R64 ;  /* 0x0000004051477221 */ /* 0x002fe20000010000 */
[----:B------:R-:W-:Y:S01]  /*5210*/  FADD.FTZ R68, R68, R65 ;  /* 0x0000004144447221 */ /* 0x000fe20000010000 */
[----:B------:R-:W1:Y:S01]  /*5220*/  LDS.128 R80, [R117+0xa80] ;  /* 0x000a800075507984 */ /* 0x000e620000000c00 */
[----:B------:R-:W-:Y:S01]  /*5230*/  FADD.FTZ R69, R69, R66 ;  /* 0x0000004245457221 */ /* 0x000fe20000010000 */
[----:B------:R-:W-:Y:S01]  /*5240*/  FADD.FTZ R96, R70, R67 ;  /* 0x0000004346607221 */ /* 0x000fe20000010000 */
[----:B---3--:R-:W-:Y:S01]  /*5250*/  FADD.FTZ R97, R71, R84 ;  /* 0x0000005447617221 */ /* 0x008fe20000010000 */
[----:B------:R-:W3:Y:S01]  /*5260*/  LDS.128 R64, [R117+0xb40] ;  /* 0x000b400075407984 */ /* 0x000ee20000000c00 */
        /* <DEDUP_REMOVED lines=8> */
[----:B----4-:R-:W-:Y:S01]  /*52f0*/  FADD.FTZ R88, R84, R93 ;  /* 0x0000005d54587221 */ /* 0x010fe20000010000 */
[----:B------:R-:W-:Y:S01]  /*5300*/  FADD.FTZ R89, R85, R94 ;  /* 0x0000005e55597221 */ /* 0x000fe20000010000 */
[----:B------:R-:W-:Y:S01]  /*5310*/  FADD.FTZ R97, R97, R92 ;  /* 0x0000005c61617221 */ /* 0x000fe20000010000 */
[----:B------:R-:W2:Y:S01]  /*5320*/  LDS.128 R84, [R117+0xcc0] ;  /* 0x000cc00075547984 */ /* 0x000ea20000000c00 */
[----:B------:R-:W-:Y:S01]  /*5330*/  FADD.FTZ R96, R96, R95 ;  /* 0x0000005f60607221 */ /* 0x000fe20000010000 */
[----:B0-----:R-:W-:Y:S01]  /*5340*/  FADD.FTZ R88, R88, R73 ;  /* 0x0000004958587221 */ /* 0x001fe20000010000 */
[----:B------:R-:W-:Y:S01]  /*5350*/  FADD.FTZ R97, R97, R72 ;  /* 0x0000004861617221 */ /* 0x000fe20000010000 */
[----:B------:R-:W0:Y:S01]  /*5360*/  LDS.128 R92, [R117+0xd80] ;  /* 0x000d8000755c7984 */ /* 0x000e220000000c00 */
[----:B------:R-:W-:Y:S01]  /*5370*/  FADD.FTZ R89, R89, R74 ;  /* 0x0000004a59597221 */ /* 0x000fe20000010000 */
[----:B------:R-:W-:Y:S01]  /*5380*/  FADD.FTZ R96, R96, R75 ;  /* 0x0000004b60607221 */ /* 0x000fe20000010000 */
[----:B-----5:R-:W-:Y:S01]  /*5390*/  FADD.FTZ R97, R97, R76 ;  /* 0x0000004c61617221 */ /* 0x020fe20000010000 */
[----:B------:R-:W4:Y:S01]  /*53a0*/  LDS.128 R72, [R117+0xe40] ;  /* 0x000e400075487984 */ /* 0x000f220000000c00 */
[----:B------:R-:W-:Y:S01]  /*53b0*/  FADD.FTZ R88, R88, R77 ;  /* 0x0000004d58587221 */ /* 0x000fe20000010000 */
[----:B------:R-:W-:Y:S01]  /*53c0*/  FADD.FTZ R89, R89, R78 ;  /* 0x0000004e59597221 */ /* 0x000fe20000010000 */
[----:B------:R-:W-:-:S02]  /*53d0*/  FADD.FTZ R96, R96, R79 ;  /* 0x0000004f60607221 */ /* 0x000fc40000010000 */
[----:B------:R-:W5:Y:S01]  /*53e0*/  LDS.128 R76, [R117+0xf00] ;  /* 0x000f0000754c7984 */ /* 0x000f620000000c00 */
[----:B-1----:R-:W-:Y:S01]  /*53f0*/  FADD.FTZ R97, R97, R80 ;  /* 0x0000005061617221 */ /* 0x002fe20000010000 */
[----:B------:R-:W-:Y:S01]  /*5400*/  FADD.FTZ R88, R88, R81 ;  /* 0x0000005158587221 */ /* 0x000fe20000010000 */
[----:B------:R-:W-:Y:S01]  /*5410*/  FADD.FTZ R89, R89, R82 ;  /* 0x0000005259597221 */ /* 0x000fe20000010000 */
[----:B------:R-:W-:Y:S01]  /*5420*/  FADD.FTZ R96, R96, R83 ;  /* 0x0000005360607221 */ /* 0x000fe20000010000 */
[----:B---3--:R-:W-:Y:S01]  /*5430*/  FADD.FTZ R97, R97, R64 ;  /* 0x0000004061617221 */ /* 0x008fe20000010000 */
[----:B------:R-:W-:Y:S01]  /*5440*/  FADD.FTZ R88, R88, R65 ;  /* 0x0000004158587221 */ /* 0x000fe20000010000 */
[----:B------:R-:W1:Y:S01]  /*5450*/  LDS.128 R80, [R117+0xfc0] ;  /* 0x000fc00075507984 */ /* 0x000e620000000c00 */
[----:B------:R-:W-:Y:S01]  /*5460*/  FADD.FTZ R65, R89, R66 ;  /* 0x0000004259417221 */ /* 0x000fe20000010000 */
[----:B------:R-:W-:Y:S01]  /*5470*/  FADD.FTZ R97, R97, R68 ;  /* 0x0000004461617221 */ /* 0x000fe20000010000 */
[----:B------:R-:W-:Y:S01]  /*5480*/  FADD.FTZ R68, R88, R69 ;  /* 0x0000004558447221 */ /* 0x000fe20000010000 */
[----:B------:R-:W-:Y:S01]  /*5490*/  FADD.FTZ R96, R96, R67 ;  /* 0x0000004360607221 */ /* 0x000fe20000010000 */
[----:B------:R-:W3:Y:S01]  /*54a0*/  LDS.128 R88, [R117+0x1080] ;  /* 0x0010800075587984 */ /* 0x000ee20000000c00 */
[----:B------:R-:W-:-:S02]  /*54b0*/  FADD.FTZ R69, R65, R70 ;  /* 0x0000004641457221 */ /* 0x000fc40000010000 */
[----:B------:R-:W-:Y:S01]  /*54c0*/  FADD.FTZ R96, R96, R71 ;  /* 0x0000004760607221 */ /* 0x000fe20000010000 */
[----:B------:R-:W3:Y:S01]  /*54d0*/  LDS.128 R64, [R117+0x1140] ;  /* 0x0011400075407984 */ /* 0x000ee20000000c00 */
[----:B--2---:R-:W-:Y:S01]  /*54e0*/  FADD.FTZ R97, R97, R84 ;  /* 0x0000005461617221 */ /* 0x004fe20000010000 */
[----:B------:R-:W-:Y:S01]  /*54f0*/  FADD.FTZ R68, R68, R85 ;  /* 0x0000005544447221 */ /* 0x000fe20000010000 */
[----:B------:R-:W-:Y:S01]  /*5500*/  FADD.FTZ R69, R69, R86 ;  /* 0x0000005645457221 */ /* 0x000fe20000010000 */
[----:B------:R-:W-:Y:S01]  /*5510*/  FADD.FTZ R96, R96, R87 ;  /* 0x0000005760607221 */ /* 0x000fe20000010000 */
[----:B0-----:R-:W-:Y:S01]  /*5520*/  FADD.FTZ R97, R97, R92 ;  /* 0x0000005c61617221 */ /* 0x001fe20000010000 */
[----:B------:R-:W-:Y:S01]  /*5530*/  FADD.FTZ R68, R68, R93 ;  /* 0x0000005d44447221 */ /* 0x000fe20000010000 */
[----:B------:R-:W-:Y:S01]  /*5540*/  FADD.FTZ R69, R69, R94 ;  /* 0x0000005e45457221 */ /* 0x000fe20000010000 */
[----:B------:R-:W-:Y:S01]  /*5550*/  FADD.FTZ R96, R96, R95 ;  /* 0x0000005f60607221 */ /* 0x000fe20000010000 */
[----:B----4-:R-:W-:Y:S01]  /*5560*/  FADD.FTZ R97, R97, R72 ;  /* 0x0000004861617221 */ /* 0x010fe20000010000 */
[----:B------:R-:W-:Y:S01]  /*5570*/  FADD.FTZ R72, R68, R73 ;  /* 0x0000004944487221 */ /* 0x000fe20000010000 */
[----:B------:R-:W-:Y:S01]  /*5580*/  FADD.FTZ R85, R69, R74 ;  /* 0x0000004a45557221 */ /* 0x000fe20000010000 */
[----:B------:R-:W-:Y:S01]  /*5590*/  FADD.FTZ R96, R96, R75 ;  /* 0x0000004b60607221 */ /* 0x000fe20000010000 */
[----:B------:R-:W0:Y:S01]  /*55a0*/  LDS.128 R68, [R117+0x1200] ;  /* 0x0012000075447984 */ /* 0x000e220000000c00 */
[----:B-----5:R-:W-:Y:S01]  /*55b0*/  FADD.FTZ R84, R72, R77 ;  /* 0x0000004d48547221 */ /* 0x020fe20000010000 */
[----:B------:R-:W-:Y:S01]  /*55c0*/  FADD.FTZ R97, R97, R76 ;  /* 0x0000004c61617221 */ /* 0x000fe20000010000 */
[----:B------:R-:W-:Y:S01]  /*55d0*/  FADD.FTZ R85, R85, R78 ;  /* 0x0000004e55557221 */ /* 0x000fe20000010000 */
[----:B------:R-:W2:Y:S01]  /*55e0*/  LDS.128 R72, [R117+0x12c0] ;  /* 0x0012c00075487984 */ /* 0x000ea20000000c00 */
[----:B------:R-:W-:-:S03]  /*55f0*/  FADD.FTZ R96, R96, R79 ;  /* 0x0000004f60607221 */ /* 0x000fc60000010000 */
[----:B------:R-:W4:Y:S04]  /*5600*/  LDS.128 R76, [R117+0x1380] ;  /* 0x00138000754c7984 */ /* 0x000f280000000c00 */
[----:B------:R-:W-:Y:S01]  /*5610*/  LDS.128 R92, [R117+0x1680] ;  /* 0x00168000755c7984 */ /* 0x000fe20000000c00 */
[----:B-1----:R-:W-:Y:S01]  /*5620*/  FADD.FTZ R97, R97, R80 ;  /* 0x0000005061617221 */ /* 0x002fe20000010000 */
[----:B------:R-:W-:Y:S01]  /*5630*/  FADD.FTZ R84, R84, R81 ;  /* 0x0000005154547221 */ /* 0x000fe20000010000 */
[----:B------:R-:W-:Y:S01]  /*5640*/  FADD.FTZ R85, R85, R82 ;  /* 0x0000005255557221 */ /* 0x000fe20000010000 */
[----:B------:R-:W-:Y:S02]  /*5650*/  FADD.FTZ R96, R96, R83 ;  /* 0x0000005360607221 */ /* 0x000fe40000010000 */
[----:B------:R-:W1:Y:S01]  /*5660*/  LDS.128 R80, [R117+0x1440] ;  /* 0x0014400075507984 */ /* 0x000e620000000c00 */
[----:B---3--:R-:W-:Y:S01]  /*5670*/  FADD.FTZ R97, R97, R88 ;  /* 0x0000005861617221 */ /* 0x008fe20000010000 */
[----:B------:R-:W-:Y:S01]  /*5680*/  FADD.FTZ R88, R84, R89 ;  /* 0x0000005954587221 */ /* 0x000fe20000010000 */
[----:B------:R-:W-:Y:S01]  /*5690*/  FADD.FTZ R123, R85, R90 ;  /* 0x0000005a557b7221 */ /* 0x000fe20000010000 */
[----:B------:R-:W-:Y:S01]  /*56a0*/  FADD.FTZ R122, R96, R91 ;  /* 0x0000005b607a7221 */ /* 0x000fe20000010000 */
[----:B------:R-:W3:Y:S01]  /*56b0*/  LDS.128 R84, [R117+0x1500] ;  /* 0x0015000075547984 */ /* 0x000ee20000000c00 */
[----:B------:R-:W-:Y:S01]  /*56c0*/  FADD.FTZ R125, R97, R64 ;  /* 0x00000040617d7221 */ /* 0x000fe20000010000 */
[----:B------:R-:W-:Y:S01]  /*56d0*/  FADD.FTZ R64, R88, R65 ;  /* 0x0000004158407221 */ /* 0x000fe20000010000 */
[----:B------:R-:W-:Y:S01]  /*56e0*/  FADD.FTZ R123, R123, R66 ;  /* 0x000000427b7b7221 */ /* 0x000fe20000010000 */
[----:B------:R-:W5:Y:S01]  /*56f0*/  LDS.128 R88, [R117+0x15c0] ;  /* 0x0015c00075587984 */ /* 0x000f620000000c00 */
[----:B------:R-:W-:-:S03]  /*5700*/  FADD.FTZ R122, R122, R67 ;  /* 0x000000437a7a7221 */ /* 0x000fc60000010000 */
[----:B------:R-:W5:Y:S01]  /*5710*/  LDS.128 R96, [R117+0x1740] ;  /* 0x0017400075607984 */ /* 0x000f620000000c00 */
[----:B0-----:R-:W-:Y:S01]  /*5720*/  FADD.FTZ R125, R125, R68 ;  /* 0x000000447d7d7221 */ /* 0x001fe20000010000 */
[----:B------:R-:W-:Y:S01]  /*5730*/  FADD.FTZ R64, R64, R69 ;  /* 0x0000004540407221 */ /* 0x000fe20000010000 */
[----:B------:R-:W-:Y:S01]  /*5740*/  FADD.FTZ R123, R123, R70 ;  /* 0x000000467b7b7221 */ /* 0x000fe20000010000 */
[----:B------:R-:W-:Y:S01]  /*5750*/  FADD.FTZ R122, R122, R71 ;  /* 0x000000477a7a7221 */ /* 0x000fe20000010000 */
[----:B--2---:R-:W-:Y:S01]  /*5760*/  FADD.FTZ R125, R125, R72 ;  /* 0x000000487d7d7221 */ /* 0x004fe20000010000 */
[----:B------:R-:W-:Y:S01]  /*5770*/  FADD.FTZ R64, R64, R73 ;  /* 0x0000004940407221 */ /* 0x000fe20000010000 */
[----:B------:R-:W-:Y:S01]  /*5780*/  FADD.FTZ R123, R123, R74 ;  /* 0x0000004a7b7b7221 */ /* 0x000fe20000010000 */
[----:B------:R-:W-:Y:S01]  /*5790*/  FADD.FTZ R122, R122, R75 ;  /* 0x0000004b7a7a7221 */ /* 0x000fe20000010000 */
[----:B----4-:R-:W-:Y:S01]  /*57a0*/  FADD.FTZ R125, R125, R76 ;  /* 0x0000004c7d7d7221 */ /* 0x010fe20000010000 */
[----:B------:R-:W-:Y:S01]  /*57b0*/  FADD.FTZ R64, R64, R77 ;  /* 0x0000004d40407221 */ /* 0x000fe20000010000 */
[----:B------:R-:W-:Y:S01]  /*57c0*/  FADD.FTZ R123, R123, R78 ;  /* 0x0000004e7b7b7221 */ /* 0x000fe20000010000 */
[----:B------:R-:W-:Y:S01]  /*57d0*/  FADD.FTZ R122, R122, R79 ;  /* 0x0000004f7a7a7221 */ /* 0x000fe20000010000 */
[----:B-1----:R-:W-:Y:S01]  /*57e0*/  FADD.FTZ R125, R125, R80 ;  /* 0x000000507d7d7221 */ /* 0x002fe20000010000 */
[----:B------:R-:W-:Y:S01]  /*57f0*/  FADD.FTZ R64, R64, R81 ;  /* 0x0000005140407221 */ /* 0x000fe20000010000 */
[----:B------:R-:W-:Y:S01]  /*5800*/  FADD.FTZ R123, R123, R82 ;  /* 0x000000527b7b7221 */ /* 0x000fe20000010000 */
[----:B------:R-:W-:Y:S01]  /*5810*/  FADD.FTZ R122, R122, R83 ;  /* 0x000000537a7a7221 */ /* 0x000fe20000010000 */
[----:B---3--:R-:W-:Y:S01]  /*5820*/  FADD.FTZ R125, R125, R84 ;  /* 0x000000547d7d7221 */ /* 0x008fe20000010000 */
        /* <DEDUP_REMOVED lines=15> */
.L_x_1377:
[----:B------:R-:W-:Y:S05]  /*5920*/  BSYNC.RECONVERGENT B0 ;  /* 0x0000000000007941 */ /* 0x000fea0003800200 */
.L_x_1376:
[----:B------:R-:W-:Y:S04]  /*5930*/  BSSY.RECONVERGENT B0, `(.L_x_1378) ;  /* 0x000001d000007945 */ /* 0x000fe80003800200 */
[----:B------:R-:W-:Y:S05]  /*5940*/  @P3 BRA `(.L_x_1379) ;  /* 0x00000000006c3947 */ /* 0x000fea0003800000 */
[----:B------:R-:W4:Y:S01]  /*5950*/  LDC.64 R76, c[0x0][0x3f8] ;  /* 0x0000fe00ff4c7b82 */ /* 0x000f220000000a00 */
[----:B------:R-:W-:-:S07]  /*5960*/  IMAD R71, R0, 0xc, R37 ;  /* 0x0000000c00477824 */ /* 0x000fce00078e0225 */
[----:B-1-3--:R-:W1:Y:S01]  /*5970*/  LDC.64 R64, c[0x0][0x3d8] ;  /* 0x0000f600ff407b82 */ /* 0x00ae620000000a00 */
[----:B----4-:R-:W-:Y:S01]  /*5980*/  IMAD.WIDE.U32 R66, R76, 0x3, RZ ;  /* 0x000000034c427825 */ /* 0x010fe200078e00ff */
        /* <DEDUP_REMOVED lines=10> */
[----:B------:R-:W-:Y:S02]  /*5a30*/  SHF.L.U64.HI R75, R75, 0x1, R0 ;  /* 0x000000014b4b7819 */ /* 0x000fe40000010200 */
[----:B0-----:R-:W-:Y:S02]  /*5a40*/  LEA R68, P2, R76, R64, 0x2 ;  /* 0x000000404c447211 */ /* 0x001fe400078410ff */
[----:B------:R-:W-:-:S02]  /*5a50*/  IADD3.X R0, PT, PT, RZ, R69, RZ, P1, !PT ;  /* 0x00000045ff007210 */ /* 0x000fc40000ffe4ff */
[----:B------:R-:W-:Y:S02]  /*5a60*/  LOP3.LUT R71, R71, 0xfffffffc, RZ, 0xc0, !PT ;  /* 0xfffffffc47477812 */ /* 0x000fe400078ec0ff */
        /* <DEDUP_REMOVED lines=9> */
.L_x_1379:
[----:B------:R-:W-:Y:S05]  /*5b00*/  BSYNC.RECONVERGENT B0 ;  /* 0x0000000000007941 */ /* 0x000fea0003800200 */
.L_x_1378:
[----:B------:R-:W5:Y:S02]  /*5b10*/  LDCU UR4, c[0x0][0x370] ;  /* 0x00006e00ff0477ac */ /* 0x000f640008000800 */
[----:B-----5:R-:W-:-:S09]  /*5b20*/  UISETP.GE.U32.AND UP0, UPT, UR4, 0x2, UPT ;  /* 0x000000020400788c */ /* 0x020fd2000bf06070 */
[----:B------:R-:W-:Y:S05]  /*5b30*/  BRA.U !UP0, `(.L_x_1380) ;  /* 0x0000001508487547 */ /* 0x000fea000b800000 */
[----:B------:R-:W-:Y:S05]  /*5b40*/  @P0 BRA `(.L_x_1381) ;  /* 0x00000000008c0947 */ /* 0x000fea0003800000 */
[----:B----4-:R-:W4:Y:S01]  /*5b50*/  LDC R71, c[0x0][0x374] ;  /* 0x0000dd00ff477b82 */ /* 0x010f220000000800 */
[----:B------:R-:W5:Y:S01]  /*5b60*/  S2R R77, SR_CTAID.Y ;  /* 0x00000000004d7919 */ /* 0x000f620000002600 */
[C---:B------:R-:W-:Y:S02]  /*5b70*/  LOP3.LUT R0, R112.reuse, 0x1, RZ, 0xc0, !PT ;  /* 0x0000000170007812 */ /* 0x040fe400078ec0ff */
[----:B------:R-:W-:-:S04]  /*5b80*/  LOP3.LUT P0, R70, R112, 0x2, RZ, 0xc0, !PT ;  /* 0x0000000270467812 */ /* 0x000fc8000780c0ff */
[----:B------:R-:W2:Y:S01]  /*5b90*/  LDC R75, c[0x0][0x370] ;  /* 0x0000dc00ff4b7b82 */ /* 0x000ea20000000800 */
[----:B------:R-:W-:-:S07]  /*5ba0*/  IADD3 R73, PT, PT, -R70, 0x1, RZ ;  /* 0x0000000146497810 */ /* 0x000fce0007ffe1ff */
[----:B-1-3--:R-:W1:Y:S08]  /*5bb0*/  LDC.64 R64, c[0x0][0x3d0] ;  /* 0x0000f400ff407b82 */ /* 0x00ae700000000a00 */
[----:B0-----:R-:W0:Y:S01]  /*5bc0*/  LDC.64 R68, c[0x0][0x3c8] ;  /* 0x0000f200ff447b82 */ /* 0x001e220000000a00 */
[----:B----4-:R-:W-:-:S04]  /*5bd0*/  IMAD R66, R0, R71, RZ ;  /* 0x0000004700427224 */ /* 0x010fc800078e02ff */
[----:B--2---:R-:W-:Y:S01]  /*5be0*/  IMAD R67, R66, R75, RZ ;  /* 0x0000004b42437224 */ /* 0x004fe200078e02ff */
[----:B------:R-:W-:-:S04]  /*5bf0*/  SEL R70, R75, RZ, !P0 ;  /* 0x000000ff4b467207 */ /* 0x000fc80004000000 */
[----:B------:R-:W-:Y:S02]  /*5c00*/  SHF.L.U32 R67, R67, 0x1, RZ ;  /* 0x0000000143437819 */ /* 0x000fe400000006ff */
[----:B------:R-:W-:-:S03]  /*5c10*/  ISETP.NE.AND P0, PT, R70, -0x1, PT ;  /* 0xffffffff4600780c */ /* 0x000fc60003f05270 */
[----:B-1----:R-:W-:-:S04]  /*5c20*/  IMAD.WIDE R64, R67, 0x4, R64 ;  /* 0x0000000443407825 */ /* 0x002fc800078e0240 */
[----:B-----5:R-:W-:Y:S01]  /*5c30*/  IMAD R67, R71, UR6, R77 ;  /* 0x0000000647437c24 */ /* 0x020fe2000f8e024d */
[----:B------:R-:W-:-:S03]  /*5c40*/  IADD3 R71, PT, PT, R66, R77, RZ ;  /* 0x0000004d42477210 */ /* 0x000fc60007ffe0ff */
[----:B------:R-:W-:-:S04]  /*5c50*/  IMAD.WIDE.U32 R66, R67, 0x8, R64 ;  /* 0x0000000843427825 */ /* 0x000fc800078e0040 */
[----:B0-----:R-:W-:Y:S01]  /*5c60*/  IMAD.WIDE.U32 R64, R71, 0x4, R68 ;  /* 0x0000000447407825 */ /* 0x001fe200078e0044 */
[----:B------:R0:W-:Y:S01]  /*5c70*/  STG.E.64 desc[UR8][R66.64], R100 ;  /* 0x0000006442007986 */ /* 0x0001e2000c101b08 */
[----:B------:R-:W-:Y:S06]  /*5c80*/  MEMBAR.ALL.GPU ;  /* 0x0000000000007992 */ /* 0x000fec000000a000 */
[----:B------:R-:W-:-:S00]  /*5c90*/  ERRBAR ;  /* 0x00000000000079ab */ /* 0x000fc00000000000 */
[----:B------:R-:W-:Y:S06]  /*5ca0*/  CGAERRBAR ;  /* 0x00000000000075ab */ /* 0x000fec0000000000 */
[----:B------:R0:W-:Y:S01]  /*5cb0*/  REDG.E.ADD.S32.STRONG.GPU desc[UR8][R64.64], R73 ;  /* 0x000000494000798e */ /* 0x0001e2000c12e308 */
[----:B------:R-:W-:Y:S05]  /*5cc0*/  @!P0 BRA `(.L_x_1381) ;  /* 0x00000000002c8947 */ /* 0x000fea0003800000 */
[----:B------:R-:W-:-:S13]  /*5cd0*/  LOP3.LUT P1, RZ, R112, 0x2, RZ, 0xc0, !PT ;  /* 0x0000000270ff7812 */ /* 0x000fda000782c0ff */
.L_x_1382:
[----:B------:R-:W-:Y:S05]  /*5ce0*/  YIELD ;  /* 0x0000000000007946 */ /* 0x000fea0003800000 */
[----:B------:R-:W0:Y:S02]  /*5cf0*/  LDCU UR4, c[0x0][0x374] ;  /* 0x00006e80ff0477ac */ /* 0x000e240008000800 */
[----:B0-----:R-:W-:-:S04]  /*5d00*/  IMAD R65, R0, UR4, R77 ;  /* 0x0000000400417c24 */ /* 0x001fc8000f8e024d */
[----:B------:R-:W-:-:S06]  /*5d10*/  IMAD.WIDE.U32 R64, R65, 0x4, R68 ;  /* 0x0000000441407825 */ /* 0x000fcc00078e0044 */
[----:B------:R-:W2:Y:S04]  /*5d20*/  LDG.E.STRONG.GPU R64, desc[UR8][R64.64] ;  /* 0x0000000840407981 */ /* 0x000ea8000c1ef900 */
[----:B--2---:R-:W-:Y:S01]  /*5d30*/  CCTL.IVALL ;  /* 0x00000000ff00798f */ /* 0x004fe20002000000 */
[----:B------:R-:W0:Y:S02]  /*5d40*/  LDC R67, c[0x0][0x370] ;  /* 0x0000dc00ff437b82 */ /* 0x000e240000000800 */
[----:B0-----:R-:W-:-:S04]  /*5d50*/  SEL R67, R67, RZ, !P1 ;  /* 0x000000ff43437207 */ /* 0x001fc80004800000 */
[----:B------:R-:W-:-:S13]  /*5d60*/  ISETP.NE.AND P0, PT, R64, R67, PT ;  /* 0x000000434000720c */ /* 0x000fda0003f05270 */
[----:B------:R-:W-:Y:S05]  /*5d70*/  @P0 BRA `(.L_x_1382) ;  /* 0xfffffffc00d80947 */ /* 0x000fea000383ffff */
.L_x_1381:
[----:B------:R-:W5:Y:S01]  /*5d80*/  LDC R0, c[0x0][0x370] ;  /* 0x0000dc00ff007b82 */ /* 0x000f620000000800 */
[----:B------:R-:W-:Y:S05]  /*5d90*/  WARPSYNC.ALL ;  /* 0x0000000000007948 */ /* 0x000fea0003800000 */
[----:B-----5:R-:W-:Y:S02]  /*5da0*/  ISETP.GE.U32.AND P0, PT, R0, 0x8, PT ;  /* 0x000000080000780c */ /* 0x020fe40003f06070 */
[----:B------:R-:W-:Y:S01]  /*5db0*/  BAR.SYNC.DEFER_BLOCKING 0x0 ;  /* 0x0000000000007b1d */ /* 0x000fe20000010000 */
[----:B------:R-:W-:-:S10]  /*5dc0*/  MOV R0, RZ ;  /* 0x000000ff00007202 */ /* 0x000fd40000000f00 */
[----:B------:R-:W-:Y:S05]  /*5dd0*/  @!P0 BRA `(.L_x_1383) ;  /* 0x0000000800748947 */ /* 0x000fea0003800000 */
[----:B------:R-:W5:Y:S01]  /*5de0*/  S2UR UR15, SR_CTAID.Y ;  /* 0x00000000000f79c3 */ /* 0x000f620000002600 */
[----:B------:R-:W5:Y:S01]  /*5df0*/  LDCU UR4, c[0x0][0x374] ;  /* 0x00006e80ff0477ac */ /* 0x000f620008000800 */
[----:B------:R-:W1:Y:S01]  /*5e00*/  S2R R0, SR_TID.X ;  /* 0x0000000000007919 */ /* 0x000e620000002100 */
[----:B------:R-:W-:Y:S01]  /*5e10*/  HFMA2 R72, -RZ, RZ, 0, 0 ;  /* 0x00000000ff487431 */ /* 0x000fe200000001ff */
[----:B------:R-:W-:-:S04]  /*5e20*/  UIADD3 UR5, UPT, UPT, -UR6, URZ, URZ ;  /* 0x000000ff06057290 */ /* 0x000fc8000fffe1ff */
[----:B------:R-:W1:Y:S01]  /*5e30*/  S2UR UR6, SR_CTAID.X ;  /* 0x00000000000679c3 */ /* 0x000e620000002500 */
[----:B-----5:R-:W-:Y:S02]  /*5e40*/  ULEA UR7, UR4, UR15, 0x2 ;  /* 0x0000000f04077291 */ /* 0x020fe4000f8e10ff */
[----:B0--34-:R-:W-:Y:S01]  /*5e50*/  MOV R64, UR15 ;  /* 0x0000000f00407c02 */ /* 0x019fe20008000f00 */
[----:B------:R-:W-:Y:S02]  /*5e60*/  UIMAD UR10, UR4, 0x3, UR15 ;  /* 0x00000003040a78a4 */ /* 0x000fe4000f8e020f */
[----:B------:R-:W-:Y:S02]  /*5e70*/  UIMAD UR11, UR4, 0x6, UR15 ;  /* 0x00000006040b78a4 */ /* 0x000fe4000f8e020f */
[----:B------:R-:W-:Y:S01]  /*5e80*/  UIMAD UR12, UR4, 0x7, UR15 ;  /* 0x00000007040c78a4 */ /* 0x000fe2000f8e020f */
[----:B------:R-:W-:Y:S01]  /*5e90*/  MOV R66, UR7 ;  /* 0x0000000700427c02 */ /* 0x000fe20008000f00 */
[----:B------:R-:W-:Y:S01]  /*5ea0*/  UIMAD UR13, UR4, 0x5, UR15 ;  /* 0x00000005040d78a4 */ /* 0x000fe2000f8e020f */
[----:B------:R-:W-:Y:S01]  /*5eb0*/  MOV R69, UR10 ;  /* 0x0000000a00457c02 */ /* 0x000fe20008000f00 */
[----:B------:R-:W-:Y:S01]  /*5ec0*/  ULEA UR14, UR4, UR15, 0x1 ;  /* 0x0000000f040e7291 */ /* 0x000fe2000f8e08ff */
[----:B------:R-:W-:Y:S01]  /*5ed0*/  MOV R68, UR11 ;  /* 0x0000000b00447c02 */ /* 0x000fe20008000f00 */
[----:B------:R-:W-:Y:S01]  /*5ee0*/  UIADD3 UR4, UPT, UPT, UR15, UR4, URZ ;  /* 0x000000040f047290 */ /* 0x000fe2000fffe0ff */
[----:B------:R-:W-:-:S02]  /*5ef0*/  MOV R67, UR12 ;  /* 0x0000000c00437c02 */ /* 0x000fc40008000f00 */
[----:B-1----:R-:W-:Y:S02]  /*5f00*/  MOV R65, UR13 ;  /* 0x0000000d00417c02 */ /* 0x002fe40008000f00 */
[----:B------:R-:W-:Y:S02]  /*5f10*/  MOV R70, UR14 ;  /* 0x0000000e00467c02 */ /* 0x000fe40008000f00 */
[----:B------:R-:W-:-:S07]  /*5f20*/  MOV R71, UR4 ;  /* 0x0000000400477c02 */ /* 0x000fce0008000f00 */
.L_x_1384:
[----:B------:R-:W-:-:S04]  /*5f30*/  ISETP.NE.AND P1, PT, RZ, UR5, PT ;  /* 0x00000005ff007c0c */ /* 0x000fc8000bf25270 */
[----:B------:R-:W-:-:S13]  /*5f40*/  ISETP.NE.OR P1, PT, R37, RZ, !P1 ;  /* 0x000000ff2500720c */ /* 0x000fda0004f25670 */
[----:B------:R-:W0:Y:S01]  /*5f50*/  @!P1 LDC R37, c[0x0][0x374] ;  /* 0x0000dd00ff259b82 */ /* 0x000e220000000800 */
[----:B------:R-:W-:-:S07]  /*5f60*/  @!P1 LOP3.LUT R78, R112, 0x1, RZ, 0xc0, !PT ;  /* 0x00000001704e9812 */ /* 0x000fce00078ec0ff */
[----:B------:R-:W1:Y:S08]  /*5f70*/  @!P1 LDC R76, c[0x0][0x370] ;  /* 0x0000dc00ff4c9b82 */ /* 0x000e700000000800 */
[----:B------:R-:W3:Y:S01]  /*5f80*/  @!P1 LDC.64 R74, c[0x0][0x3d0] ;  /* 0x0000f400ff4a9b82 */ /* 0x000ee20000000a00 */
[----:B0-----:R-:W-:-:S04]  /*5f90*/  @!P1 IMAD R37, R78, R37, RZ ;  /* 0x000000254e259224 */ /* 0x001fc800078e02ff */
[----:B-1----:R-:W-:-:S05]  /*5fa0*/  @!P1 IMAD R37, R37, R76, RZ ;  /* 0x0000004c25259224 */ /* 0x002fca00078e02ff */
[----:B------:R-:W-:-:S05]  /*5fb0*/  @!P1 SHF.L.U32 R37, R37, 0x1, RZ ;  /* 0x0000000125259819 */ /* 0x000fca00000006ff */
[----:B---3--:R-:W-:-:S04]  /*5fc0*/  @!P1 IMAD.WIDE R74, R37, 0x4, R74 ;  /* 0x00000004254a9825 */ /* 0x008fc800078e024a */
[----:B------:R-:W-:-:S06]  /*5fd0*/  @!P1 IMAD.WIDE.U32 R74, R64, 0x8, R74 ;  /* 0x00000008404a9825 */ /* 0x000fcc00078e004a */
[----:B------:R-:W3:Y:S01]  /*5fe0*/  @!P1 LDG.E.64 R74, desc[UR8][R74.64] ;  /* 0x000000084a4a9981 */ /* 0x000ee2000c1e1b00 */
[C---:B------:R-:W-:Y:S02]  /*5ff0*/  IADD3 R37, PT, PT, R72.reuse, 0x1, RZ ;  /* 0x0000000148257810 */ /* 0x040fe40007ffe0ff */
[C---:B------:R-:W-:Y:S02]  /*6000*/  IADD3 R73, PT, PT, R72.reuse, 0x2, RZ ;  /* 0x0000000248497810 */ /* 0x040fe40007ffe0ff */
[----:B------:R-:W-:Y:S02]  /*6010*/  ISETP.NE.AND P0, PT, R37, UR6, PT ;  /* 0x0000000625007c0c */ /* 0x000fe4000bf05270 */
[----:B------:R-:W-:Y:S02]  /*6020*/  IADD3 R76, PT, PT, R72, 0x3, RZ ;  /* 0x00000003484c7810 */ /* 0x000fe40007ffe0ff */
[----:B------:R-:W-:Y:S02]  /*6030*/  MOV R37, R0 ;  /* 0x0000000000257202 */ /* 0x000fe40000000f00 */
[----:B------:R-:W-:-:S02]  /*6040*/  ISETP.NE.AND P4, PT, R73, UR6, PT ;  /* 0x0000000649007c0c */ /* 0x000fc4000bf85270 */
[----:B------:R-:W-:Y:S02]  /*6050*/  ISETP.NE.AND P3, PT, R76, UR6, PT ;  /* 0x000000064c007c0c */ /* 0x000fe4000bf65270 */
[C---:B------:R-:W-:Y:S02]  /*6060*/  ISETP.NE.OR P0, PT, R37.reuse, RZ, !P0 ;  /* 0x000000ff2500720c */ /* 0x040fe40004705670 */
[----:B------:R-:W-:Y:S02]  /*6070*/  IADD3 R73, PT, PT, R72, 0x4, RZ ;  /* 0x0000000448497810 */ /* 0x000fe40007ffe0ff */
[C---:B------:R-:W-:Y:S02]  /*6080*/  ISETP.NE.OR P4, PT, R37.reuse, RZ, !P4 ;  /* 0x000000ff2500720c */ /* 0x040fe40006785670 */
[----:B------:R-:W-:Y:S02]  /*6090*/  ISETP.NE.OR P3, PT, R37, RZ, !P3 ;  /* 0x000000ff2500720c */ /* 0x000fe40005f65670 */
[----:B------:R-:W-:-:S02]  /*60a0*/  ISETP.NE.AND P2, PT, R73, UR6, PT ;  /* 0x0000000649007c0c */ /* 0x000fc4000bf45270 */
[C---:B------:R-:W-:Y:S02]  /*60b0*/  IADD3 R73, PT, PT, R72.reuse, 0x5, RZ ;  /* 0x0000000548497810 */ /* 0x040fe40007ffe0ff */
[----:B------:R-:W-:Y:S01]  /*60c0*/  IADD3 R76, PT, PT, R72, 0x6, RZ ;  /* 0x00000006484c7810 */ /* 0x000fe20007ffe0ff */
[----:B------:R-:W0:Y:S01]  /*60d0*/  @!P0 LDC.64 R84, c[0x0][0x3d0] ;  /* 0x0000f400ff548b82 */ /* 0x000e220000000a00 */
[----:B------:R-:W-:Y:S02]  /*60e0*/  ISETP.NE.AND P5, PT, R73, UR6, PT ;  /* 0x0000000649007c0c */ /* 0x000fe4000bfa5270 */
[----:B------:R-:W-:Y:S02]  /*60f0*/  ISETP.NE.AND P6, PT, R76, UR6, PT ;  /* 0x000000064c007c0c */ /* 0x000fe4000bfc5270 */
[C---:B------:R-:W-:Y:S02]  /*6100*/  ISETP.NE.OR P2, PT, R37.reuse, RZ, !P2 ;  /* 0x000000ff2500720c */ /* 0x040fe40005745670 */
[C---:B------:R-:W-:Y:S01]  /*6110*/  ISETP.NE.OR P5, PT, R37.reuse, RZ, !P5 ;  /* 0x000000ff2500720c */ /* 0x040fe20006fa5670 */
[----:B------:R-:W1:Y:S01]  /*6120*/  @!P0 LDC R73, c[0x0][0x374] ;  /* 0x0000dd00ff498b82 */ /* 0x000e620000000800 */
[----:B------:R-:W-:-:S02]  /*6130*/  ISETP.NE.OR P6, PT, R37, RZ, !P6 ;  /* 0x000000ff2500720c */ /* 0x000fc400077c5670 */
[----:B------:R-:W-:-:S05]  /*6140*/  IADD3 R79, PT, PT, R72, 0x7, RZ ;  /* 0x00000007484f7810 */ /* 0x000fca0007ffe0ff */
[----:B------:R-:W4:Y:S06]  /*6150*/  @!P0 LDC R86, c[0x0][0x370] ;  /* 0x0000dc00ff568b82 */ /* 0x000f2c0000000800 */
[----:B--2---:R-:W-:Y:S02]  /*6160*/  @!P6 LOP3.LUT R96, R112, 0x1, RZ, 0xc0, !PT ;  /* 0x000000017060e812 */ /* 0x004fe400078ec0ff */
[----:B------:R-:W2:Y:S08]  /*6170*/  @!P4 LDC R76, c[0x0][0x374] ;  /* 0x0000dd00ff4ccb82 */ /* 0x000eb00000000800 */
[----:B------:R-:W5:Y:S08]  /*6180*/  @!P4 LDC R77, c[0x0][0x370] ;  /* 0x0000dc00ff4dcb82 */ /* 0x000f700000000800 */
[----:B------:R-:W0:Y:S08]  /*6190*/  @!P3 LDC R78, c[0x0][0x374] ;  /* 0x0000dd00ff4ebb82 */ /* 0x000e300000000800 */
[----:B------:R-:W5:Y:S08]  /*61a0*/  @!P3 LDC R88, c[0x0][0x370] ;  /* 0x0000dc00ff58bb82 */ /* 0x000f700000000800 */
[----:B------:R-:W5:Y:S08]  /*61b0*/  @!P2 LDC R87, c[0x0][0x374] ;  /* 0x0000dd00ff57ab82 */ /* 0x000f700000000800 */
[----:B------:R-:W5:Y:S08]  /*61c0*/  @!P2 LDC R89, c[0x0][0x370] ;  /* 0x0000dc00ff59ab82 */ /* 0x000f700000000800 */
[----:B------:R-:W5:Y:S08]  /*61d0*/  @!P5 LDC R90, c[0x0][0x374] ;  /* 0x0000dd00ff5adb82 */ /* 0x000f700000000800 */
[----:B------:R-:W5:Y:S08]  /*61e0*/  @!P5 LDC R93, c[0x0][0x370] ;  /* 0x0000dc00ff5ddb82 */ /* 0x000f700000000800 */
[----:B------:R-:W1:Y:S08]  /*61f0*/  @!P6 LDC R91, c[0x0][0x374] ;  /* 0x0000dd00ff5beb82 */ /* 0x000e700000000800 */
[----:B------:R-:W5:Y:S08]  /*6200*/  @!P4 LDC.64 R82, c[0x0][0x3d0] ;  /* 0x0000f400ff52cb82 */ /* 0x000f700000000a00 */
[----:B------:R-:W5:Y:S08]  /*6210*/  @!P3 LDC.64 R80, c[0x0][0x3d0] ;  /* 0x0000f400ff50bb82 */ /* 0x000f700000000a00 */
[----:B------:R-:W4:Y:S01]  /*6220*/  @!P6 LDC R92, c[0x0][0x370] ;  /* 0x0000dc00ff5ceb82 */ /* 0x000f220000000800 */
[----:B-1----:R-:W-:-:S04]  /*6230*/  @!P6 IMAD R91, R96, R91, RZ ;  /* 0x0000005b605be224 */ /* 0x002fc800078e02ff */
[----:B----4-:R-:W-:-:S05]  /*6240*/  @!P6 IMAD R91, R91, R92, RZ ;  /* 0x0000005c5b5be224 */ /* 0x010fca00078e02ff */
[----:B------:R-:W-:Y:S01]  /*6250*/  @!P6 SHF.L.U32 R91, R91, 0x1, RZ ;  /* 0x000000015b5be819 */ /* 0x000fe200000006ff */
[----:B---3--:R-:W-:Y:S01]  /*6260*/  @!P1 FADD.FTZ R100, R100, R74 ;  /* 0x0000004a64649221 */ /* 0x008fe20000010000 */
[----:B------:R-:W-:Y:S01]  /*6270*/  @!P1 FADD.FTZ R101, R101, R75 ;  /* 0x0000004b65659221 */ /* 0x000fe20000010000 */
[C---:B------:R-:W-:Y:S02]  /*6280*/  @!P0 LOP3.LUT R74, R112.reuse, 0x1, RZ, 0xc0, !PT ;  /* 0x00000001704a8812 */ /* 0x040fe400078ec0ff */
[----:B------:R-:W-:Y:S02]  /*6290*/  ISETP.NE.AND P1, PT, R79, UR6, PT ;  /* 0x000000064f007c0c */ /* 0x000fe4000bf25270 */
[----:B------:R-:W-:Y:S01]  /*62a0*/  @!P4 LOP3.LUT R75, R112, 0x1, RZ, 0xc0, !PT ;  /* 0x00000001704bc812 */ /* 0x000fe200078ec0ff */
[----:B------:R-:W-:Y:S01]  /*62b0*/  @!P0 IMAD R73, R74, R73, RZ ;  /* 0x000000494a498224 */ /* 0x000fe200078e02ff */
[C---:B------:R-:W-:Y:S02]  /*62c0*/  @!P3 LOP3.LUT R79, R112.reuse, 0x1, RZ, 0xc0, !PT ;  /* 0x00000001704fb812 */ /* 0x040fe400078ec0ff */
[----:B------:R-:W-:Y:S01]  /*62d0*/  ISETP.NE.OR P1, PT, R37, RZ, !P1 ;  /* 0x000000ff2500720c */ /* 0x000fe20004f25670 */
[----:B--2---:R-:W-:Y:S01]  /*62e0*/  @!P4 IMAD R74, R75, R76, RZ ;  /* 0x0000004c4b4ac224 */ /* 0x004fe200078e02ff */
[----:B------:R-:W-:Y:S01]  /*62f0*/  @!P2 LOP3.LUT R76, R112, 0x1, RZ, 0xc0, !PT ;  /* 0x00000001704ca812 */ /* 0x000fe200078ec0ff */
[----:B0-----:R-:W-:-:S02]  /*6300*/  @!P3 IMAD R75, R79, R78, RZ ;  /* 0x0000004e4f4bb224 */ /* 0x001fc400078e02ff */
[----:B------:R-:W0:Y:S01]  /*6310*/  @!P2 LDC.64 R78, c[0x0][0x3d0] ;  /* 0x0000f400ff4eab82 */ /* 0x000e220000000a00 */
[----:B------:R-:W-:Y:S02]  /*6320*/  @!P0 IMAD R73, R73, R86, RZ ;  /* 0x0000005649498224 */ /* 0x000fe400078e02ff */
[----:B-----5:R-:W-:Y:S02]  /*6330*/  @!P2 IMAD R76, R76, R87, RZ ;  /* 0x000000574c4ca224 */ /* 0x020fe400078e02ff */
[----:B------:R-:W-:Y:S01]  /*6340*/  @!P3 IMAD R86, R75, R88, RZ ;  /* 0x000000584b56b224 */ /* 0x000fe200078e02ff */
[----:B------:R-:W-:Y:S01]  /*6350*/  @!P0 SHF.L.U32 R73, R73, 0x1, RZ ;  /* 0x0000000149498819 */ /* 0x000fe200000006ff */
[----:B------:R-:W-:Y:S01]  /*6360*/  @!P2 IMAD R88, R76, R89, RZ ;  /* 0x000000594c58a224 */ /* 0x000fe200078e02ff */
[----:B------:R-:W1:Y:S01]  /*6370*/  @!P1 LDC R94, c[0x0][0x374] ;  /* 0x0000dd00ff5e9b82 */ /* 0x000e620000000800 */
[----:B------:R-:W-:Y:S01]  /*6380*/  @!P4 IMAD R74, R74, R77, RZ ;  /* 0x0000004d4a4ac224 */ /* 0x000fe200078e02ff */
[----:B------:R-:W-:Y:S01]  /*6390*/  @!P5 LOP3.LUT R75, R112, 0x1, RZ, 0xc0, !PT ;  /* 0x00000001704bd812 */ /* 0x000fe200078ec0ff */
[----:B------:R-:W-:Y:S01]  /*63a0*/  @!P0 IMAD.WIDE R84, R73, 0x4, R84 ;  /* 0x0000000449548825 */ /* 0x000fe200078e0254 */
[----:B------:R-:W-:-:S02]  /*63b0*/  @!P2 SHF.L.U32 R89, R88, 0x1, RZ ;  /* 0x000000015859a819 */ /* 0x000fc400000006ff */
[----:B------:R-:W-:Y:S01]  /*63c0*/  @!P4 SHF.L.U32 R87, R74, 0x1, RZ ;  /* 0x000000014a57c819 */ /* 0x000fe200000006ff */
[----:B------:R-:W-:Y:S01]  /*63d0*/  @!P5 IMAD R90, R75, R90, RZ ;  /* 0x0000005a4b5ad224 */ /* 0x000fe200078e02ff */
[----:B------:R-:W2:Y:S01]  /*63e0*/  @!P5 LDC.64 R76, c[0x0][0x3d0] ;  /* 0x0000f400ff4cdb82 */ /* 0x000ea20000000a00 */
[----:B------:R-:W-:-:S04]  /*63f0*/  @!P0 IMAD.WIDE.U32 R84, R71, 0x8, R84 ;  /* 0x0000000847548825 */ /* 0x000fc800078e0054 */
[----:B------:R-:W-:Y:S01]  /*6400*/  @!P4 IMAD.WIDE R82, R87, 0x4, R82 ;  /* 0x000000045752c825 */ /* 0x000fe200078e0252 */
[----:B------:R-:W-:Y:S02]  /*6410*/  @!P3 SHF.L.U32 R87, R86, 0x1, RZ ;  /* 0x000000015657b819 */ /* 0x000fe400000006ff */
[----:B------:R-:W3:Y:S01]  /*6420*/  @!P1 LDC R96, c[0x0][0x370] ;  /* 0x0000dc00ff609b82 */ /* 0x000ee20000000800 */
[----:B0-----:R-:W-:Y:S02]  /*6430*/  @!P2 IMAD.WIDE R88, R89, 0x4, R78 ;  /* 0x000000045958a825 */ /* 0x001fe400078e024e */
[----:B------:R-:W4:Y:S02]  /*6440*/  @!P0 LDG.E.64 R78, desc[UR8][R84.64] ;  /* 0x00000008544e8981 */ /* 0x000f24000c1e1b00 */
[----:B------:R-:W-:-:S03]  /*6450*/  @!P3 IMAD.WIDE R86, R87, 0x4, R80 ;  /* 0x000000045756b825 */ /* 0x000fc600078e0250 */
[----:B------:R-:W0:Y:S01]  /*6460*/  @!P6 LDC.64 R74, c[0x0][0x3d0] ;  /* 0x0000f400ff4aeb82 */ /* 0x000e220000000a00 */
[----:B------:R-:W-:Y:S02]  /*6470*/  @!P5 IMAD R90, R90, R93, RZ ;  /* 0x0000005d5a5ad224 */ /* 0x000fe400078e02ff */
[----:B------:R-:W-:-:S05]  /*6480*/  @!P4 IMAD.WIDE.U32 R80, R70, 0x8, R82 ;  /* 0x000000084650c825 */ /* 0x000fca00078e0052 */
[----:B------:R-:W5:Y:S01]  /*6490*/  @!P1 LDC.64 R82, c[0x0][0x3d0] ;  /* 0x0000f400ff529b82 */ /* 0x000f620000000a00 */
[----:B------:R-:W-:Y:S01]  /*64a0*/  @!P5 SHF.L.U32 R73, R90, 0x1, RZ ;  /* 0x000000015a49d819 */ /* 0x000fe200000006ff */
[----:B------:R-:W-:Y:S01]  /*64b0*/  @!P3 IMAD.WIDE.U32 R86, R69, 0x8, R86 ;  /* 0x000000084556b825 */ /* 0x000fe200078e0056 */
[----:B------:R-:W-:Y:S01]  /*64c0*/  @!P1 LOP3.LUT R93, R112, 0x1, RZ, 0xc0, !PT ;  /* 0x00000001705d9812 */ /* 0x000fe200078ec0ff */
[----:B------:R-:W4:Y:S02]  /*64d0*/  @!P4 LDG.E.64 R80, desc[UR8][R80.64] ;  /* 0x000000085050c981 */ /* 0x000f24000c1e1b00 */
[----:B--2---:R-:W-:Y:S02]  /*64e0*/  @!P5 IMAD.WIDE R76, R73, 0x4, R76 ;  /* 0x00000004494cd825 */ /* 0x004fe400078e024c */
[----:B------:R-:W2:Y:S02]  /*64f0*/  @!P3 LDG.E.64 R86, desc[UR8][R86.64] ;  /* 0x000000085656b981 */ /* 0x000ea4000c1e1b00 */
[----:B-1----:R-:W-:-:S04]  /*6500*/  @!P1 IMAD R73, R93, R94, RZ ;  /* 0x0000005e5d499224 */ /* 0x002fc800078e02ff */
[----:B---3--:R-:W-:Y:S02]  /*6510*/  @!P1 IMAD R73, R73, R96, RZ ;  /* 0x0000006049499224 */ /* 0x008fe400078e02ff */
[----:B------:R-:W-:-:S03]  /*6520*/  @!P2 IMAD.WIDE.U32 R88, R66, 0x8, R88 ;  /* 0x000000084258a825 */ /* 0x000fc600078e0058 */
[----:B------:R-:W-:Y:S01]  /*6530*/  @!P1 SHF.L.U32 R73, R73, 0x1, RZ ;  /* 0x0000000149499819 */ /* 0x000fe200000006ff */
[----:B0-----:R-:W-:Y:S02]  /*6540*/  @!P6 IMAD.WIDE R74, R91, 0x4, R74 ;  /* 0x000000045b4ae825 */ /* 0x001fe400078e024a */
[----:B------:R-:W3:Y:S02]  /*6550*/  @!P2 LDG.E.64 R88, desc[UR8][R88.64] ;  /* 0x000000085858a981 */ /* 0x000ee4000c1e1b00 */
[----:B------:R-:W-:-:S04]  /*6560*/  @!P5 IMAD.WIDE.U32 R76, R65, 0x8, R76 ;  /* 0x00000008414cd825 */ /* 0x000fc800078e004c */
[----:B-----5:R-:W-:Y:S02]  /*6570*/  @!P1 IMAD.WIDE R82, R73, 0x4, R82 ;  /* 0x0000000449529825 */ /* 0x020fe400078e0252 */
[----:B------:R-:W5:Y:S02]  /*6580*/  @!P5 LDG.E.64 R76, desc[UR8][R76.64] ;  /* 0x000000084c4cd981 */ /* 0x000f64000c1e1b00 */
[----:B------:R-:W-:-:S04]  /*6590*/  @!P6 IMAD.WIDE.U32 R74, R68, 0x8, R74 ;  /* 0x00000008444ae825 */ /* 0x000fc800078e004a */
[----:B------:R-:W-:Y:S02]  /*65a0*/  @!P1 IMAD.WIDE.U32 R82, R67, 0x8, R82 ;  /* 0x0000000843529825 */ /* 0x000fe400078e0052 */
[----:B------:R-:W5:Y:S04]  /*65b0*/  @!P6 LDG.E.64 R74, desc[UR8][R74.64] ;  /* 0x000000084a4ae981 */ /* 0x000f68000c1e1b00 */
[----:B------:R-:W5:Y:S01]  /*65c0*/  @!P1 LDG.E.64 R82, desc[UR8][R82.64] ;  /* 0x0000000852529981 */ /* 0x000f62000c1e1b00 */
[----:B------:R-:W-:Y:S01]  /*65d0*/  IADD3 R72, PT, PT, R72, 0x8, RZ ;  /* 0x0000000848487810 */ /* 0x000fe20007ffe0ff */
[----:B------:R-:W-:Y:S01]  /*65e0*/  UIADD3 UR5, UPT, UPT, UR5, 0x8, URZ ;  /* 0x0000000805057890 */ /* 0x000fe2000fffe0ff */
[----:B----4-:R-:W-:Y:S02]  /*65f0*/  @!P0 FADD.FTZ R100, R100, R78 ;  /* 0x0000004e64648221 */ /* 0x010fe40000010000 */
[----:B------:R-:W0:Y:S08]  /*6600*/  LDC R78, c[0x0][0x374] ;  /* 0x0000dd00ff4e7b82 */ /* 0x000e300000000800 */
[----:B------:R-:W1:Y:S01]  /*6610*/  LDC R73, c[0x0][0x370] ;  /* 0x0000dc00ff497b82 */ /* 0x000e620000000800 */
[----:B------:R-:W-:Y:S01]  /*6620*/  @!P0 FADD.FTZ R101, R101, R79 ;  /* 0x0000004f65658221 */ /* 0x000fe20000010000 */
[----:B------:R-:W-:-:S03]  /*6630*/  @!P4 FADD.FTZ R100, R100, R80 ;  /* 0x000000506464c221 */ /* 0x000fc60000010000 */
[----:B------:R-:W-:Y:S01]  /*6640*/  @!P4 FADD.FTZ R101, R101, R81 ;  /* 0x000000516565c221 */ /* 0x000fe20000010000 */
[----:B--2---:R-:W-:-:S03]  /*6650*/  @!P3 FADD.FTZ R100, R100, R86 ;  /* 0x000000566464b221 */ /* 0x004fc60000010000 */
[----:B------:R-:W-:Y:S01]  /*6660*/  @!P3 FADD.FTZ R101, R101, R87 ;  /* 0x000000576565b221 */ /* 0x000fe20000010000 */
[----:B-1----:R-:W-:Y:S01]  /*6670*/  LOP3.LUT R73, R73, 0x7ffffff8, RZ, 0xc0, !PT ;  /* 0x7ffffff849497812 */ /* 0x002fe200078ec0ff */
[----:B---3--:R-:W-:-:S03]  /*6680*/  @!P2 FADD.FTZ R100, R100, R88 ;  /* 0x000000586464a221 */ /* 0x008fc60000010000 */
[----:B------:R-:W-:Y:S01]  /*6690*/  ISETP.NE.AND P0, PT, R72, R73, PT ;  /* 0x000000494800720c */ /* 0x000fe20003f05270 */
[----:B------:R-:W-:Y:S01]  /*66a0*/  @!P2 FADD.FTZ R101, R101, R89 ;  /* 0x000000596565a221 */ /* 0x000fe20000010000 */
[----:B-----5:R-:W-:-:S03]  /*66b0*/  @!P5 FADD.FTZ R100, R100, R76 ;  /* 0x0000004c6464d221 */ /* 0x020fc60000010000 */
[----:B------:R-:W-:Y:S01]  /*66c0*/  @!P5 FADD.FTZ R101, R101, R77 ;  /* 0x0000004d6565d221 */ /* 0x000fe20000010000 */
[C---:B0-----:R-:W-:Y:S02]  /*66d0*/  LEA R64, R78.reuse, R64, 0x3 ;  /* 0x000000404e407211 */ /* 0x041fe400078e18ff */
[----:B------:R-:W-:Y:S01]  /*66e0*/  LEA R71, R78, R71, 0x3 ;  /* 0x000000474e477211 */ /* 0x000fe200078e18ff */
[----:B------:R-:W-:Y:S01]  /*66f0*/  @!P6 FADD.FTZ R100, R100, R74 ;  /* 0x0000004a6464e221 */ /* 0x000fe20000010000 */
[----:B------:R-:W-:Y:S01]  /*6700*/  @!P6 FADD.FTZ R101, R101, R75 ;  /* 0x0000004b6565e221 */ /* 0x000fe20000010000 */
[C---:B------:R-:W-:Y:S02]  /*6710*/  LEA R70, R78.reuse, R70, 0x3 ;  /* 0x000000464e467211 */ /* 0x040fe400078e18ff */
[----:B------:R-:W-:Y:S01]  /*6720*/  LEA R69, R78, R69, 0x3 ;  /* 0x000000454e457211 */ /* 0x000fe200078e18ff */
[----:B------:R-:W-:Y:S01]  /*6730*/  @!P1 FADD.FTZ R100, R100, R82 ;  /* 0x0000005264649221 */ /* 0x000fe20000010000 */
[C---:B------:R-:W-:Y:S01]  /*6740*/  LEA R66, R78.reuse, R66, 0x3 ;  /* 0x000000424e427211 */ /* 0x040fe200078e18ff */
[----:B------:R-:W-:Y:S01]  /*6750*/  @!P1 FADD.FTZ R101, R101, R83 ;  /* 0x0000005365659221 */ /* 0x000fe20000010000 */
[----:B------:R-:W-:-:S02]  /*6760*/  LEA R65, R78, R65, 0x3 ;  /* 0x000000414e417211 */ /* 0x000fc400078e18ff */
[C---:B------:R-:W-:Y:S02]  /*6770*/  LEA R68, R78.reuse, R68, 0x3 ;  /* 0x000000444e447211 */ /* 0x040fe400078e18ff */
[----:B------:R-:W-:Y:S01]  /*6780*/  LEA R67, R78, R67, 0x3 ;  /* 0x000000434e437211 */ /* 0x000fe200078e18ff */
[----:B------:R-:W-:Y:S06]  /*6790*/  @P0 BRA `(.L_x_1384) ;  /* 0xfffffff400e40947 */ /* 0x000fec000383ffff */
[----:B------:R-:W-:-:S07]  /*67a0*/  MOV R0, R73 ;  /* 0x0000004900007202 */ /* 0x000fce0000000f00 */
.L_x_1383:
[----:B------:R-:W5:Y:S02]  /*67b0*/  LDCU UR4, c[0x0][0x370] ;  /* 0x00006e00ff0477ac */ /* 0x000f640008000800 */
[----:B-----5:R-:W-:-:S09]  /*67c0*/  ULOP3.LUT UP0, URZ, UR4, 0x7, URZ, 0xc0, !UPT ;  /* 0x0000000704ff7892 */ /* 0x020fd2000f80c0ff */
[----:B------:R-:W-:Y:S05]  /*67d0*/  BRA.U !UP0, `(.L_x_1380) ;  /* 0x0000000908207547 */ /* 0x000fea000b800000 */
[----:B------:R-:W5:Y:S02]  /*67e0*/  LDCU UR4, c[0x0][0x370] ;  /* 0x00006e00ff0477ac */ /* 0x000f640008000800 */
[----:B-----5:R-:W-:-:S04]  /*67f0*/  ULOP3.LUT UR4, UR4, 0x7, URZ, 0xc0, !UPT ;  /* 0x0000000704047892 */ /* 0x020fc8000f8ec0ff */
[----:B------:R-:W-:-:S04]  /*6800*/  UIADD3 UR4, UPT, UPT, UR4, -0x1, URZ ;  /* 0xffffffff04047890 */ /* 0x000fc8000fffe0ff */
[----:B------:R-:W-:-:S09]  /*6810*/  UISETP.GE.U32.AND UP0, UPT, UR4, 0x3, UPT ;  /* 0x000000030400788c */ /* 0x000fd2000bf06070 */
[----:B------:R-:W-:Y:S05]  /*6820*/  BRA.U !UP0, `(.L_x_1385) ;  /* 0x0000000508147547 */ /* 0x000fea000b800000 */
[C---:B------:R-:W-:Y:S02]  /*6830*/  ISETP.NE.AND P0, PT, R0.reuse, UR6, PT ;  /* 0x0000000600007c0c */ /* 0x040fe4000bf05270 */
[C---:B0--34-:R-:W-:Y:S02]  /*6840*/  IADD3 R64, PT, PT, R0.reuse, 0x1, RZ ;  /* 0x0000000100407810 */ /* 0x059fe40007ffe0ff */
[----:B------:R-:W-:Y:S02]  /*6850*/  ISETP.NE.OR P0, PT, R37, RZ, !P0 ;  /* 0x000000ff2500720c */ /* 0x000fe40004705670 */
[----:B------:R-:W-:Y:S02]  /*6860*/  IADD3 R76, PT, PT, R0, 0x2, RZ ;  /* 0x00000002004c7810 */ /* 0x000fe40007ffe0ff */
[----:B------:R-:W-:Y:S02]  /*6870*/  ISETP.NE.AND P1, PT, R64, UR6, PT ;  /* 0x0000000640007c0c */ /* 0x000fe4000bf25270 */
[----:B------:R-:W-:-:S02]  /*6880*/  ISETP.NE.AND P2, PT, R76, UR6, PT ;  /* 0x000000064c007c0c */ /* 0x000fc4000bf45270 */
[----:B------:R-:W-:Y:S02]  /*6890*/  IADD3 R78, PT, PT, R0, 0x3, RZ ;  /* 0x00000003004e7810 */ /* 0x000fe40007ffe0ff */
[C---:B------:R-:W-:Y:S02]  /*68a0*/  ISETP.NE.OR P1, PT, R37.reuse, RZ, !P1 ;  /* 0x000000ff2500720c */ /* 0x040fe40004f25670 */
[C---:B------:R-:W-:Y:S01]  /*68b0*/  ISETP.NE.OR P2, PT, R37.reuse, RZ, !P2 ;  /* 0x000000ff2500720c */ /* 0x040fe20005745670 */
[----:B------:R-:W0:Y:S01]  /*68c0*/  @!P0 LDC R81, c[0x0][0x374] ;  /* 0x0000dd00ff518b82 */ /* 0x000e220000000800 */
[----:B------:R-:W-:Y:S01]  /*68d0*/  ISETP.NE.AND P3, PT, R78, UR6, PT ;  /* 0x000000064e007c0c */ /* 0x000fe2000bf65270 */
[----:B------:R-:W3:Y:S01]  /*68e0*/  @!P0 S2R R82, SR_CTAID.Y ;  /* 0x0000000000528919 */ /* 0x000ee20000002600 */
[----:B------:R-:W-:Y:S02]  /*68f0*/  @!P0 LOP3.LUT R64, R112, 0x1, RZ, 0xc0, !PT ;  /* 0x0000000170408812 */ /* 0x000fe400078ec0ff */
[----:B------:R-:W-:-:S03]  /*6900*/  ISETP.NE.OR P3, PT, R37, RZ, !P3 ;  /* 0x000000ff2500720c */ /* 0x000fc60005f65670 */
[----:B-1----:R-:W1:Y:S02]  /*6910*/  @!P0 LDC R65, c[0x0][0x370] ;  /* 0x0000dc00ff418b82 */ /* 0x002e640000000800 */
[----:B------:R-:W4:Y:S01]  /*6920*/  @!P1 S2R R89, SR_CTAID.Y ;  /* 0x0000000000599919 */ /* 0x000f220000002600 */
[C---:B------:R-:W-:Y:S02]  /*6930*/  @!P1 LOP3.LUT R74, R112.reuse, 0x1, RZ, 0xc0, !PT ;  /* 0x00000001704a9812 */ /* 0x040fe400078ec0ff */
[----:B------:R-:W-:Y:S01]  /*6940*/  @!P2 LOP3.LUT R86, R112, 0x1, RZ, 0xc0, !PT ;  /* 0x000000017056a812 */ /* 0x000fe200078ec0ff */
[----:B------:R-:W5:Y:S02]  /*6950*/  @!P2 S2R R84, SR_CTAID.Y ;  /* 0x000000000054a919 */ /* 0x000f640000002600 */
[----:B------:R-:W2:Y:S02]  /*6960*/  @!P1 LDC R83, c[0x0][0x374] ;  /* 0x0000dd00ff539b82 */ /* 0x000ea40000000800 */
[----:B------:R-:W4:Y:S06]  /*6970*/  @!P3 S2R R88, SR_CTAID.Y ;  /* 0x000000000058b919 */ /* 0x000f2c0000002600 */
[----:B------:R-:W3:Y:S01]  /*6980*/  @!P1 LDC R75, c[0x0][0x370] ;  /* 0x0000dc00ff4b9b82 */ /* 0x000ee20000000800 */
[----:B0-----:R-:W-:-:S07]  /*6990*/  @!P0 IMAD R64, R64, R81, RZ ;  /* 0x0000005140408224 */ /* 0x001fce00078e02ff */
[----:B------:R-:W0:Y:S01]  /*69a0*/  @!P2 LDC R85, c[0x0][0x374] ;  /* 0x0000dd00ff55ab82 */ /* 0x000e220000000800 */
[----:B-1----:R-:W-:-:S05]  /*69b0*/  @!P0 IMAD R72, R64, R65, RZ ;  /* 0x0000004140488224 */ /* 0x002fca00078e02ff */
[----:B------:R-:W-:Y:S02]  /*69c0*/  @!P0 SHF.L.U32 R73, R72, 0x1, RZ ;  /* 0x0000000148498819 */ /* 0x000fe400000006ff */
[----:B------:R-:W1:Y:S01]  /*69d0*/  @!P2 LDC R77, c[0x0][0x370] ;  /* 0x0000dc00ff4dab82 */ /* 0x000e620000000800 */
[----:B--2---:R-:W-:-:S07]  /*69e0*/  @!P1 IMAD R74, R74, R83, RZ ;  /* 0x000000534a4a9224 */ /* 0x004fce00078e02ff */
[----:B------:R-:W2:Y:S01]  /*69f0*/  @!P3 LDC R87, c[0x0][0x374] ;  /* 0x0000dd00ff57bb82 */ /* 0x000ea20000000800 */
[----:B---3--:R-:W-:-:S05]  /*6a00*/  @!P1 IMAD R74, R74, R75, RZ ;  /* 0x0000004b4a4a9224 */ /* 0x008fca00078e02ff */
[----:B------:R-:W-:Y:S02]  /*6a10*/  @!P1 SHF.L.U32 R75, R74, 0x1, RZ ;  /* 0x000000014a4b9819 */ /* 0x000fe400000006ff */
[----:B------:R-:W3:Y:S01]  /*6a20*/  @!P0 LDC.64 R70, c[0x0][0x3d0] ;  /* 0x0000f400ff468b82 */ /* 0x000ee20000000a00 */
[----:B0-----:R-:W-:Y:S01]  /*6a30*/  @!P2 IMAD R72, R86, R85, RZ ;  /* 0x000000555648a224 */ /* 0x001fe200078e02ff */
[----:B------:R-:W-:-:S06]  /*6a40*/  @!P3 LOP3.LUT R86, R112, 0x1, RZ, 0xc0, !PT ;  /* 0x000000017056b812 */ /* 0x000fcc00078ec0ff */
[----:B------:R-:W0:Y:S01]  /*6a50*/  @!P3 LDC R80, c[0x0][0x370] ;  /* 0x0000dc00ff50bb82 */ /* 0x000e220000000800 */
[----:B-1----:R-:W-:Y:S02]  /*6a60*/  @!P2 IMAD R77, R72, R77, RZ ;  /* 0x0000004d484da224 */ /* 0x002fe400078e02ff */
[----:B------:R-:W-:-:S03]  /*6a70*/  @!P1 IMAD R72, R0, R83, R83 ;  /* 0x0000005300489224 */ /* 0x000fc600078e0253 */
[----:B------:R-:W-:Y:S02]  /*6a80*/  @!P2 SHF.L.U32 R77, R77, 0x1, RZ ;  /* 0x000000014d4da819 */ /* 0x000fe400000006ff */
[----:B------:R-:W1:Y:S01]  /*6a90*/  @!P1 LDC.64 R68, c[0x0][0x3d0] ;  /* 0x0000f400ff449b82 */ /* 0x000e620000000a00 */
[----:B--2---:R-:W-:-:S07]  /*6aa0*/  @!P3 IMAD R79, R86, R87, RZ ;  /* 0x00000057564fb224 */ /* 0x004fce00078e02ff */
[----:B------:R-:W2:Y:S01]  /*6ab0*/  @!P2 LDC.64 R66, c[0x0][0x3d0] ;  /* 0x0000f400ff42ab82 */ /* 0x000ea20000000a00 */
[----:B---3--:R-:W-:-:S04]  /*6ac0*/  @!P0 IMAD.WIDE R70, R73, 0x4, R70 ;  /* 0x0000000449468825 */ /* 0x008fc800078e0246 */
[----:B------:R-:W-:-:S03]  /*6ad0*/  @!P0 IMAD R73, R0, R81, R82 ;  /* 0x0000005100498224 */ /* 0x000fc600078e0252 */
[----:B------:R-:W3:Y:S01]  /*6ae0*/  @!P3 LDC.64 R64, c[0x0][0x3d0] ;  /* 0x0000f400ff40bb82 */ /* 0x000ee20000000a00 */
[----:B0-----:R-:W-:Y:S02]  /*6af0*/  @!P3 IMAD R79, R79, R80, RZ ;  /* 0x000000504f4fb224 */ /* 0x001fe400078e02ff */
[----:B------:R-:W-:-:S03]  /*6b00*/  @!P0 IMAD.WIDE.U32 R70, R73, 0x8, R70 ;  /* 0x0000000849468825 */ /* 0x000fc600078e0046 */
[----:B------:R-:W-:Y:S01]  /*6b10*/  @!P3 SHF.L.U32 R79, R79, 0x1, RZ ;  /* 0x000000014f4fb819 */ /* 0x000fe200000006ff */
[----:B-----5:R-:W-:Y:S02]  /*6b20*/  @!P2 IMAD R73, R76, R85, R84 ;  /* 0x000000554c49a224 */ /* 0x020fe400078e0254 */
[----:B-1----:R-:W-:Y:S01]  /*6b30*/  @!P1 IMAD.WIDE R68, R75, 0x4, R68 ;  /* 0x000000044b449825 */ /* 0x002fe200078e0244 */
[----:B----4-:R-:W-:Y:S01]  /*6b40*/  @!P1 IADD3 R75, PT, PT, R72, R89, RZ ;  /* 0x00000059484b9210 */ /* 0x010fe20007ffe0ff */
[----:B------:R-:W4:Y:S04]  /*6b50*/  @!P0 LDG.E.64 R70, desc[UR8][R70.64] ;  /* 0x0000000846468981 */ /* 0x000f28000c1e1b00 */
[----:B------:R-:W-:-:S04]  /*6b60*/  @!P1 IMAD.WIDE.U32 R68, R75, 0x8, R68 ;  /* 0x000000084b449825 */ /* 0x000fc800078e0044 */
[----:B--2---:R-:W-:Y:S02]  /*6b70*/  @!P2 IMAD.WIDE R66, R77, 0x4, R66 ;  /* 0x000000044d42a825 */ /* 0x004fe400078e0242 */
[----:B------:R-:W2:Y:S02]  /*6b80*/  @!P1 LDG.E.64 R68, desc[UR8][R68.64] ;  /* 0x0000000844449981 */ /* 0x000ea4000c1e1b00 */
[----:B---3--:R-:W-:-:S04]  /*6b90*/  @!P3 IMAD.WIDE R64, R79, 0x4, R64 ;  /* 0x000000044f40b825 */ /* 0x008fc800078e0240 */
[----:B------:R-:W-:Y:S02]  /*6ba0*/  @!P3 IMAD R75, R78, R87, R88 ;  /* 0x000000574e4bb224 */ /* 0x000fe400078e0258 */
[----:B------:R-:W-:-:S04]  /*6bb0*/  @!P2 IMAD.WIDE.U32 R66, R73, 0x8, R66 ;  /* 0x000000084942a825 */ /* 0x000fc800078e0042 */
[----:B------:R-:W-:Y:S02]  /*6bc0*/  @!P3 IMAD.WIDE.U32 R64, R75, 0x8, R64 ;  /* 0x000000084b40b825 */ /* 0x000fe400078e0040 */
[----:B------:R-:W3:Y:S04]  /*6bd0*/  @!P2 LDG.E.64 R66, desc[UR8][R66.64] ;  /* 0x000000084242a981 */ /* 0x000ee8000c1e1b00 */
[----:B------:R-:W5:Y:S01]  /*6be0*/  @!P3 LDG.E.64 R64, desc[UR8][R64.64] ;  /* 0x000000084040b981 */ /* 0x000f62000c1e1b00 */
[----:B------:R-:W-:Y:S01]  /*6bf0*/  IADD3 R0, PT, PT, R0, 0x4, RZ ;  /* 0x0000000400007810 */ /* 0x000fe20007ffe0ff */
[----:B----4-:R-:W-:Y:S01]  /*6c00*/  @!P0 FADD.FTZ R100, R100, R70 ;  /* 0x0000004664648221 */ /* 0x010fe20000010000 */
[----:B------:R-:W-:-:S03]  /*6c10*/  @!P0 FADD.FTZ R101, R101, R71 ;  /* 0x0000004765658221 */ /* 0x000fc60000010000 */
[----:B--2---:R-:W-:Y:S01]  /*6c20*/  @!P1 FADD.FTZ R100, R100, R68 ;  /* 0x0000004464649221 */ /* 0x004fe20000010000 */
[----:B------:R-:W-:-:S03]  /*6c30*/  @!P1 FADD.FTZ R101, R101, R69 ;  /* 0x0000004565659221 */ /* 0x000fc60000010000 */
[----:B---3--:R-:W-:Y:S01]  /*6c40*/  @!P2 FADD.FTZ R100, R100, R66 ;  /* 0x000000426464a221 */ /* 0x008fe20000010000 */
[----:B------:R-:W-:-:S03]  /*6c50*/  @!P2 FADD.FTZ R101, R101, R67 ;  /* 0x000000436565a221 */ /* 0x000fc60000010000 */
[----:B-----5:R-:W-:Y:S01]  /*6c60*/  @!P3 FADD.FTZ R100, R100, R64 ;  /* 0x000000406464b221 */ /* 0x020fe20000010000 */
[----:B------:R-:W-:-:S07]  /*6c70*/  @!P3 FADD.FTZ R101, R101, R65 ;  /* 0x000000416565b221 */ /* 0x000fce0000010000 */
.L_x_1385:
[----:B------:R-:W5:Y:S02]  /*6c80*/  LDCU UR4, c[0x0][0x370] ;  /* 0x00006e00ff0477ac */ /* 0x000f640008000800 */
[----:B-----5:R-:W-:-:S09]  /*6c90*/  ULOP3.LUT UP0, UR4, UR4, 0x3, URZ, 0xc0, !UPT ;  /* 0x0000000304047892 */ /* 0x020fd2000f80c0ff */
[----:B------:R-:W-:Y:S05]  /*6ca0*/  BRA.U !UP0, `(.L_x_1380) ;  /* 0x0000000108ec7547 */ /* 0x000fea000b800000 */
[----:B------:R-:W-:-:S09]  /*6cb0*/  UISETP.NE.AND UP0, UPT, UR4, 0x1, UPT ;  /* 0x000000010400788c */ /* 0x000fd2000bf05270 */
[----:B------:R-:W-:Y:S05]  /*6cc0*/  BRA.U !UP0, `(.L_x_1386) ;  /* 0x00000001088c7547 */ /* 0x000fea000b800000 */
[C---:B------:R-:W-:Y:S02]  /*6cd0*/  ISETP.NE.AND P0, PT, R0.reuse, UR6, PT ;  /* 0x0000000600007c0c */ /* 0x040fe4000bf05270 */
[----:B0--34-:R-:W-:Y:S02]  /*6ce0*/  IADD3 R64, PT, PT, R0, 0x1, RZ ;  /* 0x0000000100407810 */ /* 0x019fe40007ffe0ff */
[----:B------:R-:W-:Y:S02]  /*6cf0*/  ISETP.NE.OR P0, PT, R37, RZ, !P0 ;  /* 0x000000ff2500720c */ /* 0x000fe40004705670 */
[----:B------:R-:W-:-:S04]  /*6d00*/  ISETP.NE.AND P1, PT, R64, UR6, PT ;  /* 0x0000000640007c0c */ /* 0x000fc8000bf25270 */
[----:B------:R-:W-:-:S07]  /*6d10*/  ISETP.NE.OR P1, PT, R37, RZ, !P1 ;  /* 0x000000ff2500720c */ /* 0x000fce0004f25670 */
[----:B------:R-:W0:Y:S01]  /*6d20*/  @!P0 LDC R73, c[0x0][0x374] ;  /* 0x0000dd00ff498b82 */ /* 0x000e220000000800 */
[----:B------:R-:W3:Y:S01]  /*6d30*/  @!P0 S2R R72, SR_CTAID.Y ;  /* 0x0000000000488919 */ /* 0x000ee20000002600 */
[----:B------:R-:W-:-:S04]  /*6d40*/  @!P0 LOP3.LUT R68, R112, 0x1, RZ, 0xc0, !PT ;  /* 0x0000000170448812 */ /* 0x000fc800078ec0ff */
[----:B------:R-:W4:Y:S01]  /*6d50*/  @!P1 S2R R77, SR_CTAID.Y ;  /* 0x00000000004d9919 */ /* 0x000f220000002600 */
[----:B------:R-:W-:Y:S01]  /*6d60*/  @!P1 LOP3.LUT R70, R112, 0x1, RZ, 0xc0, !PT ;  /* 0x0000000170469812 */ /* 0x000fe200078ec0ff */
[----:B------:R-:W5:Y:S08]  /*6d70*/  @!P0 LDC R69, c[0x0][0x370] ;  /* 0x0000dc00ff458b82 */ /* 0x000f700000000800 */
[----:B------:R-:W2:Y:S08]  /*6d80*/  @!P1 LDC R75, c[0x0][0x374] ;  /* 0x0000dd00ff4b9b82 */ /* 0x000eb00000000800 */
[----:B------:R-:W3:Y:S01]  /*6d90*/  @!P1 LDC R71, c[0x0][0x370] ;  /* 0x0000dc00ff479b82 */ /* 0x000ee20000000800 */
[----:B0-----:R-:W-:-:S07]  /*6da0*/  @!P0 IMAD R68, R68, R73, RZ ;  /* 0x0000004944448224 */ /* 0x001fce00078e02ff */
[----:B-1----:R-:W0:Y:S01]  /*6db0*/  @!P0 LDC.64 R64, c[0x0][0x3d0] ;  /* 0x0000f400ff408b82 */ /* 0x002e220000000a00 */
[----:B-----5:R-:W-:-:S05]  /*6dc0*/  @!P0 IMAD R68, R68, R69, RZ ;  /* 0x0000004544448224 */ /* 0x020fca00078e02ff */
[----:B------:R-:W-:Y:S02]  /*6dd0*/  @!P0 SHF.L.U32 R69, R68, 0x1, RZ ;  /* 0x0000000144458819 */ /* 0x000fe400000006ff */
[----:B------:R-:W1:Y:S01]  /*6de0*/  @!P1 LDC.64 R66, c[0x0][0x3d0] ;  /* 0x0000f400ff429b82 */ /* 0x000e620000000a00 */
[-C--:B--2---:R-:W-:Y:S02]  /*6df0*/  @!P1 IMAD R70, R70, R75.reuse, RZ ;  /* 0x0000004b46469224 */ /* 0x084fe400078e02ff */
[----:B------:R-:W-:Y:S02]  /*6e00*/  @!P1 IMAD R68, R0, R75, R75 ;  /* 0x0000004b00449224 */ /* 0x000fe400078e024b */
[----:B---3--:R-:W-:-:S05]  /*6e10*/  @!P1 IMAD R70, R70, R71, RZ ;  /* 0x0000004746469224 */ /* 0x008fca00078e02ff */
[----:B------:R-:W-:Y:S01]  /*6e20*/  @!P1 SHF.L.U32 R71, R70, 0x1, RZ ;  /* 0x0000000146479819 */ /* 0x000fe200000006ff */
[----:B0-----:R-:W-:-:S04]  /*6e30*/  @!P0 IMAD.WIDE R64, R69, 0x4, R64 ;  /* 0x0000000445408825 */ /* 0x001fc800078e0240 */
[----:B------:R-:W-:Y:S02]  /*6e40*/  @!P0 IMAD R69, R0, R73, R72 ;  /* 0x0000004900458224 */ /* 0x000fe400078e0248 */
[----:B-1----:R-:W-:Y:S01]  /*6e50*/  @!P1 IMAD.WIDE R66, R71, 0x4, R66 ;  /* 0x0000000447429825 */ /* 0x002fe200078e0242 */
[----:B----4-:R-:W-:-:S03]  /*6e60*/  @!P1 IADD3 R71, PT, PT, R68, R77, RZ ;  /* 0x0000004d44479210 */ /* 0x010fc60007ffe0ff */
        /* <DEDUP_REMOVED lines=9> */
.L_x_1386:
[----:B0--34-:R-:W0:Y:S01]  /*6f00*/  LDC R64, c[0x0][0x370] ;  /* 0x0000dc00ff407b82 */ /* 0x019e220000000800 */
[----:B------:R-:W-:Y:S01]  /*6f10*/  ISETP.NE.AND P0, PT, R0, UR6, PT ;  /* 0x0000000600007c0c */ /* 0x000fe2000bf05270 */
[----:B------:R-:W-:Y:S03]  /*6f20*/  BSSY.RECONVERGENT B0, `(.L_x_1380) ;  /* 0x0000013000007945 */ /* 0x000fe60003800200 */
[----:B------:R-:W-:Y:S02]  /*6f30*/  ISETP.NE.OR P0, PT, R37, RZ, !P0 ;  /* 0x000000ff2500720c */ /* 0x000fe40004705670 */
[----:B0-----:R-:W-:-:S04]  /*6f40*/  LOP3.LUT R64, R64, 0x1, RZ, 0xc0, !PT ;  /* 0x0000000140407812 */ /* 0x001fc800078ec0ff */
[----:B------:R-:W-:-:S13]  /*6f50*/  ISETP.NE.U32.OR P0, PT, R64, 0x1, P0 ;  /* 0x000000014000780c */ /* 0x000fda0000705470 */
[----:B------:R-:W-:Y:S05]  /*6f60*/  @P0 BRA `(.L_x_1387) ;  /* 0x0000000000380947 */ /* 0x000fea0003800000 */
[----:B------:R-:W0:Y:S01]  /*6f70*/  LDCU UR4, c[0x0][0x374] ;  /* 0x00006e80ff0477ac */ /* 0x000e220008000800 */
[----:B------:R-:W3:Y:S01]  /*6f80*/  LDC R67, c[0x0][0x370] ;  /* 0x0000dc00ff437b82 */ /* 0x000ee20000000800 */
[----:B------:R-:W4:Y:S01]  /*6f90*/  S2R R69, SR_CTAID.Y ;  /* 0x0000000000457919 */ /* 0x000f220000002600 */
[----:B------:R-:W-:-:S06]  /*6fa0*/  LOP3.LUT R66, R112, 0x1, RZ, 0xc0, !PT ;  /* 0x0000000170427812 */ /* 0x000fcc00078ec0ff */
[----:B-1----:R-:W1:Y:S01]  /*6fb0*/  LDC.64 R64, c[0x0][0x3d0] ;  /* 0x0000f400ff407b82 */ /* 0x002e620000000a00 */
[----:B0-----:R-:W-:-:S04]  /*6fc0*/  IMAD R66, R66, UR4, RZ ;  /* 0x0000000442427c24 */ /* 0x001fc8000f8e02ff */
[----:B---3--:R-:W-:-:S05]  /*6fd0*/  IMAD R66, R66, R67, RZ ;  /* 0x0000004342427224 */ /* 0x008fca00078e02ff */
[----:B------:R-:W-:-:S05]  /*6fe0*/  SHF.L.U32 R67, R66, 0x1, RZ ;  /* 0x0000000142437819 */ /* 0x000fca00000006ff */
[----:B-1----:R-:W-:-:S04]  /*6ff0*/  IMAD.WIDE R64, R67, 0x4, R64 ;  /* 0x0000000443407825 */ /* 0x002fc800078e0240 */
[----:B----4-:R-:W-:-:S04]  /*7000*/  IMAD R67, R0, UR4, R69 ;  /* 0x0000000400437c24 */ /* 0x010fc8000f8e0245 */
[----:B------:R-:W-:-:S06]  /*7010*/  IMAD.WIDE.U32 R64, R67, 0x8, R64 ;  /* 0x0000000843407825 */ /* 0x000fcc00078e0040 */
[----:B------:R-:W2:Y:S02]  /*7020*/  LDG.E.64 R64, desc[UR8][R64.64] ;  /* 0x0000000840407981 */ /* 0x000ea4000c1e1b00 */
[----:B--2---:R-:W-:Y:S01]  /*7030*/  FADD.FTZ R100, R100, R64 ;  /* 0x0000004064647221 */ /* 0x004fe20000010000 */
[----:B------:R-:W-:-:S07]  /*7040*/  FADD.FTZ R101, R101, R65 ;  /* 0x0000004165657221 */ /* 0x000fce0000010000 */
.L_x_1387:
[----:B------:R-:W-:Y:S05]  /*7050*/  BSYNC.RECONVERGENT B0 ;  /* 0x0000000000007941 */ /* 0x000fea0003800200 */
.L_x_1380:
[----:B------:R-:W5:Y:S01]  /*7060*/  S2UR UR5, SR_CgaCtaId ;  /* 0x00000000000579c3 */ /* 0x000f620000008800 */
[----:B------:R-:W-:Y:S01]  /*7070*/  ISETP.NE.AND P0, PT, R37, RZ, PT ;  /* 0x000000ff2500720c */ /* 0x000fe20003f05270 */
[----:B------:R-:W-:Y:S01]  /*7080*/  UMOV UR4, 0x400 ;  /* 0x0000040000047882 */ /* 0x000fe20000000000 */
[----:B------:R-:W2:Y:S01]  /*7090*/  LDCU.64 UR10, c[0x0][0x400] ;  /* 0x00008000ff0a77ac */ /* 0x000ea20008000a00 */
[C---:B----4-:R-:W-:Y:S01]  /*70a0*/  FADD.FTZ R69, -R36.reuse, R108 ;  /* 0x0000006c24457221 */ /* 0x050fe20000010100 */
[----:B------:R-:W-:-:S03]  /*70b0*/  FADD.FTZ R109, -R36, R109 ;  /* 0x0000006d246d7221 */ /* 0x000fc60000010100 */
[----:B01----:R-:W3:Y:S01]  /*70c0*/  LDC R65, c[0x0][0x41c] ;  /* 0x00010700ff417b82 */ /* 0x003ee20000000800 */
[-C--:B------:R-:W-:Y:S01]  /*70d0*/  FMUL.FTZ R69, R69, R116.reuse ;  /* 0x0000007445457220 */ /* 0x080fe20000410000 */
[----:B------:R-:W-:Y:S01]  /*70e0*/  FMUL.FTZ R76, R109, R116 ;  /* 0x000000746d4c7220 */ /* 0x000fe20000410000 */
[----:B-----5:R-:W-:Y:S01]  /*70f0*/  ULEA UR4, UR5, UR4, 0x18 ;  /* 0x0000000405047291 */ /* 0x020fe2000f8ec0ff */
[----:B------:R-:W0:Y:S01]  /*7100*/  LDCU.U8 UR5, c[0x0][0x414] ;  /* 0x00008280ff0577ac */ /* 0x000e220008000000 */
[----:B---3--:R-:W-:-:S07]  /*7110*/  IMAD R64, R65, UR6, R114 ;  /* 0x0000000641407c24 */ /* 0x008fce000f8e0272 */
[----:B------:R-:W-:Y:S01]  /*7120*/  @!P0 STS.64 [UR4+0x78], R100 ;  /* 0x00007864ff008988 */ /* 0x000fe20008000a04 */
[----:B------:R-:W-:Y:S01]  /*7130*/  BAR.SYNC.DEFER_BLOCKING 0x0 ;  /* 0x0000000000007b1d */ /* 0x000fe20000010000 */
[C---:B------:R-:W-:Y:S02]  /*7140*/  IADD3 R79, PT, PT, R64.reuse, 0x20, RZ ;  /* 0x00000020404f7810 */ /* 0x040fe40007ffe0ff */
[----:B--2---:R-:W-:Y:S02]  /*7150*/  ISETP.GE.U32.AND P0, PT, R64, UR10, PT ;  /* 0x0000000a40007c0c */ /* 0x004fe4000bf06070 */
[----:B------:R-:W-:Y:S01]  /*7160*/  SHF.R.S32.HI R77, RZ, 0x1f, R64 ;  /* 0x0000001fff4d7819 */ /* 0x000fe20000011440 */
[----:B0-----:R-:W-:Y:S01]  /*7170*/  UISETP.NE.AND UP0, UPT, UR5, URZ, UPT ;  /* 0x000000ff0500728c */ /* 0x001fe2000bf05270 */
[----:B------:R-:W-:Y:S02]  /*7180*/  ISETP.GE.U32.AND P1, PT, R79, UR10, PT ;  /* 0x0000000a4f007c0c */ /* 0x000fe4000bf26070 */
[----:B------:R-:W-:-:S02]  /*7190*/  SHF.R.S32.HI R78, RZ, 0x1f, R79 ;  /* 0x0000001fff4e7819 */ /* 0x000fc4000001144f */
[----:B------:R-:W-:Y:S02]  /*71a0*/  ISETP.GE.AND.EX P0, PT, R77, UR11, PT, P0 ;  /* 0x0000000b4d007c0c */ /* 0x000fe4000bf06300 */
[----:B------:R-:W-:Y:S01]  /*71b0*/  ISETP.GE.AND.EX P1, PT, R78, UR11, PT, P1 ;  /* 0x0000000b4e007c0c */ /* 0x000fe2000bf26310 */
[----:B------:R-:W0:Y:S01]  /*71c0*/  LDS.64 R66, [UR4+0x78] ;  /* 0x00007804ff427984 */ /* 0x000e220008000a00 */
[----:B------:R-:W0:Y:S02]  /*71d0*/  LDCU UR4, c[0x0][0x42c] ;  /* 0x00008580ff0477ac */ /* 0x000e240008000800 */
[----:B0-----:R-:W-:Y:S01]  /*71e0*/  FMUL.FTZ R0, R66, UR4 ;  /* 0x0000000442007c20 */ /* 0x001fe20008410000 */
[----:B------:R-:W-:-:S04]  /*71f0*/  FMUL.FTZ R65, R67, UR4 ;  /* 0x0000000443417c20 */ /* 0x000fc80008410000 */
[----:B------:R-:W-:Y:S01]  /*7200*/  FFMA.FTZ R75, R0, R69, R65 ;  /* 0x00000045004b7223 */ /* 0x000fe20000010041 */
        /* <DEDUP_REMOVED lines=19> */
.L_x_1388:
[----:B------:R-:W-:Y:S01]  /*7340*/  FADD.FTZ R67, -R36, R104 ;  /* 0x0000006824437221 */ /* 0x000fe20000010100 */
[----:B------:R-:W-:Y:S01]  /*7350*/  FFMA.FTZ R66, R0, R76, R65 ;  /* 0x0000004c00427223 */ /* 0x000fe20000010041 */
[----:B------:R-:W-:Y:S01]  /*7360*/  BSSY.RECONVERGENT B0, `(.L_x_1389) ;  /* 0x0000013000007945 */ /* 0x000fe20003800200 */
[----:B------:R-:W-:Y:S01]  /*7370*/  FFMA.FTZ R75, R62, R106, -R75 ;  /* 0x0000006a3e4b7223 */ /* 0x000fe2000001084b */
[----:B------:R-:W-:Y:S01]  /*7380*/  FADD.FTZ R105, -R36, R105 ;  /* 0x0000006924697221 */ /* 0x000fe20000010100 */
[----:B------:R-:W-:Y:S01]  /*7390*/  FMUL.FTZ R73, R67, R116 ;  /* 0x0000007443497220 */ /* 0x000fe20000410000 */
[----:B------:R-:W-:Y:S01]  /*73a0*/  FFMA.FTZ R71, R63, R107, -R66 ;  /* 0x0000006b3f477223 */ /* 0x000fe20000010842 */
[----:B------:R-:W-:Y:S06]  /*73b0*/  @P0 BRA `(.L_x_1390) ;  /* 0x0000000000340947 */ /* 0x000fec0003800000 */
        /* <DEDUP_REMOVED lines=13> */
.L_x_1390:
[----:B------:R-:W-:Y:S05]  /*7490*/  BSYNC.RECONVERGENT B0 ;  /* 0x0000000000007941 */ /* 0x000fea0003800200 */
.L_x_1389:
        /* <DEDUP_REMOVED lines=21> */
.L_x_1391:
[----:B0-----:R-:W-:Y:S01]  /*75f0*/  FFMA.FTZ R66, R0, R76, R65 ;  /* 0x0000004c00427223 */ /* 0x001fe20000010041 */
[----:B------:R-:W-:Y:S01]  /*7600*/  BSSY.RECONVERGENT B0, `(.L_x_1392) ;  /* 0x0000013000007945 */ /* 0x000fe20003800200 */
[----:B------:R-:W-:Y:S01]  /*7610*/  FFMA.FTZ R75, R62, R102, -R75 ;  /* 0x000000663e4b7223 */ /* 0x000fe2000001084b */
[C---:B------:R-:W-:Y:S01]  /*7620*/  FADD.FTZ R83, -R36.reuse, R4 ;  /* 0x0000000424537221 */ /* 0x040fe20000010100 */
[----:B------:R-:W-:Y:S01]  /*7630*/  FADD.FTZ R85, -R36, R5 ;  /* 0x0000000524557221 */ /* 0x000fe20000010100 */
        /* <DEDUP_REMOVED lines=15> */
.L_x_1393:
[----:B------:R-:W-:Y:S05]  /*7730*/  BSYNC.RECONVERGENT B0 ;  /* 0x0000000000007941 */ /* 0x000fea0003800200 */
.L_x_1392:
[C---:B------:R-:W-:Y:S01]  /*7740*/  FADD.FTZ R95, -R36.reuse, R9 ;  /* 0x00000009245f7221 */ /* 0x040fe20000010100 */
[C---:B------:R-:W-:Y:S01]  /*7750*/  FADD.FTZ R99, -R36.reuse, R12 ;  /* 0x0000000c24637221 */ /* 0x040fe20000010100 */
[C---:B------:R-:W-:Y:S01]  /*7760*/  FADD.FTZ R79, -R36.reuse, R20 ;  /* 0x00000014244f7221 */ /* 0x040fe20000010100 */
[C---:B------:R-:W-:Y:S01]  /*7770*/  FADD.FTZ R71, -R36.reuse, R28 ;  /* 0x0000001c24477221 */ /* 0x040fe20000010100 */
[----:B------:R-:W-:Y:S01]  /*7780*/  FADD.FTZ R9, -R36, R38 ;  /* 0x0000002624097221 */ /* 0x000fe20000010100 */
[----:B------:R-:W-:Y:S01]  /*7790*/  IADD3 R91, PT, PT, R64, 0x40, RZ ;  /* 0x00000040405b7810 */ /* 0x000fe20007ffe0ff */
        /* <DEDUP_REMOVED lines=10> */
[----:B0-----:R-:W-:Y:S01]  /*7840*/  FADD.FTZ R5, -R36, R32 ;  /* 0x0000002024057221 */ /* 0x001fe20000010100 */
[----:B------:R-:W-:Y:S01]  /*7850*/  IADD3 R4, PT, PT, R64, 0x100, RZ ;  /* 0x0000010040047810 */ /* 0x000fe20007ffe0ff */
[C---:B------:R-:W-:Y:S01]  /*7860*/  FADD.FTZ R13, -R36.reuse, R42 ;  /* 0x0000002a240d7221 */ /* 0x040fe20000010100 */
[----:B------:R-:W-:Y:S01]  /*7870*/  FADD.FTZ R29, -R36, R46 ;  /* 0x0000002e241d7221 */ /* 0x000fe20000010100 */
[----:B------:R-:W-:Y:S01]  /*7880*/  ISETP.GE.U32.AND P2, PT, R91, UR10, PT ;  /* 0x0000000a5b007c0c */ /* 0x000fe2000bf46070 */
[-C--:B------:R-:W-:Y:S01]  /*7890*/  FMUL.FTZ R83, R83, R116.reuse ;  /* 0x0000007453537220 */ /* 0x080fe20000410000 */
[----:B------:R-:W-:Y:S01]  /*78a0*/  ISETP.GE.U32.AND P1, PT, R97, UR10, PT ;  /* 0x0000000a61007c0c */ /* 0x000fe2000bf26070 */
[----:B------:R-:W-:Y:S01]  /*78b0*/  FMUL.FTZ R46, R85, R116 ;  /* 0x00000074552e7220 */ /* 0x000fe20000410000 */
[----:B------:R-:W-:Y:S01]  /*78c0*/  ISETP.GE.U32.AND P0, PT, R38, UR10, PT ;  /* 0x0000000a26007c0c */ /* 0x000fe2000bf06070 */
[----:B------:R-:W-:Y:S01]  /*78d0*/  FADD.FTZ R77, -R36, R17 ;  /* 0x00000011244d7221 */ /* 0x000fe20000010100 */
[----:B------:R-:W-:Y:S01]  /*78e0*/  ISETP.GE.U32.AND P6, PT, R28, UR10, PT ;  /* 0x0000000a1c007c0c */ /* 0x000fe2000bfc6070 */
[----:B------:R-:W-:Y:S01]  /*78f0*/  FADD.FTZ R81, -R36, R21 ;  /* 0x0000001524517221 */ /* 0x000fe20000010100 */
[----:B------:R-:W-:Y:S01]  /*7900*/  ISETP.GE.U32.AND P3, PT, R20, UR10, PT ;  /* 0x0000000a14007c0c */ /* 0x000fe2000bf66070 */
[----:B------:R-:W-:Y:S01]  /*7910*/  FADD.FTZ R69, -R36, R25 ;  /* 0x0000001924457221 */ /* 0x000fe20000010100 */
[----:B------:R-:W-:Y:S01]  /*7920*/  ISETP.GE.U32.AND P4, PT, R12, UR10, PT ;  /* 0x0000000a0c007c0c */ /* 0x000fe2000bf86070 */
[----:B------:R-:W-:Y:S01]  /*7930*/  FADD.FTZ R33, -R36, R33 ;  /* 0x0000002124217221 */ /* 0x000fe20000010100 */
        /* <DEDUP_REMOVED lines=15> */
[----:B------:R-:W-:Y:S01]  /*7a30*/  FADD.FTZ R17, -R36, R58 ;  /* 0x0000003a24117221 */ /* 0x000fe20000010100 */
[----:B------:R-:W-:Y:S01]  /*7a40*/  ISETP.GE.AND.EX P2, PT, R70, UR11, PT, P2 ;  /* 0x0000000b46007c0c */ /* 0x000fe2000bf46320 */
[----:B------:R-:W-:Y:S01]  /*7a50*/  FADD.FTZ R59, -R36, R59 ;  /* 0x0000003b243b7221 */ /* 0x000fe20000010100 */
[----:B------:R-:W-:Y:S01]  /*7a60*/  ISETP.GE.AND.EX P1, PT, R72, UR11, PT, P1 ;  /* 0x0000000b48007c0c */ /* 0x000fe2000bf26310 */
[--C-:B------:R-:W-:Y:S01]  /*7a70*/  FFMA.FTZ R89, R0, R83, R65.reuse ;  /* 0x0000005300597223 */ /* 0x100fe20000010041 */
[----:B------:R-:W-:Y:S01]  /*7a80*/  ISETP.GE.AND.EX P0, PT, R42, UR11, PT, P0 ;  /* 0x0000000b2a007c0c */ /* 0x000fe2000bf06300 */
        /* <DEDUP_REMOVED lines=24> */
.L_x_1394:
        /* <DEDUP_REMOVED lines=17> */
.L_x_1396:
[----:B------:R-:W-:Y:S05]  /*7d20*/  BSYNC.RECONVERGENT B0 ;  /* 0x0000000000007941 */ /* 0x000fea0003800200 */
.L_x_1395:
[-C--:B------:R-:W-:Y:S01]  /*7d30*/  FMUL.FTZ R93, R93, R116.reuse ;  /* 0x000000745d5d7220 */ /* 0x080fe20000410000 */
        /* <DEDUP_REMOVED lines=20> */
.L_x_1397:
[C-C-:B0-----:R-:W-:Y:S01]  /*7e80*/  FFMA.FTZ R7, R0.reuse, R93, R65.reuse ;  /* 0x0000005d00077223 */ /* 0x141fe20000010041 */
        /* <DEDUP_REMOVED lines=22> */
.L_x_1399:
[----:B------:R-:W-:Y:S05]  /*7ff0*/  BSYNC.RECONVERGENT B0 ;  /* 0x0000000000007941 */ /* 0x000fea0003800200 */
.L_x_1398:
[----:B------:R-:W-:Y:S05]  /*8000*/  BRA.U !UP0, `(.L_x_1400) ;  /* 0x0000000108487547 */ /* 0x000fea000b800000 */
        /* <DEDUP_REMOVED lines=18> */
.L_x_1400:
[----:B------:R-:W-:Y:S01]  /*8130*/  BSSY.RECONVERGENT B0, `(.L_x_1401) ;  /* 0x0000011000007945 */ /* 0x000fe20003800200 */
[----:B------:R-:W-:Y:S01]  /*8140*/  FFMA.FTZ R85, R62, R14, -R85 ;  /* 0x0000000e3e557223 */ /* 0x000fe20000010855 */
[----:B------:R-:W-:Y:S02]  /*8150*/  FFMA.FTZ R15, R63, R15, -R54 ;  /* 0x0000000f3f0f7223 */ /* 0x000fe40000010836 */
[----:B------:R-:W-:Y:S05]  /*8160*/  @P0 BRA `(.L_x_1402) ;  /* 0x0000000000340947 */ /* 0x000fea0003800000 */
[----:B------:R-:W1:Y:S01]  /*8170*/  LDCU.64 UR4, c[0x0][0x3f8] ;  /* 0x00007f00ff0477ac */ /* 0x000e620008000a00 */
[----:B0-----:R-:W-:Y:S01]  /*8180*/  MOV R6, R118 ;  /* 0x0000007600067202 */ /* 0x001fe20000000f00 */
[-C--:B------:R-:W-:Y:S01]  /*8190*/  FMUL.FTZ R14, R85, R116.reuse ;  /* 0x00000074550e7220 */ /* 0x080fe20000410000 */
[----:B------:R-:W-:Y:S01]  /*81a0*/  MOV R7, R121 ;  /* 0x0000007900077202 */ /* 0x000fe20000000f00 */
[----:B------:R-:W0:Y:S01]  /*81b0*/  LDCU.64 UR6, c[0x0][0x380] ;  /* 0x00007000ff0677ac */ /* 0x000e220008000a00 */
        /* <DEDUP_REMOVED lines=8> */
.L_x_1402:
[----:B------:R-:W-:Y:S05]  /*8240*/  BSYNC.RECONVERGENT B0 ;  /* 0x0000000000007941 */ /* 0x000fea0003800200 */
.L_x_1401:
[-C--:B0-----:R-:W-:Y:S01]  /*8250*/  FMUL.FTZ R83, R75, R116.reuse ;  /* 0x000000744b537220 */ /* 0x081fe20000410000 */
[----:B------:R-:W-:Y:S01]  /*8260*/  FMUL.FTZ R42, R77, R116 ;  /* 0x000000744d2a7220 */ /* 0x000fe20000410000 */
[----:B------:R-:W-:Y:S06]  /*8270*/  BRA.U !UP0, `(.L_x_1403) ;  /* 0x0000000108487547 */ /* 0x000fec000b800000 */
[----:B-1----:R-:W-:Y:S01]  /*8280*/  FFMA.FTZ R6, R62, R83, R2 ;  /* 0x000000533e067223 */ /* 0x002fe20000010002 */
        /* <DEDUP_REMOVED lines=17> */
.L_x_1403:
[C-C-:B-1----:R-:W-:Y:S01]  /*83a0*/  FFMA.FTZ R7, R0.reuse, R83, R65.reuse ;  /* 0x0000005300077223 */ /* 0x142fe20000010041 */
        /* <DEDUP_REMOVED lines=22> */
.L_x_1405:
[----:B------:R-:W-:Y:S05]  /*8510*/  BSYNC.RECONVERGENT B0 ;  /* 0x0000000000007941 */ /* 0x000fea0003800200 */
.L_x_1404:
        /* <DEDUP_REMOVED lines=19> */
.L_x_1406:
        /* <DEDUP_REMOVED lines=17> */
.L_x_1408:
[----:B------:R-:W-:Y:S05]  /*8760*/  BSYNC.RECONVERGENT B0 ;  /* 0x0000000000007941 */ /* 0x000fea0003800200 */
.L_x_1407:
        /* <DEDUP_REMOVED lines=21> */
.L_x_1409:
        /* <DEDUP_REMOVED lines=23> */
.L_x_1411:
[----:B------:R-:W-:Y:S05]  /*8a30*/  BSYNC.RECONVERGENT B0 ;  /* 0x0000000000007941 */ /* 0x000fea0003800200 */
.L_x_1410:
        /* <DEDUP_REMOVED lines=19> */
.L_x_1412:
        /* <DEDUP_REMOVED lines=17> */
.L_x_1414:
[----:B------:R-:W-:Y:S05]  /*8c80*/  BSYNC.RECONVERGENT B0 ;  /* 0x0000000000007941 */ /* 0x000fea0003800200 */
.L_x_1413:
[-C--:B------:R-:W-:Y:S01]  /*8c90*/  FMUL.FTZ R22, R47, R116.reuse ;  /* 0x000000742f167220 */ /* 0x080fe20000410000 */
[-C--:B------:R-:W-:Y:S01]  /*8ca0*/  FMUL.FTZ R16, R51, R116.reuse ;  /* 0x0000007433107220 */ /* 0x080fe20000410000 */
        /* <DEDUP_REMOVED lines=9> */
[C---:B------:R-:W-:Y:S01]  /*8d40*/  IADD3 R11, PT, PT, R64.reuse, 0x1a0, RZ ;  /* 0x000001a0400b7810 */ /* 0x040fe20007ffe0ff */
[-C--:B------:R-:W-:Y:S01]  /*8d50*/  FMUL.FTZ R58, R13, R116.reuse ;  /* 0x000000740d3a7220 */ /* 0x080fe20000410000 */
[C---:B------:R-:W-:Y:S01]  /*8d60*/  IADD3 R6, PT, PT, R64.reuse, 0x1c0, RZ ;  /* 0x000001c040067810 */ /* 0x040fe20007ffe0ff */
        /* <DEDUP_REMOVED lines=31> */
[--C-:B------:R-:W-:Y:S01]  /*8f60*/  FFMA.FTZ R5, R0, R17, R65.reuse ;  /* 0x0000001100057223 */ /* 0x100fe20000010041 */
[----:B------:R-:W-:Y:S01]  /*8f70*/  ISETP.GE.U32.AND P3, PT, R64, UR10, PT ;  /* 0x0000000a40007c0c */ /* 0x000fe2000bf66070 */
[----:B------:R-:W-:Y:S01]  /*8f80*/  FFMA.FTZ R0, R0, R4, R65 ;  /* 0x0000000400007223 */ /* 0x000fe20000010041 */
[----:B------:R-:W-:-:S02]  /*8f90*/  ISETP.GE.AND.EX P2, PT, R46, UR11, PT, P2 ;  /* 0x0000000b2e007c0c */ /* 0x000fc4000bf46320 */
[----:B------:R-:W-:Y:S02]  /*8fa0*/  ISETP.GE.AND.EX P1, PT, R55, UR11, PT, P1 ;  /* 0x0000000b37007c0c */ /* 0x000fe4000bf26310 */
[----:B------:R-:W-:Y:S02]  /*8fb0*/  ISETP.GE.AND.EX P0, PT, R67, UR11, PT, P0 ;  /* 0x0000000b43007c0c */ /* 0x000fe4000bf06300 */
        /* <DEDUP_REMOVED lines=22> */
.L_x_1415:
        /* <DEDUP_REMOVED lines=17> */
.L_x_1417:
[----:B------:R-:W-:Y:S05]  /*9230*/  BSYNC.RECONVERGENT B0 ;  /* 0x0000000000007941 */ /* 0x000fea0003800200 */
.L_x_1416:
[----:B------:R-:W-:Y:S05]  /*9240*/  BRA.U !UP0, `(.L_x_1418) ;  /* 0x0000000108487547 */ /* 0x000fea000b800000 */
        /* <DEDUP_REMOVED lines=18> */
.L_x_1418:
        /* <DEDUP_REMOVED lines=17> */
.L_x_1420:
[----:B------:R-:W-:Y:S05]  /*9480*/  BSYNC.RECONVERGENT B0 ;  /* 0x0000000000007941 */ /* 0x000fea0003800200 */
.L_x_1419:
        /* <DEDUP_REMOVED lines=19> */
.L_x_1421:
        /* <DEDUP_REMOVED lines=17> */
.L_x_1423:
[----:B------:R-:W-:Y:S05]  /*96d0*/  BSYNC.RECONVERGENT B0 ;  /* 0x0000000000007941 */ /* 0x000fea0003800200 */
.L_x_1422:
        /* <DEDUP_REMOVED lines=19> */
.L_x_1424:
[----:B------:R-:W-:Y:S01]  /*9810*/  BSSY.RECONVERGENT B0, `(.L_x_1425) ;  /* 0x0000011000007945 */ /* 0x000fe20003800200 */
[----:B0-----:R-:W-:Y:S01]  /*9820*/  FFMA.FTZ R27, R62, R48, -R19 ;  /* 0x000000303e1b7223 */ /* 0x001fe20000010813 */
[----:B------:R-:W-:Y:S02]  /*9830*/  FFMA.FTZ R49, R63, R49, -R20 ;  /* 0x000000313f317223 */ /* 0x000fe40000010814 */
[----:B------:R-:W-:Y:S05]  /*9840*/  @P6 BRA `(.L_x_1426) ;  /* 0x0000000000346947 */ /* 0x000fea0003800000 */
        /* <DEDUP_REMOVED lines=11> */
[----:B------:R-:W-:-:S05]  /*9900*/  LEA.HI.X R19, R22, UR7, R15, 0x2, P0 ;  /* 0x0000000716137c11 */ /* 0x000fca00080f140f */
[----:B------:R0:W-:Y:S02]  /*9910*/  STG.E.64 desc[UR8][R18.64], R26 ;  /* 0x0000001a12007986 */ /* 0x0001e4000c101b08 */
.L_x_1426:
[----:B------:R-:W-:Y:S05]  /*9920*/  BSYNC.RECONVERGENT B0 ;  /* 0x0000000000007941 */ /* 0x000fea0003800200 */
.L_x_1425:
[----:B------:R-:W-:Y:S05]  /*9930*/  BRA.U !UP0, `(.L_x_1427) ;  /* 0x0000000108487547 */ /* 0x000fea000b800000 */
        /* <DEDUP_REMOVED lines=18> */
.L_x_1427:
        /* <DEDUP_REMOVED lines=17> */
.L_x_1429:
[----:B------:R-:W-:Y:S05]  /*9b70*/  BSYNC.RECONVERGENT B0 ;  /* 0x0000000000007941 */ /* 0x000fea0003800200 */
.L_x_1428:
        /* <DEDUP_REMOVED lines=19> */
.L_x_1430:
[----:B------:R-:W-:Y:S01]  /*9cb0*/  BSSY.RECONVERGENT B0, `(.L_x_1431) ;  /* 0x0000012000007945 */ /* 0x000fe20003800200 */
[----:B------:R-:W-:Y:S01]  /*9cc0*/  FFMA.FTZ R11, R62, R56, -R9 ;  /* 0x000000383e0b7223 */ /* 0x000fe20000010809 */
[----:B0-----:R-:W-:Y:S01]  /*9cd0*/  SHF.R.S32.HI R13, RZ, 0x1f, R64 ;  /* 0x0000001fff0d7819 */ /* 0x001fe20000011440 */
        /* <DEDUP_REMOVED lines=15> */
.L_x_1432:
[----:B------:R-:W-:Y:S05]  /*9dd0*/  BSYNC.RECONVERGENT B0 ;  /* 0x0000000000007941 */ /* 0x000fea0003800200 */
.L_x_1431:
        /* <DEDUP_REMOVED lines=19> */
.L_x_1433:
        /* <DEDUP_REMOVED lines=9> */
[----:B------:R-:W2:Y:S01]  /*9fa0*/  LDCU.64 UR6, c[0x0][0x380] ;  /* 0x00007000ff0677ac */ /* 0x000ea20008000a00 */
[----:B-1----:R-:W-:Y:S02]  /*9fb0*/  IMAD R13, R13, UR4, RZ ;  /* 0x000000040d0d7c24 */ /* 0x002fe4000f8e02ff */
[----:B------:R-:W-:-:S04]  /*9fc0*/  IMAD.WIDE.U32 R118, R64, UR4, R118 ;  /* 0x0000000440767c25 */ /* 0x000fc8000f8e0076 */
[----:B------:R-:W-:Y:S01]  /*9fd0*/  IMAD R13, R64, UR5, R13 ;  /* 0x00000005400d7c24 */ /* 0x000fe2000f8e020d */
[----:B--2---:R-:W-:-:S04]  /*9fe0*/  LEA R2, P0, R118, UR6, 0x2 ;  /* 0x0000000676027c11 */ /* 0x004fc8000f8010ff */
[----:B------:R-:W-:-:S04]  /*9ff0*/  IADD3 R13, PT, PT, R119, R13, RZ ;  /* 0x0000000d770d7210 */ /* 0x000fc80007ffe0ff */
[----:B------:R-:W-:-:S05]  /*a000*/  LEA.HI.X R3, R118, UR7, R13, 0x2, P0 ;  /* 0x0000000776037c11 */ /* 0x000fca00080f140d */
[----:B------:R1:W-:Y:S02]  /*a010*/  STG.E.64 desc[UR8][R2.64], R60 ;  /* 0x0000003c02007986 */ /* 0x0003e4000c101b08 */
.L_x_1435:
[----:B------:R-:W-:Y:S05]  /*a020*/  BSYNC.RECONVERGENT B0 ;  /* 0x0000000000007941 */ /* 0x000fea0003800200 */
.L_x_1434:
[----:B------:R-:W2:Y:S01]  /*a030*/  LDC R0, c[0x0][0x374] ;  /* 0x0000dd00ff007b82 */ /* 0x000ea20000000800 */
[----:B------:R-:W3:Y:S01]  /*a040*/  LDCU UR4, c[0x0][0x410] ;  /* 0x00008200ff0477ac */ /* 0x000ee20008000800 */
[----:B------:R-:W-:Y:S01]  /*a050*/  IADD3 R112, PT, PT, R112, 0x1, RZ ;  /* 0x0000000170707810 */ /* 0x000fe20007ffe0ff */
[----:B------:R-:W3:Y:S02]  /*a060*/  LDCU UR5, c[0x0][0x3e0] ;  /* 0x00007c00ff0577ac */ /* 0x000ee40008000800 */
[----:B---3--:R-:W-:Y:S01]  /*a070*/  UIMAD UR4, UR4, UR5, URZ ;  /* 0x00000005040472a4 */ /* 0x008fe2000f8e02ff */
[----:B--2---:R-:W-:-:S05]  /*a080*/  IADD3 R115, PT, PT, R0, R115, RZ ;  /* 0x0000007300737210 */ /* 0x004fca0007ffe0ff */
[----:B------:R-:W-:-:S13]  /*a090*/  ISETP.GE.AND P0, PT, R115, UR4, PT ;  /* 0x0000000473007c0c */ /* 0x000fda000bf06270 */
[----:B------:R-:W-:Y:S05]  /*a0a0*/  @!P0 BRA `(.L_x_1436) ;  /* 0xffffff60002c8947 */ /* 0x000fea000383ffff */
.L_x_1369:
[----:B------:R-:W2:Y:S01]  /*a0b0*/  LDC R4, c[0x0][0x370] ;  /* 0x0000dc00ff047b82 */ /* 0x000ea20000000800 */
[----:B------:R-:W-:Y:S01]  /*a0c0*/  ISETP.NE.AND P1, PT, R37, RZ, PT ;  /* 0x000000ff2500720c */ /* 0x000fe20003f25270 */
[----:B------:R-:W-:Y:S06]  /*a0d0*/  BSSY.RECONVERGENT B0, `(.L_x_1437) ;  /* 0x000000d000007945 */ /* 0x000fec0003800200 */
[----:B0-----:R-:W0:Y:S08]  /*a0e0*/  LDC R7, c[0x0][0x374] ;  /* 0x0000dd00ff077b82 */ /* 0x001e300000000800 */
[----:B-1----:R-:W1:Y:S01]  /*a0f0*/  LDC.64 R2, c[0x0][0x3c8] ;  /* 0x0000f200ff027b82 */ /* 0x002e620000000a00 */
[----:B--2---:R-:W-:-:S02]  /*a100*/  ISETP.NE.AND P0, PT, R4, 0x1, PT ;  /* 0x000000010400780c */ /* 0x004fc40003f05270 */
[----:B0-----:R-:W-:-:S04]  /*a110*/  SHF.L.U32 R0, R7, 0x1, RZ ;  /* 0x0000000107007819 */ /* 0x001fc800000006ff */
[----:B------:R-:W-:-:S05]  /*a120*/  SEL R5, R0, RZ, P0 ;  /* 0x000000ff00057207 */ /* 0x000fca0000000000 */
[----:B-1----:R-:W-:Y:S01]  /*a130*/  IMAD.WIDE.U32 R2, R5, 0x4, R2 ;  /* 0x0000000405027825 */ /* 0x002fe200078e0002 */
[----:B------:R-:W-:Y:S06]  /*a140*/  @P1 BRA `(.L_x_1438) ;  /* 0x0000000000141947 */ /* 0x000fec0003800000 */
[----:B------:R-:W-:Y:S01]  /*a150*/  HFMA2 R5, -RZ, RZ, 0, 5.9604644775390625e-08 ;  /* 0x00000001ff057431 */ /* 0x000fe200000001ff */
[----:B------:R-:W-:Y:S06]  /*a160*/  MEMBAR.ALL.GPU ;  /* 0x0000000000007992 */ /* 0x000fec000000a000 */
[----:B------:R-:W-:-:S00]  /*a170*/  ERRBAR ;  /* 0x00000000000079ab */ /* 0x000fc00000000000 */
[----:B------:R-:W-:Y:S06]  /*a180*/  CGAERRBAR ;  /* 0x00000000000075ab */ /* 0x000fec0000000000 */
[----:B------:R0:W-:Y:S02]  /*a190*/  REDG.E.ADD.S32.STRONG.GPU desc[UR8][R2.64], R5 ;  /* 0x000000050200798e */ /* 0x0001e4000c12e308 */
.L_x_1438:
[----:B------:R-:W-:Y:S05]  /*a1a0*/  BSYNC.RECONVERGENT B0 ;  /* 0x0000000000007941 */ /* 0x000fea0003800200 */
.L_x_1437:
        /* <DEDUP_REMOVED lines=11> */
.L_x_1440:
[----:B------:R-:W2:Y:S04]  /*a260*/  LDG.E.STRONG.GPU R5, desc[UR8][R2.64] ;  /* 0x0000000802057981 */ /* 0x000ea8000c1ef900 */
[----:B--2---:R-:W-:Y:S01]  /*a270*/  CCTL.IVALL ;  /* 0x00000000ff00798f */ /* 0x004fe20002000000 */
[----:B------:R-:W-:Y:S05]  /*a280*/  YIELD ;  /* 0x0000000000007946 */ /* 0x000fea0003800000 */
[----:B------:R-:W-:-:S13]  /*a290*/  ISETP.NE.AND P0, PT, R5, R0, PT ;  /* 0x000000000500720c */ /* 0x000fda0003f05270 */
[----:B------:R-:W-:Y:S05]  /*a2a0*/  @P0 BRA `(.L_x_1440) ;  /* 0xfffffffc00ec0947 */ /* 0x000fea000383ffff */
.L_x_1439:
        /* <DEDUP_REMOVED lines=74> */
.L_x_1443:
        /* <DEDUP_REMOVED lines=29> */
.L_x_1442:
[----:B------:R-:W-:Y:S05]  /*a920*/  BSYNC.RECONVERGENT B0 ;  /* 0x0000000000007941 */ /* 0x000fea0003800200 */
.L_x_1441:
        /* <DEDUP_REMOVED lines=8> */
[----:B------:R-:W3:Y:S01]  /*a9b0*/  LDCU.64 UR10, c[0x0][0x390] ;  /* 0x00007200ff0a77ac */ /* 0x000ee20008000a00 */
[----:B------:R-:W-:-:S07]  /*a9c0*/  SHF.L.U32 R33, R28, 0x2, RZ ;  /* 0x000000021c217819 */ /* 0x000fce00000006ff */
.L_x_1444:
[C---:B0-----:R-:W-:Y:S02]  /*a9d0*/  SHF.L.U32 R14, R37.reuse, 0x2, RZ ;  /* 0x00000002250e7819 */ /* 0x041fe400000006ff */
[----:B------:R-:W-:Y:S02]  /*a9e0*/  SHF.L.U64.HI R0, R37, 0x2, R26 ;  /* 0x0000000225007819 */ /* 0x000fe4000001021a */
[----:B-1----:R-:W-:-:S04]  /*a9f0*/  IADD3 R2, P0, PT, R14, UR4, RZ ;  /* 0x000000040e027c10 */ /* 0x002fc8000ff1e0ff */
[----:B------:R-:W-:Y:S02]  /*aa00*/  IADD3.X R3, PT, PT, R0, UR5, RZ, P0, !PT ;  /* 0x0000000500037c10 */ /* 0x000fe400087fe4ff */
[C---:B------:R-:W-:Y:S02]  /*aa10*/  IADD3 R4, P0, PT, R2.reuse, R33, RZ ;  /* 0x0000002102047210 */ /* 0x040fe40007f1e0ff */
[C---:B----4-:R-:W-:Y:S01]  /*aa20*/  IADD3 R8, P1, PT, R2.reuse, R39, RZ ;  /* 0x0000002702087210 */ /* 0x050fe20007f3e0ff */
[----:B------:R0:W4:Y:S01]  /*aa30*/  LDG.E R16, desc[UR8][R2.64] ;  /* 0x0000000802107981 */ /* 0x000122000c1e1900 */
[C---:B------:R-:W-:Y:S02]  /*aa40*/  IADD3.X R5, PT, PT, R3.reuse, R31, RZ, P0, !PT ;  /* 0x0000001f03057210 */ /* 0x040fe400007fe4ff */
[----:B------:R-:W-:Y:S02]  /*aa50*/  IADD3 R6, P0, PT, R2, R27, RZ ;  /* 0x0000001b02067210 */ /* 0x000fe40007f1e0ff */
[C---:B------:R-:W-:Y:S01]  /*aa60*/  IADD3.X R9, PT, PT, R3.reuse, R35, RZ, P1, !PT ;  /* 0x0000002303097210 */ /* 0x040fe20000ffe4ff */
[----:B------:R1:W4:Y:S01]  /*aa70*/  LDG.E R17, desc[UR8][R4.64] ;  /* 0x0000000804117981 */ /* 0x000322000c1e1900 */
[----:B------:R-:W-:-:S03]  /*aa80*/  IADD3.X R7, PT, PT, R3, R29, RZ, P0, !PT ;  /* 0x0000001d03077210 */ /* 0x000fc600007fe4ff */
[----:B------:R-:W5:Y:S04]  /*aa90*/  LDG.E R19, desc[UR8][R8.64] ;  /* 0x0000000808137981 */ /* 0x000f68000c1e1900 */
[----:B------:R1:W5:Y:S01]  /*aaa0*/  LDG.E R18, desc[UR8][R6.64] ;  /* 0x0000000806127981 */ /* 0x000362000c1e1900 */
[C---:B------:R-:W-:Y:S02]  /*aab0*/  SHF.L.U32 R25, R37.reuse, 0x3, RZ ;  /* 0x0000000325197819 */ /* 0x040fe400000006ff */
[----:B------:R-:W-:Y:S02]  /*aac0*/  SHF.L.U64.HI R26, R37, 0x3, R26 ;  /* 0x00000003251a7819 */ /* 0x000fe4000001021a */
[----:B------:R-:W-:Y:S02]  /*aad0*/  LOP3.LUT R12, R25, 0xfffffff8, RZ, 0xc0, !PT ;  /* 0xfffffff8190c7812 */ /* 0x000fe400078ec0ff */
[----:B------:R-:W-:-:S02]  /*aae0*/  LOP3.LUT R14, R14, 0xfffffffc, RZ, 0xc0, !PT ;  /* 0xfffffffc0e0e7812 */ /* 0x000fc400078ec0ff */
[----:B--2---:R-:W-:Y:S02]  /*aaf0*/  IADD3 R10, P0, PT, R12, UR6, RZ ;  /* 0x000000060c0a7c10 */ /* 0x004fe4000ff1e0ff */
[----:B0-----:R-:W-:Y:S02]  /*ab00*/  LOP3.LUT R2, R26, 0x3, RZ, 0xc0, !PT ;  /* 0x000000031a027812 */ /* 0x001fe400078ec0ff */
[----:B---3--:R-:W-:Y:S02]  /*ab10*/  IADD3 R12, P1, PT, R12, UR10, RZ ;  /* 0x0000000a0c0c7c10 */ /* 0x008fe4000ff3e0ff */
        /* <DEDUP_REMOVED lines=11> */
[----:B----4-:R0:W-:Y:S04]  /*abd0*/  STG.E.64 desc[UR8][R10.64], R16 ;  /* 0x000000100a007986 */ /* 0x0101e8000c101b08 */
[----:B-----5:R1:W-:Y:S04]  /*abe0*/  STG.E.64 desc[UR8][R12.64], R18 ;  /* 0x000000120c007986 */ /* 0x0203e8000c101b08 */
        /* <DEDUP_REMOVED lines=48> */
.L_x_1445:
        /* <DEDUP_REMOVED lines=9> */
.L_x_3434:


//--------------------- .text._Z35group_norm_nhwc_bwd_one_pass_kernelI11Fp32IOBf16WLi64ELi24ELi384EEv26Group_norm_nhwc_bwd_params --------------------------
	.section	.text._Z35group_norm_nhwc_bwd_one_pass_kernelI11Fp32IOBf16WLi64ELi24ELi384EEv26Group_norm_nhwc_bwd_params,"ax",@progbits
	.align	128
        .global         _Z35group_norm_nhwc_bwd_one_pass_kernelI11Fp32IOBf16WLi64ELi24ELi384EEv26Group_norm_nhwc_bwd_params
        .type           _Z35group_norm_nhwc_bwd_one_pass_kernelI11Fp32IOBf16WLi64ELi24ELi384EEv26Group_norm_nhwc_bwd_params,@function
        .size           _Z35group_norm_nhwc_bwd_one_pass_kernelI11Fp32IOBf16WLi64ELi24ELi384EEv26Group_norm_nhwc_bwd_params,(.L_x_3435 - _Z35group_norm_nhwc_bwd_one_pass_kernelI11Fp32IOBf16WLi64ELi24ELi384EEv26Group_norm_nhwc_bwd_params)
        .other          _Z35group_norm_nhwc_bwd_one_pass_kernelI11Fp32IOBf16WLi64ELi24ELi384EEv26Group_norm_nhwc_bwd_params,@"STO_CUDA_ENTRY STV_DEFAULT"
_Z35group_norm_nhwc_bwd_one_pass_kernelI11Fp32IOBf16WLi64ELi24ELi384EEv26Group_norm_nhwc_bwd_params:
.text._Z35group_norm_nhwc_bwd_one_pass_kernelI11Fp32IOBf16WLi64ELi24ELi384EEv26Group_norm_nhwc_bwd_params:
        /* <DEDUP_REMOVED lines=39> */
.L_x_1471:
[----:B01----:R-:W0:Y:S01]  /*0270*/  LDC R6, c[0x0][0x410] ;  /* 0x00010400ff067b82 */ /* 0x003e220000000800 */
[----:B------:R-:W1:Y:S01]  /*0280*/  LDCU.64 UR6, c[0x0][0x3b8] ;  /* 0x00007700ff0677ac */ /* 0x000e620008000a00 */
[----:B--2---:R-:W2:Y:S01]  /*0290*/  LDCU.128 UR24, c[0x0][0x400] ;  /* 0x00008000ff1877ac */ /* 0x004ea20008000c00 */
[----:B-1----:R-:W-:Y:S01]  /*02a0*/  UIMAD.WIDE UR6, UR10, 0x8, UR6 ;  /* 0x000000080a0678a5 */ /* 0x002fe2000f8e0206 */
[----:B0-----:R-:W-:-:S05]  /*02b0*/  IABS R5, R6 ;  /* 0x0000000600057213 */ /* 0x001fca0000000000 */
[----:B------:R-:W-:Y:S01]  /*02c0*/  MOV R12, UR6 ;  /* 0x00000006000c7c02 */ /* 0x000fe20008000f00 */
[----:B------:R-:W0:Y:S01]  /*02d0*/  I2F.RP R0, R5 ;  /* 0x0000000500007306 */ /* 0x000e220000209400 */
[----:B------:R-:W-:-:S06]  /*02e0*/  MOV R13, UR7 ;  /* 0x00000007000d7c02 */ /* 0x000fcc0008000f00 */
[----:B---3--:R-:W3:Y:S01]  /*02f0*/  LDG.E.64 R12, desc[UR16][R12.64] ;  /* 0x000000100c0c7981 */ /* 0x008ee2000c1e1b00 */
[----:B0-----:R-:W0:Y:S02]  /*0300*/  MUFU.RCP R0, R0 ;  /* 0x0000000000007308 */ /* 0x001e240000001000 */
[----:B0-----:R-:W-:-:S06]  /*0310*/  IADD3 R2, PT, PT, R0, 0xffffffe, RZ ;  /* 0x0ffffffe00027810 */ /* 0x001fcc0007ffe0ff */
[----:B------:R0:W1:Y:S02]  /*0320*/  F2I.FTZ.U32.TRUNC.NTZ R3, R2 ;  /* 0x0000000200037305 */ /* 0x000064000021f000 */
[----:B0-----:R-:W-:Y:S01]  /*0330*/  HFMA2 R2, -RZ, RZ, 0, 0 ;  /* 0x00000000ff027431 */ /* 0x001fe200000001ff */
[----:B-1----:R-:W-:-:S05]  /*0340*/  IADD3 R4, PT, PT, RZ, -R3, RZ ;  /* 0x80000003ff047210 */ /* 0x002fca0007ffe0ff */
[----:B------:R-:W-:Y:S01]  /*0350*/  IMAD R7, R4, R5, RZ ;  /* 0x0000000504077224 */ /* 0x000fe200078e02ff */
[----:B------:R-:W-:-:S03]  /*0360*/  IABS R4, UR10 ;  /* 0x0000000a00047c13 */ /* 0x000fc60008000000 */
[----:B------:R-:W-:-:S06]  /*0370*/  IMAD.HI.U32 R3, R3, R7, R2 ;  /* 0x0000000703037227 */ /* 0x000fcc00078e0002 */
[----:B------:R-:W-:-:S05]  /*0380*/  IMAD.HI.U32 R3, R3, R4, RZ ;  /* 0x0000000403037227 */ /* 0x000fca00078e00ff */
[----:B------:R-:W-:-:S05]  /*0390*/  IADD3 R0, PT, PT, -R3, RZ, RZ ;  /* 0x000000ff03007210 */ /* 0x000fca0007ffe1ff */
[----:B------:R-:W-:-:S05]  /*03a0*/  IMAD R0, R5, R0, R4 ;  /* 0x0000000005007224 */ /* 0x000fca00078e0204 */
[----:B------:R-:W-:Y:S02]  /*03b0*/  ISETP.GT.U32.AND P1, PT, R5, R0, PT ;  /* 0x000000000500720c */ /* 0x000fe40003f24070 */
[----:B------:R-:W-:Y:S02]  /*03c0*/  ISETP.LE.AND P2, PT, RZ, UR10, PT ;  /* 0x0000000aff007c0c */ /* 0x000fe4000bf43270 */
[----:B------:R-:W-:-:S09]  /*03d0*/  LOP3.LUT R2, R6, UR10, RZ, 0x3c, !PT ;  /* 0x0000000a06027c12 */ /* 0x000fd2000f8e3cff */
[----:B------:R-:W-:-:S04]  /*03e0*/  @!P1 IADD3 R0, PT, PT, R0, -R5, RZ ;  /* 0x8000000500009210 */ /* 0x000fc80007ffe0ff */
[-C--:B------:R-:W-:Y:S02]  /*03f0*/  ISETP.GE.U32.AND P4, PT, R0, R5.reuse, PT ;  /* 0x000000050000720c */ /* 0x080fe40003f86070 */
[----:B------:R-:W-:Y:S02]  /*0400*/  ISETP.GT.U32.AND P5, PT, R5, R0, PT ;  /* 0x000000000500720c */ /* 0x000fe40003fa4070 */
[----:B------:R-:W-:Y:S02]  /*0410*/  ISETP.GE.AND P3, PT, R2, RZ, PT ;  /* 0x000000ff0200720c */ /* 0x000fe40003f66270 */
[----:B------:R-:W-:Y:S02]  /*0420*/  IADD3 R5, PT, PT, R0, -R5, RZ ;  /* 0x8000000500057210 */ /* 0x000fe40007ffe0ff */
[----:B--2---:R-:W-:Y:S02]  /*0430*/  ISETP.GE.U32.AND P0, PT, R48, UR24, PT ;  /* 0x0000001830007c0c */ /* 0x004fe4000bf06070 */
[----:B------:R-:W-:-:S02]  /*0440*/  @!P1 IADD3 R3, PT, PT, R3, 0x1, RZ ;  /* 0x0000000103039810 */ /* 0x000fc40007ffe0ff */
[----:B------:R-:W-:Y:S02]  /*0450*/  SEL R0, R5, R0, !P5 ;  /* 0x0000000005007207 */ /* 0x000fe40006800000 */
[----:B------:R-:W-:Y:S02]  /*0460*/  ISETP.GE.AND.EX P0, PT, R41, UR25, PT, P0 ;  /* 0x0000001929007c0c */ /* 0x000fe4000bf06300 */
[----:B------:R-:W-:Y:S02]  /*0470*/  ISETP.GE.U32.AND P1, PT, R44, UR24, PT ;  /* 0x000000182c007c0c */ /* 0x000fe4000bf26070 */
[----:B------:R-:W-:Y:S02]  /*0480*/  @P4 IADD3 R3, PT, PT, R3, 0x1, RZ ;  /* 0x0000000103034810 */ /* 0x000fe40007ffe0ff */
[----:B------:R-:W-:Y:S02]  /*0490*/  ISETP.NE.AND P4, PT, R6, RZ, PT ;  /* 0x000000ff0600720c */ /* 0x000fe40003f85270 */
[----:B------:R-:W-:-:S02]  /*04a0*/  LOP3.LUT R5, RZ, R6, RZ, 0x33, !PT ;  /* 0x00000006ff057212 */ /* 0x000fc400078e33ff */
[----:B------:R-:W-:Y:S01]  /*04b0*/  @!P2 IADD3 R0, PT, PT, -R0, RZ, RZ ;  /* 0x000000ff0000a210 */ /* 0x000fe20007ffe1ff */
[----:B------:R-:W0:Y:S01]  /*04c0*/  LDC.64 R6, c[0x0][0x3a8] ;  /* 0x0000ea00ff067b82 */ /* 0x000e220000000a00 */
[----:B------:R-:W-:Y:S02]  /*04d0*/  ISETP.GE.AND.EX P1, PT, R39, UR25, PT, P1 ;  /* 0x0000001927007c0c */ /* 0x000fe4000bf26310 */
[----:B------:R-:W-:Y:S02]  /*04e0*/  @!P3 IADD3 R3, PT, PT, -R3, RZ, RZ ;  /* 0x000000ff0303b210 */ /* 0x000fe40007ffe1ff */
[C---:B------:R-:W-:Y:S02]  /*04f0*/  SEL R4, R5.reuse, R0, !P4 ;  /* 0x0000000005047207 */ /* 0x040fe40006000000 */
[----:B------:R-:W-:Y:S01]  /*0500*/  SEL R3, R5, R3, !P4 ;  /* 0x0000000305037207 */ /* 0x000fe20006000000 */
[----:B------:R-:W1:Y:S02]  /*0510*/  @!P0 LDC.64 R10, c[0x0][0x3f8] ;  /* 0x0000fe00ff0a8b82 */ /* 0x000e640000000a00 */
[----:B------:R-:W-:Y:S01]  /*0520*/  IMAD R5, R4, 0x18, RZ ;  /* 0x0000001804057824 */ /* 0x000fe200078e02ff */
[----:B------:R-:W-:-:S04]  /*0530*/  SHF.R.S32.HI R0, RZ, 0x1f, R3 ;  /* 0x0000001fff007819 */ /* 0x000fc80000011403 */
[----:B------:R-:W-:Y:S01]  /*0540*/  IADD3 R50, P2, PT, R42, R5, RZ ;  /* 0x000000052a327210 */ /* 0x000fe20007f5e0ff */
[----:B------:R-:W2:Y:S03]  /*0550*/  @!P1 LDC.64 R20, c[0x0][0x3f8] ;  /* 0x0000fe00ff149b82 */ /* 0x000ea60000000a00 */
[----:B------:R-:W-:Y:S02]  /*0560*/  LEA.HI.X.SX32 R51, R5, RZ, 0x1, P2 ;  /* 0x000000ff05337211 */ /* 0x000fe400010f0eff */
[----:B------:R-:W-:Y:S01]  /*0570*/  ISETP.NE.AND P2, PT, RZ, UR19, PT ;  /* 0x00000013ff007c0c */ /* 0x000fe2000bf45270 */
[----:B------:R-:W-:Y:S02]  /*0580*/  IMAD R0, R0, UR26, RZ ;  /* 0x0000001a00007c24 */ /* 0x000fe4000f8e02ff */
[C---:B------:R-:W-:Y:S01]  /*0590*/  IMAD.WIDE.U32 R50, R3.reuse, UR26, R50 ;  /* 0x0000001a03327c25 */ /* 0x040fe2000f8e0032 */
[----:B------:R-:W4:Y:S03]  /*05a0*/  @!P0 LDC.64 R14, c[0x0][0x398] ;  /* 0x0000e600ff0e8b82 */ /* 0x000f260000000a00 */
[----:B------:R-:W-:-:S05]  /*05b0*/  IMAD R53, R3, UR27, R0 ;  /* 0x0000001b03357c24 */ /* 0x000fca000f8e0200 */
[----:B------:R-:W0:Y:S01]  /*05c0*/  @!P0 LDC.64 R2, c[0x0][0x3a0] ;  /* 0x0000e800ff028b82 */ /* 0x000e220000000a00 */
[----:B------:R-:W-:Y:S01]  /*05d0*/  IADD3 R53, PT, PT, R51, R53, RZ ;  /* 0x0000003533357210 */ /* 0x000fe20007ffe0ff */
[----:B-1----:R-:W-:Y:S01]  /*05e0*/  @!P0 IMAD R0, R41, R10, RZ ;  /* 0x0000000a29008224 */ /* 0x002fe200078e02ff */
[----:B------:R-:W-:-:S05]  /*05f0*/  @!P0 MOV R52, R50 ;  /* 0x0000003200348202 */ /* 0x000fca0000000f00 */
[----:B------:R-:W1:Y:S01]  /*0600*/  @P2 LDC.64 R8, c[0x0][0x3b0] ;  /* 0x0000ec00ff082b82 */ /* 0x000e620000000a00 */
[C---:B------:R-:W-:Y:S01]  /*0610*/  @!P0 IMAD R25, R48.reuse, R11, R0 ;  /* 0x0000000b30198224 */ /* 0x040fe200078e0200 */
[----:B------:R-:W-:Y:S01]  /*0620*/  @!P1 MOV R11, R53 ;  /* 0x00000035000b9202 */ /* 0x000fe20000000f00 */
[----:B------:R-:W-:Y:S01]  /*0630*/  @!P0 IMAD.WIDE.U32 R22, R48, R10, R52 ;  /* 0x0000000a30168225 */ /* 0x000fe200078e0034 */
[----:B------:R-:W-:-:S03]  /*0640*/  @!P1 MOV R10, R50 ;  /* 0x00000032000a9202 */ /* 0x000fc60000000f00 */
[-C--:B--2---:R-:W-:Y:S01]  /*0650*/  @!P1 IMAD R0, R39, R20.reuse, RZ ;  /* 0x0000001427009224 */ /* 0x084fe200078e02ff */
[----:B------:R-:W2:Y:S01]  /*0660*/  @!P1 LDC.64 R16, c[0x0][0x3a0] ;  /* 0x0000e800ff109b82 */ /* 0x000ea20000000a00 */
[----:B------:R-:W-:-:S04]  /*0670*/  @!P1 IMAD.WIDE.U32 R10, R44, R20, R10 ;  /* 0x000000142c0a9225 */ /* 0x000fc800078e000a */
[----:B------:R-:W-:Y:S01]  /*0680*/  @!P1 IMAD R27, R44, R21, R0 ;  /* 0x000000152c1b9224 */ /* 0x000fe200078e0200 */
[----:B------:R-:W-:Y:S02]  /*0690*/  @!P0 IADD3 R21, PT, PT, R23, R25, RZ ;  /* 0x0000001917158210 */ /* 0x000fe40007ffe0ff */
[C---:B------:R-:W-:Y:S01]  /*06a0*/  @!P0 SHF.L.U32 R23, R22.reuse, 0x2, RZ ;  /* 0x0000000216178819 */ /* 0x040fe200000006ff */
[----:B------:R-:W2:Y:S01]  /*06b0*/  @!P1 LDC.64 R18, c[0x0][0x398] ;  /* 0x0000e600ff129b82 */ /* 0x000ea20000000a00 */
[----:B------:R-:W-:Y:S02]  /*06c0*/  @!P0 SHF.L.U64.HI R22, R22, 0x2, R21 ;  /* 0x0000000216168819 */ /* 0x000fe40000010215 */
[----:B------:R-:W-:Y:S02]  /*06d0*/  @!P1 IADD3 R21, PT, PT, R11, R27, RZ ;  /* 0x0000001b0b159210 */ /* 0x000fe40007ffe0ff */
[C---:B0-----:R-:W-:Y:S02]  /*06e0*/  @!P0 IADD3 R20, P3, PT, R23.reuse, R2, RZ ;  /* 0x0000000217148210 */ /* 0x041fe40007f7e0ff */
[----:B----4-:R-:W-:-:S02]  /*06f0*/  @!P0 IADD3 R14, P4, PT, R23, R14, RZ ;  /* 0x0000000e170e8210 */ /* 0x010fc40007f9e0ff */
[----:B------:R-:W-:Y:S02]  /*0700*/  IADD3 R5, PT, PT, R42, R5, RZ ;  /* 0x000000052a057210 */ /* 0x000fe40007ffe0ff */
[C---:B------:R-:W-:Y:S02]  /*0710*/  @!P1 SHF.L.U32 R11, R10.reuse, 0x2, RZ ;  /* 0x000000020a0b9819 */ /* 0x040fe400000006ff */
[----:B------:R-:W-:Y:S02]  /*0720*/  @!P1 SHF.L.U64.HI R10, R10, 0x2, R21 ;  /* 0x000000020a0a9819 */ /* 0x000fe40000010215 */
[C---:B------:R-:W-:Y:S01]  /*0730*/  @!P0 IADD3.X R21, PT, PT, R22.reuse, R3, RZ, P3, !PT ;  /* 0x0000000316158210 */ /* 0x040fe20001ffe4ff */
[----:B------:R-:W-:Y:S01]  /*0740*/  HFMA2 R3, -RZ, RZ, 0, 0 ;  /* 0x00000000ff037431 */ /* 0x000fe200000001ff */
[----:B------:R-:W-:Y:S01]  /*0750*/  @!P0 IADD3.X R15, PT, PT, R22, R15, RZ, P4, !PT ;  /* 0x0000000f160f8210 */ /* 0x000fe200027fe4ff */
[----:B-1----:R-:W-:Y:S01]  /*0760*/  @P2 IMAD.WIDE R24, R5, 0x2, R8 ;  /* 0x0000000205182825 */ /* 0x002fe200078e0208 */
[----:B------:R-:W-:-:S03]  /*0770*/  MOV R2, RZ ;  /* 0x000000ff00027202 */ /* 0x000fc60000000f00 */
[----:B------:R-:W-:Y:S01]  /*0780*/  IMAD.WIDE R22, R5, 0x2, R6 ;  /* 0x0000000205167825 */ /* 0x000fe200078e0206 */
[----:B------:R-:W-:Y:S01]  /*0790*/  CS2R R6, SRZ ;  /* 0x0000000000067805 */ /* 0x000fe2000001ff00 */
[----:B------:R-:W4:Y:S04]  /*07a0*/  @P2 LDG.E.U16 R27, desc[UR16][R24.64] ;  /* 0x00000010181b2981 */ /* 0x000f28000c1e1500 */
[----:B------:R-:W4:Y:S04]  /*07b0*/  @P2 LDG.E.U16 R26, desc[UR16][R24.64+0x2] ;  /* 0x00000210181a2981 */ /* 0x000f28000c1e1500 */
[----:B------:R-:W4:Y:S04]  /*07c0*/  LDG.E.U16 R5, desc[UR16][R22.64] ;  /* 0x0000001016057981 */ /* 0x000f28000c1e1500 */
[----:B------:R-:W4:Y:S04]  /*07d0*/  LDG.E.U16 R0, desc[UR16][R22.64+0x2] ;  /* 0x0000021016007981 */ /* 0x000f28000c1e1500 */
[----:B------:R0:W5:Y:S04]  /*07e0*/  @!P0 LDG.E.64 R6, desc[UR16][R20.64] ;  /* 0x0000001014068981 */ /* 0x000168000c1e1b00 */
[----:B------:R0:W5:Y:S01]  /*07f0*/  @!P0 LDG.E.64 R2, desc[UR16][R14.64] ;  /* 0x000000100e028981 */ /* 0x000162000c1e1b00 */
[----:B--2---:R-:W-:-:S02]  /*0800*/  @!P1 IADD3 R16, P5, PT, R11, R16, RZ ;  /* 0x000000100b109210 */ /* 0x004fc40007fbe0ff */
[----:B------:R-:W-:Y:S02]  /*0810*/  @!P1 IADD3 R18, P6, PT, R11, R18, RZ ;  /* 0x000000120b129210 */ /* 0x000fe40007fde0ff */
[----:B------:R-:W-:Y:S02]  /*0820*/  CS2R R8, SRZ ;  /* 0x0000000000087805 */ /* 0x000fe4000001ff00 */
[C---:B------:R-:W-:Y:S02]  /*0830*/  @!P1 IADD3.X R17, PT, PT, R10.reuse, R17, RZ, P5, !PT ;  /* 0x000000110a119210 */ /* 0x040fe40002ffe4ff */
[----:B------:R-:W-:Y:S02]  /*0840*/  @!P1 IADD3.X R19, PT, PT, R10, R19, RZ, P6, !PT ;  /* 0x000000130a139210 */ /* 0x000fe400037fe4ff */
[----:B------:R-:W-:Y:S01]  /*0850*/  CS2R R10, SRZ ;  /* 0x00000000000a7805 */ /* 0x000fe2000001ff00 */
[----:B------:R0:W5:Y:S05]  /*0860*/  @!P1 LDG.E.64 R8, desc[UR16][R16.64] ;  /* 0x0000001010089981 */ /* 0x00016a000c1e1b00 */
        /* <DEDUP_REMOVED lines=11> */
[----:B------:R-:W-:Y:S01]  /*0920*/  HFMA2 R40, -RZ, RZ, 0, 0 ;  /* 0x00000000ff287431 */ /* 0x000fe200000001ff */
[----:B------:R-:W-:Y:S01]  /*0930*/  MOV R45, RZ ;  /* 0x000000ff002d7202 */ /* 0x000fe20000000f00 */
[----:B------:R-:W-:Y:S01]  /*0940*/  UMOV UR21, 0x3f800000 ;  /* 0x3f80000000157882 */ /* 0x000fe20000000000 */
[----:B-1----:R-:W-:-:S13]  /*0950*/  @P1 R2UR UR6, R12 ;  /* 0x000000000c0612ca */ /* 0x002fda00000e0000 */
[----:B------:R-:W-:Y:S01]  /*0960*/  @UP0 UMOV UR21, UR6 ;  /* 0x0000000600150c82 */ /* 0x000fe20008000000 */
[----:B----4-:R-:W-:Y:S02]  /*0970*/  @P2 SHF.L.U32 R40, R27, 0x10, RZ ;  /* 0x000000101b282819 */ /* 0x010fe400000006ff */
[----:B------:R-:W-:Y:S02]  /*0980*/  @P2 SHF.L.U32 R45, R26, 0x10, RZ ;  /* 0x000000101a2d2819 */ /* 0x000fe400000006ff */
[----:B------:R-:W-:Y:S02]  /*0990*/  SHF.L.U32 R5, R5, 0x10, RZ ;  /* 0x0000001005057819 */ /* 0x000fe400000006ff */
[----:B------:R-:W-:Y:S01]  /*09a0*/  SHF.L.U32 R0, R0, 0x10, RZ ;  /* 0x0000001000007819 */ /* 0x000fe200000006ff */
[----:B0-----:R-:W-:Y:S06]  /*09b0*/  BRA.U UP1, `(.L_x_1447) ;  /* 0x0000000101747547 */ /* 0x001fec000b800000 */
[----:B-----5:R-:W-:Y:S01]  /*09c0*/  FADD.FTZ R13, R6, -UR32 ;  /* 0x80000020060d7e21 */ /* 0x020fe20008010000 */
[----:B------:R-:W-:Y:S01]  /*09d0*/  FADD.FTZ R12, R7, -UR32 ;  /* 0x80000020070c7e21 */ /* 0x000fe20008010000 */
[----:B------:R-:W-:Y:S01]  /*09e0*/  FMUL.FTZ R14, R2, R5 ;  /* 0x00000005020e7220 */ /* 0x000fe20000410000 */
[----:B------:R-:W-:Y:S01]  /*09f0*/  FMUL.FTZ R15, R3, R0 ;  /* 0x00000000030f7220 */ /* 0x000fe20000410000 */
[----:B------:R-:W-:Y:S01]  /*0a00*/  FMUL.FTZ R13, R13, UR21 ;  /* 0x000000150d0d7c20 */ /* 0x000fe20008410000 */
[----:B------:R-:W-:Y:S01]  /*0a10*/  FMUL.FTZ R12, R12, UR21 ;  /* 0x000000150c0c7c20 */ /* 0x000fe20008410000 */
[----:B------:R-:W-:Y:S01]  /*0a20*/  FADD.FTZ R16, RZ, R14 ;  /* 0x0000000eff107221 */ /* 0x000fe20000010000 */
[----:B------:R-:W-:Y:S01]  /*0a30*/  FADD.FTZ R20, RZ, R3 ;  /* 0x00000003ff147221 */ /* 0x000fe20000010000 */
[----:B------:R-:W-:Y:S01]  /*0a40*/  FFMA.FTZ R17, R13, R14, RZ ;  /* 0x0000000e0d117223 */ /* 0x000fe200000100ff */
[----:B------:R-:W-:Y:S01]  /*0a50*/  FADD.FTZ R14, R8, -UR32 ;  /* 0x80000020080e7e21 */ /* 0x000fe20008010000 */
[----:B------:R-:W-:Y:S01]  /*0a60*/  FADD.FTZ R16, R15, R16 ;  /* 0x000000100f107221 */ /* 0x000fe20000010000 */
[----:B------:R-:W-:Y:S01]  /*0a70*/  FFMA.FTZ R13, R2, R13, RZ ;  /* 0x0000000d020d7223 */ /* 0x000fe200000100ff */
[----:B------:R-:W-:Y:S01]  /*0a80*/  FFMA.FTZ R17, R12, R15, R17 ;  /* 0x0000000f0c117223 */ /* 0x000fe20000010011 */
[----:B------:R-:W-:Y:S01]  /*0a90*/  FMUL.FTZ R15, R10, R5 ;  /* 0x000000050a0f7220 */ /* 0x000fe20000410000 */
[----:B------:R-:W-:Y:S01]  /*0aa0*/  FMUL.FTZ R18, R14, UR21 ;  /* 0x000000150e127c20 */ /* 0x000fe20008410000 */
[----:B------:R-:W-:-:S02]  /*0ab0*/  FADD.FTZ R14, R9, -UR32 ;  /* 0x80000020090e7e21 */ /* 0x000fc40008010000 */
[----:B------:R-:W-:Y:S01]  /*0ac0*/  FADD.FTZ R16, R16, R15 ;  /* 0x0000000f10107221 */ /* 0x000fe20000010000 */
[----:B------:R-:W-:Y:S01]  /*0ad0*/  FFMA.FTZ R17, R18, R15, R17 ;  /* 0x0000000f12117223 */ /* 0x000fe20000010011 */
[----:B------:R-:W-:Y:S01]  /*0ae0*/  FMUL.FTZ R15, R11, R0 ;  /* 0x000000000b0f7220 */ /* 0x000fe20000410000 */
[----:B------:R-:W-:-:S03]  /*0af0*/  FMUL.FTZ R14, R14, UR21 ;  /* 0x000000150e0e7c20 */ /* 0x000fc60008410000 */
[----:B------:R-:W-:Y:S01]  /*0b00*/  FADD.FTZ R21, R15, R16 ;  /* 0x000000100f157221 */ /* 0x000fe20000010000 */
[----:B------:R-:W-:Y:S01]  /*0b10*/  FFMA.FTZ R19, R14, R15, R17 ;  /* 0x0000000f0e137223 */ /* 0x000fe20000010011 */
[----:B------:R-:W-:Y:S01]  /*0b20*/  FFMA.FTZ R16, R3, R12, RZ ;  /* 0x0000000c03107223 */ /* 0x000fe200000100ff */
[----:B------:R-:W-:Y:S01]  /*0b30*/  FADD.FTZ R15, RZ, R2 ;  /* 0x00000002ff0f7221 */ /* 0x000fe20000010000 */
[C---:B------:R-:W-:Y:S02]  /*0b40*/  FFMA.FTZ R12, R10.reuse, R18, R13 ;  /* 0x000000120a0c7223 */ /* 0x040fe4000001000d */
[C---:B------:R-:W-:Y:S01]  /*0b50*/  FFMA.FTZ R13, R11.reuse, R14, R16 ;  /* 0x0000000e0b0d7223 */ /* 0x040fe20000010010 */
[----:B------:R-:W-:Y:S01]  /*0b60*/  FADD.FTZ R14, R10, R15 ;  /* 0x0000000f0a0e7221 */ /* 0x000fe20000010000 */
[----:B------:R-:W-:Y:S01]  /*0b70*/  FADD.FTZ R15, R11, R20 ;  /* 0x000000140b0f7221 */ /* 0x000fe20000010000 */
[----:B------:R-:W-:Y:S06]  /*0b80*/  BRA `(.L_x_1448) ;  /* 0x0000000400007947 */ /* 0x000fec0003800000 */
.L_x_1447:
        /* <DEDUP_REMOVED lines=9> */
[C-C-:B------:R-:W-:Y:S01]  /*0c20*/  FFMA.FTZ R19, R5.reuse, R13, R40.reuse ;  /* 0x0000000d05137223 */ /* 0x140fe20000010028 */
[----:B------:R-:W-:Y:S01]  /*0c30*/  FFMA.FTZ R17, R5, R14, R40 ;  /* 0x0000000e05117223 */ /* 0x000fe20000010028 */
        /* <DEDUP_REMOVED lines=13> */
[----:B------:R2:W3:Y:S01]  /*0d10*/  MUFU.RCP R21, R20 ;  /* 0x0000001400157308 */ /* 0x0004e20000001000 */
[----:B0-----:R-:W-:-:S07]  /*0d20*/  FADD.FTZ R29, R28, 1 ;  /* 0x3f8000001c1d7421 */ /* 0x001fce0000010000 */
[----:B------:R-:W0:Y:S01]  /*0d30*/  MUFU.RCP R27, R26 ;  /* 0x0000001a001b7308 */ /* 0x000e220000001000 */
[----:B-1----:R-:W-:-:S04]  /*0d40*/  FADD.FTZ R25, -R24, 1 ;  /* 0x3f80000018197421 */ /* 0x002fc80000010100 */
[----:B--2---:R-:W-:-:S03]  /*0d50*/  FFMA.FTZ R20, R18, R25, 1 ;  /* 0x3f80000012147423 */ /* 0x004fc60000010019 */
[----:B------:R-:W1:Y:S01]  /*0d60*/  MUFU.RCP R30, R29 ;  /* 0x0000001d001e7308 */ /* 0x000e620000001000 */
[----:B---3--:R-:W-:Y:S01]  /*0d70*/  FADD.FTZ R22, -R21, 1 ;  /* 0x3f80000015167421 */ /* 0x008fe20000010100 */
[----:B------:R-:W-:-:S03]  /*0d80*/  FMUL.FTZ R18, R2, R21 ;  /* 0x0000001502127220 */ /* 0x000fc60000410000 */
[----:B------:R-:W-:Y:S01]  /*0d90*/  FFMA.FTZ R19, R19, R22, 1 ;  /* 0x3f80000013137423 */ /* 0x000fe20000010016 */
[----:B0-----:R-:W-:-:S03]  /*0da0*/  FADD.FTZ R28, -R27, 1 ;  /* 0x3f8000001b1c7421 */ /* 0x001fc60000010100 */
[----:B------:R-:W-:Y:S01]  /*0db0*/  FMUL.FTZ R18, R18, R19 ;  /* 0x0000001312127220 */ /* 0x000fe20000410000 */
        /* <DEDUP_REMOVED lines=14> */
[----:B------:R-:W-:Y:S01]  /*0ea0*/  FFMA.FTZ R21, R12, R19, R21 ;  /* 0x000000130c157223 */ /* 0x000fe20000010015 */
[----:B------:R-:W-:Y:S01]  /*0eb0*/  FADD.FTZ R20, R19, R20 ;  /* 0x0000001413147221 */ /* 0x000fe20000010000 */
[----:B------:R-:W-:-:S02]  /*0ec0*/  FMUL.FTZ R22, R0, R30 ;  /* 0x0000001e00167220 */ /* 0x000fc40000410000 */
[----:B------:R-:W-:Y:S01]  /*0ed0*/  FFMA.FTZ R24, R14, R23, R21 ;  /* 0x000000170e187223 */ /* 0x000fe20000010015 */
[----:B------:R-:W-:Y:S01]  /*0ee0*/  FADD.FTZ R21, R20, R23 ;  /* 0x0000001714157221 */ /* 0x000fe20000010000 */
[----:B------:R-:W-:Y:S01]  /*0ef0*/  FFMA.FTZ R23, R13, R18, RZ ;  /* 0x000000120d177223 */ /* 0x000fe200000100ff */
[----:B------:R-:W-:Y:S01]  /*0f00*/  FADD.FTZ R13, RZ, R18 ;  /* 0x00000012ff0d7221 */ /* 0x000fe20000010000 */
[----:B------:R-:W-:Y:S01]  /*0f10*/  FFMA.FTZ R18, R12, R17, RZ ;  /* 0x000000110c127223 */ /* 0x000fe200000100ff */
[----:B------:R-:W-:Y:S01]  /*0f20*/  FADD.FTZ R17, RZ, R17 ;  /* 0x00000011ff117221 */ /* 0x000fe20000010000 */
[----:B------:R-:W-:Y:S01]  /*0f30*/  FFMA.FTZ R12, R14, R16, R23 ;  /* 0x000000100e0c7223 */ /* 0x000fe20000010017 */
[----:B------:R-:W-:Y:S01]  /*0f40*/  FADD.FTZ R14, R13, R16 ;  /* 0x000000100d0e7221 */ /* 0x000fe20000010000 */
[C---:B------:R-:W-:Y:S01]  /*0f50*/  FFMA.FTZ R19, R15.reuse, R22, R24 ;  /* 0x000000160f137223 */ /* 0x040fe20000010018 */
[----:B------:R-:W-:Y:S01]  /*0f60*/  FFMA.FTZ R13, R15, R30, R18 ;  /* 0x0000001e0f0d7223 */ /* 0x000fe20000010012 */
[----:B------:R-:W-:Y:S01]  /*0f70*/  FADD.FTZ R21, R22, R21 ;  /* 0x0000001516157221 */ /* 0x000fe20000010000 */
[----:B------:R-:W-:-:S07]  /*0f80*/  FADD.FTZ R15, R17, R30 ;  /* 0x0000001e110f7221 */ /* 0x000fce0000010000 */
.L_x_1448:
        /* <DEDUP_REMOVED lines=34> */
.L_x_1450:
[----:B------:R-:W-:Y:S05]  /*11b0*/  BSYNC.RECONVERGENT B0 ;  /* 0x0000000000007941 */ /* 0x000fea0003800200 */
.L_x_1449:
        /* <DEDUP_REMOVED lines=34> */
.L_x_1452:
[----:B------:R-:W-:Y:S05]  /*13e0*/  BSYNC.RECONVERGENT B0 ;  /* 0x0000000000007941 */ /* 0x000fea0003800200 */
.L_x_1451:
        /* <DEDUP_REMOVED lines=158> */
.L_x_1454:
[----:B------:R-:W-:Y:S05]  /*1dd0*/  BSYNC.RECONVERGENT B0 ;  /* 0x0000000000007941 */ /* 0x000fea0003800200 */
.L_x_1453:
        /* <DEDUP_REMOVED lines=29> */
.L_x_1456:
[----:B------:R-:W-:Y:S05]  /*1fb0*/  BSYNC.RECONVERGENT B0 ;  /* 0x0000000000007941 */ /* 0x000fea0003800200 */
.L_x_1455:
        /* <DEDUP_REMOVED lines=30> */
.L_x_1459:
[----:B------:R-:W2:Y:S04]  /*21a0*/  LDG.E.STRONG.GPU R4, desc[UR16][R12.64] ;  /* 0x000000100c047981 */ /* 0x000ea8000c1ef900 */
[----:B--2---:R-:W-:Y:S01]  /*21b0*/  CCTL.IVALL ;  /* 0x00000000ff00798f */ /* 0x004fe20002000000 */
[----:B------:R-:W-:Y:S05]  /*21c0*/  YIELD ;  /* 0x0000000000007946 */ /* 0x000fea0003800000 */
[----:B------:R-:W-:-:S13]  /*21d0*/  ISETP.NE.AND P1, PT, R4, R19, PT ;  /* 0x000000130400720c */ /* 0x000fda0003f25270 */
[----:B------:R-:W-:Y:S05]  /*21e0*/  @P1 BRA `(.L_x_1459) ;  /* 0xfffffffc00ec1947 */ /* 0x000fea000383ffff */
.L_x_1458:
[----:B------:R-:W-:Y:S05]  /*21f0*/  WARPSYNC.ALL ;  /* 0x0000000000007948 */ /* 0x000fea0003800000 */
[----:B------:R-:W-:Y:S01]  /*2200*/  BAR.SYNC.DEFER_BLOCKING 0x0 ;  /* 0x0000000000007b1d */ /* 0x000fe20000010000 */
[----:B------:R-:W-:-:S05]  /*2210*/  HFMA2 R4, -RZ, RZ, 0, 0 ;  /* 0x00000000ff047431 */ /* 0x000fca00000001ff */
        /* <DEDUP_REMOVED lines=12> */
.L_x_1461:
[----:B-1--4-:R-:W-:Y:S02]  /*22e0*/  IADD3 R12, PT, PT, R4, 0x1, RZ ;  /* 0x00000001040c7810 */ /* 0x012fe40007ffe0ff */
        /* <DEDUP_REMOVED lines=11> */
[----:B------:R-:W-:Y:S02]  /*23a0*/  MOV R12, UR28 ;  /* 0x0000001c000c7c02 */ /* 0x000fe40008000f00 */
        /* <DEDUP_REMOVED lines=8> */
[----:B------:R-:W4:Y:S01]  /*2430*/  @!P4 LDG.E.64 R14, desc[UR16][R14.64] ;  /* 0x000000100e0ec981 */ /* 0x000f22000c1e1b00 */
[----:B------:R-:W-:-:S04]  /*2440*/  @!UP0 UIMAD.WIDE.U32 UR28, UR14, 0x8, UR6 ;  /* 0x000000080e1c88a5 */ /* 0x000fc8000f8e0006 */
[----:B------:R-:W5:Y:S02]  /*2450*/  @!P6 LDG.E.64 R16, desc[UR16][R16.64] ;  /* 0x000000101010e981 */ /* 0x000f64000c1e1b00 */
[----:B------:R-:W-:Y:S02]  /*2460*/  MOV R18, UR28 ;  /* 0x0000001c00127c02 */ /* 0x000fe40008000f00 */
[----:B--2---:R-:W-:-:S06]  /*2470*/  MOV R19, UR29 ;  /* 0x0000001d00137c02 */ /* 0x004fcc0008000f00 */
[----:B------:R-:W2:Y:S01]  /*2480*/  @!P5 LDG.E.64 R18, desc[UR16][R18.64] ;  /* 0x000000101212d981 */ /* 0x000ea2000c1e1b00 */
[----:B------:R-:W-:Y:S01]  /*2490*/  IADD3 R20, PT, PT, R4, 0x4, RZ ;  /* 0x0000000404147810 */ /* 0x000fe20007ffe0ff */
[----:B0--3--:R-:W-:Y:S01]  /*24a0*/  @!P1 FADD.FTZ R36, R36, R12 ;  /* 0x0000000c24249221 */ /* 0x009fe20000010000 */
[----:B------:R-:W-:Y:S01]  /*24b0*/  @!P1 FADD.FTZ R37, R37, R13 ;  /* 0x0000000d25259221 */ /* 0x000fe20000010000 */
[----:B------:R-:W-:Y:S02]  /*24c0*/  IADD3 R12, PT, PT, R4, 0x5, RZ ;  /* 0x00000005040c7810 */ /* 0x000fe40007ffe0ff */
[----:B------:R-:W-:Y:S01]  /*24d0*/  ISETP.EQ.OR P1, PT, R20, UR15, P3 ;  /* 0x0000000f14007c0c */ /* 0x000fe20009f22670 */
[----:B----4-:R-:W-:Y:S01]  /*24e0*/  @!P4 FADD.FTZ R36, R36, R14 ;  /* 0x0000000e2424c221 */ /* 0x010fe20000010000 */
[----:B------:R-:W-:Y:S01]  /*24f0*/  @!P4 FADD.FTZ R37, R37, R15 ;  /* 0x0000000f2525c221 */ /* 0x000fe20000010000 */
[----:B------:R-:W-:Y:S02]  /*2500*/  ISETP.EQ.OR P4, PT, R12, UR15, P3 ;  /* 0x0000000f0c007c0c */ /* 0x000fe40009f82670 */
[----:B------:R-:W-:Y:S01]  /*2510*/  IADD3 R12, PT, PT, R4, 0x6, RZ ;  /* 0x00000006040c7810 */ /* 0x000fe20007ffe0ff */
[----:B-----5:R-:W-:Y:S01]  /*2520*/  @!P6 FADD.FTZ R36, R36, R16 ;  /* 0x000000102424e221 */ /* 0x020fe20000010000 */
[----:B------:R-:W-:-:S02]  /*2530*/  @!P6 FADD.FTZ R37, R37, R17 ;  /* 0x000000112525e221 */ /* 0x000fc40000010000 */
[----:B------:R-:W-:Y:S02]  /*2540*/  ISETP.EQ.OR P6, PT, R12, UR15, P3 ;  /* 0x0000000f0c007c0c */ /* 0x000fe40009fc2670 */
[----:B------:R-:W-:Y:S02]  /*2550*/  IADD3 R12, PT, PT, R4, 0x7, RZ ;  /* 0x00000007040c7810 */ /* 0x000fe40007ffe0ff */
[----:B------:R-:W-:Y:S01]  /*2560*/  VOTEU.ALL UP1, P1 ;  /* 0x0000000000ff7886 */ /* 0x000fe20000820000 */
[----:B--2---:R-:W-:Y:S01]  /*2570*/  @!P5 FADD.FTZ R36, R36, R18 ;  /* 0x000000122424d221 */ /* 0x004fe20000010000 */
        /* <DEDUP_REMOVED lines=42> */
.L_x_1460:
        /* <DEDUP_REMOVED lines=43> */
.L_x_1462:
        /* <DEDUP_REMOVED lines=23> */
.L_x_1463:
        /* <DEDUP_REMOVED lines=11> */
.L_x_1464:
[----:B------:R-:W-:Y:S05]  /*2cf0*/  BSYNC.RECONVERGENT B0 ;  /* 0x0000000000007941 */ /* 0x000fea0003800200 */
.L_x_1457:
        /* <DEDUP_REMOVED lines=17> */
[----:B------:R-:W-:-:S03]  /*2e10*/  FFMA.FTZ R12, R0, R22, R45 ;  /* 0x00000016000c7223 */ /* 0x000fc6000001002d */
[----:B------:R-:W-:Y:S01]  /*2e20*/  FMUL.FTZ R13, R6, -1.4426950216293334961 ;  /* 0xbfb8aa3b060d7820 */ /* 0x000fe20000410000 */
[----:B------:R-:W-:-:S05]  /*2e30*/  FMUL.FTZ R16, R12, -1.4426950216293334961 ;  /* 0xbfb8aa3b0c107820 */ /* 0x000fca0000410000 */
[----:B------:R-:W1:Y:S08]  /*2e40*/  MUFU.EX2 R13, R13 ;  /* 0x0000000d000d7308 */ /* 0x000e700000000800 */
[----:B------:R-:W4:Y:S01]  /*2e50*/  MUFU.EX2 R16, R16 ;  /* 0x0000001000107308 */ /* 0x000f220000000800 */
[----:B-1----:R-:W-:-:S07]  /*2e60*/  FADD.FTZ R14, R13, 1 ;  /* 0x3f8000000d0e7421 */ /* 0x002fce0000010000 */
[----:B------:R-:W2:Y:S01]  /*2e70*/  MUFU.RCP R15, R14 ;  /* 0x0000000e000f7308 */ /* 0x000ea20000001000 */
[----:B----4-:R-:W-:-:S07]  /*2e80*/  FADD.FTZ R17, R16, 1 ;  /* 0x3f80000010117421 */ /* 0x010fce0000010000 */
        /* <DEDUP_REMOVED lines=9> */
.L_x_1465:
[----:B------:R-:W-:Y:S04]  /*2f20*/  BSSY.RECONVERGENT B0, `(.L_x_1466) ;  /* 0x0000013000007945 */ /* 0x000fe80003800200 */
[----:B------:R-:W-:Y:S05]  /*2f30*/  @P0 BRA `(.L_x_1467) ;  /* 0x0000000000440947 */ /* 0x000fea0003800000 */
[----:B------:R-:W1:Y:S01]  /*2f40*/  LDCU.64 UR12, c[0x0][0x3f8] ;  /* 0x00007f00ff0c77ac */ /* 0x000e620008000a00 */
[----:B------:R-:W-:Y:S01]  /*2f50*/  MOV R12, R50 ;  /* 0x00000032000c7202 */ /* 0x000fe20000000f00 */
[----:B------:R-:W-:Y:S01]  /*2f60*/  FFMA.FTZ R6, R4, R20, R7 ;  /* 0x0000001404067223 */ /* 0x000fe20000010007 */
[----:B------:R-:W-:Y:S01]  /*2f70*/  MOV R13, R53 ;  /* 0x00000035000d7202 */ /* 0x000fe20000000f00 */
[----:B------:R-:W4:Y:S02]  /*2f80*/  LDCU.64 UR6, c[0x0][0x380] ;  /* 0x00007000ff0677ac */ /* 0x000f240008000a00 */
[----:B------:R-:W-:-:S04]  /*2f90*/  FFMA.FTZ R6, R5, R2, -R6 ;  /* 0x0000000205067223 */ /* 0x000fc80000010806 */
[----:B------:R-:W-:Y:S01]  /*2fa0*/  FMUL.FTZ R14, R6, UR21 ;  /* 0x00000015060e7c20 */ /* 0x000fe20008410000 */
[----:B-1----:R-:W-:Y:S02]  /*2fb0*/  IMAD R15, R41, UR12, RZ ;  /* 0x0000000c290f7c24 */ /* 0x002fe4000f8e02ff */
[----:B------:R-:W-:-:S04]  /*2fc0*/  IMAD.WIDE.U32 R12, R48, UR12, R12 ;  /* 0x0000000c300c7c25 */ /* 0x000fc8000f8e000c */
[----:B------:R-:W-:Y:S02]  /*2fd0*/  IMAD R17, R48, UR13, R15 ;  /* 0x0000000d30117c24 */ /* 0x000fe4000f8e020f */
[----:B------:R-:W-:Y:S01]  /*2fe0*/  FFMA.FTZ R15, R4, R22, R7 ;  /* 0x00000016040f7223 */ /* 0x000fe20000010007 */
[----:B----4-:R-:W-:Y:S02]  /*2ff0*/  LEA R2, P0, R12, UR6, 0x2 ;  /* 0x000000060c027c11 */ /* 0x010fe4000f8010ff */
[----:B------:R-:W-:Y:S01]  /*3000*/  IADD3 R17, PT, PT, R13, R17, RZ ;  /* 0x000000110d117210 */ /* 0x000fe20007ffe0ff */
[----:B------:R-:W-:-:S03]  /*3010*/  FFMA.FTZ R15, R0, R3, -R15 ;  /* 0x00000003000f7223 */ /* 0x000fc6000001080f */
[----:B------:R-:W-:Y:S01]  /*3020*/  LEA.HI.X R3, R12, UR7, R17, 0x2, P0 ;  /* 0x000000070c037c11 */ /* 0x000fe200080f1411 */
[----:B------:R-:W-:-:S05]  /*3030*/  FMUL.FTZ R15, R15, UR21 ;  /* 0x000000150f0f7c20 */ /* 0x000fca0008410000 */
[----:B------:R1:W-:Y:S02]  /*3040*/  STG.E.64 desc[UR16][R2.64], R14 ;  /* 0x0000000e02007986 */ /* 0x0003e4000c101b10 */
.L_x_1467:
[----:B------:R-:W-:Y:S05]  /*3050*/  BSYNC.RECONVERGENT B0 ;  /* 0x0000000000007941 */ /* 0x000fea0003800200 */
.L_x_1466:
[----:B------:R-:W-:Y:S01]  /*3060*/  UISETP.NE.AND UP0, UPT, UR19, URZ, UPT ;  /* 0x000000ff1300728c */ /* 0x000fe2000bf05270 */
[----:B------:R-:W-:Y:S01]  /*3070*/  FMUL.FTZ R13, R8, UR21 ;  /* 0x00000015080d7c20 */ /* 0x000fe20008410000 */
[----:B-1----:R-:W-:-:S07]  /*3080*/  FMUL.FTZ R14, R9, UR21 ;  /* 0x00000015090e7c20 */ /* 0x002fce0008410000 */
[----:B------:R-:W-:Y:S05]  /*3090*/  BRA.U !UP0, `(.L_x_1468) ;  /* 0x0000000108487547 */ /* 0x000fea000b800000 */
[----:B------:R-:W-:Y:S01]  /*30a0*/  FFMA.FTZ R40, R5, R13, R40 ;  /* 0x0000000d05287223 */ /* 0x000fe20000010028 */
[----:B------:R-:W-:-:S03]  /*30b0*/  FFMA.FTZ R45, R0, R14, R45 ;  /* 0x0000000e002d7223 */ /* 0x000fc6000001002d */
[----:B------:R-:W-:Y:S01]  /*30c0*/  FMUL.FTZ R2, R40, -1.4426950216293334961 ;  /* 0xbfb8aa3b28027820 */ /* 0x000fe20000410000 */
[----:B------:R-:W-:-:S05]  /*30d0*/  FMUL.FTZ R6, R45, -1.4426950216293334961 ;  /* 0xbfb8aa3b2d067820 */ /* 0x000fca0000410000 */
[----:B------:R-:W1:Y:S08]  /*30e0*/  MUFU.EX2 R2, R2 ;  /* 0x0000000200027308 */ /* 0x000e700000000800 */
[----:B------:R-:W4:Y:S01]  /*30f0*/  MUFU.EX2 R6, R6 ;  /* 0x0000000600067308 */ /* 0x000f220000000800 */
[----:B-1----:R-:W-:-:S07]  /*3100*/  FADD.FTZ R3, R2, 1 ;  /* 0x3f80000002037421 */ /* 0x002fce0000010000 */
[----:B------:R-:W1:Y:S01]  /*3110*/  MUFU.RCP R3, R3 ;  /* 0x0000000300037308 */ /* 0x000e620000001000 */
[----:B----4-:R-:W-:-:S07]  /*3120*/  FADD.FTZ R8, R6, 1 ;  /* 0x3f80000006087421 */ /* 0x010fce0000010000 */
[----:B------:R-:W4:Y:S01]  /*3130*/  MUFU.RCP R8, R8 ;  /* 0x0000000800087308 */ /* 0x000f220000001000 */
[----:B-1----:R-:W-:Y:S01]  /*3140*/  FADD.FTZ R9, -R3, 1 ;  /* 0x3f80000003097421 */ /* 0x002fe20000010100 */
[----:B------:R-:W-:-:S03]  /*3150*/  FMUL.FTZ R10, R10, R3 ;  /* 0x000000030a0a7220 */ /* 0x000fc60000410000 */
[----:B------:R-:W-:Y:S01]  /*3160*/  FFMA.FTZ R9, R40, R9, 1 ;  /* 0x3f80000028097423 */ /* 0x000fe20000010009 */
[----:B----4-:R-:W-:Y:S01]  /*3170*/  FADD.FTZ R12, -R8, 1 ;  /* 0x3f800000080c7421 */ /* 0x010fe20000010100 */
[----:B------:R-:W-:Y:S02]  /*3180*/  FMUL.FTZ R11, R11, R8 ;  /* 0x000000080b0b7220 */ /* 0x000fe40000410000 */
[----:B------:R-:W-:Y:S01]  /*3190*/  FMUL.FTZ R10, R10, R9 ;  /* 0x000000090a0a7220 */ /* 0x000fe20000410000 */
[----:B------:R-:W-:-:S04]  /*31a0*/  FFMA.FTZ R12, R45, R12, 1 ;  /* 0x3f8000002d0c7423 */ /* 0x000fc8000001000c */
[----:B------:R-:W-:-:S07]  /*31b0*/  FMUL.FTZ R11, R11, R12 ;  /* 0x0000000c0b0b7220 */ /* 0x000fce0000410000 */
.L_x_1468:
[----:B------:R-:W1:Y:S01]  /*31c0*/  LDCU.64 UR6, c[0x0][0x400] ;  /* 0x00008000ff0677ac */ /* 0x000e620008000a00 */
[C-C-:B------:R-:W-:Y:S01]  /*31d0*/  FFMA.FTZ R2, R4.reuse, R13, R7.reuse ;  /* 0x0000000d04027223 */ /* 0x140fe20000010007 */
[----:B------:R-:W-:Y:S01]  /*31e0*/  FFMA.FTZ R7, R4, R14, R7 ;  /* 0x0000000e04077223 */ /* 0x000fe20000010007 */
[----:B------:R-:W-:Y:S02]  /*31f0*/  BSSY.RECONVERGENT B0, `(.L_x_1469) ;  /* 0x0000012000007945 */ /* 0x000fe40003800200 */
[----:B------:R-:W-:Y:S01]  /*3200*/  FFMA.FTZ R2, R5, R10, -R2 ;  /* 0x0000000a05027223 */ /* 0x000fe20000010802 */
[----:B------:R-:W-:-:S03]  /*3210*/  FFMA.FTZ R7, R0, R11, -R7 ;  /* 0x0000000b00077223 */ /* 0x000fc60000010807 */
[----:B------:R-:W-:Y:S01]  /*3220*/  FMUL.FTZ R6, R2, UR21 ;  /* 0x0000001502067c20 */ /* 0x000fe20008410000 */
[----:B------:R-:W-:Y:S01]  /*3230*/  FMUL.FTZ R7, R7, UR21 ;  /* 0x0000001507077c20 */ /* 0x000fe20008410000 */
[----:B-1----:R-:W-:-:S04]  /*3240*/  ISETP.GE.U32.AND P0, PT, R44, UR6, PT ;  /* 0x000000062c007c0c */ /* 0x002fc8000bf06070 */
[----:B------:R-:W-:-:S13]  /*3250*/  ISETP.GE.AND.EX P0, PT, R39, UR7, PT, P0 ;  /* 0x0000000727007c0c */ /* 0x000fda000bf06300 */
[----:B------:R-:W-:Y:S05]  /*3260*/  @P0 BRA `(.L_x_1470) ;  /* 0x0000000000280947 */ /* 0x000fea0003800000 */
[----:B------:R-:W1:Y:S01]  /*3270*/  LDCU.64 UR6, c[0x0][0x3f8] ;  /* 0x00007f00ff0677ac */ /* 0x000e620008000a00 */
[----:B------:R-:W-:Y:S01]  /*3280*/  MOV R51, R53 ;  /* 0x0000003500337202 */ /* 0x000fe20000000f00 */
[----:B------:R-:W4:Y:S01]  /*3290*/  LDCU.64 UR12, c[0x0][0x380] ;  /* 0x00007000ff0c77ac */ /* 0x000f220008000a00 */
[----:B-1----:R-:W-:Y:S02]  /*32a0*/  IMAD R3, R39, UR6, RZ ;  /* 0x0000000627037c24 */ /* 0x002fe4000f8e02ff */
[----:B------:R-:W-:-:S04]  /*32b0*/  IMAD.WIDE.U32 R50, R44, UR6, R50 ;  /* 0x000000062c327c25 */ /* 0x000fc8000f8e0032 */
[----:B------:R-:W-:Y:S01]  /*32c0*/  IMAD R3, R44, UR7, R3 ;  /* 0x000000072c037c24 */ /* 0x000fe2000f8e0203 */
[----:B----4-:R-:W-:-:S04]  /*32d0*/  LEA R2, P0, R50, UR12, 0x2 ;  /* 0x0000000c32027c11 */ /* 0x010fc8000f8010ff */
[----:B------:R-:W-:-:S04]  /*32e0*/  IADD3 R3, PT, PT, R51, R3, RZ ;  /* 0x0000000333037210 */ /* 0x000fc80007ffe0ff */
[----:B------:R-:W-:-:S05]  /*32f0*/  LEA.HI.X R3, R50, UR13, R3, 0x2, P0 ;  /* 0x0000000d32037c11 */ /* 0x000fca00080f1403 */
[----:B------:R1:W-:Y:S02]  /*3300*/  STG.E.64 desc[UR16][R2.64], R6 ;  /* 0x0000000602007986 */ /* 0x0003e4000c101b10 */
.L_x_1470:
[----:B------:R-:W-:Y:S05]  /*3310*/  BSYNC.RECONVERGENT B0 ;  /* 0x0000000000007941 */ /* 0x000fea0003800200 */
.L_x_1469:
[----:B------:R-:W-:Y:S02]  /*3320*/  UIADD3 UR10, UPT, UPT, UR18, UR10, URZ ;  /* 0x0000000a120a7290 */ /* 0x000fe4000fffe0ff */
[----:B------:R-:W-:Y:S02]  /*3330*/  UIADD3 UR4, UPT, UPT, UR4, 0x1, URZ ;  /* 0x0000000104047890 */ /* 0x000fe4000fffe0ff */
[----:B------:R-:W-:-:S09]  /*3340*/  UISETP.GE.AND UP0, UPT, UR10, UR8, UPT ;  /* 0x000000080a00728c */ /* 0x000fd2000bf06270 */
[----:B------:R-:W-:Y:S05]  /*3350*/  BRA.U !UP0, `(.L_x_1471) ;  /* 0xffffffcd08c47547 */ /* 0x000fea000b83ffff */
.L_x_1446:
[----:B------:R-:W4:Y:S01]  /*3360*/  LDC R4, c[0x0][0x370] ;  /* 0x0000dc00ff047b82 */ /* 0x000f220000000800 */
[----:B------:R-:W-:Y:S01]  /*3370*/  ISETP.NE.AND P2, PT, R43, RZ, PT ;  /* 0x000000ff2b00720c */ /* 0x000fe20003f45270 */
[----:B------:R-:W-:Y:S06]  /*3380*/  BSSY.RECONVERGENT B0, `(.L_x_1472) ;  /* 0x0000011000007945 */ /* 0x000fec0003800200 */
[----:B-1----:R-:W1:Y:S08]  /*3390*/  LDC R7, c[0x0][0x374] ;  /* 0x0000dd00ff077b82 */ /* 0x002e700000000800 */
[----:B------:R-:W5:Y:S01]  /*33a0*/  LDC.64 R2, c[0x0][0x3c8] ;  /* 0x0000f200ff027b82 */ /* 0x000f620000000a00 */
[----:B----4-:R-:W-:-:S02]  /*33b0*/  IADD3 R5, PT, PT, R4, -0x1, RZ ;  /* 0xffffffff04057810 */ /* 0x010fc40007ffe0ff */
[----:B------:R-:W-:Y:S02]  /*33c0*/  ISETP.NE.AND P1, PT, R4, 0x1, PT ;  /* 0x000000010400780c */ /* 0x000fe40003f25270 */
[----:B-1----:R-:W-:-:S04]  /*33d0*/  IADD3 R0, PT, PT, R7, -0x1, RZ ;  /* 0xffffffff07007810 */ /* 0x002fc80007ffe0ff */
[----:B------:R-:W-:Y:S02]  /*33e0*/  ISETP.NE.AND P0, PT, R0, UR5, PT ;  /* 0x0000000500007c0c */ /* 0x000fe4000bf05270 */
[----:B------:R-:W-:Y:S02]  /*33f0*/  SHF.L.U32 R0, R7, 0x1, RZ ;  /* 0x0000000107007819 */ /* 0x000fe400000006ff */
[----:B------:R-:W-:Y:S02]  /*3400*/  ISETP.NE.OR P0, PT, R5, UR15, P0 ;  /* 0x0000000f05007c0c */ /* 0x000fe40008705670 */
[----:B------:R-:W-:-:S05]  /*3410*/  SEL R5, R0, RZ, P1 ;  /* 0x000000ff00057207 */ /* 0x000fca0000800000 */
[----:B-----5:R-:W-:Y:S01]  /*3420*/  IMAD.WIDE.U32 R2, R5, 0x4, R2 ;  /* 0x0000000405027825 */ /* 0x020fe200078e0002 */
[----:B------:R-:W-:Y:S06]  /*3430*/  @P2 BRA `(.L_x_1473) ;  /* 0x0000000000142947 */ /* 0x000fec0003800000 */
[----:B------:R-:W-:Y:S01]  /*3440*/  HFMA2 R5, -RZ, RZ, 0, 5.9604644775390625e-08 ;  /* 0x00000001ff057431 */ /* 0x000fe200000001ff */
[----:B------:R-:W-:Y:S06]  /*3450*/  MEMBAR.ALL.GPU ;  /* 0x0000000000007992 */ /* 0x000fec000000a000 */
[----:B------:R-:W-:-:S00]  /*3460*/  ERRBAR ;  /* 0x00000000000079ab */ /* 0x000fc00000000000 */
[----:B------:R-:W-:Y:S06]  /*3470*/  CGAERRBAR ;  /* 0x00000000000075ab */ /* 0x000fec0000000000 */
[----:B------:R1:W-:Y:S02]  /*3480*/  REDG.E.ADD.S32.STRONG.GPU desc[UR16][R2.64], R5 ;  /* 0x000000050200798e */ /* 0x0003e4000c12e310 */
.L_x_1473:
[----:B------:R-:W-:Y:S05]  /*3490*/  BSYNC.RECONVERGENT B0 ;  /* 0x0000000000007941 */ /* 0x000fea0003800200 */
.L_x_1472:
[----:B------:R-:W-:Y:S05]  /*34a0*/  @P0 EXIT ;  /* 0x000000000000094d */ /* 0x000fea0003800000 */
[----:B------:R-:W-:Y:S05]  /*34b0*/  @P2 BRA `(.L_x_1474) ;  /* 0x0000000000202947 */ /* 0x000fea0003800000 */
[----:B------:R-:W-:-:S05]  /*34c0*/  IMAD R0, R4, R7, RZ ;  /* 0x0000000704007224 */ /* 0x000fca00078e02ff */
[----:B------:R-:W-:-:S13]  /*34d0*/  ISETP.NE.AND P0, PT, R0, -0x1, PT ;  /* 0xffffffff0000780c */ /* 0x000fda0003f05270 */
[----:B------:R-:W-:Y:S05]  /*34e0*/  @!P0 BRA `(.L_x_1474) ;  /* 0x0000000000148947 */ /* 0x000fea0003800000 */
.L_x_1475:
[----:B-1----:R-:W4:Y:S04]  /*34f0*/  LDG.E.STRONG.GPU R5, desc[UR16][R2.64] ;  /* 0x0000001002057981 */ /* 0x002f28000c1ef900 */
[----:B----4-:R-:W-:Y:S01]  /*3500*/  CCTL.IVALL ;  /* 0x00000000ff00798f */ /* 0x010fe20002000000 */
[----:B------:R-:W-:Y:S05]  /*3510*/  YIELD ;  /* 0x0000000000007946 */ /* 0x000fea0003800000 */
[----:B------:R-:W-:-:S13]  /*3520*/  ISETP.NE.AND P0, PT, R5, R0, PT ;  /* 0x000000000500720c */ /* 0x000fda0003f05270 */
[----:B------:R-:W-:Y:S05]  /*3530*/  @P0 BRA `(.L_x_1475) ;  /* 0xfffffffc00ec0947 */ /* 0x000fea000383ffff */
.L_x_1474:
        /* <DEDUP_REMOVED lines=48> */
[----:B------:R-:W1:Y:S01]  /*3840*/  LDCU.64 UR6, c[0x0][0x3d8] ;  /* 0x00007b00ff0677ac */ /* 0x000e620008000a00 */
[----:B------:R-:W-:Y:S02]  /*3850*/  IADD3 R9, PT, PT, R2, 0x1, RZ ;  /* 0x0000000102097810 */ /* 0x000fe40007ffe0ff */
[----:B------:R-:W-:Y:S01]  /*3860*/  MOV R6, R43 ;  /* 0x0000002b00067202 */ /* 0x000fe20000000f00 */
[----:B------:R-:W4:Y:S01]  /*3870*/  LDCU.64 UR8, c[0x0][0x390] ;  /* 0x00007200ff0877ac */ /* 0x000f220008000a00 */
[----:B------:R-:W-:Y:S02]  /*3880*/  LOP3.LUT R9, R9, 0x3, RZ, 0xc0, !PT ;  /* 0x0000000309097812 */ /* 0x000fe400078ec0ff */
[----:B------:R-:W-:Y:S01]  /*3890*/  MOV R7, R18 ;  /* 0x0000001200077202 */ /* 0x000fe20000000f00 */
[----:B------:R-:W5:Y:S01]  /*38a0*/  LDCU.64 UR10, c[0x0][0x388] ;  /* 0x00007100ff0a77ac */ /* 0x000f620008000a00 */
[C---:B------:R-:W-:Y:S02]  /*38b0*/  SHF.L.U32 R21, R43.reuse, 0x2, RZ ;  /* 0x000000022b157819 */ /* 0x040fe400000006ff */
[----:B------:R-:W-:Y:S01]  /*38c0*/  SHF.L.U64.HI R22, R43, 0x2, R18 ;  /* 0x000000022b167819 */ /* 0x000fe20000010212 */
[----:B------:R-:W-:Y:S01]  /*38d0*/  IMAD.WIDE.U32 R6, R9, 0x180, R6 ;  /* 0x0000018009067825 */ /* 0x000fe200078e0006 */
[----:B------:R-:W-:Y:S01]  /*38e0*/  UMOV UR4, URZ ;  /* 0x000000ff00047c82 */ /* 0x000fe20008000000 */
[----:B------:R-:W-:-:S02]  /*38f0*/  SHF.L.U32 R29, R5, 0x2, RZ ;  /* 0x00000002051d7819 */ /* 0x000fc400000006ff */
[----:B------:R-:W-:Y:S02]  /*3900*/  SHF.L.U64.HI R31, R0, 0x2, R3 ;  /* 0x00000002001f7819 */ /* 0x000fe40000010203 */
[----:B-1----:R-:W-:Y:S02]  /*3910*/  IADD3 R25, P1, PT, R21, UR6, RZ ;  /* 0x0000000615197c10 */ /* 0x002fe4000ff3e0ff */
[----:B------:R-:W-:Y:S02]  /*3920*/  IADD3 R18, PT, PT, R7, UR4, RZ ;  /* 0x0000000407127c10 */ /* 0x000fe4000fffe0ff */
[----:B----4-:R-:W-:Y:S02]  /*3930*/  IADD3 R23, P2, PT, R21, UR8, RZ ;  /* 0x0000000815177c10 */ /* 0x010fe4000ff5e0ff */
[----:B------:R-:W-:Y:S01]  /*3940*/  MOV R43, R6 ;  /* 0x00000006002b7202 */ /* 0x000fe20000000f00 */
[----:B------:R-:W-:Y:S01]  /*3950*/  IMAD.WIDE.U32 R6, R4, 0x4, RZ ;  /* 0x0000000404067825 */ /* 0x000fe200078e00ff */
[----:B------:R-:W-:-:S02]  /*3960*/  IADD3.X R26, PT, PT, R22, UR7, RZ, P1, !PT ;  /* 0x00000007161a7c10 */ /* 0x000fc40008ffe4ff */
[C---:B------:R-:W-:Y:S02]  /*3970*/  IADD3.X R24, PT, PT, R22.reuse, UR9, RZ, P2, !PT ;  /* 0x0000000916187c10 */ /* 0x040fe400097fe4ff */
[----:B-----5:R-:W-:Y:S02]  /*3980*/  IADD3 R21, P1, PT, R21, UR10, RZ ;  /* 0x0000000a15157c10 */ /* 0x020fe4000ff3e0ff */
[----:B------:R-:W-:Y:S02]  /*3990*/  IADD3 R16, P2, PT, RZ, -R9, RZ ;  /* 0x80000009ff107210 */ /* 0x000fe40007f5e0ff */
[----:B------:R-:W-:Y:S02]  /*39a0*/  IADD3.X R22, PT, PT, R22, UR11, RZ, P1, !PT ;  /* 0x0000000b16167c10 */ /* 0x000fe40008ffe4ff */
[----:B------:R-:W-:Y:S02]  /*39b0*/  SHF.L.U64.HI R27, R28, 0x2, R33 ;  /* 0x000000021c1b7819 */ /* 0x000fe40000010221 */
[----:B------:R-:W-:-:S02]  /*39c0*/  IADD3 R29, PT, PT, R7, R29, RZ ;  /* 0x0000001d071d7210 */ /* 0x000fc40007ffe0ff */
[----:B------:R-:W-:-:S07]  /*39d0*/  IADD3.X R20, PT, PT, RZ, -0x1, RZ, P2, !PT ;  /* 0xffffffffff147810 */ /* 0x000fce00017fe4ff */
.L_x_1478:
[-C--:B-1----:R-:W-:Y:S02]  /*39e0*/  LEA R10, P1, R0, R25.reuse, 0x2 ;  /* 0x00000019000a7211 */ /* 0x082fe400078210ff */
[----:B------:R-:W-:Y:S02]  /*39f0*/  LEA R14, P3, R28, R25, 0x2 ;  /* 0x000000191c0e7211 */ /* 0x000fe400078610ff */
[----:B------:R-:W-:Y:S02]  /*3a00*/  IADD3 R12, P2, PT, R25, R6, RZ ;  /* 0x00000006190c7210 */ /* 0x000fe40007f5e0ff */
[----:B------:R-:W-:Y:S02]  /*3a10*/  IADD3.X R11, PT, PT, R26, R31, RZ, P1, !PT ;  /* 0x0000001f1a0b7210 */ /* 0x000fe40000ffe4ff */
[----:B------:R-:W-:Y:S02]  /*3a20*/  MOV R8, R25 ;  /* 0x0000001900087202 */ /* 0x000fe40000000f00 */
[----:B------:R-:W-:-:S02]  /*3a30*/  MOV R9, R26 ;  /* 0x0000001a00097202 */ /* 0x000fc40000000f00 */
[C---:B------:R-:W-:Y:S01]  /*3a40*/  IADD3.X R15, PT, PT, R26.reuse, R27, RZ, P3, !PT ;  /* 0x0000001b1a0f7210 */ /* 0x040fe20001ffe4ff */
[----:B------:R1:W4:Y:S01]  /*3a50*/  LDG.E R11, desc[UR16][R10.64] ;  /* 0x000000100a0b7981 */ /* 0x000322000c1e1900 */
[----:B------:R-:W-:-:S03]  /*3a60*/  IADD3.X R13, PT, PT, R26, R29, RZ, P2, !PT ;  /* 0x0000001d1a0d7210 */ /* 0x000fc600017fe4ff */
[----:B------:R5:W4:Y:S04]  /*3a70*/  LDG.E R2, desc[UR16][R8.64] ;  /* 0x0000001008027981 */ /* 0x000b28000c1e1900 */
[----:B------:R-:W2:Y:S04]  /*3a80*/  LDG.E R12, desc[UR16][R12.64] ;  /* 0x000000100c0c7981 */ /* 0x000ea8000c1e1900 */
[----:B------:R-:W2:Y:S01]  /*3a90*/  LDG.E R15, desc[UR16][R14.64] ;  /* 0x000000100e0f7981 */ /* 0x000ea2000c1e1900 */
[----:B-1----:R-:W-:Y:S02]  /*3aa0*/  MOV R10, R23 ;  /* 0x00000017000a7202 */ /* 0x002fe40000000f00 */
[----:B-----5:R-:W-:-:S02]  /*3ab0*/  MOV R8, R21 ;  /* 0x0000001500087202 */ /* 0x020fc40000000f00 */
        /* <DEDUP_REMOVED lines=10> */
[----:B----4-:R-:W-:Y:S02]  /*3b60*/  F2FP.BF16.F32.PACK_AB R17, R11, R2 ;  /* 0x000000020b11723e */ /* 0x010fe400000010ff */
[----:B------:R-:W-:Y:S02]  /*3b70*/  MOV R11, R24 ;  /* 0x00000018000b7202 */ /* 0x000fe40000000f00 */
[----:B--2---:R-:W-:Y:S01]  /*3b80*/  F2FP.BF16.F32.PACK_AB R19, R15, R12 ;  /* 0x0000000c0f13723e */ /* 0x004fe200000010ff */
[----:B------:R1:W-:Y:S04]  /*3b90*/  STG.E desc[UR16][R8.64], R17 ;  /* 0x0000001108007986 */ /* 0x0003e8000c101910 */
[----:B------:R1:W-:Y:S01]  /*3ba0*/  STG.E desc[UR16][R10.64], R19 ;  /* 0x000000130a007986 */ /* 0x0003e2000c101910 */
[----:B------:R-:W-:Y:S01]  /*3bb0*/  IADD3.X R24, PT, PT, RZ, R24, RZ, P3, !PT ;  /* 0x00000018ff187210 */ /* 0x000fe20001ffe4ff */
[----:B------:R-:W-:Y:S06]  /*3bc0*/  @P1 BRA `(.L_x_1478) ;  /* 0xfffffffc00841947 */ /* 0x000fec000383ffff */
.L_x_1477:
[----:B------:R-:W-:Y:S05]  /*3bd0*/  BSYNC.RECONVERGENT B0 ;  /* 0x0000000000007941 */ /* 0x000fea0003800200 */
.L_x_1476:
[----:B------:R-:W-:Y:S05]  /*3be0*/  @!P0 EXIT ;  /* 0x000000000000894d */ /* 0x000fea0003800000 */
[C---:B------:R-:W-:Y:S01]  /*3bf0*/  SHF.L.U64.HI R5, R4.reuse, 0x2, R5 ;  /* 0x0000000204057819 */ /* 0x040fe20000010205 */
[----:B------:R-:W4:Y:S01]  /*3c00*/  LDCU.64 UR4, c[0x0][0x3d8] ;  /* 0x00007b00ff0477ac */ /* 0x000f220008000a00 */
[----:B------:R-:W-:Y:S02]  /*3c10*/  SHF.L.U32 R6, R4, 0x2, RZ ;  /* 0x0000000204067819 */ /* 0x000fe400000006ff */
[C---:B------:R-:W-:Y:S01]  /*3c20*/  SHF.L.U64.HI R7, R28.reuse, 0x2, R33 ;  /* 0x000000021c077819 */ /* 0x040fe20000010221 */
[----:B------:R-:W0:Y:S01]  /*3c30*/  LDCU.64 UR6, c[0x0][0x388] ;  /* 0x00007100ff0677ac */ /* 0x000e220008000a00 */
[----:B-1----:R-:W-:Y:S02]  /*3c40*/  SHF.L.U32 R8, R28, 0x2, RZ ;  /* 0x000000021c087819 */ /* 0x002fe400000006ff */
[C---:B------:R-:W-:Y:S01]  /*3c50*/  SHF.L.U64.HI R2, R0.reuse, 0x2, R3 ;  /* 0x0000000200027819 */ /* 0x040fe20000010203 */
[----:B------:R-:W1:Y:S01]  /*3c60*/  LDCU.64 UR8, c[0x0][0x390] ;  /* 0x00007200ff0877ac */ /* 0x000e620008000a00 */
[----:B------:R-:W-:-:S07]  /*3c70*/  SHF.L.U32 R4, R0, 0x2, RZ ;  /* 0x0000000200047819 */ /* 0x000fce00000006ff */
.L_x_1479:
[C---:B-1----:R-:W-:Y:S02]  /*3c80*/  SHF.L.U32 R9, R43.reuse, 0x2, RZ ;  /* 0x000000022b097819 */ /* 0x042fe400000006ff */
[----:B------:R-:W-:Y:S02]  /*3c90*/  SHF.L.U64.HI R18, R43, 0x2, R18 ;  /* 0x000000022b127819 */ /* 0x000fe40000010212 */
[----:B----4-:R-:W-:-:S04]  /*3ca0*/  IADD3 R10, P0, PT, R9, UR4, RZ ;  /* 0x00000004090a7c10 */ /* 0x010fc8000ff1e0ff */
[----:B------:R-:W-:Y:S02]  /*3cb0*/  IADD3.X R11, PT, PT, R18, UR5, RZ, P0, !PT ;  /* 0x00000005120b7c10 */ /* 0x000fe400087fe4ff */
[C---:B------:R-:W-:Y:S02]  /*3cc0*/  IADD3 R12, P0, PT, R10.reuse, R4, RZ ;  /* 0x000000040a0c7210 */ /* 0x040fe40007f1e0ff */
[C---:B------:R-:W-:Y:S02]  /*3cd0*/  IADD3 R16, P2, PT, R10.reuse, R8, RZ ;  /* 0x000000080a107210 */ /* 0x040fe40007f5e0ff */
[C---:B------:R-:W-:Y:S02]  /*3ce0*/  IADD3.X R13, PT, PT, R11.reuse, R2, RZ, P0, !PT ;  /* 0x000000020b0d7210 */ /* 0x040fe400007fe4ff */
[----:B------:R-:W-:Y:S02]  /*3cf0*/  IADD3 R14, P1, PT, R10, R6, RZ ;  /* 0x000000060a0e7210 */ /* 0x000fe40007f3e0ff */
[C---:B------:R-:W-:Y:S01]  /*3d00*/  IADD3.X R17, PT, PT, R11.reuse, R7, RZ, P2, !PT ;  /* 0x000000070b117210 */ /* 0x040fe200017fe4ff */
[----:B------:R4:W2:Y:S01]  /*3d10*/  LDG.E R10, desc[UR16][R10.64] ;  /* 0x000000100a0a7981 */ /* 0x0008a2000c1e1900 */
[----:B------:R-:W-:-:S03]  /*3d20*/  IADD3.X R15, PT, PT, R11, R5, RZ, P1, !PT ;  /* 0x000000050b0f7210 */ /* 0x000fc60000ffe4ff */
[----:B------:R-:W2:Y:S04]  /*3d30*/  LDG.E R13, desc[UR16][R12.64] ;  /* 0x000000100c0d7981 */ /* 0x000ea8000c1e1900 */
[----:B------:R-:W5:Y:S04]  /*3d40*/  LDG.E R14, desc[UR16][R14.64] ;  /* 0x000000100e0e7981 */ /* 0x000f68000c1e1900 */
[----:B------:R-:W5:Y:S01]  /*3d50*/  LDG.E R17, desc[UR16][R16.64] ;  /* 0x0000001010117981 */ /* 0x000f62000c1e1900 */
[----:B------:R-:W-:Y:S02]  /*3d60*/  LOP3.LUT R23, R9, 0xfffffffc, RZ, 0xc0, !PT ;  /* 0xfffffffc09177812 */ /* 0x000fe400078ec0ff */
[----:B------:R-:W-:-:S02]  /*3d70*/  LOP3.LUT R24, R18, 0x1, RZ, 0xc0, !PT ;  /* 0x0000000112187812 */ /* 0x000fc400078ec0ff */
[C---:B0-----:R-:W-:Y:S02]  /*3d80*/  IADD3 R20, P0, PT, R23.reuse, UR6, RZ ;  /* 0x0000000617147c10 */ /* 0x041fe4000ff1e0ff */
[----:B----4-:R-:W-:Y:S02]  /*3d90*/  LOP3.LUT R11, R18, 0x3, RZ, 0xc0, !PT ;  /* 0x00000003120b7812 */ /* 0x010fe400078ec0ff */
[----:B------:R-:W-:Y:S02]  /*3da0*/  IADD3.X R21, PT, PT, R24, UR7, RZ, P0, !PT ;  /* 0x0000000718157c10 */ /* 0x000fe400087fe4ff */
[----:B-1----:R-:W-:Y:S02]  /*3db0*/  IADD3 R22, P0, PT, R23, UR8, RZ ;  /* 0x0000000817167c10 */ /* 0x002fe4000ff1e0ff */
[----:B--2---:R-:W-:Y:S02]  /*3dc0*/  F2FP.BF16.F32.PACK_AB R19, R13, R10 ;  /* 0x0000000a0d13723e */ /* 0x004fe400000010ff */
[----:B------:R-:W-:-:S02]  /*3dd0*/  IADD3 R10, P1, PT, R23, UR4, RZ ;  /* 0x00000004170a7c10 */ /* 0x000fc4000ff3e0ff */
[----:B------:R-:W-:Y:S02]  /*3de0*/  IADD3.X R23, PT, PT, R24, UR9, RZ, P0, !PT ;  /* 0x0000000918177c10 */ /* 0x000fe400087fe4ff */
[----:B------:R-:W-:Y:S02]  /*3df0*/  IADD3.X R11, PT, PT, R11, UR5, RZ, P1, !PT ;  /* 0x000000050b0b7c10 */ /* 0x000fe40008ffe4ff */
[----:B-----5:R-:W-:Y:S02]  /*3e00*/  F2FP.BF16.F32.PACK_AB R27, R17, R14 ;  /* 0x0000000e111b723e */ /* 0x020fe400000010ff */
        /* <DEDUP_REMOVED lines=10> */
[----:B------:R-:W4:Y:S04]  /*3eb0*/  LDG.E R28, desc[UR16][R12.64+0x600] ;  /* 0x000600100c1c7981 */ /* 0x000f28000c1e1900 */
[----:B------:R-:W4:Y:S01]  /*3ec0*/  LDG.E R29, desc[UR16][R14.64+0x600] ;  /* 0x000600100e1d7981 */ /* 0x000f22000c1e1900 */
        /* <DEDUP_REMOVED lines=9> */
[----:B----4-:R-:W-:-:S03]  /*3f60*/  F2FP.BF16.F32.PACK_AB R29, R29, R28 ;  /* 0x0000001c1d1d723e */ /* 0x010fc600000010ff */
[----:B------:R0:W-:Y:S04]  /*3f70*/  STG.E desc[UR16][R20.64], R19 ;  /* 0x0000001314007986 */ /* 0x0001e8000c101910 */
[----:B------:R2:W-:Y:S04]  /*3f80*/  STG.E desc[UR16][R24.64], R29 ;  /* 0x0000001d18007986 */ /* 0x0005e8000c101910 */
[----:B------:R-:W4:Y:S04]  /*3f90*/  LDG.E R26, desc[UR16][R10.64+0xc00] ;  /* 0x000c00100a1a7981 */ /* 0x000f28000c1e1900 */
[----:B-1----:R-:W4:Y:S04]  /*3fa0*/  LDG.E R27, desc[UR16][R16.64+0xc00] ;  /* 0x000c0010101b7981 */ /* 0x002f28000c1e1900 */
[----:B------:R-:W5:Y:S04]  /*3fb0*/  LDG.E R28, desc[UR16][R12.64+0xc00] ;  /* 0x000c00100c1c7981 */ /* 0x000f68000c1e1900 */
[----:B------:R-:W5:Y:S01]  /*3fc0*/  LDG.E R31, desc[UR16][R14.64+0xc00] ;  /* 0x000c00100e1f7981 */ /* 0x000f62000c1e1900 */
        /* <DEDUP_REMOVED lines=8> */
[----:B----4-:R-:W-:Y:S02]  /*4050*/  F2FP.BF16.F32.PACK_AB R27, R27, R26 ;  /* 0x0000001a1b1b723e */ /* 0x010fe400000010ff */
[----:B-----5:R-:W-:-:S03]  /*4060*/  F2FP.BF16.F32.PACK_AB R31, R31, R28 ;  /* 0x0000001c1f1f723e */ /* 0x020fc600000010ff */
        /* <DEDUP_REMOVED lines=24> */
.L_x_1480:
        /* <DEDUP_REMOVED lines=9> */
.L_x_3435:


//--------------------- .text._Z35group_norm_nhwc_bwd_one_pass_kernelI11Fp32IOBf16WLi128ELi24ELi384EEv26Group_norm_nhwc_bwd_params --------------------------
	.section	.text._Z35group_norm_nhwc_bwd_one_pass_kernelI11Fp32IOBf16WLi128ELi24ELi384EEv26Group_norm_nhwc_bwd_params,"ax",@progbits
	.align	128
        .global         _Z35group_norm_nhwc_bwd_one_pass_kernelI11Fp32IOBf16WLi128ELi24ELi384EEv26Group_norm_nhwc_bwd_params
        .type           _Z35group_norm_nhwc_bwd_one_pass_kernelI11Fp32IOBf16WLi128ELi24ELi384EEv26Group_norm_nhwc_bwd_params,@function
        .size           _Z35group_norm_nhwc_bwd_one_pass_kernelI11Fp32IOBf16WLi128ELi24ELi384EEv26Group_norm_nhwc_bwd_params,(.L_x_3436 - _Z35group_norm_nhwc_bwd_one_pass_kernelI11Fp32IOBf16WLi128ELi24ELi384EEv26Group_norm_nhwc_bwd_params)
        .other          _Z35group_norm_nhwc_bwd_one_pass_kernelI11Fp32IOBf16WLi128ELi24ELi384EEv26Group_norm_nhwc_bwd_params,@"STO_CUDA_ENTRY STV_DEFAULT"
_Z35group_norm_nhwc_bwd_one_pass_kernelI11Fp32IOBf16WLi128ELi24ELi384EEv26Group_norm_nhwc_bwd_params:
.text._Z35group_norm_nhwc_bwd_one_pass_kernelI11Fp32IOBf16WLi128ELi24ELi384EEv26Group_norm_nhwc_bwd_params:
        /* <DEDUP_REMOVED lines=13> */
[----:B------:R-:W2:Y:S01]  /*00d0*/  LDCU UR29, c[0x0][0x374] ;  /* 0x00006e80ff1d77ac */ /* 0x000ea20008000800 */
        /* <DEDUP_REMOVED lines=12> */
[----:B--2---:R-:W-:Y:S02]  /*01a0*/  UIMAD UR32, UR28, UR29, UR5 ;  /* 0x0000001d1c2072a4 */ /* 0x004fe4000f8e0205 */
[----:B------:R-:W-:Y:S02]  /*01b0*/  UIMAD UR10, UR29, 0x7, UR5 ;  /* 0x000000071d0a78a4 */ /* 0x000fe4000f8e0205 */
[----:B------:R-:W-:Y:S01]  /*01c0*/  IADD3 R0, PT, PT, RZ, -R0, RZ ;  /* 0x80000000ff007210 */ /* 0x000fe20007ffe0ff */
[----:B0-----:R-:W-:Y:S01]  /*01d0*/  IMAD R47, R2, UR28, R47 ;  /* 0x0000001c022f7c24 */ /* 0x001fe2000f8e022f */
[----:B------:R-:W-:Y:S02]  /*01e0*/  UIMAD UR11, UR29, 0x6, UR5 ;  /* 0x000000061d0b78a4 */ /* 0x000fe4000f8e0205 */
[----:B------:R-:W-:Y:S01]  /*01f0*/  PRMT R0, R0, 0x7710, RZ ;  /* 0x0000771000007816 */ /* 0x000fe200000000ff */
[----:B------:R-:W-:Y:S01]  /*0200*/  UIMAD UR12, UR29, 0x5, UR5 ;  /* 0x000000051d0c78a4 */ /* 0x000fe2000f8e0205 */
[C---:B------:R-:W-:Y:S01]  /*0210*/  IADD3 R44, PT, PT, R47.reuse, 0x20, RZ ;  /* 0x000000202f2c7810 */ /* 0x040fe20007ffe0ff */
[----:B------:R-:W-:Y:S01]  /*0220*/  ULEA UR13, UR29, UR5, 0x2 ;  /* 0x000000051d0d7291 */ /* 0x000fe2000f8e10ff */
[----:B------:R-:W-:Y:S01]  /*0230*/  IADD3 R0, PT, PT, R0, R39, RZ ;  /* 0x0000002700007210 */ /* 0x000fe20007ffe0ff */
[----:B----4-:R-:W-:Y:S01]  /*0240*/  ULEA UR4, UR6, UR4, 0x18 ;  /* 0x0000000406047291 */ /* 0x010fe2000f8ec0ff */
[C---:B------:R-:W-:Y:S01]  /*0250*/  IADD3 R43, PT, PT, R47.reuse, 0x40, RZ ;  /* 0x000000402f2b7810 */ /* 0x040fe20007ffe0ff */
[----:B------:R-:W-:Y:S01]  /*0260*/  ULEA UR9, UR6, UR9, 0x18 ;  /* 0x0000000906097291 */ /* 0x000fe2000f8ec0ff */
[----:B------:R-:W-:Y:S01]  /*0270*/  IADD3 R42, PT, PT, R47, 0x60, RZ ;  /* 0x000000602f2a7810 */ /* 0x000fe20007ffe0ff */
[----:B------:R-:W-:Y:S01]  /*0280*/  UIMAD UR14, UR29, 0x3, UR5 ;  /* 0x000000031d0e78a4 */ /* 0x000fe2000f8e0205 */
[----:B------:R-:W-:Y:S01]  /*0290*/  SHF.L.U32 R0, R0, 0x1, RZ ;  /* 0x0000000100007819 */ /* 0x000fe200000006ff */
[----:B------:R-:W-:Y:S01]  /*02a0*/  ULEA UR15, UR29, UR5, 0x1 ;  /* 0x000000051d0f7291 */ /* 0x000fe2000f8e08ff */
[----:B------:R-:W-:Y:S01]  /*02b0*/  SHF.R.S32.HI R36, RZ, 0x1f, R47 ;  /* 0x0000001fff247819 */ /* 0x000fe2000001142f */
[----:B------:R-:W-:Y:S01]  /*02c0*/  UIADD3 UR16, UPT, UPT, UR5, UR29, URZ ;  /* 0x0000001d05107290 */ /* 0x000fe2000fffe0ff */
[----:B------:R-:W-:Y:S01]  /*02d0*/  SHF.R.S32.HI R35, RZ, 0x1f, R44 ;  /* 0x0000001fff237819 */ /* 0x000fe2000001142c */
[----:B---3--:R-:W-:Y:S01]  /*02e0*/  ULOP3.LUT UR33, UR31, 0x7, URZ, 0xc0, !UPT ;  /* 0x000000071f217892 */ /* 0x008fe2000f8ec0ff */
[----:B------:R-:W-:Y:S01]  /*02f0*/  SHF.R.S32.HI R34, RZ, 0x1f, R43 ;  /* 0x0000001fff227819 */ /* 0x000fe2000001142b */
[----:B------:R-:W-:Y:S01]  /*0300*/  ULOP3.LUT UR34, UR31, 0x3, URZ, 0xc0, !UPT ;  /* 0x000000031f227892 */ /* 0x000fe2000f8ec0ff */
[----:B------:R-:W-:Y:S01]  /*0310*/  SHF.R.S32.HI R33, RZ, 0x1f, R42 ;  /* 0x0000001fff217819 */ /* 0x000fe2000001142a */
[----:B------:R-:W-:Y:S01]  /*0320*/  ULOP3.LUT UR35, UR31, 0x7ffffff8, URZ, 0xc0, !UPT ;  /* 0x7ffffff81f237892 */ /* 0x000fe2000f8ec0ff */
[----:B------:R-:W-:-:S02]  /*0330*/  LOP3.LUT R37, R0, 0xffff, RZ, 0xc0, !PT ;  /* 0x0000ffff00257812 */ /* 0x000fc400078ec0ff */
[----:B------:R-:W-:Y:S01]  /*0340*/  LEA R46, R39, UR4, 0x4 ;  /* 0x00000004272e7c11 */ /* 0x000fe2000f8e20ff */
[----:B-1----:R-:W-:-:S08]  /*0350*/  UMOV UR4, URZ ;  /* 0x000000ff00047c82 */ /* 0x002fd00008000000 */
.L_x_1512:
[----:B0-----:R-:W0:Y:S01]  /*0360*/  LDC R6, c[0x0][0x410] ;  /* 0x00010400ff067b82 */ /* 0x001e220000000800 */
[----:B-1----:R-:W1:Y:S01]  /*0370*/  LDCU.128 UR20, c[0x0][0x400] ;  /* 0x00008000ff1477ac */ /* 0x002e620008000c00 */
[----:B------:R-:W-:Y:S01]  /*0380*/  ISETP.LE.AND P0, PT, RZ, UR17, PT ;  /* 0x00000011ff007c0c */ /* 0x000fe2000bf03270 */
[----:B--2---:R-:W2:Y:S01]  /*0390*/  LDCU.64 UR6, c[0x0][0x3b8] ;  /* 0x00007700ff0677ac */ /* 0x004ea20008000a00 */
        /* <DEDUP_REMOVED lines=9> */
[----:B0-----:R-:W0:Y:S05]  /*0430*/  MUFU.RCP R0, R0 ;  /* 0x0000000000007308 */ /* 0x001e2a0000001000 */
[----:B------:R-:W3:Y:S01]  /*0440*/  @!P1 LDC.64 R12, c[0x0][0x398] ;  /* 0x0000e600ff0c9b82 */ /* 0x000ee20000000a00 */
[----:B0-----:R-:W-:-:S04]  /*0450*/  IADD3 R2, PT, PT, R0, 0xffffffe, RZ ;  /* 0x0ffffffe00027810 */ /* 0x001fc80007ffe0ff */
[----:B------:R0:W4:Y:S02]  /*0460*/  F2I.FTZ.U32.TRUNC.NTZ R3, R2 ;  /* 0x0000000200037305 */ /* 0x000124000021f000 */
[----:B0-----:R-:W-:Y:S01]  /*0470*/  HFMA2 R2, -RZ, RZ, 0, 0 ;  /* 0x00000000ff027431 */ /* 0x001fe200000001ff */
[----:B----4-:R-:W-:-:S05]  /*0480*/  IADD3 R4, PT, PT, RZ, -R3, RZ ;  /* 0x80000003ff047210 */ /* 0x010fca0007ffe0ff */
[----:B------:R-:W-:Y:S01]  /*0490*/  IMAD R7, R4, R5, RZ ;  /* 0x0000000504077224 */ /* 0x000fe200078e02ff */
[----:B------:R-:W-:-:S03]  /*04a0*/  IABS R4, UR17 ;  /* 0x0000001100047c13 */ /* 0x000fc60008000000 */
[----:B------:R-:W-:Y:S01]  /*04b0*/  IMAD.HI.U32 R3, R3, R7, R2 ;  /* 0x0000000703037227 */ /* 0x000fe200078e0002 */
[----:B------:R-:W-:-:S04]  /*04c0*/  LOP3.LUT R2, R6, UR17, RZ, 0x3c, !PT ;  /* 0x0000001106027c12 */ /* 0x000fc8000f8e3cff */
        /* <DEDUP_REMOVED lines=11> */
[----:B------:R-:W-:Y:S02]  /*0580*/  LOP3.LUT R5, RZ, R6, RZ, 0x33, !PT ;  /* 0x00000006ff057212 */ /* 0x000fe400078e33ff */
[----:B------:R-:W-:Y:S02]  /*0590*/  @!P0 IADD3 R0, PT, PT, -R0, RZ, RZ ;  /* 0x000000ff00008210 */ /* 0x000fe40007ffe1ff */
[----:B------:R-:W-:Y:S02]  /*05a0*/  @P3 IADD3 R3, PT, PT, R3, 0x1, RZ ;  /* 0x0000000103033810 */ /* 0x000fe40007ffe0ff */
[----:B------:R-:W-:Y:S02]  /*05b0*/  ISETP.NE.AND P3, PT, R6, RZ, PT ;  /* 0x000000ff0600720c */ /* 0x000fe40003f65270 */
[----:B------:R-:W-:-:S02]  /*05c0*/  MOV R4, R3 ;  /* 0x0000000300047202 */ /* 0x000fc40000000f00 */
[----:B------:R-:W-:Y:S01]  /*05d0*/  SEL R48, R5, R0, !P3 ;  /* 0x0000000005307207 */ /* 0x000fe20005800000 */
[----:B------:R-:W0:Y:S01]  /*05e0*/  @!P1 LDC.64 R2, c[0x0][0x3f8] ;  /* 0x0000fe00ff029b82 */ /* 0x000e220000000a00 */
[----:B------:R-:W-:Y:S02]  /*05f0*/  @!P2 IADD3 R4, PT, PT, -R4, RZ, RZ ;  /* 0x000000ff0404a210 */ /* 0x000fe40007ffe1ff */
[----:B------:R-:W-:Y:S01]  /*0600*/  ISETP.GE.U32.AND P2, PT, R43, UR20, PT ;  /* 0x000000142b007c0c */ /* 0x000fe2000bf46070 */
[----:B------:R-:W-:Y:S01]  /*0610*/  IMAD R0, R48, 0x18, RZ ;  /* 0x0000001830007824 */ /* 0x000fe200078e02ff */
[----:B------:R-:W-:Y:S02]  /*0620*/  SEL R5, R5, R4, !P3 ;  /* 0x0000000405057207 */ /* 0x000fe40005800000 */
[----:B------:R-:W-:Y:S02]  /*0630*/  ISETP.GE.AND.EX P2, PT, R34, UR21, PT, P2 ;  /* 0x0000001522007c0c */ /* 0x000fe4000bf46320 */
[----:B------:R-:W-:-:S02]  /*0640*/  SHF.R.S32.HI R4, RZ, 0x1f, R5 ;  /* 0x0000001fff047819 */ /* 0x000fc40000011405 */
[----:B------:R-:W-:Y:S02]  /*0650*/  IADD3 R52, P3, PT, R0, R37, RZ ;  /* 0x0000002500347210 */ /* 0x000fe40007f7e0ff */
[----:B------:R-:W-:Y:S01]  /*0660*/  ISETP.GE.U32.AND P0, PT, R47, UR20, PT ;  /* 0x000000142f007c0c */ /* 0x000fe2000bf06070 */
[----:B------:R-:W-:Y:S01]  /*0670*/  IMAD R4, R4, UR22, RZ ;  /* 0x0000001604047c24 */ /* 0x000fe2000f8e02ff */
[----:B------:R-:W-:Y:S02]  /*0680*/  LEA.HI.X.SX32 R53, R0, RZ, 0x1, P3 ;  /* 0x000000ff00357211 */ /* 0x000fe400018f0eff */
[----:B------:R-:W-:Y:S01]  /*0690*/  ISETP.GE.AND.EX P0, PT, R36, UR21, PT, P0 ;  /* 0x0000001524007c0c */ /* 0x000fe2000bf06300 */
[C---:B------:R-:W-:Y:S01]  /*06a0*/  IMAD R51, R5.reuse, UR23, R4 ;  /* 0x0000001705337c24 */ /* 0x040fe2000f8e0204 */
[----:B------:R-:W-:Y:S01]  /*06b0*/  ISETP.GE.U32.AND P3, PT, R42, UR20, PT ;  /* 0x000000142a007c0c */ /* 0x000fe2000bf66070 */
[----:B------:R-:W-:Y:S01]  /*06c0*/  IMAD.WIDE.U32 R52, R5, UR22, R52 ;  /* 0x0000001605347c25 */ /* 0x000fe2000f8e0034 */
[----:B------:R-:W4:Y:S02]  /*06d0*/  @!P2 LDC.64 R14, c[0x0][0x398] ;  /* 0x0000e600ff0eab82 */ /* 0x000f240000000a00 */
[----:B------:R-:W-:Y:S01]  /*06e0*/  ISETP.GE.AND.EX P3, PT, R33, UR21, PT, P3 ;  /* 0x0000001521007c0c */ /* 0x000fe2000bf66330 */
[----:B0-----:R-:W-:Y:S01]  /*06f0*/  @!P1 IMAD R6, R35, R2, RZ ;  /* 0x0000000223069224 */ /* 0x001fe200078e02ff */
[----:B------:R-:W-:-:S02]  /*0700*/  IADD3 R51, PT, PT, R53, R51, RZ ;  /* 0x0000003335337210 */ /* 0x000fc40007ffe0ff */
[----:B------:R-:W-:Y:S01]  /*0710*/  @!P1 MOV R50, R52 ;  /* 0x0000003400329202 */ /* 0x000fe20000000f00 */
[C---:B------:R-:W-:Y:S01]  /*0720*/  @!P1 IMAD R9, R44.reuse, R3, R6 ;  /* 0x000000032c099224 */ /* 0x040fe200078e0206 */
[----:B------:R-:W0:Y:S03]  /*0730*/  @!P2 LDC.64 R4, c[0x0][0x3f8] ;  /* 0x0000fe00ff04ab82 */ /* 0x000e260000000a00 */
[----:B------:R-:W-:-:S05]  /*0740*/  @!P1 IMAD.WIDE.U32 R2, R44, R2, R50 ;  /* 0x000000022c029225 */ /* 0x000fca00078e0032 */
[----:B------:R-:W4:Y:S01]  /*0750*/  @!P0 LDC.64 R6, c[0x0][0x3f8] ;  /* 0x0000fe00ff068b82 */ /* 0x000f220000000a00 */
[----:B------:R-:W-:Y:S02]  /*0760*/  @!P1 IADD3 R3, PT, PT, R3, R9, RZ ;  /* 0x0000000903039210 */ /* 0x000fe40007ffe0ff */
[C---:B------:R-:W-:Y:S02]  /*0770*/  @!P1 SHF.L.U32 R9, R2.reuse, 0x2, RZ ;  /* 0x0000000202099819 */ /* 0x040fe400000006ff */
[----:B------:R-:W-:Y:S02]  /*0780*/  @!P1 SHF.L.U64.HI R20, R2, 0x2, R3 ;  /* 0x0000000202149819 */ /* 0x000fe40000010203 */
[C---:B-1----:R-:W-:Y:S01]  /*0790*/  @!P1 IADD3 R16, P5, PT, R9.reuse, R16, RZ ;  /* 0x0000001009109210 */ /* 0x042fe20007fbe0ff */
[----:B------:R-:W1:Y:S01]  /*07a0*/  @!P2 LDC.64 R2, c[0x0][0x3a0] ;  /* 0x0000e800ff02ab82 */ /* 0x000e620000000a00 */
[----:B---3--:R-:W-:Y:S02]  /*07b0*/  @!P1 IADD3 R12, P6, PT, R9, R12, RZ ;  /* 0x0000000c090c9210 */ /* 0x008fe40007fde0ff */
[----:B------:R-:W-:Y:S01]  /*07c0*/  @!P2 MOV R9, R51 ;  /* 0x000000330009a202 */ /* 0x000fe20000000f00 */
[----:B0-----:R-:W-:-:S04]  /*07d0*/  @!P2 IMAD R8, R34, R4, RZ ;  /* 0x000000042208a224 */ /* 0x001fc800078e02ff */
[----:B------:R-:W0:Y:S01]  /*07e0*/  @!P3 LDC.64 R10, c[0x0][0x3f8] ;  /* 0x0000fe00ff0abb82 */ /* 0x000e220000000a00 */
[----:B------:R-:W-:Y:S01]  /*07f0*/  @!P2 IMAD R25, R43, R5, R8 ;  /* 0x000000052b19a224 */ /* 0x000fe200078e0208 */
[----:B------:R-:W-:Y:S02]  /*0800*/  @!P2 MOV R8, R52 ;  /* 0x000000340008a202 */ /* 0x000fe40000000f00 */
[----:B------:R-:W-:-:S03]  /*0810*/  ISETP.NE.AND P4, PT, RZ, UR30, PT ;  /* 0x0000001eff007c0c */ /* 0x000fc6000bf85270 */
[----:B------:R-:W-:Y:S02]  /*0820*/  @!P2 IMAD.WIDE.U32 R8, R43, R4, R8 ;  /* 0x000000042b08a225 */ /* 0x000fe400078e0008 */
[----:B------:R-:W3:Y:S01]  /*0830*/  @!P0 LDC.64 R4, c[0x0][0x3a0] ;  /* 0x0000e800ff048b82 */ /* 0x000ee20000000a00 */
[C---:B------:R-:W-:Y:S02]  /*0840*/  @!P1 IADD3.X R17, PT, PT, R20.reuse, R17, RZ, P5, !PT ;  /* 0x0000001114119210 */ /* 0x040fe40002ffe4ff */
[----:B------:R-:W-:Y:S02]  /*0850*/  @!P1 IADD3.X R13, PT, PT, R20, R13, RZ, P6, !PT ;  /* 0x0000000d140d9210 */ /* 0x000fe400037fe4ff */
[----:B------:R-:W-:Y:S01]  /*0860*/  @!P2 IADD3 R25, PT, PT, R9, R25, RZ ;  /* 0x000000190919a210 */ /* 0x000fe20007ffe0ff */
[----:B----4-:R-:W-:Y:S02]  /*0870*/  @!P0 IMAD R22, R36, R6, RZ ;  /* 0x0000000624168224 */ /* 0x010fe400078e02ff */
[----:B------:R-:W4:Y:S01]  /*0880*/  @!P0 LDC.64 R20, c[0x0][0x398] ;  /* 0x0000e600ff148b82 */ /* 0x000f220000000a00 */
[----:B------:R-:W-:-:S02]  /*0890*/  @!P0 MOV R26, R52 ;  /* 0x00000034001a8202 */ /* 0x000fc40000000f00 */
[----:B------:R-:W-:Y:S02]  /*08a0*/  @!P0 MOV R27, R51 ;  /* 0x00000033001b8202 */ /* 0x000fe40000000f00 */
[C---:B------:R-:W-:Y:S02]  /*08b0*/  @!P2 SHF.L.U32 R29, R8.reuse, 0x2, RZ ;  /* 0x00000002081da819 */ /* 0x040fe400000006ff */
[----:B------:R-:W-:Y:S02]  /*08c0*/  @!P2 SHF.L.U64.HI R25, R8, 0x2, R25 ;  /* 0x000000020819a819 */ /* 0x000fe40000010219 */
[----:B------:R-:W2:Y:S01]  /*08d0*/  @!P3 LDC.64 R8, c[0x0][0x398] ;  /* 0x0000e600ff08bb82 */ /* 0x000ea20000000a00 */
[C---:B------:R-:W-:Y:S02]  /*08e0*/  @!P0 IMAD R31, R47.reuse, R7, R22 ;  /* 0x000000072f1f8224 */ /* 0x040fe400078e0216 */
[----:B------:R-:W-:-:S05]  /*08f0*/  @!P0 IMAD.WIDE.U32 R26, R47, R6, R26 ;  /* 0x000000062f1a8225 */ /* 0x000fca00078e001a */
[----:B------:R-:W2:Y:S01]  /*0900*/  @!P3 LDC.64 R6, c[0x0][0x3a0] ;  /* 0x0000e800ff06bb82 */ /* 0x000ea20000000a00 */
[----:B------:R-:W-:Y:S01]  /*0910*/  @!P0 IADD3 R27, PT, PT, R27, R31, RZ ;  /* 0x0000001f1b1b8210 */ /* 0x000fe20007ffe0ff */
[----:B0-----:R-:W-:-:S06]  /*0920*/  @!P3 IMAD R24, R33, R10, RZ ;  /* 0x0000000a2118b224 */ /* 0x001fcc00078e02ff */
[----:B------:R-:W0:Y:S01]  /*0930*/  @P4 LDC.64 R22, c[0x0][0x3b0] ;  /* 0x0000ec00ff164b82 */ /* 0x000e220000000a00 */
[----:B-1----:R-:W-:Y:S02]  /*0940*/  @!P2 IADD3 R2, P5, PT, R29, R2, RZ ;  /* 0x000000021d02a210 */ /* 0x002fe40007fbe0ff */
[----:B------:R-:W-:Y:S02]  /*0950*/  @!P3 MOV R40, R52 ;  /* 0x000000340028b202 */ /* 0x000fe40000000f00 */
[----:B------:R-:W-:-:S03]  /*0960*/  @!P3 MOV R41, R51 ;  /* 0x000000330029b202 */ /* 0x000fc60000000f00 */
[----:B------:R-:W1:Y:S01]  /*0970*/  LDC.64 R30, c[0x0][0x3a8] ;  /* 0x0000ea00ff1e7b82 */ /* 0x000e620000000a00 */
[C---:B------:R-:W-:Y:S02]  /*0980*/  @!P0 SHF.L.U32 R28, R26.reuse, 0x2, RZ ;  /* 0x000000021a1c8819 */ /* 0x040fe400000006ff */
[----:B------:R-:W-:Y:S01]  /*0990*/  @!P0 SHF.L.U64.HI R26, R26, 0x2, R27 ;  /* 0x000000021a1a8819 */ /* 0x000fe2000001021b */
[C---:B------:R-:W-:Y:S01]  /*09a0*/  @!P3 IMAD R27, R42.reuse, R11, R24 ;  /* 0x0000000b2a1bb224 */ /* 0x040fe200078e0218 */
[----:B------:R-:W-:Y:S01]  /*09b0*/  @!P2 IADD3 R14, P6, PT, R29, R14, RZ ;  /* 0x0000000e1d0ea210 */ /* 0x000fe20007fde0ff */
[----:B------:R-:W-:Y:S01]  /*09c0*/  @!P3 IMAD.WIDE.U32 R10, R42, R10, R40 ;  /* 0x0000000a2a0ab225 */ /* 0x000fe200078e0028 */
[C---:B------:R-:W-:Y:S02]  /*09d0*/  @!P2 IADD3.X R3, PT, PT, R25.reuse, R3, RZ, P5, !PT ;  /* 0x000000031903a210 */ /* 0x040fe40002ffe4ff */
[----:B---3--:R-:W-:Y:S02]  /*09e0*/  @!P0 IADD3 R24, P5, PT, R28, R4, RZ ;  /* 0x000000041c188210 */ /* 0x008fe40007fbe0ff */
[----:B------:R-:W-:-:S02]  /*09f0*/  @!P2 IADD3.X R15, PT, PT, R25, R15, RZ, P6, !PT ;  /* 0x0000000f190fa210 */ /* 0x000fc400037fe4ff */
[----:B------:R-:W-:Y:S02]  /*0a00*/  @!P0 IADD3.X R25, PT, PT, R26, R5, RZ, P5, !PT ;  /* 0x000000051a198210 */ /* 0x000fe40002ffe4ff */
[----:B----4-:R-:W-:Y:S02]  /*0a10*/  @!P0 IADD3 R20, P6, PT, R28, R20, RZ ;  /* 0x000000141c148210 */ /* 0x010fe40007fde0ff */
[----:B------:R-:W-:Y:S02]  /*0a20*/  @!P3 IADD3 R5, PT, PT, R11, R27, RZ ;  /* 0x0000001b0b05b210 */ /* 0x000fe40007ffe0ff */
[----:B------:R-:W-:Y:S02]  /*0a30*/  @!P3 SHF.L.U32 R27, R10, 0x2, RZ ;  /* 0x000000020a1bb819 */ /* 0x000fe400000006ff */
[----:B------:R-:W-:Y:S02]  /*0a40*/  IADD3 R11, PT, PT, R0, R37, RZ ;  /* 0x00000025000b7210 */ /* 0x000fe40007ffe0ff */
[----:B------:R-:W-:-:S02]  /*0a50*/  @!P0 IADD3.X R21, PT, PT, R26, R21, RZ, P6, !PT ;  /* 0x000000151a158210 */ /* 0x000fc400037fe4ff */
[----:B------:R-:W-:Y:S02]  /*0a60*/  @!P3 SHF.L.U64.HI R10, R10, 0x2, R5 ;  /* 0x000000020a0ab819 */ /* 0x000fe40000010205 */
[----:B--2---:R-:W-:Y:S01]  /*0a70*/  @!P3 IADD3 R26, P6, PT, R27, R8, RZ ;  /* 0x000000081b1ab210 */ /* 0x004fe20007fde0ff */
[----:B0-----:R-:W-:Y:S01]  /*0a80*/  @P4 IMAD.WIDE R4, R11, 0x2, R22 ;  /* 0x000000020b044825 */ /* 0x001fe200078e0216 */
[----:B------:R-:W-:Y:S02]  /*0a90*/  @!P3 IADD3 R28, P5, PT, R27, R6, RZ ;  /* 0x000000061b1cb210 */ /* 0x000fe40007fbe0ff */
[C---:B------:R-:W-:Y:S02]  /*0aa0*/  @!P3 IADD3.X R27, PT, PT, R10.reuse, R9, RZ, P6, !PT ;  /* 0x000000090a1bb210 */ /* 0x040fe400037fe4ff */
[----:B------:R-:W-:Y:S02]  /*0ab0*/  CS2R R8, SRZ ;  /* 0x0000000000087805 */ /* 0x000fe4000001ff00 */
[----:B------:R-:W-:Y:S01]  /*0ac0*/  @!P3 IADD3.X R29, PT, PT, R10, R7, RZ, P5, !PT ;  /* 0x000000070a1db210 */ /* 0x000fe20002ffe4ff */
[----:B------:R-:W2:Y:S01]  /*0ad0*/  @P4 LDG.E.U16 R22, desc[UR26][R4.64] ;  /* 0x0000001a04164981 */ /* 0x000ea2000c1e1500 */
[----:B-1----:R-:W-:Y:S01]  /*0ae0*/  IMAD.WIDE R30, R11, 0x2, R30 ;  /* 0x000000020b1e7825 */ /* 0x002fe200078e021e */
[----:B------:R-:W-:-:S02]  /*0af0*/  CS2R R6, SRZ ;  /* 0x0000000000067805 */ /* 0x000fc4000001ff00 */
[----:B------:R-:W-:Y:S01]  /*0b00*/  CS2R R10, SRZ ;  /* 0x00000000000a7805 */ /* 0x000fe2000001ff00 */
[----:B------:R0:W3:Y:S04]  /*0b10*/  @P4 LDG.E.U16 R23, desc[UR26][R4.64+0x2] ;  /* 0x0000021a04174981 */ /* 0x0000e8000c1e1500 */
[----:B------:R1:W5:Y:S04]  /*0b20*/  @!P2 LDG.E.64 R8, desc[UR26][R2.64] ;  /* 0x0000001a0208a981 */ /* 0x000368000c1e1b00 */
[----:B------:R4:W5:Y:S01]  /*0b30*/  @!P1 LDG.E.64 R6, desc[UR26][R12.64] ;  /* 0x0000001a0c069981 */ /* 0x000962000c1e1b00 */
[----:B0-----:R-:W-:-:S03]  /*0b40*/  CS2R R4, SRZ ;  /* 0x0000000000047805 */ /* 0x001fc6000001ff00 */
[----:B------:R0:W5:Y:S01]  /*0b50*/  @!P2 LDG.E.64 R10, desc[UR26][R14.64] ;  /* 0x0000001a0e0aa981 */ /* 0x000162000c1e1b00 */
[----:B-1----:R-:W-:Y:S01]  /*0b60*/  HFMA2 R3, -RZ, RZ, 0, 0 ;  /* 0x00000000ff037431 */ /* 0x002fe200000001ff */
[----:B------:R-:W-:Y:S02]  /*0b70*/  MOV R2, RZ ;  /* 0x000000ff00027202 */ /* 0x000fe40000000f00 */
[----:B------:R1:W5:Y:S01]  /*0b80*/  @!P1 LDG.E.64 R4, desc[UR26][R16.64] ;  /* 0x0000001a10049981 */ /* 0x000362000c1e1b00 */
[----:B----4-:R-:W-:-:S03]  /*0b90*/  CS2R R12, SRZ ;  /* 0x00000000000c7805 */ /* 0x010fc6000001ff00 */
[----:B------:R-:W4:Y:S01]  /*0ba0*/  LDG.E.U16 R32, desc[UR26][R30.64] ;  /* 0x0000001a1e207981 */ /* 0x000f22000c1e1500 */
[----:B0-----:R-:W-:-:S03]  /*0bb0*/  CS2R R14, SRZ ;  /* 0x00000000000e7805 */ /* 0x001fc6000001ff00 */
[----:B------:R-:W4:Y:S01]  /*0bc0*/  LDG.E.U16 R0, desc[UR26][R30.64+0x2] ;  /* 0x0000021a1e007981 */ /* 0x000f22000c1e1500 */
[----:B-1----:R-:W-:-:S03]  /*0bd0*/  CS2R R16, SRZ ;  /* 0x0000000000107805 */ /* 0x002fc6000001ff00 */
[----:B------:R0:W5:Y:S04]  /*0be0*/  @!P0 LDG.E.64 R12, desc[UR26][R24.64] ;  /* 0x0000001a180c8981 */ /* 0x000168000c1e1b00 */
[----:B------:R0:W5:Y:S04]  /*0bf0*/  @!P0 LDG.E.64 R2, desc[UR26][R20.64] ;  /* 0x0000001a14028981 */ /* 0x000168000c1e1b00 */
[----:B------:R0:W5:Y:S04]  /*0c00*/  @!P3 LDG.E.64 R14, desc[UR26][R28.64] ;  /* 0x0000001a1c0eb981 */ /* 0x000168000c1e1b00 */
[----:B------:R0:W5:Y:S01]  /*0c10*/  @!P3 LDG.E.64 R16, desc[UR26][R26.64] ;  /* 0x0000001a1a10b981 */ /* 0x000162000c1e1b00 */
        /* <DEDUP_REMOVED lines=10> */
[----:B------:R-:W-:Y:S01]  /*0cc0*/  CS2R R40, SRZ ;  /* 0x0000000000287805 */ /* 0x000fe2000001ff00 */
[----:B------:R-:W-:Y:S01]  /*0cd0*/  UMOV UR37, 0x3f800000 ;  /* 0x3f80000000257882 */ /* 0x000fe20000000000 */
[----:B-1----:R-:W-:-:S13]  /*0ce0*/  @P1 R2UR UR6, R18 ;  /* 0x00000000120612ca */ /* 0x002fda00000e0000 */
[----:B------:R-:W-:Y:S01]  /*0cf0*/  @UP0 UMOV UR37, UR6 ;  /* 0x0000000600250c82 */ /* 0x000fe20008000000 */
[----:B--2---:R-:W-:Y:S02]  /*0d00*/  @P4 SHF.L.U32 R41, R22, 0x10, RZ ;  /* 0x0000001016294819 */ /* 0x004fe400000006ff */
[----:B---3--:R-:W-:Y:S02]  /*0d10*/  @P4 SHF.L.U32 R40, R23, 0x10, RZ ;  /* 0x0000001017284819 */ /* 0x008fe400000006ff */
[----:B----4-:R-:W-:Y:S02]  /*0d20*/  SHF.L.U32 R32, R32, 0x10, RZ ;  /* 0x0000001020207819 */ /* 0x010fe400000006ff */
[----:B------:R-:W-:Y:S01]  /*0d30*/  SHF.L.U32 R0, R0, 0x10, RZ ;  /* 0x0000001000007819 */ /* 0x000fe200000006ff */
[----:B0-----:R-:W-:Y:S06]  /*0d40*/  BRA.U UP1, `(.L_x_1482) ;  /* 0x0000000101e47547 */ /* 0x001fec000b800000 */
[----:B-----5:R-:W-:Y:S01]  /*0d50*/  FADD.FTZ R19, R12, -UR36 ;  /* 0x800000240c137e21 */ /* 0x020fe20008010000 */
[----:B------:R-:W-:Y:S01]  /*0d60*/  FMUL.FTZ R20, R2, R32 ;  /* 0x0000002002147220 */ /* 0x000fe20000410000 */
[----:B------:R-:W-:Y:S01]  /*0d70*/  FADD.FTZ R18, R13, -UR36 ;  /* 0x800000240d127e21 */ /* 0x000fe20008010000 */
[----:B------:R-:W-:Y:S01]  /*0d80*/  FMUL.FTZ R21, R3, R0 ;  /* 0x0000000003157220 */ /* 0x000fe20000410000 */
[----:B------:R-:W-:Y:S01]  /*0d90*/  FMUL.FTZ R19, R19, UR37 ;  /* 0x0000002513137c20 */ /* 0x000fe20008410000 */
[----:B------:R-:W-:Y:S01]  /*0da0*/  FADD.FTZ R22, RZ, R20 ;  /* 0x00000014ff167221 */ /* 0x000fe20000010000 */
[----:B------:R-:W-:Y:S01]  /*0db0*/  FMUL.FTZ R18, R18, UR37 ;  /* 0x0000002512127c20 */ /* 0x000fe20008410000 */
[----:B------:R-:W-:Y:S01]  /*0dc0*/  FMUL.FTZ R25, R6, R32 ;  /* 0x0000002006197220 */ /* 0x000fe20000410000 */
[----:B------:R-:W-:Y:S01]  /*0dd0*/  FFMA.FTZ R23, R19, R20, RZ ;  /* 0x0000001413177223 */ /* 0x000fe200000100ff */
[----:B------:R-:W-:Y:S01]  /*0de0*/  FADD.FTZ R20, R4, -UR36 ;  /* 0x8000002404147e21 */ /* 0x000fe20008010000 */
[----:B------:R-:W-:Y:S01]  /*0df0*/  FADD.FTZ R22, R21, R22 ;  /* 0x0000001615167221 */ /* 0x000fe20000010000 */
[----:B------:R-:W-:Y:S01]  /*0e00*/  FMUL.FTZ R27, R10, R32 ;  /* 0x000000200a1b7220 */ /* 0x000fe20000410000 */
[----:B------:R-:W-:Y:S01]  /*0e10*/  FFMA.FTZ R23, R18, R21, R23 ;  /* 0x0000001512177223 */ /* 0x000fe20000010017 */
[----:B------:R-:W-:Y:S01]  /*0e20*/  FMUL.FTZ R24, R20, UR37 ;  /* 0x0000002514187c20 */ /* 0x000fe20008410000 */
[----:B------:R-:W-:Y:S01]  /*0e30*/  FADD.FTZ R20, R5, -UR36 ;  /* 0x8000002405147e21 */ /* 0x000fe20008010000 */
[----:B------:R-:W-:Y:S01]  /*0e40*/  FFMA.FTZ R21, R2, R19, RZ ;  /* 0x0000001302157223 */ /* 0x000fe200000100ff */
[----:B------:R-:W-:Y:S01]  /*0e50*/  FADD.FTZ R22, R22, R25 ;  /* 0x0000001916167221 */ /* 0x000fe20000010000 */
[----:B------:R-:W-:Y:S01]  /*0e60*/  FFMA.FTZ R23, R24, R25, R23 ;  /* 0x0000001918177223 */ /* 0x000fe20000010017 */
[----:B------:R-:W-:Y:S01]  /*0e70*/  FMUL.FTZ R19, R7, R0 ;  /* 0x0000000007137220 */ /* 0x000fe20000410000 */
[----:B------:R-:W-:Y:S01]  /*0e80*/  FMUL.FTZ R20, R20, UR37 ;  /* 0x0000002514147c20 */ /* 0x000fe20008410000 */
[----:B------:R-:W-:Y:S01]  /*0e90*/  FADD.FTZ R25, R8, -UR36 ;  /* 0x8000002408197e21 */ /* 0x000fe20008010000 */
[----:B------:R-:W-:Y:S01]  /*0ea0*/  FFMA.FTZ R21, R6, R24, R21 ;  /* 0x0000001806157223 */ /* 0x000fe20000010015 */
[----:B------:R-:W-:Y:S01]  /*0eb0*/  FADD.FTZ R24, R19, R22 ;  /* 0x0000001613187221 */ /* 0x000fe20000010000 */
[----:B------:R-:W-:Y:S01]  /*0ec0*/  FFMA.FTZ R23, R20, R19, R23 ;  /* 0x0000001314177223 */ /* 0x000fe20000010017 */
[----:B------:R-:W-:Y:S01]  /*0ed0*/  FMUL.FTZ R22, R25, UR37 ;  /* 0x0000002519167c20 */ /* 0x000fe20008410000 */
[----:B------:R-:W-:Y:S01]  /*0ee0*/  FADD.FTZ R19, R9, -UR36 ;  /* 0x8000002409137e21 */ /* 0x000fe20008010000 */
[----:B------:R-:W-:Y:S01]  /*0ef0*/  FFMA.FTZ R18, R3, R18, RZ ;  /* 0x0000001203127223 */ /* 0x000fe200000100ff */
[----:B------:R-:W-:Y:S01]  /*0f00*/  FADD.FTZ R25, R24, R27 ;  /* 0x0000001b18197221 */ /* 0x000fe20000010000 */
[----:B------:R-:W-:Y:S01]  /*0f10*/  FFMA.FTZ R26, R22, R27, R23 ;  /* 0x0000001b161a7223 */ /* 0x000fe20000010017 */
[----:B------:R-:W-:Y:S01]  /*0f20*/  FMUL.FTZ R23, R19, UR37 ;  /* 0x0000002513177c20 */ /* 0x000fe20008410000 */
[----:B------:R-:W-:Y:S01]  /*0f30*/  FMUL.FTZ R24, R11, R0 ;  /* 0x000000000b187220 */ /* 0x000fe20000410000 */
[----:B------:R-:W-:Y:S01]  /*0f40*/  FADD.FTZ R19, R14, -UR36 ;  /* 0x800000240e137e21 */ /* 0x000fe20008010000 */
[----:B------:R-:W-:Y:S01]  /*0f50*/  FFMA.FTZ R18, R7, R20, R18 ;  /* 0x0000001407127223 */ /* 0x000fe20000010012 */
[----:B------:R-:W-:Y:S01]  /*0f60*/  FMUL.FTZ R20, R16, R32 ;  /* 0x0000002010147220 */ /* 0x000fe20000410000 */
[----:B------:R-:W-:Y:S01]  /*0f70*/  FADD.FTZ R25, R24, R25 ;  /* 0x0000001918197221 */ /* 0x000fe20000010000 */
[----:B------:R-:W-:Y:S01]  /*0f80*/  FFMA.FTZ R26, R23, R24, R26 ;  /* 0x00000018171a7223 */ /* 0x000fe2000001001a */
[----:B------:R-:W-:Y:S01]  /*0f90*/  FMUL.FTZ R19, R19, UR37 ;  /* 0x0000002513137c20 */ /* 0x000fe20008410000 */
[----:B------:R-:W-:Y:S01]  /*0fa0*/  FFMA.FTZ R18, R11, R23, R18 ;  /* 0x000000170b127223 */ /* 0x000fe20000010012 */
[----:B------:R-:W-:Y:S01]  /*0fb0*/  FADD.FTZ R24, R25, R20 ;  /* 0x0000001419187221 */ /* 0x000fe20000010000 */
[----:B------:R-:W-:Y:S01]  /*0fc0*/  FADD.FTZ R23, RZ, R2 ;  /* 0x00000002ff177221 */ /* 0x000fe20000010000 */
[----:B------:R-:W-:Y:S01]  /*0fd0*/  FFMA.FTZ R29, R19, R20, R26 ;  /* 0x00000014131d7223 */ /* 0x000fe2000001001a */
[----:B------:R-:W-:Y:S01]  /*0fe0*/  FADD.FTZ R20, RZ, R3 ;  /* 0x00000003ff147221 */ /* 0x000fe20000010000 */
[----:B------:R-:W-:Y:S01]  /*0ff0*/  FFMA.FTZ R21, R10, R22, R21 ;  /* 0x000000160a157223 */ /* 0x000fe20000010015 */
[----:B------:R-:W-:Y:S01]  /*1000*/  FADD.FTZ R22, R15, -UR36 ;  /* 0x800000240f167e21 */ /* 0x000fe20008010000 */
[----:B------:R-:W-:Y:S01]  /*1010*/  FADD.FTZ R23, R6, R23 ;  /* 0x0000001706177221 */ /* 0x000fe20000010000 */
[----:B------:R-:W-:Y:S01]  /*1020*/  FADD.FTZ R20, R7, R20 ;  /* 0x0000001407147221 */ /* 0x000fe20000010000 */
[----:B------:R-:W-:Y:S01]  /*1030*/  FMUL.FTZ R27, R17, R0 ;  /* 0x00000000111b7220 */ /* 0x000fe20000410000 */
        /* <DEDUP_REMOVED lines=10> */
.L_x_1482:
        /* <DEDUP_REMOVED lines=8> */
[--C-:B------:R-:W-:Y:S01]  /*1160*/  FFMA.FTZ R24, R32, R18, R41.reuse ;  /* 0x0000001220187223 */ /* 0x100fe20000010029 */
        /* <DEDUP_REMOVED lines=19> */
[----:B------:R1:W0:Y:S02]  /*12a0*/  MUFU.RCP R25, R49 ;  /* 0x0000003100197308 */ /* 0x0002240000001000 */
[----:B-1----:R-:W-:Y:S01]  /*12b0*/  FADD.FTZ R49, R27, 1 ;  /* 0x3f8000001b317421 */ /* 0x002fe20000010000 */
[----:B------:R-:W-:Y:S01]  /*12c0*/  FMUL.FTZ R27, R24, R31 ;  /* 0x0000001f181b7220 */ /* 0x000fe20000410000 */
[----:B--2---:R-:W-:Y:S01]  /*12d0*/  FADD.FTZ R29, -R26, 1 ;  /* 0x3f8000001a1d7421 */ /* 0x004fe20000010100 */
[----:B------:R-:W-:-:S03]  /*12e0*/  FMUL.FTZ R28, R3, R26 ;  /* 0x0000001a031c7220 */ /* 0x000fc60000410000 */
[----:B------:R1:W2:Y:S01]  /*12f0*/  MUFU.RCP R24, R49 ;  /* 0x0000003100187308 */ /* 0x0002a20000001000 */
[----:B------:R-:W-:Y:S01]  /*1300*/  FFMA.FTZ R29, R22, R29, 1 ;  /* 0x3f800000161d7423 */ /* 0x000fe2000001001d */
[----:B0-----:R-:W-:Y:S01]  /*1310*/  FADD.FTZ R22, -R25, 1 ;  /* 0x3f80000019167421 */ /* 0x001fe20000010100 */
[----:B------:R-:W-:Y:S02]  /*1320*/  FMUL.FTZ R31, R6, R25 ;  /* 0x00000019061f7220 */ /* 0x000fe40000410000 */
[----:B------:R-:W-:Y:S01]  /*1330*/  FMUL.FTZ R28, R28, R29 ;  /* 0x0000001d1c1c7220 */ /* 0x000fe20000410000 */
[----:B------:R-:W-:Y:S01]  /*1340*/  FFMA.FTZ R22, R23, R22, 1 ;  /* 0x3f80000017167423 */ /* 0x000fe20000010016 */
[----:B-1----:R-:W-:-:S03]  /*1350*/  FFMA.FTZ R49, R18, R27, RZ ;  /* 0x0000001b12317223 */ /* 0x002fc600000100ff */
[----:B------:R-:W-:Y:S01]  /*1360*/  FMUL.FTZ R31, R31, R22 ;  /* 0x000000161f1f7220 */ /* 0x000fe20000410000 */
[----:B------:R-:W-:Y:S01]  /*1370*/  FMUL.FTZ R22, R0, R28 ;  /* 0x0000001c00167220 */ /* 0x000fe20000410000 */
[----:B--2---:R-:W-:Y:S01]  /*1380*/  FADD.FTZ R23, -R24, 1 ;  /* 0x3f80000018177421 */ /* 0x004fe20000010100 */
[----:B------:R-:W-:-:S03]  /*1390*/  FMUL.FTZ R29, R7, R24 ;  /* 0x00000018071d7220 */ /* 0x000fc60000410000 */
[----:B------:R-:W-:Y:S01]  /*13a0*/  FFMA.FTZ R20, R20, R23, 1 ;  /* 0x3f80000014147423 */ /* 0x000fe20000010017 */
[----:B------:R-:W-:-:S03]  /*13b0*/  FMUL.FTZ R23, R32, R27 ;  /* 0x0000001b20177220 */ /* 0x000fc60000410000 */
[----:B------:R-:W-:Y:S01]  /*13c0*/  FMUL.FTZ R29, R29, R20 ;  /* 0x000000141d1d7220 */ /* 0x000fe20000410000 */
[----:B------:R-:W-:Y:S01]  /*13d0*/  FADD.FTZ R20, R8, -UR36 ;  /* 0x8000002408147e21 */ /* 0x000fe20008010000 */
[----:B------:R-:W-:Y:S01]  /*13e0*/  FFMA.FTZ R24, R18, R23, RZ ;  /* 0x0000001712187223 */ /* 0x000fe200000100ff */
[----:B------:R-:W-:Y:S01]  /*13f0*/  FADD.FTZ R23, RZ, R23 ;  /* 0x00000017ff177221 */ /* 0x000fe20000010000 */
[----:B------:R-:W-:Y:S01]  /*1400*/  FADD.FTZ R18, RZ, R27 ;  /* 0x0000001bff127221 */ /* 0x000fe20000010000 */
[----:B------:R-:W-:Y:S01]  /*1410*/  FMUL.FTZ R20, R20, UR37 ;  /* 0x0000002514147c20 */ /* 0x000fe20008410000 */
[----:B------:R-:W-:Y:S01]  /*1420*/  FFMA.FTZ R24, R19, R22, R24 ;  /* 0x0000001613187223 */ /* 0x000fe20000010018 */
[----:B------:R-:W-:Y:S01]  /*1430*/  FADD.FTZ R22, R22, R23 ;  /* 0x0000001716167221 */ /* 0x000fe20000010000 */
[----:B------:R-:W-:Y:S01]  /*1440*/  FADD.FTZ R18, R18, R31 ;  /* 0x0000001f12127221 */ /* 0x000fe20000010000 */
[----:B------:R-:W-:Y:S01]  /*1450*/  FFMA.FTZ R23, R32, R20, R41 ;  /* 0x0000001420177223 */ /* 0x000fe20000010029 */
[-C--:B------:R-:W-:Y:S01]  /*1460*/  FFMA.FTZ R27, R30, R31.reuse, R49 ;  /* 0x0000001f1e1b7223 */ /* 0x080fe20000010031 */
[----:B------:R-:W-:-:S02]  /*1470*/  FMUL.FTZ R31, R32, R31 ;  /* 0x0000001f201f7220 */ /* 0x000fc40000410000 */
[----:B------:R-:W-:Y:S02]  /*1480*/  FMUL.FTZ R26, R23, -1.4426950216293334961 ;  /* 0xbfb8aa3b171a7820 */ /* 0x000fe40000410000 */
[----:B------:R-:W-:Y:S01]  /*1490*/  FFMA.FTZ R30, R30, R31, R24 ;  /* 0x0000001f1e1e7223 */ /* 0x000fe20000010018 */
[----:B------:R-:W-:Y:S01]  /*14a0*/  FADD.FTZ R22, R22, R31 ;  /* 0x0000001f16167221 */ /* 0x000fe20000010000 */
[----:B------:R-:W-:Y:S01]  /*14b0*/  FFMA.FTZ R31, R19, R28, RZ ;  /* 0x0000001c131f7223 */ /* 0x000fe200000100ff */
[----:B------:R-:W-:Y:S01]  /*14c0*/  FADD.FTZ R28, RZ, R28 ;  /* 0x0000001cff1c7221 */ /* 0x000fe20000010000 */
[----:B------:R-:W0:Y:S03]  /*14d0*/  MUFU.EX2 R26, R26 ;  /* 0x0000001a001a7308 */ /* 0x000e260000000800 */
[----:B------:R-:W-:Y:S01]  /*14e0*/  FADD.FTZ R19, R28, R29 ;  /* 0x0000001d1c137221 */ /* 0x000fe20000010000 */
[-C--:B------:R-:W-:Y:S01]  /*14f0*/  FFMA.FTZ R28, R21, R29.reuse, R31 ;  /* 0x0000001d151c7223 */ /* 0x080fe2000001001f */
[----:B------:R-:W-:-:S04]  /*1500*/  FMUL.FTZ R29, R0, R29 ;  /* 0x0000001d001d7220 */ /* 0x000fc80000410000 */
[----:B------:R-:W-:Y:S01]  /*1510*/  FFMA.FTZ R21, R21, R29, R30 ;  /* 0x0000001d15157223 */ /* 0x000fe2000001001e */
[----:B------:R-:W-:Y:S01]  /*1520*/  FADD.FTZ R22, R29, R22 ;  /* 0x000000161d167221 */ /* 0x000fe20000010000 */
[----:B0-----:R-:W-:-:S06]  /*1530*/  FADD.FTZ R25, R26, 1 ;  /* 0x3f8000001a197421 */ /* 0x001fcc0000010000 */
[----:B------:R-:W0:Y:S02]  /*1540*/  MUFU.RCP R25, R25 ;  /* 0x0000001900197308 */ /* 0x000e240000001000 */
[----:B0-----:R-:W-:-:S04]  /*1550*/  FADD.FTZ R24, -R25, 1 ;  /* 0x3f80000019187421 */ /* 0x001fc80000010100 */
[----:B------:R-:W-:Y:S01]  /*1560*/  FFMA.FTZ R24, R23, R24, 1 ;  /* 0x3f80000017187423 */ /* 0x000fe20000010018 */
[----:B------:R-:W-:Y:S01]  /*1570*/  FMUL.FTZ R23, R10, R25 ;  /* 0x000000190a177220 */ /* 0x000fe20000410000 */
[----:B------:R-:W-:-:S03]  /*1580*/  FADD.FTZ R25, R9, -UR36 ;  /* 0x8000002409197e21 */ /* 0x000fc60008010000 */
[----:B------:R-:W-:Y:S01]  /*1590*/  FMUL.FTZ R23, R23, R24 ;  /* 0x0000001817177220 */ /* 0x000fe20000410000 */
[----:B------:R-:W-:-:S03]  /*15a0*/  FMUL.FTZ R25, R25, UR37 ;  /* 0x0000002519197c20 */ /* 0x000fc60008410000 */
[----:B------:R-:W-:Y:S01]  /*15b0*/  FMUL.FTZ R30, R32, R23 ;  /* 0x00000017201e7220 */ /* 0x000fe20000410000 */
[----:B------:R-:W-:Y:S01]  /*15c0*/  FFMA.FTZ R26, R0, R25, R40 ;  /* 0x00000019001a7223 */ /* 0x000fe20000010028 */
[----:B------:R-:W-:Y:S01]  /*15d0*/  FFMA.FTZ R27, R20, R23, R27 ;  /* 0x00000017141b7223 */ /* 0x000fe2000001001b */
[----:B------:R-:W-:Y:S01]  /*15e0*/  FADD.FTZ R18, R18, R23 ;  /* 0x0000001712127221 */ /* 0x000fe20000010000 */
[----:B------:R-:W-:Y:S01]  /*15f0*/  FFMA.FTZ R20, R20, R30, R21 ;  /* 0x0000001e14147223 */ /* 0x000fe20000010015 */
[----:B------:R-:W-:Y:S01]  /*1600*/  FMUL.FTZ R49, R26, -1.4426950216293334961 ;  /* 0xbfb8aa3b1a317820 */ /* 0x000fe20000410000 */
[----:B------:R-:W-:-:S05]  /*1610*/  FADD.FTZ R22, R22, R30 ;  /* 0x0000001e16167221 */ /* 0x000fca0000010000 */
        /* <DEDUP_REMOVED lines=8> */
[----:B------:R-:W-:Y:S01]  /*16a0*/  FFMA.FTZ R28, R25, R24, R28 ;  /* 0x00000018191c7223 */ /* 0x000fe2000001001c */
[----:B------:R-:W-:Y:S01]  /*16b0*/  FMUL.FTZ R26, R26, UR37 ;  /* 0x000000251a1a7c20 */ /* 0x000fe20008410000 */
        /* <DEDUP_REMOVED lines=13> */
[----:B------:R-:W-:-:S03]  /*1790*/  FADD.FTZ R21, R15, -UR36 ;  /* 0x800000240f157e21 */ /* 0x000fc60008010000 */
[----:B------:R-:W-:Y:S01]  /*17a0*/  FMUL.FTZ R31, R32, R23 ;  /* 0x00000017201f7220 */ /* 0x000fe20000410000 */
[----:B------:R-:W-:-:S03]  /*17b0*/  FMUL.FTZ R21, R21, UR37 ;  /* 0x0000002515157c20 */ /* 0x000fc60008410000 */
[----:B------:R-:W-:Y:S01]  /*17c0*/  FFMA.FTZ R24, R26, R31, R25 ;  /* 0x0000001f1a187223 */ /* 0x000fe20000010019 */
[----:B------:R-:W-:Y:S01]  /*17d0*/  FFMA.FTZ R29, R0, R21, R40 ;  /* 0x00000015001d7223 */ /* 0x000fe20000010028 */
[----:B------:R-:W-:Y:S01]  /*17e0*/  FADD.FTZ R25, R22, R31 ;  /* 0x0000001f16197221 */ /* 0x000fe20000010000 */
[----:B------:R-:W-:Y:S02]  /*17f0*/  FADD.FTZ R22, R18, R23 ;  /* 0x0000001712167221 */ /* 0x000fe40000010000 */
[----:B------:R-:W-:-:S06]  /*1800*/  FMUL.FTZ R49, R29, -1.4426950216293334961 ;  /* 0xbfb8aa3b1d317820 */ /* 0x000fcc0000410000 */
[----:B------:R-:W0:Y:S02]  /*1810*/  MUFU.EX2 R49, R49 ;  /* 0x0000003100317308 */ /* 0x000e240000000800 */
[----:B0-----:R-:W-:-:S06]  /*1820*/  FADD.FTZ R30, R49, 1 ;  /* 0x3f800000311e7421 */ /* 0x001fcc0000010000 */
[----:B------:R-:W0:Y:S02]  /*1830*/  MUFU.RCP R30, R30 ;  /* 0x0000001e001e7308 */ /* 0x000e240000001000 */
[----:B0-----:R-:W-:-:S04]  /*1840*/  FADD.FTZ R20, -R30, 1 ;  /* 0x3f8000001e147421 */ /* 0x001fc80000010100 */
[----:B------:R-:W-:Y:S01]  /*1850*/  FFMA.FTZ R20, R29, R20, 1 ;  /* 0x3f8000001d147423 */ /* 0x000fe20000010014 */
[----:B------:R-:W-:-:S04]  /*1860*/  FMUL.FTZ R29, R17, R30 ;  /* 0x0000001e111d7220 */ /* 0x000fc80000410000 */
[----:B------:R-:W-:-:S04]  /*1870*/  FMUL.FTZ R29, R29, R20 ;  /* 0x000000141d1d7220 */ /* 0x000fc80000410000 */
[----:B------:R-:W-:-:S04]  /*1880*/  FMUL.FTZ R20, R0, R29 ;  /* 0x0000001d00147220 */ /* 0x000fc80000410000 */
[C---:B------:R-:W-:Y:S01]  /*1890*/  FFMA.FTZ R24, R21.reuse, R20, R24 ;  /* 0x0000001415187223 */ /* 0x040fe20000010018 */
[----:B------:R-:W-:Y:S01]  /*18a0*/  FADD.FTZ R25, R20, R25 ;  /* 0x0000001914197221 */ /* 0x000fe20000010000 */
[----:B------:R-:W-:Y:S01]  /*18b0*/  FFMA.FTZ R20, R26, R23, R27 ;  /* 0x000000171a147223 */ /* 0x000fe2000001001b */
[----:B------:R-:W-:Y:S01]  /*18c0*/  FFMA.FTZ R21, R21, R29, R28 ;  /* 0x0000001d15157223 */ /* 0x000fe2000001001c */
[----:B------:R-:W-:-:S07]  /*18d0*/  FADD.FTZ R23, R19, R29 ;  /* 0x0000001d13177221 */ /* 0x000fce0000010000 */
.L_x_1483:
        /* <DEDUP_REMOVED lines=34> */
.L_x_1485:
[----:B------:R-:W-:Y:S05]  /*1b00*/  BSYNC.RECONVERGENT B0 ;  /* 0x0000000000007941 */ /* 0x000fea0003800200 */
.L_x_1484:
        /* <DEDUP_REMOVED lines=34> */
.L_x_1487:
[----:B------:R-:W-:Y:S05]  /*1d30*/  BSYNC.RECONVERGENT B0 ;  /* 0x0000000000007941 */ /* 0x000fea0003800200 */
.L_x_1486:
        /* <DEDUP_REMOVED lines=158> */
.L_x_1489:
[----:B------:R-:W-:Y:S05]  /*2720*/  BSYNC.RECONVERGENT B0 ;  /* 0x0000000000007941 */ /* 0x000fea0003800200 */
.L_x_1488:
[----:B------:R-:W-:Y:S04]  /*2730*/  BSSY.RECONVERGENT B0, `(.L_x_1490) ;  /* 0x000001d000007945 */ /* 0x000fe80003800200 */
[----:B------:R-:W-:Y:S05]  /*2740*/  @P5 BRA `(.L_x_1491) ;  /* 0x00000000006c5947 */ /* 0x000fea0003800000 */
[----:B------:R-:W4:Y:S01]  /*2750*/  LDC.64 R26, c[0x0][0x3d8] ;  /* 0x0000f600ff1a7b82 */ /* 0x000f220000000a00 */
[----:B------:R-:W-:-:S07]  /*2760*/  IMAD R29, R48, 0xc, R39 ;  /* 0x0000000c301d7824 */ /* 0x000fce00078e0227 */
[----:B-12---:R-:W1:Y:S01]  /*2770*/  LDC.64 R24, c[0x0][0x3f8] ;  /* 0x0000fe00ff187b82 */ /* 0x006e620000000a00 */
[----:B----4-:R-:W-:-:S05]  /*2780*/  IMAD.WIDE R28, R29, 0x4, R26 ;  /* 0x000000041d1c7825 */ /* 0x010fca00078e021a */
        /* <DEDUP_REMOVED lines=23> */
.L_x_1491:
[----:B------:R-:W-:Y:S05]  /*2900*/  BSYNC.RECONVERGENT B0 ;  /* 0x0000000000007941 */ /* 0x000fea0003800200 */
.L_x_1490:
        /* <DEDUP_REMOVED lines=12> */
[----:B-1----:R-:W-:Y:S01]  /*29d0*/  MOV R24, UR4 ;  /* 0x0000000400187c02 */ /* 0x002fe20008000f00 */
[----:B------:R-:W-:Y:S02]  /*29e0*/  UIADD3 UR18, UPT, UPT, UR19, UR5, URZ ;  /* 0x0000000513127290 */ /* 0x000fe4000fffe0ff */
[----:B------:R-:W-:Y:S01]  /*29f0*/  UIMAD.WIDE.U32 UR20, UR32, 0x8, UR6 ;  /* 0x00000008201478a5 */ /* 0x000fe2000f8e0006 */
[----:B------:R-:W-:-:S03]  /*2a00*/  LOP3.LUT P1, R24, R24, 0x2, RZ, 0xc0, !PT ;  /* 0x0000000218187812 */ /* 0x000fc6000782c0ff */
[----:B--2---:R-:W-:Y:S02]  /*2a10*/  MOV R25, UR18 ;  /* 0x0000001200197c02 */ /* 0x004fe40008000f00 */
[----:B------:R-:W-:Y:S02]  /*2a20*/  SEL R27, RZ, UR31, P1 ;  /* 0x0000001fff1b7c07 */ /* 0x000fe40008800000 */
[----:B------:R-:W-:Y:S02]  /*2a30*/  MOV R20, UR20 ;  /* 0x0000001400147c02 */ /* 0x000fe40008000f00 */
[----:B------:R-:W-:Y:S02]  /*2a40*/  ISETP.NE.AND P1, PT, R27, -0x1, PT ;  /* 0xffffffff1b00780c */ /* 0x000fe40003f25270 */
[----:B------:R-:W-:-:S05]  /*2a50*/  MOV R21, UR21 ;  /* 0x0000001500157c02 */ /* 0x000fca0008000f00 */
[----:B------:R1:W-:Y:S01]  /*2a60*/  STG.E.64 desc[UR26][R20.64], R18 ;  /* 0x0000001214007986 */ /* 0x0003e2000c101b1a */
[----:B----4-:R-:W-:Y:S01]  /*2a70*/  IMAD.WIDE.U32 R22, R25, 0x4, R22 ;  /* 0x0000000419167825 */ /* 0x010fe200078e0016 */
[----:B------:R-:W-:Y:S01]  /*2a80*/  IADD3 R25, PT, PT, -R24, 0x1, RZ ;  /* 0x0000000118197810 */ /* 0x000fe20007ffe1ff */
[----:B------:R-:W-:Y:S06]  /*2a90*/  MEMBAR.ALL.GPU ;  /* 0x0000000000007992 */ /* 0x000fec000000a000 */
[----:B------:R-:W-:-:S00]  /*2aa0*/  ERRBAR ;  /* 0x00000000000079ab */ /* 0x000fc00000000000 */
[----:B------:R-:W-:Y:S06]  /*2ab0*/  CGAERRBAR ;  /* 0x00000000000075ab */ /* 0x000fec0000000000 */
[----:B------:R1:W-:Y:S01]  /*2ac0*/  REDG.E.ADD.S32.STRONG.GPU desc[UR26][R22.64], R25 ;  /* 0x000000191600798e */ /* 0x0003e2000c12e31a */
[----:B------:R-:W-:Y:S05]  /*2ad0*/  @!P1 BRA `(.L_x_1493) ;  /* 0x0000000000149947 */ /* 0x000fea0003800000 */
.L_x_1494:
[----:B-1----:R-:W2:Y:S04]  /*2ae0*/  LDG.E.STRONG.GPU R20, desc[UR26][R22.64] ;  /* 0x0000001a16147981 */ /* 0x002ea8000c1ef900 */
[----:B--2---:R-:W-:Y:S01]  /*2af0*/  CCTL.IVALL ;  /* 0x00000000ff00798f */ /* 0x004fe20002000000 */
[----:B------:R-:W-:Y:S05]  /*2b00*/  YIELD ;  /* 0x0000000000007946 */ /* 0x000fea0003800000 */
[----:B------:R-:W-:-:S13]  /*2b10*/  ISETP.NE.AND P1, PT, R20, R27, PT ;  /* 0x0000001b1400720c */ /* 0x000fda0003f25270 */
[----:B------:R-:W-:Y:S05]  /*2b20*/  @P1 BRA `(.L_x_1494) ;  /* 0xfffffffc00ec1947 */ /* 0x000fea000383ffff */
.L_x_1493:
[----:B------:R-:W-:Y:S05]  /*2b30*/  WARPSYNC.ALL ;  /* 0x0000000000007948 */ /* 0x000fea0003800000 */
[----:B------:R-:W-:Y:S01]  /*2b40*/  BAR.SYNC.DEFER_BLOCKING 0x0 ;  /* 0x0000000000007b1d */ /* 0x000fe20000010000 */
[----:B----4-:R-:W-:-:S05]  /*2b50*/  HFMA2 R28, -RZ, RZ, 0, 0 ;  /* 0x00000000ff1c7431 */ /* 0x010fca00000001ff */
[----:B------:R-:W-:Y:S05]  /*2b60*/  @!P3 BRA `(.L_x_1495) ;  /* 0x000000040078b947 */ /* 0x000fea0003800000 */
[----:B------:R-:W-:Y:S01]  /*2b70*/  MOV R28, RZ ;  /* 0x000000ff001c7202 */ /* 0x000fe20000000f00 */
[----:B------:R-:W-:Y:S01]  /*2b80*/  UIADD3 UR38, UPT, UPT, -UR28, URZ, URZ ;  /* 0x000000ff1c267290 */ /* 0x000fe2000fffe1ff */
[----:B------:R-:W-:Y:S01]  /*2b90*/  UMOV UR18, UR5 ;  /* 0x0000000500127c82 */ /* 0x000fe20008000000 */
[----:B------:R-:W-:Y:S01]  /*2ba0*/  UMOV UR19, UR16 ;  /* 0x0000001000137c82 */ /* 0x000fe20008000000 */
[----:B------:R-:W-:Y:S01]  /*2bb0*/  UMOV UR20, UR15 ;  /* 0x0000000f00147c82 */ /* 0x000fe20008000000 */
[----:B------:R-:W-:Y:S01]  /*2bc0*/  UMOV UR21, UR14 ;  /* 0x0000000e00157c82 */ /* 0x000fe20008000000 */
[----:B------:R-:W-:Y:S01]  /*2bd0*/  UMOV UR22, UR13 ;  /* 0x0000000d00167c82 */ /* 0x000fe20008000000 */
[----:B------:R-:W-:Y:S01]  /*2be0*/  UMOV UR23, UR12 ;  /* 0x0000000c00177c82 */ /* 0x000fe20008000000 */
[----:B------:R-:W-:Y:S01]  /*2bf0*/  UMOV UR24, UR11 ;  /* 0x0000000b00187c82 */ /* 0x000fe20008000000 */
[----:B------:R-:W-:-:S05]  /*2c00*/  UMOV UR25, UR10 ;  /* 0x0000000a00197c82 */ /* 0x000fca0008000000 */
.L_x_1496:
[----:B------:R-:W-:Y:S02]  /*2c10*/  ISETP.EQ.OR P1, PT, RZ, UR38, P2 ;  /* 0x00000026ff007c0c */ /* 0x000fe40009722670 */
[C---:B-1----:R-:W-:Y:S02]  /*2c20*/  IADD3 R20, PT, PT, R28.reuse, 0x1, RZ ;  /* 0x000000011c147810 */ /* 0x042fe40007ffe0ff */
        /* <DEDUP_REMOVED lines=18> */
[----:B--2---:R-:W-:Y:S01]  /*2d50*/  MOV R25, UR41 ;  /* 0x0000002900197c02 */ /* 0x004fe20008000f00 */
        /* <DEDUP_REMOVED lines=63> */
.L_x_1495:
[----:B------:R-:W-:-:S09]  /*3150*/  UISETP.NE.AND UP0, UPT, UR33, URZ, UPT ;  /* 0x000000ff2100728c */ /* 0x000fd2000bf05270 */
[----:B------:R-:W-:Y:S05]  /*3160*/  BRA.U !UP0, `(.L_x_1492) ;  /* 0x0000000508247547 */ /* 0x000fea000b800000 */
[----:B------:R-:W-:Y:S02]  /*3170*/  UIADD3 UR18, UPT, UPT, UR33, -0x1, URZ ;  /* 0xffffffff21127890 */ /* 0x000fe4000fffe0ff */
[----:B------:R-:W-:Y:S02]  /*3180*/  UISETP.NE.AND UP1, UPT, UR34, URZ, UPT ;  /* 0x000000ff2200728c */ /* 0x000fe4000bf25270 */
[----:B------:R-:W-:-:S09]  /*3190*/  UISETP.GE.U32.AND UP0, UPT, UR18, 0x3, UPT ;  /* 0x000000031200788c */ /* 0x000fd2000bf06070 */
[----:B------:R-:W-:Y:S05]  /*31a0*/  BRA.U !UP0, `(.L_x_1497) ;  /* 0x00000001088c7547 */ /* 0x000fea000b800000 */
[C---:B-1----:R-:W-:Y:S01]  /*31b0*/  IADD3 R22, PT, PT, R28.reuse, 0x1, RZ ;  /* 0x000000011c167810 */ /* 0x042fe20007ffe0ff */
[----:B------:R-:W-:Y:S01]  /*31c0*/  HFMA2 R29, -RZ, RZ, 0, 4.76837158203125e-07 ;  /* 0x00000008ff1d7431 */ /* 0x000fe200000001ff */
[C---:B------:R-:W-:Y:S02]  /*31d0*/  ISETP.EQ.OR P1, PT, R28.reuse, UR28, P2 ;  /* 0x0000001c1c007c0c */ /* 0x040fe40009722670 */
[----:B------:R-:W-:Y:S02]  /*31e0*/  IADD3 R26, PT, PT, R28, 0x2, RZ ;  /* 0x000000021c1a7810 */ /* 0x000fe40007ffe0ff */
[----:B------:R-:W-:Y:S02]  /*31f0*/  ISETP.EQ.OR P3, PT, R22, UR28, P2 ;  /* 0x0000001c16007c0c */ /* 0x000fe40009762670 */
[----:B------:R-:W-:Y:S02]  /*3200*/  ISETP.EQ.OR P5, PT, R26, UR28, P2 ;  /* 0x0000001c1a007c0c */ /* 0x000fe400097a2670 */
[----:B------:R-:W-:-:S02]  /*3210*/  IADD3 R24, PT, PT, R28, 0x3, RZ ;  /* 0x000000031c187810 */ /* 0x000fc40007ffe0ff */
[----:B------:R-:W-:Y:S02]  /*3220*/  MOV R21, UR29 ;  /* 0x0000001d00157c02 */ /* 0x000fe40008000f00 */
[----:B------:R-:W-:Y:S02]  /*3230*/  ISETP.EQ.OR P6, PT, R24, UR28, P2 ;  /* 0x0000001c18007c0c */ /* 0x000fe400097c2670 */
[----:B--2---:R-:W-:Y:S01]  /*3240*/  MOV R25, UR29 ;  /* 0x0000001d00197c02 */ /* 0x004fe20008000f00 */
        /* <DEDUP_REMOVED lines=25> */
.L_x_1497:
[----:B------:R-:W-:Y:S05]  /*33e0*/  BRA.U !UP1, `(.L_x_1492) ;  /* 0x0000000109847547 */ /* 0x000fea000b800000 */
[----:B------:R-:W-:Y:S02]  /*33f0*/  UISETP.NE.AND UP0, UPT, UR34, 0x1, UPT ;  /* 0x000000012200788c */ /* 0x000fe4000bf05270 */
[----:B------:R-:W-:-:S07]  /*3400*/  ULOP3.LUT UP1, URZ, UR31, 0x1, URZ, 0xc0, !UPT ;  /* 0x000000011fff7892 */ /* 0x000fce000f82c0ff */
[----:B------:R-:W-:Y:S05]  /*3410*/  BRA.U !UP0, `(.L_x_1498) ;  /* 0x0000000108487547 */ /* 0x000fea000b800000 */
[C---:B-1----:R-:W-:Y:S02]  /*3420*/  IADD3 R22, PT, PT, R28.reuse, 0x1, RZ ;  /* 0x000000011c167810 */ /* 0x042fe40007ffe0ff */
[----:B------:R-:W-:Y:S02]  /*3430*/  ISETP.EQ.OR P3, PT, R28, UR28, P2 ;  /* 0x0000001c1c007c0c */ /* 0x000fe40009762670 */
[----:B------:R-:W-:Y:S02]  /*3440*/  ISETP.EQ.OR P1, PT, R22, UR28, P2 ;  /* 0x0000001c16007c0c */ /* 0x000fe40009722670 */
[----:B--2---:R-:W-:Y:S02]  /*3450*/  MOV R25, UR29 ;  /* 0x0000001d00197c02 */ /* 0x004fe40008000f00 */
        /* <DEDUP_REMOVED lines=14> */
.L_x_1498:
[----:B------:R-:W-:Y:S01]  /*3540*/  ISETP.EQ.OR P1, PT, R28, UR28, P2 ;  /* 0x0000001c1c007c0c */ /* 0x000fe20009722670 */
[----:B------:R-:W-:Y:S03]  /*3550*/  BSSY.RECONVERGENT B0, `(.L_x_1492) ;  /* 0x000000a000007945 */ /* 0x000fe60003800200 */
[----:B------:R-:W-:-:S13]  /*3560*/  PLOP3.LUT P1, PT, P1, PT, UP1, 0xd5, 0x5d ;  /* 0x00000000005d781c */ /* 0x000fda0000f2fa1d */
        /* <DEDUP_REMOVED lines=8> */
.L_x_1499:
[----:B------:R-:W-:Y:S05]  /*35f0*/  BSYNC.RECONVERGENT B0 ;  /* 0x0000000000007941 */ /* 0x000fea0003800200 */
.L_x_1492:
        /* <DEDUP_REMOVED lines=10> */
[----:B01-3--:R-:W0:Y:S01]  /*36a0*/  LDS.64 R18, [UR6+0x78] ;  /* 0x00007806ff127984 */ /* 0x00be220008000a00 */
[----:B------:R-:W0:Y:S02]  /*36b0*/  LDCU UR6, c[0x0][0x42c] ;  /* 0x00008580ff0677ac */ /* 0x000e240008000800 */
[----:B0-----:R-:W-:Y:S01]  /*36c0*/  FMUL.FTZ R20, R18, UR6 ;  /* 0x0000000612147c20 */ /* 0x001fe20008410000 */
[----:B----4-:R-:W-:Y:S01]  /*36d0*/  FMUL.FTZ R21, R19, UR6 ;  /* 0x0000000613157c20 */ /* 0x010fe20008410000 */
[----:B------:R-:W-:Y:S01]  /*36e0*/  FMUL.FTZ R19, R13, UR37 ;  /* 0x000000250d137c20 */ /* 0x000fe20008410000 */
[----:B------:R-:W-:Y:S06]  /*36f0*/  @!P4 BRA `(.L_x_1500) ;  /* 0x000000000048c947 */ /* 0x000fec0003800000 */
        /* <DEDUP_REMOVED lines=18> */
.L_x_1500:
[----:B------:R-:W-:Y:S04]  /*3820*/  BSSY.RECONVERGENT B0, `(.L_x_1501) ;  /* 0x0000013000007945 */ /* 0x000fe80003800200 */
[----:B------:R-:W-:Y:S05]  /*3830*/  @P0 BRA `(.L_x_1502) ;  /* 0x0000000000440947 */ /* 0x000fea0003800000 */
[----:B------:R-:W0:Y:S01]  /*3840*/  LDCU.64 UR18, c[0x0][0x3f8] ;  /* 0x00007f00ff1277ac */ /* 0x000e220008000a00 */
[C-C-:B------:R-:W-:Y:S01]  /*3850*/  FFMA.FTZ R23, R20.reuse, R12, R21.reuse ;  /* 0x0000000c14177223 */ /* 0x140fe20000010015 */
[----:B------:R-:W-:Y:S01]  /*3860*/  MOV R12, R52 ;  /* 0x00000034000c7202 */ /* 0x000fe20000000f00 */
[----:B------:R-:W-:Y:S01]  /*3870*/  FFMA.FTZ R19, R20, R19, R21 ;  /* 0x0000001314137223 */ /* 0x000fe20000010015 */
[----:B------:R-:W1:Y:S01]  /*3880*/  LDCU.64 UR6, c[0x0][0x380] ;  /* 0x00007000ff0677ac */ /* 0x000e620008000a00 */
[----:B------:R-:W-:Y:S01]  /*3890*/  MOV R13, R51 ;  /* 0x00000033000d7202 */ /* 0x000fe20000000f00 */
[----:B------:R-:W-:Y:S01]  /*38a0*/  FFMA.FTZ R2, R32, R2, -R23 ;  /* 0x0000000220027223 */ /* 0x000fe20000010817 */
[----:B------:R-:W-:-:S03]  /*38b0*/  FFMA.FTZ R3, R0, R3, -R19 ;  /* 0x0000000300037223 */ /* 0x000fc60000010813 */
[----:B------:R-:W-:Y:S01]  /*38c0*/  FMUL.FTZ R2, R2, UR37 ;  /* 0x0000002502027c20 */ /* 0x000fe20008410000 */
[----:B------:R-:W-:Y:S01]  /*38d0*/  FMUL.FTZ R3, R3, UR37 ;  /* 0x0000002503037c20 */ /* 0x000fe20008410000 */
[----:B0-----:R-:W-:Y:S02]  /*38e0*/  IMAD R18, R36, UR18, RZ ;  /* 0x0000001224127c24 */ /* 0x001fe4000f8e02ff */
[----:B------:R-:W-:-:S04]  /*38f0*/  IMAD.WIDE.U32 R12, R47, UR18, R12 ;  /* 0x000000122f0c7c25 */ /* 0x000fc8000f8e000c */
[----:B--2---:R-:W-:Y:S01]  /*3900*/  IMAD R25, R47, UR19, R18 ;  /* 0x000000132f197c24 */ /* 0x004fe2000f8e0212 */
[----:B-1----:R-:W-:-:S04]  /*3910*/  LEA R18, P0, R12, UR6, 0x2 ;  /* 0x000000060c127c11 */ /* 0x002fc8000f8010ff */
[----:B------:R-:W-:-:S04]  /*3920*/  IADD3 R25, PT, PT, R13, R25, RZ ;  /* 0x000000190d197210 */ /* 0x000fc80007ffe0ff */
[----:B------:R-:W-:-:S05]  /*3930*/  LEA.HI.X R19, R12, UR7, R25, 0x2, P0 ;  /* 0x000000070c137c11 */ /* 0x000fca00080f1419 */
[----:B------:R0:W-:Y:S02]  /*3940*/  STG.E.64 desc[UR26][R18.64], R2 ;  /* 0x0000000212007986 */ /* 0x0001e4000c101b1a */
.L_x_1502:
[----:B------:R-:W-:Y:S05]  /*3950*/  BSYNC.RECONVERGENT B0 ;  /* 0x0000000000007941 */ /* 0x000fea0003800200 */
.L_x_1501:
[----:B------:R-:W-:Y:S01]  /*3960*/  UISETP.NE.AND UP0, UPT, UR30, URZ, UPT ;  /* 0x000000ff1e00728c */ /* 0x000fe2000bf05270 */
[----:B------:R-:W-:Y:S01]  /*3970*/  FADD.FTZ R12, R8, -UR36 ;  /* 0x80000024080c7e21 */ /* 0x000fe20008010000 */
[----:B------:R-:W-:Y:S01]  /*3980*/  FADD.FTZ R5, R5, -UR36 ;  /* 0x8000002405057e21 */ /* 0x000fe20008010000 */
[----:B------:R-:W-:Y:S01]  /*3990*/  FADD.FTZ R9, R9, -UR36 ;  /* 0x8000002409097e21 */ /* 0x000fe20008010000 */
[----:B------:R-:W-:Y:S01]  /*39a0*/  FADD.FTZ R8, R14, -UR36 ;  /* 0x800000240e087e21 */ /* 0x000fe20008010000 */
[----:B------:R-:W-:Y:S01]  /*39b0*/  FADD.FTZ R15, R15, -UR36 ;  /* 0x800000240f0f7e21 */ /* 0x000fe20008010000 */
[----:B------:R-:W-:Y:S01]  /*39c0*/  FMUL.FTZ R4, R4, UR37 ;  /* 0x0000002504047c20 */ /* 0x000fe20008410000 */
[----:B------:R-:W-:Y:S01]  /*39d0*/  FMUL.FTZ R22, R5, UR37 ;  /* 0x0000002505167c20 */ /* 0x000fe20008410000 */
[----:B------:R-:W-:Y:S01]  /*39e0*/  FMUL.FTZ R12, R12, UR37 ;  /* 0x000000250c0c7c20 */ /* 0x000fe20008410000 */
[----:B------:R-:W-:Y:S01]  /*39f0*/  FMUL.FTZ R14, R9, UR37 ;  /* 0x00000025090e7c20 */ /* 0x000fe20008410000 */
[----:B------:R-:W-:Y:S01]  /*3a00*/  FMUL.FTZ R8, R8, UR37 ;  /* 0x0000002508087c20 */ /* 0x000fe20008410000 */
[----:B------:R-:W-:Y:S01]  /*3a10*/  ISETP.GE.U32.AND P0, PT, R44, UR20, PT ;  /* 0x000000142c007c0c */ /* 0x000fe2000bf06070 */
[----:B------:R-:W-:Y:S01]  /*3a20*/  FMUL.FTZ R9, R15, UR37 ;  /* 0x000000250f097c20 */ /* 0x000fe20008410000 */
[----:B------:R-:W-:Y:S01]  /*3a30*/  ISETP.GE.U32.AND P1, PT, R43, UR20, PT ;  /* 0x000000142b007c0c */ /* 0x000fe2000bf26070 */
[C-C-:B0-----:R-:W-:Y:S01]  /*3a40*/  FFMA.FTZ R3, R20.reuse, R4, R21.reuse ;  /* 0x0000000414037223 */ /* 0x141fe20000010015 */
        /* <DEDUP_REMOVED lines=16> */
[----:B------:R-:W2:Y:S01]  /*3b50*/  MUFU.RCP R23, R20 ;  /* 0x0000001400177308 */ /* 0x000ea20000001000 */
[----:B-1----:R-:W-:-:S07]  /*3b60*/  FADD.FTZ R24, R22, 1 ;  /* 0x3f80000016187421 */ /* 0x002fce0000010000 */
[----:B------:R-:W0:Y:S01]  /*3b70*/  MUFU.RCP R24, R24 ;  /* 0x0000001800187308 */ /* 0x000e220000001000 */
[----:B--2---:R-:W-:Y:S01]  /*3b80*/  FADD.FTZ R25, -R23, 1 ;  /* 0x3f80000017197421 */ /* 0x004fe20000010100 */
[----:B------:R-:W-:-:S03]  /*3b90*/  FMUL.FTZ R6, R6, R23 ;  /* 0x0000001706067220 */ /* 0x000fc60000410000 */
[----:B------:R-:W-:-:S04]  /*3ba0*/  FFMA.FTZ R25, R2, R25, 1 ;  /* 0x3f80000002197423 */ /* 0x000fc80000010019 */
[----:B------:R-:W-:Y:S01]  /*3bb0*/  FMUL.FTZ R6, R6, R25 ;  /* 0x0000001906067220 */ /* 0x000fe20000410000 */
[----:B0-----:R-:W-:Y:S01]  /*3bc0*/  FADD.FTZ R27, -R24, 1 ;  /* 0x3f800000181b7421 */ /* 0x001fe20000010100 */
[----:B------:R-:W-:-:S03]  /*3bd0*/  FMUL.FTZ R7, R7, R24 ;  /* 0x0000001807077220 */ /* 0x000fc60000410000 */
[----:B------:R-:W-:-:S04]  /*3be0*/  FFMA.FTZ R4, R4, R27, 1 ;  /* 0x3f80000004047423 */ /* 0x000fc8000001001b */
[----:B------:R-:W-:-:S07]  /*3bf0*/  FMUL.FTZ R7, R7, R4 ;  /* 0x0000000407077220 */ /* 0x000fce0000410000 */
.L_x_1503:
        /* <DEDUP_REMOVED lines=17> */
.L_x_1505:
[----:B------:R-:W-:Y:S05]  /*3d10*/  BSYNC.RECONVERGENT B0 ;  /* 0x0000000000007941 */ /* 0x000fea0003800200 */
.L_x_1504:
        /* <DEDUP_REMOVED lines=19> */
.L_x_1506:
        /* <DEDUP_REMOVED lines=17> */
.L_x_1508:
[----:B------:R-:W-:Y:S05]  /*3f60*/  BSYNC.RECONVERGENT B0 ;  /* 0x0000000000007941 */ /* 0x000fea0003800200 */
.L_x_1507:
        /* <DEDUP_REMOVED lines=19> */
.L_x_1509:
        /* <DEDUP_REMOVED lines=10> */
[----:B-1----:R-:W-:-:S03]  /*4140*/  IMAD R3, R33, UR6, RZ ;  /* 0x0000000621037c24 */ /* 0x002fc6000f8e02ff */
[----:B------:R-:W-:-:S04]  /*4150*/  IMAD.WIDE.U32 R50, R42, UR6, R50 ;  /* 0x000000062a327c25 */ /* 0x000fc8000f8e0032 */
[----:B------:R-:W-:Y:S01]  /*4160*/  IMAD R3, R42, UR7, R3 ;  /* 0x000000072a037c24 */ /* 0x000fe2000f8e0203 */
[----:B---3--:R-:W-:-:S04]  /*4170*/  LEA R2, P0, R50, UR18, 0x2 ;  /* 0x0000001232027c11 */ /* 0x008fc8000f8010ff */
[----:B------:R-:W-:-:S04]  /*4180*/  IADD3 R3, PT, PT, R51, R3, RZ ;  /* 0x0000000333037210 */ /* 0x000fc80007ffe0ff */
[----:B------:R-:W-:-:S05]  /*4190*/  LEA.HI.X R3, R50, UR19, R3, 0x2, P0 ;  /* 0x0000001332037c11 */ /* 0x000fca00080f1403 */
[----:B------:R1:W-:Y:S02]  /*41a0*/  STG.E.64 desc[UR26][R2.64], R20 ;  /* 0x0000001402007986 */ /* 0x0003e4000c101b1a */
.L_x_1511:
[----:B------:R-:W-:Y:S05]  /*41b0*/  BSYNC.RECONVERGENT B0 ;  /* 0x0000000000007941 */ /* 0x000fea0003800200 */
.L_x_1510:
[----:B------:R-:W-:Y:S02]  /*41c0*/  UIADD3 UR17, UPT, UPT, UR29, UR17, URZ ;  /* 0x000000111d117290 */ /* 0x000fe4000fffe0ff */
[----:B------:R-:W-:Y:S02]  /*41d0*/  UIADD3 UR4, UPT, UPT, UR4, 0x1, URZ ;  /* 0x0000000104047890 */ /* 0x000fe4000fffe0ff */
[----:B------:R-:W-:-:S09]  /*41e0*/  UISETP.GE.AND UP0, UPT, UR17, UR8, UPT ;  /* 0x000000081100728c */ /* 0x000fd2000bf06270 */
[----:B------:R-:W-:Y:S05]  /*41f0*/  BRA.U !UP0, `(.L_x_1512) ;  /* 0xffffffc108587547 */ /* 0x000fea000b83ffff */
.L_x_1481:
[----:B0-----:R-:W0:Y:S01]  /*4200*/  LDC R4, c[0x0][0x370] ;  /* 0x0000dc00ff047b82 */ /* 0x001e220000000800 */
[----:B------:R-:W-:Y:S01]  /*4210*/  ISETP.NE.AND P2, PT, R39, RZ, PT ;  /* 0x000000ff2700720c */ /* 0x000fe20003f45270 */
[----:B------:R-:W-:Y:S06]  /*4220*/  BSSY.RECONVERGENT B0, `(.L_x_1513) ;  /* 0x0000011000007945 */ /* 0x000fec0003800200 */
[----:B------:R-:W3:Y:S08]  /*4230*/  LDC R7, c[0x0][0x374] ;  /* 0x0000dd00ff077b82 */ /* 0x000ef00000000800 */
[----:B-1----:R-:W1:Y:S01]  /*4240*/  LDC.64 R2, c[0x0][0x3c8] ;  /* 0x0000f200ff027b82 */ /* 0x002e620000000a00 */
[----:B0-----:R-:W-:-:S02]  /*4250*/  IADD3 R5, PT, PT, R4, -0x1, RZ ;  /* 0xffffffff04057810 */ /* 0x001fc40007ffe0ff */
[----:B------:R-:W-:Y:S02]  /*4260*/  ISETP.NE.AND P1, PT, R4, 0x1, PT ;  /* 0x000000010400780c */ /* 0x000fe40003f25270 */
[----:B---3--:R-:W-:-:S04]  /*4270*/  IADD3 R0, PT, PT, R7, -0x1, RZ ;  /* 0xffffffff07007810 */ /* 0x008fc80007ffe0ff */
[----:B------:R-:W-:Y:S02]  /*4280*/  ISETP.NE.AND P0, PT, R0, UR5, PT ;  /* 0x0000000500007c0c */ /* 0x000fe4000bf05270 */
[----:B------:R-:W-:Y:S02]  /*4290*/  SHF.L.U32 R0, R7, 0x1, RZ ;  /* 0x0000000107007819 */ /* 0x000fe400000006ff */
[----:B------:R-:W-:Y:S02]  /*42a0*/  ISETP.NE.OR P0, PT, R5, UR28, P0 ;  /* 0x0000001c05007c0c */ /* 0x000fe40008705670 */
        /* <DEDUP_REMOVED lines=8> */
.L_x_1514:
[----:B------:R-:W-:Y:S05]  /*4330*/  BSYNC.RECONVERGENT B0 ;  /* 0x0000000000007941 */ /* 0x000fea0003800200 */
.L_x_1513:
[----:B------:R-:W-:Y:S05]  /*4340*/  @P0 EXIT ;  /* 0x000000000000094d */ /* 0x000fea0003800000 */
[----:B------:R-:W-:Y:S05]  /*4350*/  @P2 BRA `(.L_x_1515) ;  /* 0x0000000000202947 */ /* 0x000fea0003800000 */
[----:B------:R-:W-:-:S05]  /*4360*/  IMAD R0, R4, R7, RZ ;  /* 0x0000000704007224 */ /* 0x000fca00078e02ff */
[----:B------:R-:W-:-:S13]  /*4370*/  ISETP.NE.AND P0, PT, R0, -0x1, PT ;  /* 0xffffffff0000780c */ /* 0x000fda0003f05270 */
[----:B------:R-:W-:Y:S05]  /*4380*/  @!P0 BRA `(.L_x_1515) ;  /* 0x0000000000148947 */ /* 0x000fea0003800000 */
.L_x_1516:
[----:B0-----:R-:W3:Y:S04]  /*4390*/  LDG.E.STRONG.GPU R5, desc[UR26][R2.64] ;  /* 0x0000001a02057981 */ /* 0x001ee8000c1ef900 */
[----:B---3--:R-:W-:Y:S01]  /*43a0*/  CCTL.IVALL ;  /* 0x00000000ff00798f */ /* 0x008fe20002000000 */
[----:B------:R-:W-:Y:S05]  /*43b0*/  YIELD ;  /* 0x0000000000007946 */ /* 0x000fea0003800000 */
[----:B------:R-:W-:-:S13]  /*43c0*/  ISETP.NE.AND P0, PT, R5, R0, PT ;  /* 0x000000000500720c */ /* 0x000fda0003f05270 */
[----:B------:R-:W-:Y:S05]  /*43d0*/  @P0 BRA `(.L_x_1516) ;  /* 0xfffffffc00ec0947 */ /* 0x000fea000383ffff */
.L_x_1515:
        /* <DEDUP_REMOVED lines=48> */
[----:B------:R-:W2:Y:S01]  /*46e0*/  LDCU.64 UR6, c[0x0][0x3d8] ;  /* 0x00007b00ff0677ac */ /* 0x000ea20008000a00 */
[----:B------:R-:W-:Y:S02]  /*46f0*/  IADD3 R9, PT, PT, R2, 0x1, RZ ;  /* 0x0000000102097810 */ /* 0x000fe40007ffe0ff */
[----:B------:R-:W-:Y:S01]  /*4700*/  MOV R6, R39 ;  /* 0x0000002700067202 */ /* 0x000fe20000000f00 */
[----:B------:R-:W0:Y:S01]  /*4710*/  LDCU.64 UR8, c[0x0][0x390] ;  /* 0x00007200ff0877ac */ /* 0x000e220008000a00 */
[----:B------:R-:W-:Y:S02]  /*4720*/  LOP3.LUT R9, R9, 0x3, RZ, 0xc0, !PT ;  /* 0x0000000309097812 */ /* 0x000fe400078ec0ff */
[----:B------:R-:W-:Y:S01]  /*4730*/  MOV R7, R18 ;  /* 0x0000001200077202 */ /* 0x000fe20000000f00 */
[----:B------:R-:W1:Y:S01]  /*4740*/  LDCU.64 UR10, c[0x0][0x388] ;  /* 0x00007100ff0a77ac */ /* 0x000e620008000a00 */
[C---:B------:R-:W-:Y:S02]  /*4750*/  SHF.L.U32 R21, R39.reuse, 0x2, RZ ;  /* 0x0000000227157819 */ /* 0x040fe400000006ff */
[----:B------:R-:W-:Y:S01]  /*4760*/  SHF.L.U64.HI R22, R39, 0x2, R18 ;  /* 0x0000000227167819 */ /* 0x000fe20000010212 */
[----:B------:R-:W-:Y:S01]  /*4770*/  IMAD.WIDE.U32 R6, R9, 0x180, R6 ;  /* 0x0000018009067825 */ /* 0x000fe200078e0006 */
[----:B------:R-:W-:Y:S01]  /*4780*/  UMOV UR4, URZ ;  /* 0x000000ff00047c82 */ /* 0x000fe20008000000 */
[----:B------:R-:W-:-:S02]  /*4790*/  SHF.L.U32 R29, R5, 0x2, RZ ;  /* 0x00000002051d7819 */ /* 0x000fc400000006ff */
[----:B------:R-:W-:Y:S02]  /*47a0*/  SHF.L.U64.HI R31, R0, 0x2, R3 ;  /* 0x00000002001f7819 */ /* 0x000fe40000010203 */
[----:B--2---:R-:W-:Y:S02]  /*47b0*/  IADD3 R25, P1, PT, R21, UR6, RZ ;  /* 0x0000000615197c10 */ /* 0x004fe4000ff3e0ff */
[----:B------:R-:W-:Y:S02]  /*47c0*/  IADD3 R18, PT, PT, R7, UR4, RZ ;  /* 0x0000000407127c10 */ /* 0x000fe4000fffe0ff */
[----:B0-----:R-:W-:Y:S02]  /*47d0*/  IADD3 R23, P2, PT, R21, UR8, RZ ;  /* 0x0000000815177c10 */ /* 0x001fe4000ff5e0ff */
[----:B------:R-:W-:Y:S01]  /*47e0*/  MOV R39, R6 ;  /* 0x0000000600277202 */ /* 0x000fe20000000f00 */
[----:B------:R-:W-:Y:S01]  /*47f0*/  IMAD.WIDE.U32 R6, R4, 0x4, RZ ;  /* 0x0000000404067825 */ /* 0x000fe200078e00ff */
[----:B------:R-:W-:-:S02]  /*4800*/  IADD3.X R26, PT, PT, R22, UR7, RZ, P1, !PT ;  /* 0x00000007161a7c10 */ /* 0x000fc40008ffe4ff */
[C---:B------:R-:W-:Y:S02]  /*4810*/  IADD3.X R24, PT, PT, R22.reuse, UR9, RZ, P2, !PT ;  /* 0x0000000916187c10 */ /* 0x040fe400097fe4ff */
[----:B-1----:R-:W-:Y:S02]  /*4820*/  IADD3 R21, P1, PT, R21, UR10, RZ ;  /* 0x0000000a15157c10 */ /* 0x002fe4000ff3e0ff */
[----:B------:R-:W-:Y:S02]  /*4830*/  IADD3 R16, P2, PT, RZ, -R9, RZ ;  /* 0x80000009ff107210 */ /* 0x000fe40007f5e0ff */
[----:B------:R-:W-:Y:S02]  /*4840*/  IADD3.X R22, PT, PT, R22, UR11, RZ, P1, !PT ;  /* 0x0000000b16167c10 */ /* 0x000fe40008ffe4ff */
[----:B------:R-:W-:Y:S02]  /*4850*/  SHF.L.U64.HI R27, R28, 0x2, R33 ;  /* 0x000000021c1b7819 */ /* 0x000fe40000010221 */
[----:B------:R-:W-:-:S02]  /*4860*/  IADD3 R29, PT, PT, R7, R29, RZ ;  /* 0x0000001d071d7210 */ /* 0x000fc40007ffe0ff */
[----:B------:R-:W-:-:S07]  /*4870*/  IADD3.X R20, PT, PT, RZ, -0x1, RZ, P2, !PT ;  /* 0xffffffffff147810 */ /* 0x000fce00017fe4ff */
.L_x_1519:
        /* <DEDUP_REMOVED lines=25> */
[----:B------:R-:W-:Y:S02]  /*4a10*/  MOV R11, R24 ;  /* 0x00000018000b7202 */ /* 0x000fe40000000f00 */
[----:B---3--:R-:W-:Y:S01]  /*4a20*/  F2FP.BF16.F32.PACK_AB R19, R15, R12 ;  /* 0x0000000c0f13723e */ /* 0x008fe200000010ff */
[----:B------:R0:W-:Y:S04]  /*4a30*/  STG.E desc[UR26][R8.64], R17 ;  /* 0x0000001108007986 */ /* 0x0001e8000c10191a */
[----:B------:R0:W-:Y:S01]  /*4a40*/  STG.E desc[UR26][R10.64], R19 ;  /* 0x000000130a007986 */ /* 0x0001e2000c10191a */
[----:B------:R-:W-:Y:S01]  /*4a50*/  IADD3.X R24, PT, PT, RZ, R24, RZ, P3, !PT ;  /* 0x00000018ff187210 */ /* 0x000fe20001ffe4ff */
[----:B------:R-:W-:Y:S06]  /*4a60*/  @P1 BRA `(.L_x_1519) ;  /* 0xfffffffc00841947 */ /* 0x000fec000383ffff */
.L_x_1518:
[----:B------:R-:W-:Y:S05]  /*4a70*/  BSYNC.RECONVERGENT B0 ;  /* 0x0000000000007941 */ /* 0x000fea0003800200 */
.L_x_1517:
[----:B------:R-:W-:Y:S05]  /*4a80*/  @!P0 EXIT ;  /* 0x000000000000894d */ /* 0x000fea0003800000 */
[C---:B------:R-:W-:Y:S01]  /*4a90*/  SHF.L.U64.HI R5, R4.reuse, 0x2, R5 ;  /* 0x0000000204057819 */ /* 0x040fe20000010205 */
[----:B------:R-:W1:Y:S01]  /*4aa0*/  LDCU.64 UR4, c[0x0][0x3d8] ;  /* 0x00007b00ff0477ac */ /* 0x000e620008000a00 */
[----:B------:R-:W-:Y:S02]  /*4ab0*/  SHF.L.U32 R6, R4, 0x2, RZ ;  /* 0x0000000204067819 */ /* 0x000fe400000006ff */
[C---:B------:R-:W-:Y:S01]  /*4ac0*/  SHF.L.U64.HI R7, R28.reuse, 0x2, R33 ;  /* 0x000000021c077819 */ /* 0x040fe20000010221 */
[----:B------:R-:W3:Y:S01]  /*4ad0*/  LDCU.64 UR6, c[0x0][0x388] ;  /* 0x00007100ff0677ac */ /* 0x000ee20008000a00 */
[----:B0-----:R-:W-:Y:S02]  /*4ae0*/  SHF.L.U32 R8, R28, 0x2, RZ ;  /* 0x000000021c087819 */ /* 0x001fe400000006ff */
[C---:B------:R-:W-:Y:S01]  /*4af0*/  SHF.L.U64.HI R2, R0.reuse, 0x2, R3 ;  /* 0x0000000200027819 */ /* 0x040fe20000010203 */
[----:B------:R-:W0:Y:S01]  /*4b00*/  LDCU.64 UR8, c[0x0][0x390] ;  /* 0x00007200ff0877ac */ /* 0x000e220008000a00 */
[----:B------:R-:W-:-:S07]  /*4b10*/  SHF.L.U32 R4, R0, 0x2, RZ ;  /* 0x0000000200047819 */ /* 0x000fce00000006ff */
.L_x_1520:
[C---:B----4-:R-:W-:Y:S02]  /*4b20*/  SHF.L.U32 R9, R39.reuse, 0x2, RZ ;  /* 0x0000000227097819 */ /* 0x050fe400000006ff */
        /* <DEDUP_REMOVED lines=15> */
[C---:B---3--:R-:W-:Y:S02]  /*4c20*/  IADD3 R20, P0, PT, R23.reuse, UR6, RZ ;  /* 0x0000000617147c10 */ /* 0x048fe4000ff1e0ff */
[----:B-1----:R-:W-:Y:S02]  /*4c30*/  LOP3.LUT R11, R18, 0x3, RZ, 0xc0, !PT ;  /* 0x00000003120b7812 */ /* 0x002fe400078ec0ff */
[----:B------:R-:W-:Y:S02]  /*4c40*/  IADD3.X R21, PT, PT, R24, UR7, RZ, P0, !PT ;  /* 0x0000000718157c10 */ /* 0x000fe400087fe4ff */
[----:B0-----:R-:W-:Y:S02]  /*4c50*/  IADD3 R22, P0, PT, R23, UR8, RZ ;  /* 0x0000000817167c10 */ /* 0x001fe4000ff1e0ff */
[----:B----4-:R-:W-:Y:S02]  /*4c60*/  F2FP.BF16.F32.PACK_AB R19, R13, R10 ;  /* 0x0000000a0d13723e */ /* 0x010fe400000010ff */
        /* <DEDUP_REMOVED lines=12> */
[----:B------:R-:W3:Y:S04]  /*4d30*/  LDG.E R26, desc[UR26][R10.64+0x600] ;  /* 0x0006001a0a1a7981 */ /* 0x000ee8000c1e1900 */
[----:B0-----:R-:W3:Y:S04]  /*4d40*/  LDG.E R19, desc[UR26][R16.64+0x600] ;  /* 0x0006001a10137981 */ /* 0x001ee8000c1e1900 */
[----:B------:R-:W4:Y:S04]  /*4d50*/  LDG.E R28, desc[UR26][R12.64+0x600] ;  /* 0x0006001a0c1c7981 */ /* 0x000f28000c1e1900 */
[----:B------:R-:W4:Y:S01]  /*4d60*/  LDG.E R29, desc[UR26][R14.64+0x600] ;  /* 0x0006001a0e1d7981 */ /* 0x000f22000c1e1900 */
[----:B------:R-:W-:-:S04]  /*4d70*/  IADD3 R24, P0, PT, R9, 0x600, RZ ;  /* 0x0000060009187810 */ /* 0x000fc80007f1e0ff */
[----:B--2---:R-:W-:Y:S02]  /*4d80*/  IADD3.X R25, PT, PT, RZ, R18, RZ, P0, !PT ;  /* 0x00000012ff197210 */ /* 0x004fe400007fe4ff */
[----:B------:R-:W-:Y:S02]  /*4d90*/  LOP3.LUT R24, R24, 0xfffffffc, RZ, 0xc0, !PT ;  /* 0xfffffffc18187812 */ /* 0x000fe400078ec0ff */
[----:B------:R-:W-:Y:S02]  /*4da0*/  LOP3.LUT R25, R25, 0x1, RZ, 0xc0, !PT ;  /* 0x0000000119197812 */ /* 0x000fe400078ec0ff */
[C---:B------:R-:W-:Y:S02]  /*4db0*/  IADD3 R20, P0, PT, R24.reuse, UR6, RZ ;  /* 0x0000000618147c10 */ /* 0x040fe4000ff1e0ff */
[----:B------:R-:W-:Y:S02]  /*4dc0*/  IADD3 R24, P1, PT, R24, UR8, RZ ;  /* 0x0000000818187c10 */ /* 0x000fe4000ff3e0ff */
[----:B------:R-:W-:-:S02]  /*4dd0*/  IADD3.X R21, PT, PT, R25, UR7, RZ, P0, !PT ;  /* 0x0000000719157c10 */ /* 0x000fc400087fe4ff */
[----:B------:R-:W-:Y:S02]  /*4de0*/  IADD3.X R25, PT, PT, R25, UR9, RZ, P1, !PT ;  /* 0x0000000919197c10 */ /* 0x000fe40008ffe4ff */
[----:B---3--:R-:W-:Y:S02]  /*4df0*/  F2FP.BF16.F32.PACK_AB R19, R19, R26 ;  /* 0x0000001a1313723e */ /* 0x008fe400000010ff */
[----:B----4-:R-:W-:-:S03]  /*4e00*/  F2FP.BF16.F32.PACK_AB R29, R29, R28 ;  /* 0x0000001c1d1d723e */ /* 0x010fc600000010ff */
        /* <DEDUP_REMOVED lines=40> */
.L_x_1521:
        /* <DEDUP_REMOVED lines=15> */
.L_x_3436:


//--------------------- .text._Z35group_norm_nhwc_bwd_one_pass_kernelI11Fp32IOBf16WLi256ELi24ELi384EEv26Group_norm_nhwc_bwd_params --------------------------
	.section	.text._Z35group_norm_nhwc_bwd_one_pass_kernelI11Fp32IOBf16WLi256ELi24ELi384EEv26Group_norm_nhwc_bwd_params,"ax",@progbits
	.align	128
        .global         _Z35group_norm_nhwc_bwd_one_pass_kernelI11Fp32IOBf16WLi256ELi24ELi384EEv26Group_norm_nhwc_bwd_params
        .type           _Z35group_norm_nhwc_bwd_one_pass_kernelI11Fp32IOBf16WLi256ELi24ELi384EEv26Group_norm_nhwc_bwd_params,@function
        .size           _Z35group_norm_nhwc_bwd_one_pass_kernelI11Fp32IOBf16WLi256ELi24ELi384EEv26Group_norm_nhwc_bwd_params,(.L_x_3437 - _Z35group_norm_nhwc_bwd_one_pass_kernelI11Fp32IOBf16WLi256ELi24ELi384EEv26Group_norm_nhwc_bwd_params)
        .other          _Z35group_norm_nhwc_bwd_one_pass_kernelI11Fp32IOBf16WLi256ELi24ELi384EEv26Group_norm_nhwc_bwd_params,@"STO_CUDA_ENTRY STV_DEFAULT"
_Z35group_norm_nhwc_bwd_one_pass_kernelI11Fp32IOBf16WLi256ELi24ELi384EEv26Group_norm_nhwc_bwd_params:
.text._Z35group_norm_nhwc_bwd_one_pass_kernelI11Fp32IOBf16WLi256ELi24ELi384EEv26Group_norm_nhwc_bwd_params:
        /* <DEDUP_REMOVED lines=33> */
.L_x_1565:
[----:B0-----:R-:W0:Y:S01]  /*0210*/  LDC R9, c[0x0][0x410] ;  /* 0x00010400ff097b82 */ /* 0x001e220000000800 */
[----:B-1----:R-:W1:Y:S01]  /*0220*/  LDCU.128 UR12, c[0x0][0x400] ;  /* 0x00008000ff0c77ac */ /* 0x002e620008000c00 */
[----:B------:R-:W-:Y:S02]  /*0230*/  SHF.R.S32.HI R13, RZ, 0x1f, R66 ;  /* 0x0000001fff0d7819 */ /* 0x000fe40000011442 */
[----:B------:R-:W-:Y:S02]  /*0240*/  ISETP.GE.AND P1, PT, R60, RZ, PT ;  /* 0x000000ff3c00720c */ /* 0x000fe40003f26270 */
[----:B------:R-:W-:Y:S02]  /*0250*/  LOP3.LUT R39, R62, 0xffff, RZ, 0xc0, !PT ;  /* 0x0000ffff3e277812 */ /* 0x000fe400078ec0ff */
[----:B--2---:R-:W2:Y:S01]  /*0260*/  LDC R42, c[0x0][0x41c] ;  /* 0x00010700ff2a7b82 */ /* 0x004ea20000000800 */
[----:B-1----:R-:W-:-:S04]  /*0270*/  ISETP.GE.U32.AND P4, PT, R66, UR12, PT ;  /* 0x0000000c42007c0c */ /* 0x002fc8000bf86070 */
[----:B------:R-:W-:Y:S02]  /*0280*/  ISETP.GE.AND.EX P4, PT, R13, UR13, PT, P4 ;  /* 0x0000000d0d007c0c */ /* 0x000fe4000bf86340 */
[----:B0-----:R-:W-:-:S04]  /*0290*/  IABS R5, R9 ;  /* 0x0000000900057213 */ /* 0x001fc80000000000 */
[----:B------:R-:W0:Y:S01]  /*02a0*/  I2F.RP R4, R5 ;  /* 0x0000000500047306 */ /* 0x000e220000209400 */
[----:B--2---:R-:W-:-:S06]  /*02b0*/  IMAD R42, R42, UR7, R67 ;  /* 0x000000072a2a7c24 */ /* 0x004fcc000f8e0243 */
[----:B------:R-:W1:Y:S01]  /*02c0*/  @!P4 LDC.64 R22, c[0x0][0x3f8] ;  /* 0x0000fe00ff16cb82 */ /* 0x000e620000000a00 */
[C---:B------:R-:W-:Y:S02]  /*02d0*/  IADD3 R24, PT, PT, R42.reuse, 0x60, RZ ;  /* 0x000000602a187810 */ /* 0x040fe40007ffe0ff */
[----:B------:R-:W-:Y:S02]  /*02e0*/  IADD3 R10, PT, PT, R42, 0x80, RZ ;  /* 0x000000802a0a7810 */ /* 0x000fe40007ffe0ff */
[----:B------:R-:W-:Y:S02]  /*02f0*/  SHF.R.S32.HI R25, RZ, 0x1f, R24 ;  /* 0x0000001fff197819 */ /* 0x000fe40000011418 */
[----:B------:R-:W-:Y:S01]  /*0300*/  SHF.R.S32.HI R11, RZ, 0x1f, R10 ;  /* 0x0000001fff0b7819 */ /* 0x000fe2000001140a */
[----:B0-----:R-:W0:Y:S01]  /*0310*/  MUFU.RCP R4, R4 ;  /* 0x0000000400047308 */ /* 0x001e220000001000 */
[----:B------:R-:W2:Y:S08]  /*0320*/  @!P4 LDC.64 R14, c[0x0][0x3a0] ;  /* 0x0000e800ff0ecb82 */ /* 0x000eb00000000a00 */
[----:B---3--:R-:W3:Y:S01]  /*0330*/  @!P4 LDC.64 R16, c[0x0][0x398] ;  /* 0x0000e600ff10cb82 */ /* 0x008ee20000000a00 */
[----:B0-----:R-:W-:-:S04]  /*0340*/  IADD3 R2, PT, PT, R4, 0xffffffe, RZ ;  /* 0x0ffffffe04027810 */ /* 0x001fc80007ffe0ff */
[----:B------:R0:W4:Y:S02]  /*0350*/  F2I.FTZ.U32.TRUNC.NTZ R3, R2 ;  /* 0x0000000200037305 */ /* 0x000124000021f000 */
[----:B0-----:R-:W-:Y:S02]  /*0360*/  MOV R2, RZ ;  /* 0x000000ff00027202 */ /* 0x001fe40000000f00 */
[----:B----4-:R-:W-:-:S05]  /*0370*/  IADD3 R6, PT, PT, RZ, -R3, RZ ;  /* 0x80000003ff067210 */ /* 0x010fca0007ffe0ff */
[----:B------:R-:W-:Y:S01]  /*0380*/  IMAD R7, R6, R5, RZ ;  /* 0x0000000506077224 */ /* 0x000fe200078e02ff */
[----:B------:R-:W-:-:S03]  /*0390*/  IABS R6, R60 ;  /* 0x0000003c00067213 */ /* 0x000fc60000000000 */
[----:B------:R-:W-:Y:S01]  /*03a0*/  IMAD.HI.U32 R3, R3, R7, R2 ;  /* 0x0000000703037227 */ /* 0x000fe200078e0002 */
[----:B------:R-:W-:Y:S02]  /*03b0*/  SHF.R.S32.HI R7, RZ, 0x1f, R42 ;  /* 0x0000001fff077819 */ /* 0x000fe4000001142a */
[----:B------:R-:W-:-:S03]  /*03c0*/  LOP3.LUT R2, R60, R9, RZ, 0x3c, !PT ;  /* 0x000000093c027212 */ /* 0x000fc600078e3cff */
[----:B------:R-:W-:Y:S01]  /*03d0*/  IMAD.HI.U32 R3, R3, R6, RZ ;  /* 0x0000000603037227 */ /* 0x000fe200078e00ff */
[----:B------:R-:W-:-:S04]  /*03e0*/  ISETP.GE.AND P0, PT, R2, RZ, PT ;  /* 0x000000ff0200720c */ /* 0x000fc80003f06270 */
        /* <DEDUP_REMOVED lines=9> */
[----:B------:R-:W-:Y:S02]  /*0480*/  ISETP.GE.U32.AND P5, PT, R42, UR12, PT ;  /* 0x0000000c2a007c0c */ /* 0x000fe4000bfa6070 */
[----:B------:R-:W-:Y:S02]  /*0490*/  @!P1 IADD3 R4, PT, PT, -R4, RZ, RZ ;  /* 0x000000ff04049210 */ /* 0x000fe40007ffe1ff */
[----:B------:R-:W-:Y:S02]  /*04a0*/  ISETP.GE.AND.EX P5, PT, R7, UR13, PT, P5 ;  /* 0x0000000d07007c0c */ /* 0x000fe4000bfa6350 */
[----:B------:R-:W-:Y:S02]  /*04b0*/  @P2 IADD3 R3, PT, PT, R3, 0x1, RZ ;  /* 0x0000000103032810 */ /* 0x000fe40007ffe0ff */
[----:B------:R-:W-:-:S02]  /*04c0*/  ISETP.NE.AND P2, PT, R9, RZ, PT ;  /* 0x000000ff0900720c */ /* 0x000fc40003f45270 */
[----:B------:R-:W-:Y:S02]  /*04d0*/  MOV R2, R3 ;  /* 0x0000000300027202 */ /* 0x000fe40000000f00 */
[----:B------:R-:W-:Y:S02]  /*04e0*/  LOP3.LUT R3, RZ, R9, RZ, 0x33, !PT ;  /* 0x00000009ff037212 */ /* 0x000fe400078e33ff */
[----:B------:R-:W-:Y:S02]  /*04f0*/  @!P0 IADD3 R2, PT, PT, -R2, RZ, RZ ;  /* 0x000000ff02028210 */ /* 0x000fe40007ffe1ff */
[C---:B------:R-:W-:Y:S01]  /*0500*/  SEL R72, R3.reuse, R4, !P2 ;  /* 0x0000000403487207 */ /* 0x040fe20005000000 */
[----:B------:R-:W0:Y:S01]  /*0510*/  @!P5 LDC.64 R20, c[0x0][0x3f8] ;  /* 0x0000fe00ff14db82 */ /* 0x000e220000000a00 */
[----:B------:R-:W-:Y:S02]  /*0520*/  ISETP.GE.U32.AND P0, PT, R24, UR12, PT ;  /* 0x0000000c18007c0c */ /* 0x000fe4000bf06070 */
[----:B------:R-:W-:Y:S01]  /*0530*/  SEL R3, R3, R2, !P2 ;  /* 0x0000000203037207 */ /* 0x000fe20005000000 */
[----:B------:R-:W-:Y:S01]  /*0540*/  IMAD R38, R72, 0x18, RZ ;  /* 0x0000001848267824 */ /* 0x000fe200078e02ff */
[----:B------:R-:W-:-:S02]  /*0550*/  ISETP.GE.AND.EX P0, PT, R25, UR13, PT, P0 ;  /* 0x0000000d19007c0c */ /* 0x000fc4000bf06300 */
[----:B------:R-:W-:Y:S01]  /*0560*/  SHF.R.S32.HI R2, RZ, 0x1f, R3 ;  /* 0x0000001fff027819 */ /* 0x000fe20000011403 */
[----:B------:R-:W4:Y:S01]  /*0570*/  @!P5 LDC.64 R8, c[0x0][0x3a0] ;  /* 0x0000e800ff08db82 */ /* 0x000f220000000a00 */
[----:B------:R-:W-:-:S03]  /*0580*/  IADD3 R76, P1, PT, R38, R39, RZ ;  /* 0x00000027264c7210 */ /* 0x000fc60007f3e0ff */
[----:B------:R-:W-:Y:S01]  /*0590*/  IMAD R2, R2, UR14, RZ ;  /* 0x0000000e02027c24 */ /* 0x000fe2000f8e02ff */
[----:B------:R-:W-:Y:S02]  /*05a0*/  LEA.HI.X.SX32 R77, R38, RZ, 0x1, P1 ;  /* 0x000000ff264d7211 */ /* 0x000fe400008f0eff */
[----:B------:R-:W-:Y:S01]  /*05b0*/  ISETP.GE.U32.AND P1, PT, R10, UR12, PT ;  /* 0x0000000c0a007c0c */ /* 0x000fe2000bf26070 */
[C---:B------:R-:W-:Y:S02]  /*05c0*/  IMAD R75, R3.reuse, UR15, R2 ;  /* 0x0000000f034b7c24 */ /* 0x040fe4000f8e0202 */
[----:B------:R-:W-:Y:S01]  /*05d0*/  IMAD.WIDE.U32 R76, R3, UR14, R76 ;  /* 0x0000000e034c7c25 */ /* 0x000fe2000f8e004c */
[----:B------:R-:W2:Y:S01]  /*05e0*/  @!P0 LDC.64 R4, c[0x0][0x3f8] ;  /* 0x0000fe00ff048b82 */ /* 0x000ea20000000a00 */
[----:B------:R-:W-:Y:S02]  /*05f0*/  ISETP.GE.AND.EX P1, PT, R11, UR13, PT, P1 ;  /* 0x0000000d0b007c0c */ /* 0x000fe4000bf26310 */
[----:B-1----:R-:W-:Y:S01]  /*0600*/  @!P4 IMAD R2, R13, R22, RZ ;  /* 0x000000160d02c224 */ /* 0x002fe200078e02ff */
[----:B------:R-:W-:-:S02]  /*0610*/  IADD3 R75, PT, PT, R77, R75, RZ ;  /* 0x0000004b4d4b7210 */ /* 0x000fc40007ffe0ff */
[----:B------:R-:W-:Y:S01]  /*0620*/  @!P4 MOV R74, R76 ;  /* 0x0000004c004ac202 */ /* 0x000fe20000000f00 */
[C---:B------:R-:W-:Y:S01]  /*0630*/  @!P4 IMAD R27, R66.reuse, R23, R2 ;  /* 0x00000017421bc224 */ /* 0x040fe200078e0202 */
[----:B------:R-:W-:Y:S01]  /*0640*/  @!P5 MOV R3, R75 ;  /* 0x0000004b0003d202 */ /* 0x000fe20000000f00 */
[----:B0-----:R-:W-:Y:S01]  /*0650*/  @!P5 IMAD R2, R7, R20, RZ ;  /* 0x000000140702d224 */ /* 0x001fe200078e02ff */
[----:B------:R-:W0:Y:S01]  /*0660*/  @!P0 LDC.64 R18, c[0x0][0x3a0] ;  /* 0x0000e800ff128b82 */ /* 0x000e220000000a00 */
[----:B------:R-:W-:-:S04]  /*0670*/  @!P4 IMAD.WIDE.U32 R22, R66, R22, R74 ;  /* 0x000000164216c225 */ /* 0x000fc800078e004a */
[C---:B------:R-:W-:Y:S01]  /*0680*/  @!P5 IMAD R29, R42.reuse, R21, R2 ;  /* 0x000000152a1dd224 */ /* 0x040fe200078e0202 */
[----:B------:R-:W-:Y:S02]  /*0690*/  @!P5 MOV R2, R76 ;  /* 0x0000004c0002d202 */ /* 0x000fe40000000f00 */
[----:B------:R-:W1:Y:S01]  /*06a0*/  @!P5 LDC.64 R6, c[0x0][0x398] ;  /* 0x0000e600ff06db82 */ /* 0x000e620000000a00 */
[----:B------:R-:W-:Y:S02]  /*06b0*/  @!P4 IADD3 R27, PT, PT, R23, R27, RZ ;  /* 0x0000001b171bc210 */ /* 0x000fe40007ffe0ff */
[----:B------:R-:W-:Y:S01]  /*06c0*/  @!P5 IMAD.WIDE.U32 R20, R42, R20, R2 ;  /* 0x000000142a14d225 */ /* 0x000fe200078e0002 */
[C---:B------:R-:W-:Y:S02]  /*06d0*/  @!P4 SHF.L.U32 R23, R22.reuse, 0x2, RZ ;  /* 0x000000021617c819 */ /* 0x040fe400000006ff */
[----:B------:R-:W-:Y:S01]  /*06e0*/  @!P4 SHF.L.U64.HI R22, R22, 0x2, R27 ;  /* 0x000000021616c819 */ /* 0x000fe2000001021b */
[----:B--2---:R-:W-:Y:S01]  /*06f0*/  @!P0 IMAD R25, R25, R4, RZ ;  /* 0x0000000419198224 */ /* 0x004fe200078e02ff */
[----:B------:R-:W2:Y:S01]  /*0700*/  @!P0 LDC.64 R12, c[0x0][0x398] ;  /* 0x0000e600ff0c8b82 */ /* 0x000ea20000000a00 */
[----:B------:R-:W-:-:S02]  /*0710*/  @!P5 IADD3 R21, PT, PT, R21, R29, RZ ;  /* 0x0000001d1515d210 */ /* 0x000fc40007ffe0ff */
[C---:B------:R-:W-:Y:S01]  /*0720*/  @!P4 IADD3 R14, P3, PT, R23.reuse, R14, RZ ;  /* 0x0000000e170ec210 */ /* 0x040fe20007f7e0ff */
[----:B------:R-:W-:Y:S01]  /*0730*/  @!P0 IMAD R25, R24, R5, R25 ;  /* 0x0000000518198224 */ /* 0x000fe200078e0219 */
[----:B---3--:R-:W-:Y:S02]  /*0740*/  @!P4 IADD3 R16, P6, PT, R23, R16, RZ ;  /* 0x000000101710c210 */ /* 0x008fe40007fde0ff */
[C---:B------:R-:W-:Y:S01]  /*0750*/  @!P5 SHF.L.U32 R23, R20.reuse, 0x2, RZ ;  /* 0x000000021417d819 */ /* 0x040fe200000006ff */
[----:B------:R-:W3:Y:S01]  /*0760*/  @!P1 LDC.64 R2, c[0x0][0x3f8] ;  /* 0x0000fe00ff029b82 */ /* 0x000ee20000000a00 */
[----:B------:R-:W-:Y:S02]  /*0770*/  @!P5 SHF.L.U64.HI R26, R20, 0x2, R21 ;  /* 0x00000002141ad819 */ /* 0x000fe40000010215 */
[----:B------:R-:W-:Y:S02]  /*0780*/  @!P0 MOV R20, R76 ;  /* 0x0000004c00148202 */ /* 0x000fe40000000f00 */
[----:B------:R-:W-:-:S02]  /*0790*/  @!P0 MOV R21, R75 ;  /* 0x0000004b00158202 */ /* 0x000fc40000000f00 */
[C---:B----4-:R-:W-:Y:S02]  /*07a0*/  @!P5 IADD3 R8, P2, PT, R23.reuse, R8, RZ ;  /* 0x000000081708d210 */ /* 0x050fe40007f5e0ff */
[----:B------:R-:W-:Y:S01]  /*07b0*/  @!P4 IADD3.X R15, PT, PT, R22, R15, RZ, P3, !PT ;  /* 0x0000000f160fc210 */ /* 0x000fe20001ffe4ff */
[----:B------:R-:W-:Y:S01]  /*07c0*/  @!P0 IMAD.WIDE.U32 R4, R24, R4, R20 ;  /* 0x0000000418048225 */ /* 0x000fe200078e0014 */
[----:B------:R-:W-:Y:S02]  /*07d0*/  @!P5 IADD3.X R9, PT, PT, R26, R9, RZ, P2, !PT ;  /* 0x000000091a09d210 */ /* 0x000fe400017fe4ff */
[----:B------:R-:W-:Y:S02]  /*07e0*/  ISETP.GE.U32.AND P2, PT, R64, UR12, PT ;  /* 0x0000000c40007c0c */ /* 0x000fe4000bf46070 */
[----:B-1----:R-:W-:Y:S02]  /*07f0*/  @!P5 IADD3 R6, P3, PT, R23, R6, RZ ;  /* 0x000000061706d210 */ /* 0x002fe40007f7e0ff */
[----:B------:R-:W-:-:S02]  /*0800*/  ISETP.GE.AND.EX P2, PT, R54, UR13, PT, P2 ;  /* 0x0000000d36007c0c */ /* 0x000fc4000bf46320 */
[----:B------:R-:W-:Y:S02]  /*0810*/  @!P0 IADD3 R21, PT, PT, R5, R25, RZ ;  /* 0x0000001905158210 */ /* 0x000fe40007ffe0ff */
[----:B------:R-:W-:Y:S01]  /*0820*/  @!P0 SHF.L.U32 R5, R4, 0x2, RZ ;  /* 0x0000000204058819 */ /* 0x000fe200000006ff */
[----:B------:R-:W1:Y:S01]  /*0830*/  @!P1 LDC.64 R24, c[0x0][0x398] ;  /* 0x0000e600ff189b82 */ /* 0x000e620000000a00 */
[----:B------:R-:W-:Y:S01]  /*0840*/  @!P5 IADD3.X R7, PT, PT, R26, R7, RZ, P3, !PT ;  /* 0x000000071a07d210 */ /* 0x000fe20001ffe4ff */
[----:B---3--:R-:W-:Y:S01]  /*0850*/  @!P1 IMAD R11, R11, R2, RZ ;  /* 0x000000020b0b9224 */ /* 0x008fe200078e02ff */
[----:B------:R-:W-:Y:S02]  /*0860*/  @!P4 IADD3.X R17, PT, PT, R22, R17, RZ, P6, !PT ;  /* 0x000000111611c210 */ /* 0x000fe400037fe4ff */
[----:B------:R-:W-:Y:S01]  /*0870*/  @!P0 SHF.L.U64.HI R4, R4, 0x2, R21 ;  /* 0x0000000204048819 */ /* 0x000fe20000010215 */
[----:B------:R-:W-:Y:S01]  /*0880*/  @!P1 IMAD R27, R10, R3, R11 ;  /* 0x000000030a1b9224 */ /* 0x000fe200078e020b */
[C---:B0-----:R-:W-:Y:S01]  /*0890*/  @!P0 IADD3 R18, P3, PT, R5.reuse, R18, RZ ;  /* 0x0000001205128210 */ /* 0x041fe20007f7e0ff */
[----:B------:R-:W0:Y:S01]  /*08a0*/  @!P2 LDC.64 R20, c[0x0][0x3f8] ;  /* 0x0000fe00ff14ab82 */ /* 0x000e220000000a00 */
[----:B--2---:R-:W-:-:S02]  /*08b0*/  @!P0 IADD3 R12, P6, PT, R5, R12, RZ ;  /* 0x0000000c050c8210 */ /* 0x004fc40007fde0ff */
[C---:B------:R-:W-:Y:S02]  /*08c0*/  @!P0 IADD3.X R19, PT, PT, R4.reuse, R19, RZ, P3, !PT ;  /* 0x0000001304138210 */ /* 0x040fe40001ffe4ff */
[----:B------:R-:W-:Y:S02]  /*08d0*/  @!P0 IADD3.X R13, PT, PT, R4, R13, RZ, P6, !PT ;  /* 0x0000000d040d8210 */ /* 0x000fe400037fe4ff */
[----:B------:R-:W-:Y:S01]  /*08e0*/  ISETP.GE.U32.AND P3, PT, R63, UR12, PT ;  /* 0x0000000c3f007c0c */ /* 0x000fe2000bf66070 */
[----:B------:R-:W2:Y:S01]  /*08f0*/  @!P1 LDC.64 R22, c[0x0][0x3a0] ;  /* 0x0000e800ff169b82 */ /* 0x000ea20000000a00 */
[----:B------:R-:W-:Y:S02]  /*0900*/  @!P1 MOV R4, R76 ;  /* 0x0000004c00049202 */ /* 0x000fe40000000f00 */
[----:B------:R-:W-:Y:S02]  /*0910*/  @!P1 MOV R5, R75 ;  /* 0x0000004b00059202 */ /* 0x000fe40000000f00 */
[----:B------:R-:W-:-:S02]  /*0920*/  ISETP.GE.AND.EX P3, PT, R0, UR13, PT, P3 ;  /* 0x0000000d00007c0c */ /* 0x000fc4000bf66330 */
[----:B------:R-:W-:Y:S02]  /*0930*/  CS2R R48, SRZ ;  /* 0x0000000000307805 */ /* 0x000fe4000001ff00 */
[----:B------:R-:W-:Y:S01]  /*0940*/  MOV R3, RZ ;  /* 0x000000ff00037202 */ /* 0x000fe20000000f00 */
[----:B------:R-:W-:Y:S01]  /*0950*/  @!P1 IMAD.WIDE.U32 R10, R10, R2, R4 ;  /* 0x000000020a0a9225 */ /* 0x000fe200078e0004 */
[----:B------:R-:W-:Y:S02]  /*0960*/  MOV R2, RZ ;  /* 0x000000ff00027202 */ /* 0x000fe40000000f00 */
[----:B------:R-:W-:Y:S02]  /*0970*/  CS2R R50, SRZ ;  /* 0x0000000000327805 */ /* 0x000fe4000001ff00 */
[----:B------:R-:W-:Y:S01]  /*0980*/  CS2R R4, SRZ ;  /* 0x0000000000047805 */ /* 0x000fe2000001ff00 */
[----:B------:R3:W5:Y:S01]  /*0990*/  @!P5 LDG.E.64 R48, desc[UR8][R6.64] ;  /* 0x000000080630d981 */ /* 0x000762000c1e1b00 */
[----:B------:R-:W-:-:S02]  /*09a0*/  @!P1 IADD3 R11, PT, PT, R11, R27, RZ ;  /* 0x0000001b0b0b9210 */ /* 0x000fc40007ffe0ff */
[C---:B------:R-:W-:Y:S01]  /*09b0*/  @!P1 SHF.L.U32 R27, R10.reuse, 0x2, RZ ;  /* 0x000000020a1b9819 */ /* 0x040fe200000006ff */
[----:B------:R2:W5:Y:S01]  /*09c0*/  @!P4 LDG.E.64 R2, desc[UR8][R14.64] ;  /* 0x000000080e02c981 */ /* 0x000562000c1e1b00 */
[----:B------:R-:W-:Y:S01]  /*09d0*/  @!P1 SHF.L.U64.HI R26, R10, 0x2, R11 ;  /* 0x000000020a1a9819 */ /* 0x000fe2000001020b */
[----:B0-----:R-:W-:Y:S01]  /*09e0*/  @!P2 IMAD R28, R54, R20, RZ ;  /* 0x00000014361ca224 */ /* 0x001fe200078e02ff */
[----:B------:R-:W0:Y:S01]  /*09f0*/  @!P3 LDC.64 R10, c[0x0][0x3f8] ;  /* 0x0000fe00ff0abb82 */ /* 0x000e220000000a00 */
[----:B------:R-:W5:Y:S01]  /*0a00*/  @!P5 LDG.E.64 R50, desc[UR8][R8.64] ;  /* 0x000000080832d981 */ /* 0x000f62000c1e1b00 */
[----:B---3--:R-:W-:Y:S02]  /*0a10*/  @!P2 MOV R6, R76 ;  /* 0x0000004c0006a202 */ /* 0x008fe40000000f00 */
[----:B------:R-:W-:Y:S01]  /*0a20*/  @!P2 MOV R7, R75 ;  /* 0x0000004b0007a202 */ /* 0x000fe20000000f00 */
[----:B------:R3:W5:Y:S01]  /*0a30*/  @!P4 LDG.E.64 R4, desc[UR8][R16.64] ;  /* 0x000000081004c981 */ /* 0x000762000c1e1b00 */
[----:B--2---:R-:W-:-:S02]  /*0a40*/  @!P1 IADD3 R14, P5, PT, R27, R22, RZ ;  /* 0x000000161b0e9210 */ /* 0x004fc40007fbe0ff */
[----:B------:R-:W2:Y:S01]  /*0a50*/  @!P3 LDC.64 R30, c[0x0][0x3a0] ;  /* 0x0000e800ff1ebb82 */ /* 0x000ea20000000a00 */
[----:B------:R-:W-:Y:S01]  /*0a60*/  @!P2 IMAD.WIDE.U32 R6, R64, R20, R6 ;  /* 0x000000144006a225 */ /* 0x000fe200078e0006 */
[----:B------:R-:W-:-:S03]  /*0a70*/  @!P1 IADD3.X R15, PT, PT, R26, R23, RZ, P5, !PT ;  /* 0x000000171a0f9210 */ /* 0x000fc60002ffe4ff */
[----:B---3--:R-:W-:-:S03]  /*0a80*/  @!P2 IMAD R17, R64, R21, R28 ;  /* 0x000000154011a224 */ /* 0x008fc600078e021c */
[----:B------:R-:W3:Y:S01]  /*0a90*/  @!P2 LDC.64 R22, c[0x0][0x3a0] ;  /* 0x0000e800ff16ab82 */ /* 0x000ee20000000a00 */
[----:B------:R-:W-:Y:S02]  /*0aa0*/  ISETP.GE.U32.AND P4, PT, R65, UR12, PT ;  /* 0x0000000c41007c0c */ /* 0x000fe4000bf86070 */
[----:B-1----:R-:W-:-:S05]  /*0ab0*/  @!P1 IADD3 R24, P6, PT, R27, R24, RZ ;  /* 0x000000181b189210 */ /* 0x002fca0007fde0ff */
[----:B------:R-:W1:Y:S01]  /*0ac0*/  @!P2 LDC.64 R20, c[0x0][0x398] ;  /* 0x0000e600ff14ab82 */ /* 0x000e620000000a00 */
[----:B------:R-:W-:Y:S01]  /*0ad0*/  ISETP.GE.AND.EX P4, PT, R55, UR13, PT, P4 ;  /* 0x0000000d37007c0c */ /* 0x000fe2000bf86340 */
[----:B0-----:R-:W-:Y:S01]  /*0ae0*/  @!P3 IMAD R8, R0, R10, RZ ;  /* 0x0000000a0008b224 */ /* 0x001fe200078e02ff */
[----:B------:R-:W-:Y:S02]  /*0af0*/  @!P1 IADD3.X R25, PT, PT, R26, R25, RZ, P6, !PT ;  /* 0x000000191a199210 */ /* 0x000fe400037fe4ff */
[----:B------:R-:W-:Y:S02]  /*0b00*/  @!P3 MOV R26, R76 ;  /* 0x0000004c001ab202 */ /* 0x000fe40000000f00 */
[----:B------:R-:W-:Y:S01]  /*0b10*/  @!P3 MOV R27, R75 ;  /* 0x0000004b001bb202 */ /* 0x000fe20000000f00 */
[----:B------:R-:W0:Y:S01]  /*0b20*/  @!P3 LDC.64 R28, c[0x0][0x398] ;  /* 0x0000e600ff1cbb82 */ /* 0x000e220000000a00 */
[----:B------:R-:W-:Y:S01]  /*0b30*/  @!P2 IADD3 R7, PT, PT, R7, R17, RZ ;  /* 0x000000110707a210 */ /* 0x000fe20007ffe0ff */
[C---:B------:R-:W-:Y:S01]  /*0b40*/  @!P3 IMAD R35, R63.reuse, R11, R8 ;  /* 0x0000000b3f23b224 */ /* 0x040fe200078e0208 */
[----:B------:R-:W-:Y:S01]  /*0b50*/  IADD3 R42, PT, PT, R42, 0xe0, RZ ;  /* 0x000000e02a2a7810 */ /* 0x000fe20007ffe0ff */
[----:B------:R-:W-:Y:S01]  /*0b60*/  @!P3 IMAD.WIDE.U32 R10, R63, R10, R26 ;  /* 0x0000000a3f0ab225 */ /* 0x000fe200078e001a */
[----:B------:R-:W-:-:S02]  /*0b70*/  @!P2 SHF.L.U32 R33, R6, 0x2, RZ ;  /* 0x000000020621a819 */ /* 0x000fc400000006ff */
[----:B------:R-:W-:Y:S02]  /*0b80*/  CS2R R8, SRZ ;  /* 0x0000000000087805 */ /* 0x000fe4000001ff00 */
[----:B------:R-:W-:Y:S02]  /*0b90*/  @!P2 SHF.L.U64.HI R32, R6, 0x2, R7 ;  /* 0x000000020620a819 */ /* 0x000fe40000010207 */
[----:B------:R-:W-:Y:S02]  /*0ba0*/  CS2R R6, SRZ ;  /* 0x0000000000067805 */ /* 0x000fe4000001ff00 */
[----:B------:R-:W-:Y:S01]  /*0bb0*/  ISETP.GE.U32.AND P5, PT, R42, UR12, PT ;  /* 0x0000000c2a007c0c */ /* 0x000fe2000bfa6070 */
[----:B------:R-:W4:Y:S01]  /*0bc0*/  @!P4 LDC.64 R16, c[0x0][0x3f8] ;  /* 0x0000fe00ff10cb82 */ /* 0x000f220000000a00 */
[----:B------:R-:W-:Y:S01]  /*0bd0*/  SHF.R.S32.HI R36, RZ, 0x1f, R42 ;  /* 0x0000001fff247819 */ /* 0x000fe2000001142a */
[----:B------:R2:W5:Y:S01]  /*0be0*/  @!P0 LDG.E.64 R8, desc[UR8][R12.64] ;  /* 0x000000080c088981 */ /* 0x000562000c1e1b00 */
[----:B------:R-:W-:-:S02]  /*0bf0*/  @!P3 IADD3 R11, PT, PT, R11, R35, RZ ;  /* 0x000000230b0bb210 */ /* 0x000fc40007ffe0ff */
[----:B------:R-:W-:Y:S01]  /*0c00*/  ISETP.GE.AND.EX P5, PT, R36, UR13, PT, P5 ;  /* 0x0000000d24007c0c */ /* 0x000fe2000bfa6350 */
[----:B------:R4:W5:Y:S01]  /*0c10*/  @!P0 LDG.E.64 R6, desc[UR8][R18.64] ;  /* 0x0000000812068981 */ /* 0x000962000c1e1b00 */
[C---:B---3--:R-:W-:Y:S01]  /*0c20*/  @!P2 IADD3 R22, P6, PT, R33.reuse, R22, RZ ;  /* 0x000000162116a210 */ /* 0x048fe20007fde0ff */
[----:B------:R-:W3:Y:S01]  /*0c30*/  @!P4 LDC.64 R26, c[0x0][0x3a0] ;  /* 0x0000e800ff1acb82 */ /* 0x000ee20000000a00 */
[----:B-1----:R-:W-:Y:S02]  /*0c40*/  @!P2 IADD3 R20, P0, PT, R33, R20, RZ ;  /* 0x000000142114a210 */ /* 0x002fe40007f1e0ff */
[C---:B------:R-:W-:Y:S02]  /*0c50*/  @!P3 SHF.L.U32 R33, R10.reuse, 0x2, RZ ;  /* 0x000000020a21b819 */ /* 0x040fe400000006ff */
[----:B------:R-:W-:-:S03]  /*0c60*/  @!P3 SHF.L.U64.HI R40, R10, 0x2, R11 ;  /* 0x000000020a28b819 */ /* 0x000fc6000001020b */
[----:B------:R-:W1:Y:S08]  /*0c70*/  LDC.64 R10, c[0x0][0x3b8] ;  /* 0x0000ee00ff0a7b82 */ /* 0x000e700000000a00 */
[----:B--2---:R-:W2:Y:S01]  /*0c80*/  @!P5 LDC.64 R12, c[0x0][0x3f8] ;  /* 0x0000fe00ff0cdb82 */ /* 0x004ea20000000a00 */
[----:B----4-:R-:W-:Y:S01]  /*0c90*/  @!P4 IMAD R18, R55, R16, RZ ;  /* 0x000000103712c224 */ /* 0x010fe200078e02ff */
[----:B------:R-:W-:-:S02]  /*0ca0*/  @!P2 IADD3.X R23, PT, PT, R32, R23, RZ, P6, !PT ;  /* 0x000000172017a210 */ /* 0x000fc400037fe4ff */
[----:B------:R-:W-:Y:S01]  /*0cb0*/  @!P2 IADD3.X R21, PT, PT, R32, R21, RZ, P0, !PT ;  /* 0x000000152015a210 */ /* 0x000fe200007fe4ff */
[----:B------:R-:W-:Y:S01]  /*0cc0*/  @!P4 IMAD R37, R65, R17, R18 ;  /* 0x000000114125c224 */ /* 0x000fe200078e0212 */
[C---:B------:R-:W-:Y:S02]  /*0cd0*/  @!P3 IADD3 R30, P6, PT, R33.reuse, R30, RZ ;  /* 0x0000001e211eb210 */ /* 0x040fe40007fde0ff */
[----:B0-----:R-:W-:Y:S01]  /*0ce0*/  @!P3 IADD3 R28, P0, PT, R33, R28, RZ ;  /* 0x0000001c211cb210 */ /* 0x001fe20007f1e0ff */
[----:B------:R-:W0:Y:S01]  /*0cf0*/  @!P5 LDC.64 R34, c[0x0][0x3a0] ;  /* 0x0000e800ff22db82 */ /* 0x000e220000000a00 */
[----:B------:R-:W-:Y:S02]  /*0d00*/  @!P4 MOV R18, R76 ;  /* 0x0000004c0012c202 */ /* 0x000fe40000000f00 */
[----:B------:R-:W-:Y:S01]  /*0d10*/  @!P4 MOV R19, R75 ;  /* 0x0000004b0013c202 */ /* 0x000fe20000000f00 */
[----:B-1----:R-:W-:-:S04]  /*0d20*/  IMAD.WIDE R10, R60, 0x8, R10 ;  /* 0x000000083c0a7825 */ /* 0x002fc800078e020a */
[----:B------:R-:W1:Y:S01]  /*0d30*/  @!P4 LDC.64 R32, c[0x0][0x398] ;  /* 0x0000e600ff20cb82 */ /* 0x000e620000000a00 */
[----:B------:R-:W-:Y:S01]  /*0d40*/  @!P4 IMAD.WIDE.U32 R16, R65, R16, R18 ;  /* 0x000000104110c225 */ /* 0x000fe200078e0012 */
[----:B------:R-:W4:Y:S03]  /*0d50*/  LDG.E.64 R10, desc[UR8][R10.64] ;  /* 0x000000080a0a7981 */ /* 0x000f26000c1e1b00 */
[----:B--2---:R-:W-:Y:S01]  /*0d60*/  @!P5 IMAD R18, R36, R12, RZ ;  /* 0x0000000c2412d224 */ /* 0x004fe200078e02ff */
[----:B------:R-:W-:Y:S02]  /*0d70*/  @!P4 IADD3 R17, PT, PT, R17, R37, RZ ;  /* 0x000000251111c210 */ /* 0x000fe40007ffe0ff */
[----:B------:R-:W2:Y:S01]  /*0d80*/  @!P5 LDC.64 R36, c[0x0][0x398] ;  /* 0x0000e600ff24db82 */ /* 0x000ea20000000a00 */
[----:B------:R-:W-:Y:S01]  /*0d90*/  @!P5 IMAD R45, R42, R13, R18 ;  /* 0x0000000d2a2dd224 */ /* 0x000fe200078e0212 */
[----:B------:R-:W-:-:S02]  /*0da0*/  @!P5 MOV R18, R76 ;  /* 0x0000004c0012d202 */ /* 0x000fc40000000f00 */
[----:B------:R-:W-:Y:S02]  /*0db0*/  @!P5 MOV R19, R75 ;  /* 0x0000004b0013d202 */ /* 0x000fe40000000f00 */
[C---:B------:R-:W-:Y:S02]  /*0dc0*/  @!P4 SHF.L.U32 R43, R16.reuse, 0x2, RZ ;  /* 0x00000002102bc819 */ /* 0x040fe400000006ff */
[----:B------:R-:W-:Y:S02]  /*0dd0*/  @!P4 SHF.L.U64.HI R44, R16, 0x2, R17 ;  /* 0x00000002102cc819 */ /* 0x000fe40000010211 */
[----:B------:R-:W2:Y:S01]  /*0de0*/  LDC.64 R16, c[0x0][0x3a8] ;  /* 0x0000ea00ff107b82 */ /* 0x000ea20000000a00 */
[----:B------:R-:W-:Y:S01]  /*0df0*/  @!P3 IADD3.X R31, PT, PT, R40, R31, RZ, P6, !PT ;  /* 0x0000001f281fb210 */ /* 0x000fe200037fe4ff */
[----:B------:R-:W-:Y:S01]  /*0e00*/  @!P5 IMAD.WIDE.U32 R12, R42, R12, R18 ;  /* 0x0000000c2a0cd225 */ /* 0x000fe200078e0012 */
[----:B------:R-:W-:Y:S02]  /*0e10*/  @!P3 IADD3.X R29, PT, PT, R40, R29, RZ, P0, !PT ;  /* 0x0000001d281db210 */ /* 0x000fe400007fe4ff */
[----:B------:R-:W-:-:S02]  /*0e20*/  ISETP.NE.AND P6, PT, RZ, UR10, PT ;  /* 0x0000000aff007c0c */ /* 0x000fc4000bfc5270 */
[----:B---3--:R-:W-:Y:S02]  /*0e30*/  @!P4 IADD3 R26, P0, PT, R43, R26, RZ ;  /* 0x0000001a2b1ac210 */ /* 0x008fe40007f1e0ff */
[----:B------:R-:W-:Y:S02]  /*0e40*/  @!P5 IADD3 R19, PT, PT, R13, R45, RZ ;  /* 0x0000002d0d13d210 */ /* 0x000fe40007ffe0ff */
[----:B------:R-:W-:Y:S02]  /*0e50*/  @!P4 IADD3.X R27, PT, PT, R44, R27, RZ, P0, !PT ;  /* 0x0000001b2c1bc210 */ /* 0x000fe400007fe4ff */
[----:B-1----:R-:W-:Y:S02]  /*0e60*/  @!P4 IADD3 R32, P0, PT, R43, R32, RZ ;  /* 0x000000202b20c210 */ /* 0x002fe40007f1e0ff */
[----:B------:R-:W-:Y:S02]  /*0e70*/  @!P5 SHF.L.U32 R13, R12, 0x2, RZ ;  /* 0x000000020c0dd819 */ /* 0x000fe400000006ff */
[----:B------:R-:W-:Y:S01]  /*0e80*/  @!P4 IADD3.X R33, PT, PT, R44, R33, RZ, P0, !PT ;  /* 0x000000212c21c210 */ /* 0x000fe200007fe4ff */
[----:B------:R-:W1:Y:S01]  /*0e90*/  @P6 LDC.64 R40, c[0x0][0x3b0] ;  /* 0x0000ec00ff286b82 */ /* 0x000e620000000a00 */
[----:B------:R-:W-:-:S02]  /*0ea0*/  @!P5 SHF.L.U64.HI R12, R12, 0x2, R19 ;  /* 0x000000020c0cd819 */ /* 0x000fc40000010213 */
[C---:B0-----:R-:W-:Y:S02]  /*0eb0*/  @!P5 IADD3 R34, P0, PT, R13.reuse, R34, RZ ;  /* 0x000000220d22d210 */ /* 0x041fe40007f1e0ff */
[----:B------:R-:W-:Y:S02]  /*0ec0*/  IADD3 R39, PT, PT, R38, R39, RZ ;  /* 0x0000002726277210 */ /* 0x000fe40007ffe0ff */
[----:B------:R-:W-:Y:S02]  /*0ed0*/  @!P5 IADD3.X R35, PT, PT, R12, R35, RZ, P0, !PT ;  /* 0x000000230c23d210 */ /* 0x000fe400007fe4ff */
[----:B--2---:R-:W-:Y:S01]  /*0ee0*/  @!P5 IADD3 R36, P0, PT, R13, R36, RZ ;  /* 0x000000240d24d210 */ /* 0x004fe20007f1e0ff */
[----:B------:R-:W-:-:S03]  /*0ef0*/  IMAD.WIDE R16, R39, 0x2, R16 ;  /* 0x0000000227107825 */ /* 0x000fc600078e0210 */
[----:B------:R-:W-:Y:S02]  /*0f00*/  @!P5 IADD3.X R37, PT, PT, R12, R37, RZ, P0, !PT ;  /* 0x000000250c25d210 */ /* 0x000fe400007fe4ff */
[----:B------:R-:W-:Y:S01]  /*0f10*/  CS2R R12, SRZ ;  /* 0x00000000000c7805 */ /* 0x000fe2000001ff00 */
[----:B------:R-:W2:Y:S01]  /*0f20*/  LDG.E.U16 R68, desc[UR8][R16.64] ;  /* 0x0000000810447981 */ /* 0x000ea2000c1e1500 */
[----:B------:R-:W-:-:S03]  /*0f30*/  CS2R R18, SRZ ;  /* 0x0000000000127805 */ /* 0x000fc6000001ff00 */
[----:B------:R0:W3:Y:S04]  /*0f40*/  LDG.E.U16 R38, desc[UR8][R16.64+0x2] ;  /* 0x0000020810267981 */ /* 0x0000e8000c1e1500 */
[----:B------:R0:W5:Y:S04]  /*0f50*/  @!P1 LDG.E.64 R12, desc[UR8][R14.64] ;  /* 0x000000080e0c9981 */ /* 0x000168000c1e1b00 */
[----:B------:R0:W5:Y:S02]  /*0f60*/  @!P2 LDG.E.64 R18, desc[UR8][R20.64] ;  /* 0x000000081412a981 */ /* 0x000164000c1e1b00 */
[----:B0-----:R-:W-:-:S02]  /*0f70*/  CS2R R16, SRZ ;  /* 0x0000000000107805 */ /* 0x001fc4000001ff00 */
[----:B------:R-:W-:-:S04]  /*0f80*/  CS2R R14, SRZ ;  /* 0x00000000000e7805 */ /* 0x000fc8000001ff00 */
[----:B------:R0:W5:Y:S01]  /*0f90*/  @!P2 LDG.E.64 R16, desc[UR8][R22.64] ;  /* 0x000000081610a981 */ /* 0x000162000c1e1b00 */
[----:B------:R-:W-:-:S03]  /*0fa0*/  CS2R R20, SRZ ;  /* 0x0000000000147805 */ /* 0x000fc6000001ff00 */
[----:B------:R0:W5:Y:S01]  /*0fb0*/  @!P1 LDG.E.64 R14, desc[UR8][R24.64] ;  /* 0x00000008180e9981 */ /* 0x000162000c1e1b00 */
[----:B-1----:R-:W-:-:S03]  /*0fc0*/  @P6 IMAD.WIDE R40, R39, 0x2, R40 ;  /* 0x0000000227286825 */ /* 0x002fc600078e0228 */
[----:B------:R1:W5:Y:S01]  /*0fd0*/  @!P3 LDG.E.64 R20, desc[UR8][R30.64] ;  /* 0x000000081e14b981 */ /* 0x000362000c1e1b00 */
[----:B0-----:R-:W-:-:S03]  /*0fe0*/  CS2R R22, SRZ ;  /* 0x0000000000167805 */ /* 0x001fc6000001ff00 */
[----:B------:R-:W3:Y:S01]  /*0ff0*/  @P6 LDG.E.U16 R39, desc[UR8][R40.64] ;  /* 0x0000000828276981 */ /* 0x000ee2000c1e1500 */
[----:B------:R-:W-:-:S03]  /*1000*/  CS2R R24, SRZ ;  /* 0x0000000000187805 */ /* 0x000fc6000001ff00 */
[----:B------:R0:W5:Y:S01]  /*1010*/  @!P3 LDG.E.64 R22, desc[UR8][R28.64] ;  /* 0x000000081c16b981 */ /* 0x000162000c1e1b00 */
[----:B-1----:R-:W-:-:S03]  /*1020*/  CS2R R30, SRZ ;  /* 0x00000000001e7805 */ /* 0x002fc6000001ff00 */
[----:B------:R1:W5:Y:S04]  /*1030*/  @!P4 LDG.E.64 R24, desc[UR8][R26.64] ;  /* 0x000000081a18c981 */ /* 0x000368000c1e1b00 */
[----:B------:R4:W3:Y:S01]  /*1040*/  @P6 LDG.E.U16 R40, desc[UR8][R40.64+0x2] ;  /* 0x0000020828286981 */ /* 0x0008e2000c1e1500 */
[----:B0-----:R-:W-:-:S03]  /*1050*/  CS2R R28, SRZ ;  /* 0x00000000001c7805 */ /* 0x001fc6000001ff00 */
[----:B------:R0:W5:Y:S01]  /*1060*/  @!P5 LDG.E.64 R30, desc[UR8][R36.64] ;  /* 0x00000008241ed981 */ /* 0x000162000c1e1b00 */
[----:B-1----:R-:W-:-:S03]  /*1070*/  CS2R R26, SRZ ;  /* 0x00000000001a7805 */ /* 0x002fc6000001ff00 */
[----:B------:R0:W5:Y:S04]  /*1080*/  @!P5 LDG.E.64 R28, desc[UR8][R34.64] ;  /* 0x00000008221cd981 */ /* 0x000168000c1e1b00 */
[----:B------:R0:W5:Y:S01]  /*1090*/  @!P4 LDG.E.64 R26, desc[UR8][R32.64] ;  /* 0x00000008201ac981 */ /* 0x000162000c1e1b00 */
[----:B------:R-:W-:Y:S01]  /*10a0*/  MOV R71, 0x3f800000 ;  /* 0x3f80000000477802 */ /* 0x000fe20000000f00 */
[----:B------:R-:W-:Y:S01]  /*10b0*/  UISETP.NE.AND UP0, UPT, UR10, URZ, UPT ;  /* 0x000000ff0a00728c */ /* 0x000fe2000bf05270 */
[----:B------:R-:W-:Y:S02]  /*10c0*/  MOV R70, RZ ;  /* 0x000000ff00467202 */ /* 0x000fe40000000f00 */
[----:B------:R-:W-:Y:S01]  /*10d0*/  MOV R69, RZ ;  /* 0x000000ff00457202 */ /* 0x000fe20000000f00 */
[----:B----4-:R-:W-:-:S05]  /*10e0*/  FFMA.FTZ R42, -R10, R10, R11 ;  /* 0x0000000a0a2a7223 */ /* 0x010fca000001010b */
[----:B------:R-:W-:-:S13]  /*10f0*/  FSETP.GTU.FTZ.AND P0, PT, R42, RZ, PT ;  /* 0x000000ff2a00720b */ /* 0x000fda0003f1c000 */
[----:B------:R-:W1:Y:S02]  /*1100*/  @P0 LDC R41, c[0x0][0x3c0] ;  /* 0x0000f000ff290b82 */ /* 0x000e640000000800 */
[----:B-1----:R-:W-:-:S04]  /*1110*/  @P0 FADD.FTZ R41, R42, R41 ;  /* 0x000000292a290221 */ /* 0x002fc80000010000 */
[----:B------:R0:W1:Y:S01]  /*1120*/  @P0 MUFU.RSQ R71, R41 ;  /* 0x0000002900470308 */ /* 0x0000620000001400 */
[----:B--2---:R-:W-:Y:S02]  /*1130*/  SHF.L.U32 R68, R68, 0x10, RZ ;  /* 0x0000001044447819 */ /* 0x004fe400000006ff */
[----:B---3--:R-:W-:Y:S02]  /*1140*/  SHF.L.U32 R11, R38, 0x10, RZ ;  /* 0x00000010260b7819 */ /* 0x008fe400000006ff */
[----:B------:R-:W-:Y:S02]  /*1150*/  @P6 SHF.L.U32 R70, R39, 0x10, RZ ;  /* 0x0000001027466819 */ /* 0x000fe400000006ff */
[----:B------:R-:W-:Y:S01]  /*1160*/  @P6 SHF.L.U32 R69, R40, 0x10, RZ ;  /* 0x0000001028456819 */ /* 0x000fe200000006ff */
[----:B01----:R-:W-:Y:S06]  /*1170*/  BRA.U UP0, `(.L_x_1523) ;  /* 0x0000000500c47547 */ /* 0x003fec000b800000 */
[----:B-----5:R-:W-:Y:S01]  /*1180*/  FADD.FTZ R32, -R10, R50 ;  /* 0x000000320a207221 */ /* 0x020fe20000010100 */
[----:B------:R-:W-:Y:S01]  /*1190*/  FMUL.FTZ R36, R48, R68 ;  /* 0x0000004430247220 */ /* 0x000fe20000410000 */
[----:B------:R-:W-:Y:S01]  /*11a0*/  FADD.FTZ R34, -R10, R51 ;  /* 0x000000330a227221 */ /* 0x000fe20000010100 */
[----:B------:R-:W-:Y:S01]  /*11b0*/  FMUL.FTZ R35, R49, R11 ;  /* 0x0000000b31237220 */ /* 0x000fe20000410000 */
[-C--:B------:R-:W-:Y:S01]  /*11c0*/  FMUL.FTZ R33, R32, R71.reuse ;  /* 0x0000004720217220 */ /* 0x080fe20000410000 */
        /* <DEDUP_REMOVED lines=108> */
.L_x_1523:
[C---:B-----5:R-:W-:Y:S01]  /*1890*/  FADD.FTZ R32, -R10.reuse, R50 ;  /* 0x000000320a207221 */ /* 0x060fe20000010100 */
[C---:B------:R-:W-:Y:S01]  /*18a0*/  FADD.FTZ R34, -R10.reuse, R2 ;  /* 0x000000020a227221 */ /* 0x040fe20000010100 */
[----:B------:R-:W-:Y:S02]  /*18b0*/  FADD.FTZ R52, -R10, R3 ;  /* 0x000000030a347221 */ /* 0x000fe40000010100 */
[-C--:B------:R-:W-:Y:S01]  /*18c0*/  FMUL.FTZ R33, R32, R71.reuse ;  /* 0x0000004720217220 */ /* 0x080fe20000410000 */
        /* <DEDUP_REMOVED lines=252> */
.L_x_1524:
        /* <DEDUP_REMOVED lines=44> */
.L_x_1526:
[----:B------:R-:W-:Y:S05]  /*2b50*/  BSYNC.RECONVERGENT B0 ;  /* 0x0000000000007941 */ /* 0x000fea0003800200 */
.L_x_1525:
        /* <DEDUP_REMOVED lines=32> */
.L_x_1528:
[----:B------:R-:W-:Y:S05]  /*2d60*/  BSYNC.RECONVERGENT B0 ;  /* 0x0000000000007941 */ /* 0x000fea0003800200 */
.L_x_1527:
        /* <DEDUP_REMOVED lines=158> */
.L_x_1530:
[----:B------:R-:W-:Y:S05]  /*3750*/  BSYNC.RECONVERGENT B0 ;  /* 0x0000000000007941 */ /* 0x000fea0003800200 */
.L_x_1529:
        /* <DEDUP_REMOVED lines=29> */
.L_x_1532:
[----:B------:R-:W-:Y:S05]  /*3930*/  BSYNC.RECONVERGENT B0 ;  /* 0x0000000000007941 */ /* 0x000fea0003800200 */
.L_x_1531:
        /* <DEDUP_REMOVED lines=27> */
.L_x_1535:
[----:B------:R-:W2:Y:S04]  /*3af0*/  LDG.E.STRONG.GPU R34, desc[UR8][R32.64] ;  /* 0x0000000820227981 */ /* 0x000ea8000c1ef900 */
[----:B--2---:R-:W-:Y:S01]  /*3b00*/  CCTL.IVALL ;  /* 0x00000000ff00798f */ /* 0x004fe20002000000 */
[----:B------:R-:W-:Y:S05]  /*3b10*/  YIELD ;  /* 0x0000000000007946 */ /* 0x000fea0003800000 */
[----:B------:R-:W-:-:S13]  /*3b20*/  ISETP.NE.AND P0, PT, R34, R39, PT ;  /* 0x000000272200720c */ /* 0x000fda0003f05270 */
[----:B------:R-:W-:Y:S05]  /*3b30*/  @P0 BRA `(.L_x_1535) ;  /* 0xfffffffc00ec0947 */ /* 0x000fea000383ffff */
.L_x_1534:
        /* <DEDUP_REMOVED lines=16> */
.L_x_1537:
        /* <DEDUP_REMOVED lines=62> */
.L_x_1536:
        /* <DEDUP_REMOVED lines=38> */
.L_x_1538:
        /* <DEDUP_REMOVED lines=19> */
.L_x_1539:
        /* <DEDUP_REMOVED lines=9> */
.L_x_1540:
[----:B------:R-:W-:Y:S05]  /*4440*/  BSYNC.RECONVERGENT B0 ;  /* 0x0000000000007941 */ /* 0x000fea0003800200 */
.L_x_1533:
[----:B------:R-:W5:Y:S01]  /*4450*/  S2UR UR6, SR_CgaCtaId ;  /* 0x00000000000679c3 */ /* 0x000f620000008800 */
[----:B------:R-:W-:Y:S01]  /*4460*/  UMOV UR5, 0x400 ;  /* 0x0000040000057882 */ /* 0x000fe20000000000 */
[----:B------:R-:W0:Y:S01]  /*4470*/  LDCU.64 UR14, c[0x0][0x400] ;  /* 0x00008000ff0e77ac */ /* 0x000e220008000a00 */
[C---:B----4-:R-:W-:Y:S01]  /*4480*/  FADD.FTZ R40, -R10.reuse, R2 ;  /* 0x000000020a287221 */ /* 0x050fe20000010100 */
[C---:B------:R-:W-:Y:S01]  /*4490*/  FADD.FTZ R42, -R10.reuse, R3 ;  /* 0x000000030a2a7221 */ /* 0x040fe20000010100 */
[C---:B------:R-:W-:Y:S01]  /*44a0*/  FADD.FTZ R3, -R10.reuse, R16 ;  /* 0x000000100a037221 */ /* 0x040fe20000010100 */
[C---:B------:R-:W-:Y:S01]  /*44b0*/  FADD.FTZ R50, -R10.reuse, R50 ;  /* 0x000000320a327221 */ /* 0x040fe20000010100 */
[C---:B------:R-:W-:Y:S01]  /*44c0*/  FADD.FTZ R38, -R10.reuse, R51 ;  /* 0x000000330a267221 */ /* 0x040fe20000010100 */
[----:B--2---:R-:W2:Y:S01]  /*44d0*/  LDC R34, c[0x0][0x41c] ;  /* 0x00010700ff227b82 */ /* 0x004ea20000000800 */
[----:B------:R-:W-:Y:S01]  /*44e0*/  SHF.R.S32.HI R39, RZ, 0x1f, R66 ;  /* 0x0000001fff277819 */ /* 0x000fe20000011442 */
[C---:B------:R-:W-:Y:S01]  /*44f0*/  FADD.FTZ R24, -R10.reuse, R24 ;  /* 0x000000180a187221 */ /* 0x040fe20000010100 */
[C---:B------:R-:W-:Y:S01]  /*4500*/  FADD.FTZ R25, -R10.reuse, R25 ;  /* 0x000000190a197221 */ /* 0x040fe20000010100 */
[C---:B------:R-:W-:Y:S01]  /*4510*/  FADD.FTZ R6, -R10.reuse, R6 ;  /* 0x000000060a067221 */ /* 0x040fe20000010100 */
[C---:B------:R-:W-:Y:S01]  /*4520*/  FADD.FTZ R7, -R10.reuse, R7 ;  /* 0x000000070a077221 */ /* 0x040fe20000010100 */
[C---:B------:R-:W-:Y:S01]  /*4530*/  FADD.FTZ R12, -R10.reuse, R12 ;  /* 0x0000000c0a0c7221 */ /* 0x040fe20000010100 */
[C---:B------:R-:W-:Y:S01]  /*4540*/  FADD.FTZ R13, -R10.reuse, R13 ;  /* 0x0000000d0a0d7221 */ /* 0x040fe20000010100 */
[C---:B-1----:R-:W-:Y:S01]  /*4550*/  FADD.FTZ R35, -R10.reuse, R20 ;  /* 0x000000140a237221 */ /* 0x042fe20000010100 */
[C---:B------:R-:W-:Y:S01]  /*4560*/  FADD.FTZ R36, -R10.reuse, R21 ;  /* 0x000000150a247221 */ /* 0x040fe20000010100 */
[----:B------:R-:W-:Y:S01]  /*4570*/  FADD.FTZ R37, -R10, R28 ;  /* 0x0000001c0a257221 */ /* 0x000fe20000010100 */
[----:B------:R-:W-:Y:S01]  /*4580*/  FMUL.FTZ R38, R38, R71 ;  /* 0x0000004726267220 */ /* 0x000fe20000410000 */
[----:B-----5:R-:W-:Y:S01]  /*4590*/  ULEA UR5, UR6, UR5, 0x18 ;  /* 0x0000000506057291 */ /* 0x020fe2000f8ec0ff */
[----:B--2---:R-:W-:-:S08]  /*45a0*/  IMAD R2, R34, UR7, R67 ;  /* 0x0000000722027c24 */ /* 0x004fd0000f8e0243 */
[----:B------:R-:W-:Y:S01]  /*45b0*/  @!P1 STS.64 [UR5+0x78], R52 ;  /* 0x00007834ff009988 */ /* 0x000fe20008000a05 */
[----:B------:R-:W-:Y:S01]  /*45c0*/  BAR.SYNC.DEFER_BLOCKING 0x0 ;  /* 0x0000000000007b1d */ /* 0x000fe20000010000 */
[----:B0-----:R-:W-:Y:S01]  /*45d0*/  ISETP.GE.U32.AND P1, PT, R66, UR14, PT ;  /* 0x0000000e42007c0c */ /* 0x001fe2000bf26070 */
[----:B------:R-:W-:Y:S01]  /*45e0*/  FADD.FTZ R34, -R10, R17 ;  /* 0x000000110a227221 */ /* 0x000fe20000010100 */
[----:B------:R-:W-:Y:S01]  /*45f0*/  ISETP.GE.U32.AND P0, PT, R2, UR14, PT ;  /* 0x0000000e02007c0c */ /* 0x000fe2000bf06070 */
[----:B------:R-:W-:Y:S01]  /*4600*/  FADD.FTZ R10, -R10, R29 ;  /* 0x0000001d0a0a7221 */ /* 0x000fe20000010100 */
[----:B------:R-:W-:Y:S01]  /*4610*/  SHF.R.S32.HI R16, RZ, 0x1f, R2 ;  /* 0x0000001fff107819 */ /* 0x000fe20000011402 */
[----:B------:R-:W-:Y:S01]  /*4620*/  FMUL.FTZ R17, R50, R71 ;  /* 0x0000004732117220 */ /* 0x000fe20000410000 */
        /* <DEDUP_REMOVED lines=25> */
.L_x_1541:
        /* <DEDUP_REMOVED lines=17> */
[C---:B------:R-:W-:Y:S02]  /*48d0*/  IMAD R21, R2.reuse, UR17, R21 ;  /* 0x0000001102157c24 */ /* 0x040fe4000f8e0215 */
[----:B------:R-:W-:-:S03]  /*48e0*/  IMAD.WIDE.U32 R16, R2, UR16, R16 ;  /* 0x0000001002107c25 */ /* 0x000fc6000f8e0010 */
[----:B-1----:R-:W-:Y:S02]  /*48f0*/  LEA R20, P0, R16, UR12, 0x2 ;  /* 0x0000000c10147c11 */ /* 0x002fe4000f8010ff */
[----:B------:R-:W-:-:S04]  /*4900*/  IADD3 R21, PT, PT, R17, R21, RZ ;  /* 0x0000001511157210 */ /* 0x000fc80007ffe0ff */
[----:B------:R-:W-:-:S05]  /*4910*/  LEA.HI.X R21, R16, UR13, R21, 0x2, P0 ;  /* 0x0000000d10157c11 */ /* 0x000fca00080f1415 */
[----:B------:R0:W-:Y:S02]  /*4920*/  STG.E.64 desc[UR8][R20.64], R28 ;  /* 0x0000001c14007986 */ /* 0x0001e4000c101b08 */
.L_x_1543:
[----:B------:R-:W-:Y:S05]  /*4930*/  BSYNC.RECONVERGENT B0 ;  /* 0x0000000000007941 */ /* 0x000fea0003800200 */
.L_x_1542:
        /* <DEDUP_REMOVED lines=19> */
.L_x_1544:
        /* <DEDUP_REMOVED lines=17> */
.L_x_1546:
[----:B------:R-:W-:Y:S05]  /*4b80*/  BSYNC.RECONVERGENT B0 ;  /* 0x0000000000007941 */ /* 0x000fea0003800200 */
.L_x_1545:
[-C--:B------:R-:W-:Y:S01]  /*4b90*/  FMUL.FTZ R29, R24, R71.reuse ;  /* 0x00000047181d7220 */ /* 0x080fe20000410000 */
[----:B------:R-:W-:Y:S01]  /*4ba0*/  FMUL.FTZ R38, R25, R71 ;  /* 0x0000004719267220 */ /* 0x000fe20000410000 */
        /* <DEDUP_REMOVED lines=19> */
.L_x_1547:
[----:B------:R-:W-:Y:S04]  /*4ce0*/  BSSY.RECONVERGENT B0, `(.L_x_1548) ;  /* 0x0000013000007945 */ /* 0x000fe80003800200 */
[----:B------:R-:W-:Y:S05]  /*4cf0*/  @P4 BRA `(.L_x_1549) ;  /* 0x0000000000444947 */ /* 0x000fea0003800000 */
[----:B------:R-:W1:Y:S01]  /*4d00*/  LDCU.64 UR12, c[0x0][0x3f8] ;  /* 0x00007f00ff0c77ac */ /* 0x000e620008000a00 */
[----:B------:R-:W-:Y:S01]  /*4d10*/  MOV R4, R76 ;  /* 0x0000004c00047202 */ /* 0x000fe20000000f00 */
[C-C-:B0-----:R-:W-:Y:S01]  /*4d20*/  FFMA.FTZ R17, R32.reuse, R29, R33.reuse ;  /* 0x0000001d20117223 */ /* 0x141fe20000010021 */
[----:B------:R-:W-:Y:S01]  /*4d30*/  MOV R5, R75 ;  /* 0x0000004b00057202 */ /* 0x000fe20000000f00 */
[----:B------:R-:W0:Y:S01]  /*4d40*/  LDCU.64 UR16, c[0x0][0x380] ;  /* 0x00007000ff1077ac */ /* 0x000e220008000a00 */
[----:B------:R-:W-:-:S04]  /*4d50*/  FFMA.FTZ R24, R32, R38, R33 ;  /* 0x0000002620187223 */ /* 0x000fc80000010021 */
[----:B------:R-:W-:Y:S01]  /*4d60*/  FFMA.FTZ R24, R11, R27, -R24 ;  /* 0x0000001b0b187223 */ /* 0x000fe20000010818 */
[----:B-1----:R-:W-:Y:S02]  /*4d70*/  IMAD R16, R55, UR12, RZ ;  /* 0x0000000c37107c24 */ /* 0x002fe4000f8e02ff */
[----:B------:R-:W-:-:S04]  /*4d80*/  IMAD.WIDE.U32 R4, R65, UR12, R4 ;  /* 0x0000000c41047c25 */ /* 0x000fc8000f8e0004 */
[----:B------:R-:W-:Y:S02]  /*4d90*/  IMAD R21, R65, UR13, R16 ;  /* 0x0000000d41157c24 */ /* 0x000fe4000f8e0210 */
[----:B------:R-:W-:Y:S01]  /*4da0*/  FFMA.FTZ R16, R68, R26, -R17 ;  /* 0x0000001a44107223 */ /* 0x000fe20000010811 */
[----:B0-----:R-:W-:Y:S01]  /*4db0*/  LEA R20, P0, R4, UR16, 0x2 ;  /* 0x0000001004147c11 */ /* 0x001fe2000f8010ff */
[----:B------:R-:W-:Y:S01]  /*4dc0*/  FMUL.FTZ R17, R24, R71 ;  /* 0x0000004718117220 */ /* 0x000fe20000410000 */
[----:B------:R-:W-:Y:S01]  /*4dd0*/  IADD3 R21, PT, PT, R5, R21, RZ ;  /* 0x0000001505157210 */ /* 0x000fe20007ffe0ff */
[----:B------:R-:W-:-:S03]  /*4de0*/  FMUL.FTZ R16, R16, R71 ;  /* 0x0000004710107220 */ /* 0x000fc60000410000 */
[----:B------:R-:W-:-:S05]  /*4df0*/  LEA.HI.X R21, R4, UR17, R21, 0x2, P0 ;  /* 0x0000001104157c11 */ /* 0x000fca00080f1415 */
[----:B------:R1:W-:Y:S02]  /*4e00*/  STG.E.64 desc[UR8][R20.64], R16 ;  /* 0x0000001014007986 */ /* 0x0003e4000c101b08 */
.L_x_1549:
[----:B------:R-:W-:Y:S05]  /*4e10*/  BSYNC.RECONVERGENT B0 ;  /* 0x0000000000007941 */ /* 0x000fea0003800200 */
.L_x_1548:
[----:B------:R-:W-:Y:S01]  /*4e20*/  UISETP.NE.AND UP0, UPT, UR10, URZ, UPT ;  /* 0x000000ff0a00728c */ /* 0x000fe2000bf05270 */
[----:B------:R-:W-:Y:S01]  /*4e30*/  IADD3 R5, PT, PT, R2, 0x60, RZ ;  /* 0x0000006002057810 */ /* 0x000fe20007ffe0ff */
[-C--:B------:R-:W-:Y:S01]  /*4e40*/  FMUL.FTZ R39, R6, R71.reuse ;  /* 0x0000004706277220 */ /* 0x080fe20000410000 */
[----:B------:R-:W-:Y:S01]  /*4e50*/  IADD3 R27, PT, PT, R2, 0x80, RZ ;  /* 0x00000080021b7810 */ /* 0x000fe20007ffe0ff */
[-C--:B01----:R-:W-:Y:S01]  /*4e60*/  FMUL.FTZ R20, R12, R71.reuse ;  /* 0x000000470c147220 */ /* 0x083fe20000410000 */
[-C--:B------:R-:W-:Y:S01]  /*4e70*/  FMUL.FTZ R26, R13, R71.reuse ;  /* 0x000000470d1a7220 */ /* 0x080fe20000410000 */
[-C--:B------:R-:W-:Y:S01]  /*4e80*/  FMUL.FTZ R6, R7, R71.reuse ;  /* 0x0000004707067220 */ /* 0x080fe20000410000 */
[-C--:B------:R-:W-:Y:S01]  /*4e90*/  FMUL.FTZ R12, R3, R71.reuse ;  /* 0x00000047030c7220 */ /* 0x080fe20000410000 */
[-C--:B------:R-:W-:Y:S01]  /*4ea0*/  FMUL.FTZ R34, R34, R71.reuse ;  /* 0x0000004722227220 */ /* 0x080fe20000410000 */
[-C--:B------:R-:W-:Y:S01]  /*4eb0*/  FMUL.FTZ R35, R35, R71.reuse ;  /* 0x0000004723237220 */ /* 0x080fe20000410000 */
[-C--:B------:R-:W-:Y:S01]  /*4ec0*/  FMUL.FTZ R36, R36, R71.reuse ;  /* 0x0000004724247220 */ /* 0x080fe20000410000 */
[-C--:B------:R-:W-:Y:S01]  /*4ed0*/  FMUL.FTZ R37, R37, R71.reuse ;  /* 0x0000004725257220 */ /* 0x080fe20000410000 */
[----:B------:R-:W-:Y:S01]  /*4ee0*/  IADD3 R13, PT, PT, R2, 0xe0, RZ ;  /* 0x000000e0020d7810 */ /* 0x000fe20007ffe0ff */
[----:B------:R-:W-:Y:S01]  /*4ef0*/  FMUL.FTZ R10, R10, R71 ;  /* 0x000000470a0a7220 */ /* 0x000fe20000410000 */
[----:B------:R-:W-:Y:S01]  /*4f00*/  ISETP.GE.U32.AND P0, PT, R64, UR14, PT ;  /* 0x0000000e40007c0c */ /* 0x000fe2000bf06070 */
[C-C-:B------:R-:W-:Y:S01]  /*4f10*/  FFMA.FTZ R43, R32.reuse, R39, R33.reuse ;  /* 0x00000027202b7223 */ /* 0x140fe20000010021 */
        /* <DEDUP_REMOVED lines=12> */
[--C-:B------:R-:W-:Y:S01]  /*4fe0*/  FFMA.FTZ R21, R32, R37, R33.reuse ;  /* 0x0000002520157223 */ /* 0x100fe20000010021 */
[----:B------:R-:W-:Y:S01]  /*4ff0*/  ISETP.GE.AND.EX P0, PT, R54, UR15, PT, P0 ;  /* 0x0000000f36007c0c */ /* 0x000fe2000bf06300 */
[----:B------:R-:W-:Y:S01]  /*5000*/  FFMA.FTZ R32, R32, R10, R33 ;  /* 0x0000000a20207223 */ /* 0x000fe20000010021 */
[----:B------:R-:W-:-:S02]  /*5010*/  ISETP.GE.AND.EX P1, PT, R0, UR15, PT, P1 ;  /* 0x0000000f00007c0c */ /* 0x000fc4000bf26310 */
[----:B------:R-:W-:Y:S02]  /*5020*/  ISETP.GE.U32.AND P2, PT, R13, UR14, PT ;  /* 0x0000000e0d007c0c */ /* 0x000fe4000bf46070 */
        /* <DEDUP_REMOVED lines=21> */
.L_x_1550:
[----:B------:R-:W-:Y:S01]  /*5180*/  BSSY.RECONVERGENT B0, `(.L_x_1551) ;  /* 0x0000011000007945 */ /* 0x000fe20003800200 */
[----:B------:R-:W-:Y:S01]  /*5190*/  FFMA.FTZ R6, R68, R8, -R43 ;  /* 0x0000000844067223 */ /* 0x000fe2000001082b */
        /* <DEDUP_REMOVED lines=15> */
.L_x_1552:
[----:B------:R-:W-:Y:S05]  /*5290*/  BSYNC.RECONVERGENT B0 ;  /* 0x0000000000007941 */ /* 0x000fea0003800200 */
.L_x_1551:
        /* <DEDUP_REMOVED lines=19> */
.L_x_1553:
        /* <DEDUP_REMOVED lines=17> */
.L_x_1555:
[----:B------:R-:W-:Y:S05]  /*54e0*/  BSYNC.RECONVERGENT B0 ;  /* 0x0000000000007941 */ /* 0x000fea0003800200 */
.L_x_1554:
        /* <DEDUP_REMOVED lines=19> */
.L_x_1556:
        /* <DEDUP_REMOVED lines=17> */
.L_x_1558:
[----:B------:R-:W-:Y:S05]  /*5730*/  BSYNC.RECONVERGENT B0 ;  /* 0x0000000000007941 */ /* 0x000fea0003800200 */
.L_x_1557:
[----:B------:R-:W-:Y:S05]  /*5740*/  BRA.U !UP0, `(.L_x_1559) ;  /* 0x0000000108487547 */ /* 0x000fea000b800000 */
        /* <DEDUP_REMOVED lines=18> */
.L_x_1559:
[----:B------:R-:W-:Y:S01]  /*5870*/  BSSY.RECONVERGENT B0, `(.L_x_1560) ;  /* 0x0000012000007945 */ /* 0x000fe20003800200 */
[----:B------:R-:W-:Y:S01]  /*5880*/  FFMA.FTZ R22, R68, R22, -R17 ;  /* 0x0000001644167223 */ /* 0x000fe20000010811 */
[----:B------:R-:W-:Y:S01]  /*5890*/  SHF.R.S32.HI R9, RZ, 0x1f, R13 ;  /* 0x0000001fff097819 */ /* 0x000fe2000001140d */
[----:B------:R-:W-:Y:S01]  /*58a0*/  FFMA.FTZ R16, R11, R23, -R16 ;  /* 0x000000170b107223 */ /* 0x000fe20000010810 */
[----:B------:R-:W-:Y:S06]  /*58b0*/  @P1 BRA `(.L_x_1561) ;  /* 0x0000000000341947 */ /* 0x000fec0003800000 */
[----:B------:R-:W0:Y:S01]  /*58c0*/  LDCU.64 UR12, c[0x0][0x3f8] ;  /* 0x00007f00ff0c77ac */ /* 0x000e220008000a00 */
[----:B------:R-:W-:Y:S01]  /*58d0*/  MOV R2, R76 ;  /* 0x0000004c00027202 */ /* 0x000fe20000000f00 */
[----:B------:R-:W-:Y:S01]  /*58e0*/  FMUL.FTZ R22, R22, R71 ;  /* 0x0000004716167220 */ /* 0x000fe20000410000 */
[----:B------:R-:W-:Y:S01]  /*58f0*/  MOV R3, R75 ;  /* 0x0000004b00037202 */ /* 0x000fe20000000f00 */
[----:B------:R-:W2:Y:S01]  /*5900*/  LDCU.64 UR16, c[0x0][0x380] ;  /* 0x00007000ff1077ac */ /* 0x000ea20008000a00 */
[----:B------:R-:W-:Y:S01]  /*5910*/  FMUL.FTZ R23, R16, R71 ;  /* 0x0000004710177220 */ /* 0x000fe20000410000 */
[----:B0-----:R-:W-:Y:S02]  /*5920*/  IMAD R6, R0, UR12, RZ ;  /* 0x0000000c00067c24 */ /* 0x001fe4000f8e02ff */
[----:B-1----:R-:W-:-:S04]  /*5930*/  IMAD.WIDE.U32 R4, R63, UR12, R2 ;  /* 0x0000000c3f047c25 */ /* 0x002fc8000f8e0002 */
[----:B------:R-:W-:Y:S01]  /*5940*/  IMAD R3, R63, UR13, R6 ;  /* 0x0000000d3f037c24 */ /* 0x000fe2000f8e0206 */
[----:B--2---:R-:W-:-:S04]  /*5950*/  LEA R2, P0, R4, UR16, 0x2 ;  /* 0x0000001004027c11 */ /* 0x004fc8000f8010ff */
[----:B------:R-:W-:-:S04]  /*5960*/  IADD3 R3, PT, PT, R5, R3, RZ ;  /* 0x0000000305037210 */ /* 0x000fc80007ffe0ff */
[----:B------:R-:W-:-:S05]  /*5970*/  LEA.HI.X R3, R4, UR17, R3, 0x2, P0 ;  /* 0x0000001104037c11 */ /* 0x000fca00080f1403 */
[----:B------:R2:W-:Y:S02]  /*5980*/  STG.E.64 desc[UR8][R2.64], R22 ;  /* 0x0000001602007986 */ /* 0x0005e4000c101b08 */
.L_x_1561:
[----:B------:R-:W-:Y:S05]  /*5990*/  BSYNC.RECONVERGENT B0 ;  /* 0x0000000000007941 */ /* 0x000fea0003800200 */
.L_x_1560:
[----:B------:R-:W-:Y:S05]  /*59a0*/  BRA.U !UP0, `(.L_x_1562) ;  /* 0x0000000108487547 */ /* 0x000fea000b800000 */
[----:B------:R-:W-:Y:S01]  /*59b0*/  FFMA.FTZ R37, R68, R37, R70 ;  /* 0x0000002544257223 */ /* 0x000fe20000010046 */
[----:B------:R-:W-:-:S03]  /*59c0*/  FFMA.FTZ R10, R11, R10, R69 ;  /* 0x0000000a0b0a7223 */ /* 0x000fc60000010045 */
[----:B--2---:R-:W-:Y:S01]  /*59d0*/  FMUL.FTZ R2, R37, -1.4426950216293334961 ;  /* 0xbfb8aa3b25027820 */ /* 0x004fe20000410000 */
        /* <DEDUP_REMOVED lines=15> */
.L_x_1562:
        /* <DEDUP_REMOVED lines=8> */
[----:B------:R-:W-:Y:S01]  /*5b50*/  MOV R74, R76 ;  /* 0x0000004c004a7202 */ /* 0x000fe20000000f00 */
[----:B------:R-:W3:Y:S01]  /*5b60*/  LDCU.64 UR14, c[0x0][0x380] ;  /* 0x00007000ff0e77ac */ /* 0x000ee20008000a00 */
[----:B--2---:R-:W-:-:S03]  /*5b70*/  IMAD R2, R9, UR12, RZ ;  /* 0x0000000c09027c24 */ /* 0x004fc6000f8e02ff */
[----:B------:R-:W-:-:S04]  /*5b80*/  IMAD.WIDE.U32 R74, R13, UR12, R74 ;  /* 0x0000000c0d4a7c25 */ /* 0x000fc8000f8e004a */
[----:B------:R-:W-:Y:S01]  /*5b90*/  IMAD R13, R13, UR13, R2 ;  /* 0x0000000d0d0d7c24 */ /* 0x000fe2000f8e0202 */
[----:B---3--:R-:W-:-:S04]  /*5ba0*/  LEA R2, P0, R74, UR14, 0x2 ;  /* 0x0000000e4a027c11 */ /* 0x008fc8000f8010ff */
[----:B------:R-:W-:-:S04]  /*5bb0*/  IADD3 R13, PT, PT, R75, R13, RZ ;  /* 0x0000000d4b0d7210 */ /* 0x000fc80007ffe0ff */
[----:B------:R-:W-:-:S05]  /*5bc0*/  LEA.HI.X R3, R74, UR15, R13, 0x2, P0 ;  /* 0x0000000f4a037c11 */ /* 0x000fca00080f140d */
[----:B------:R3:W-:Y:S02]  /*5bd0*/  STG.E.64 desc[UR8][R2.64], R30 ;  /* 0x0000001e02007986 */ /* 0x0007e4000c101b08 */
.L_x_1564:
[----:B------:R-:W-:Y:S05]  /*5be0*/  BSYNC.RECONVERGENT B0 ;  /* 0x0000000000007941 */ /* 0x000fea0003800200 */
.L_x_1563:
[----:B------:R-:W-:Y:S02]  /*5bf0*/  IADD3 R60, PT, PT, R57, R60, RZ ;  /* 0x0000003c393c7210 */ /* 0x000fe40007ffe0ff */
[----:B------:R-:W-:Y:S02]  /*5c00*/  IADD3 R61, PT, PT, R61, 0x1, RZ ;  /* 0x000000013d3d7810 */ /* 0x000fe40007ffe0ff */
[----:B------:R-:W-:-:S13]  /*5c10*/  ISETP.GE.AND P0, PT, R60, UR4, PT ;  /* 0x000000043c007c0c */ /* 0x000fda000bf06270 */
[----:B------:R-:W-:Y:S05]  /*5c20*/  @!P0 BRA `(.L_x_1565) ;  /* 0xffffffa400788947 */ /* 0x000fea000383ffff */
.L_x_1522:
[----:B01----:R-:W0:Y:S01]  /*5c30*/  LDC R4, c[0x0][0x370] ;  /* 0x0000dc00ff047b82 */ /* 0x003e220000000800 */
[----:B------:R-:W-:Y:S01]  /*5c40*/  ISETP.NE.AND P2, PT, R59, RZ, PT ;  /* 0x000000ff3b00720c */ /* 0x000fe20003f45270 */
[----:B------:R-:W-:Y:S06]  /*5c50*/  BSSY.RECONVERGENT B0, `(.L_x_1566) ;  /* 0x0000011000007945 */ /* 0x000fec0003800200 */
[----:B------:R-:W1:Y:S08]  /*5c60*/  LDC R7, c[0x0][0x374] ;  /* 0x0000dd00ff077b82 */ /* 0x000e700000000800 */
[----:B--23--:R-:W2:Y:S01]  /*5c70*/  LDC.64 R2, c[0x0][0x3c8] ;  /* 0x0000f200ff027b82 */ /* 0x00cea20000000a00 */
[----:B0-----:R-:W-:-:S02]  /*5c80*/  ISETP.NE.AND P1, PT, R4, 0x1, PT ;  /* 0x000000010400780c */ /* 0x001fc40003f25270 */
[----:B------:R-:W-:Y:S02]  /*5c90*/  IADD3 R6, PT, PT, R4, -0x1, RZ ;  /* 0xffffffff04067810 */ /* 0x000fe40007ffe0ff */
[C---:B-1----:R-:W-:Y:S02]  /*5ca0*/  IADD3 R5, PT, PT, R7.reuse, -0x1, RZ ;  /* 0xffffffff07057810 */ /* 0x042fe40007ffe0ff */
[----:B------:R-:W-:Y:S02]  /*5cb0*/  SHF.L.U32 R0, R7, 0x1, RZ ;  /* 0x0000000107007819 */ /* 0x000fe400000006ff */
[----:B------:R-:W-:Y:S02]  /*5cc0*/  ISETP.NE.AND P0, PT, R58, R5, PT ;  /* 0x000000053a00720c */ /* 0x000fe40003f05270 */
[----:B------:R-:W-:Y:S02]  /*5cd0*/  SEL R5, R0, RZ, P1 ;  /* 0x000000ff00057207 */ /* 0x000fe40000800000 */
[----:B------:R-:W-:-:S03]  /*5ce0*/  ISETP.NE.OR P0, PT, R6, UR7, P0 ;  /* 0x0000000706007c0c */ /* 0x000fc60008705670 */
[----:B--2---:R-:W-:Y:S01]  /*5cf0*/  IMAD.WIDE.U32 R2, R5, 0x4, R2 ;  /* 0x0000000405027825 */ /* 0x004fe200078e0002 */
[----:B------:R-:W-:Y:S09]  /*5d00*/  @P2 BRA `(.L_x_1567) ;  /* 0x0000000000142947 */ /* 0x000ff20003800000 */
[----:B------:R-:W-:Y:S01]  /*5d10*/  HFMA2 R5, -RZ, RZ, 0, 5.9604644775390625e-08 ;  /* 0x00000001ff057431 */ /* 0x000fe200000001ff */
[----:B------:R-:W-:Y:S06]  /*5d20*/  MEMBAR.ALL.GPU ;  /* 0x0000000000007992 */ /* 0x000fec000000a000 */
[----:B------:R-:W-:-:S00]  /*5d30*/  ERRBAR ;  /* 0x00000000000079ab */ /* 0x000fc00000000000 */
[----:B------:R-:W-:Y:S06]  /*5d40*/  CGAERRBAR ;  /* 0x00000000000075ab */ /* 0x000fec0000000000 */
[----:B------:R0:W-:Y:S02]  /*5d50*/  REDG.E.ADD.S32.STRONG.GPU desc[UR8][R2.64], R5 ;  /* 0x000000050200798e */ /* 0x0001e4000c12e308 */
.L_x_1567:
[----:B------:R-:W-:Y:S05]  /*5d60*/  BSYNC.RECONVERGENT B0 ;  /* 0x0000000000007941 */ /* 0x000fea0003800200 */
.L_x_1566:
[----:B------:R-:W-:Y:S05]  /*5d70*/  @P0 EXIT ;  /* 0x000000000000094d */ /* 0x000fea0003800000 */
[----:B------:R-:W-:Y:S05]  /*5d80*/  @P2 BRA `(.L_x_1568) ;  /* 0x0000000000202947 */ /* 0x000fea0003800000 */
[----:B------:R-:W-:-:S05]  /*5d90*/  IMAD R0, R4, R7, RZ ;  /* 0x0000000704007224 */ /* 0x000fca00078e02ff */
[----:B------:R-:W-:-:S13]  /*5da0*/  ISETP.NE.AND P0, PT, R0, -0x1, PT ;  /* 0xffffffff0000780c */ /* 0x000fda0003f05270 */
[----:B------:R-:W-:Y:S05]  /*5db0*/  @!P0 BRA `(.L_x_1568) ;  /* 0x0000000000148947 */ /* 0x000fea0003800000 */
.L_x_1569:
[----:B0-----:R-:W2:Y:S04]  /*5dc0*/  LDG.E.STRONG.GPU R5, desc[UR8][R2.64] ;  /* 0x0000000802057981 */ /* 0x001ea8000c1ef900 */
[----:B--2---:R-:W-:Y:S01]  /*5dd0*/  CCTL.IVALL ;  /* 0x00000000ff00798f */ /* 0x004fe20002000000 */
[----:B------:R-:W-:Y:S05]  /*5de0*/  YIELD ;  /* 0x0000000000007946 */ /* 0x000fea0003800000 */
[----:B------:R-:W-:-:S13]  /*5df0*/  ISETP.NE.AND P0, PT, R5, R0, PT ;  /* 0x000000000500720c */ /* 0x000fda0003f05270 */
[----:B------:R-:W-:Y:S05]  /*5e00*/  @P0 BRA `(.L_x_1569) ;  /* 0xfffffffc00ec0947 */ /* 0x000fea000383ffff */
.L_x_1568:
        /* <DEDUP_REMOVED lines=61> */
[C---:B0-----:R-:W-:Y:S02]  /*61e0*/  IADD3 R25, P1, PT, R20.reuse, UR6, RZ ;  /* 0x0000000614197c10 */ /* 0x041fe4000ff3e0ff */
        /* <DEDUP_REMOVED lines=12> */
.L_x_1572:
        /* <DEDUP_REMOVED lines=31> */
.L_x_1571:
[----:B------:R-:W-:Y:S05]  /*64a0*/  BSYNC.RECONVERGENT B0 ;  /* 0x0000000000007941 */ /* 0x000fea0003800200 */
.L_x_1570:
        /* <DEDUP_REMOVED lines=10> */
.L_x_1573:
        /* <DEDUP_REMOVED lines=9> */
[----:B------:R-:W-:-:S02]  /*65e0*/  IADD3.X R25, PT, PT, R5, R21, RZ, P2, !PT ;  /* 0x0000001505197210 */ /* 0x000fc400017fe4ff */
[----:B------:R-:W-:Y:S01]  /*65f0*/  IADD3.X R13, PT, PT, R5, R11, RZ, P1, !PT ;  /* 0x0000000b050d7210 */ /* 0x000fe20000ffe4ff */
[----:B------:R-:W3:Y:S04]  /*6600*/  LDG.E R7, desc[UR8][R6.64] ;  /* 0x0000000806077981 */ /* 0x000ee8000c1e1900 */
[----:B------:R-:W4:Y:S04]  /*6610*/  LDG.E R12, desc[UR8][R12.64] ;  /* 0x000000080c0c7981 */ /* 0x000f28000c1e1900 */
[----:B------:R-:W4:Y:S01]  /*6620*/  LDG.E R25, desc[UR8][R24.64] ;  /* 0x0000000818197981 */ /* 0x000f22000c1e1900 */
[----:B------:R-:W-:-:S02]  /*6630*/  LOP3.LUT R8, R18, 0xfffffffc, RZ, 0xc0, !PT ;  /* 0xfffffffc12087812 */ /* 0x000fc400078ec0ff */
[----:B------:R-:W-:Y:S02]  /*6640*/  LOP3.LUT R9, R20, 0x1, RZ, 0xc0, !PT ;  /* 0x0000000114097812 */ /* 0x000fe400078ec0ff */
[----:B0-----:R-:W-:-:S04]  /*6650*/  IADD3 R26, P0, PT, R8, UR6, RZ ;  /* 0x00000006081a7c10 */ /* 0x001fc8000ff1e0ff */
[C---:B------:R-:W-:Y:S02]  /*6660*/  IADD3.X R27, PT, PT, R9.reuse, UR7, RZ, P0, !PT ;  /* 0x00000007091b7c10 */ /* 0x040fe400087fe4ff */
[C---:B--2---:R-:W-:Y:S02]  /*6670*/  IADD3 R28, P0, PT, R8.reuse, UR10, RZ ;  /* 0x0000000a081c7c10 */ /* 0x044fe4000ff1e0ff */
[----:B------:R-:W-:Y:S02]  /*6680*/  IADD3 R8, P1, PT, R8, UR4, RZ ;  /* 0x0000000408087c10 */ /* 0x000fe4000ff3e0ff */
[----:B------:R-:W-:Y:S02]  /*6690*/  IADD3.X R29, PT, PT, R9, UR11, RZ, P0, !PT ;  /* 0x0000000b091d7c10 */ /* 0x000fe400087fe4ff */
[----:B-1----:R-:W-:Y:S02]  /*66a0*/  IADD3 R4, P2, PT, R8, R23, RZ ;  /* 0x0000001708047210 */ /* 0x002fe40007f5e0ff */
[----:B---3--:R-:W-:-:S02]  /*66b0*/  F2FP.BF16.F32.PACK_AB R31, R7, R2 ;  /* 0x00000002071f723e */ /* 0x008fc400000010ff */
[----:B------:R-:W-:-:S04]  /*66c0*/  LOP3.LUT R2, R20, 0x3, RZ, 0xc0, !PT ;  /* 0x0000000314027812 */ /* 0x000fc800078ec0ff */
[----:B------:R-:W-:Y:S02]  /*66d0*/  IADD3.X R9, PT, PT, R2, UR5, RZ, P1, !PT ;  /* 0x0000000502097c10 */ /* 0x000fe40008ffe4ff */
[----:B----4-:R-:W-:Y:S02]  /*66e0*/  F2FP.BF16.F32.PACK_AB R33, R25, R12 ;  /* 0x0000000c1921723e */ /* 0x010fe400000010ff */
        /* <DEDUP_REMOVED lines=61> */
.L_x_1574:
        /* <DEDUP_REMOVED lines=12> */
.L_x_3437:


//--------------------- .text._Z35group_norm_nhwc_bwd_one_pass_kernelI11Fp32IOBf16WLi512ELi24ELi384EEv26Group_norm_nhwc_bwd_params --------------------------
	.section	.text._Z35group_norm_nhwc_bwd_one_pass_kernelI11Fp32IOBf16WLi512ELi24ELi384EEv26Group_norm_nhwc_bwd_params,"ax",@progbits
	.align	128
        .global         _Z35group_norm_nhwc_bwd_one_pass_kernelI11Fp32IOBf16WLi512ELi24ELi384EEv26Group_norm_nhwc_bwd_params
        .type           _Z35group_norm_nhwc_bwd_one_pass_kernelI11Fp32IOBf16WLi512ELi24ELi384EEv26Group_norm_nhwc_bwd_params,@function
        .size           _Z35group_norm_nhwc_bwd_one_pass_kernelI11Fp32IOBf16WLi512ELi24ELi384EEv26Group_norm_nhwc_bwd_params,(.L_x_3438 - _Z35group_norm_nhwc_bwd_one_pass_kernelI11Fp32IOBf16WLi512ELi24ELi384EEv26Group_norm_nhwc_bwd_params)
        .other          _Z35group_norm_nhwc_bwd_one_pass_kernelI11Fp32IOBf16WLi512ELi24ELi384EEv26Group_norm_nhwc_bwd_params,@"STO_CUDA_ENTRY STV_DEFAULT"
_Z35group_norm_nhwc_bwd_one_pass_kernelI11Fp32IOBf16WLi512ELi24ELi384EEv26Group_norm_nhwc_bwd_params:
.text._Z35group_norm_nhwc_bwd_one_pass_kernelI11Fp32IOBf16WLi512ELi24ELi384EEv26Group_norm_nhwc_bwd_params:
        /* <DEDUP_REMOVED lines=22> */
.L_x_1642:
[----:B0-----:R-:W0:Y:S01]  /*0160*/  LDC R6, c[0x0][0x410] ;  /* 0x00010400ff067b82 */ /* 0x001e220000000800 */
[----:B-1----:R-:W1:Y:S01]  /*0170*/  LDCU.128 UR12, c[0x0][0x400] ;  /* 0x00008000ff0c77ac */ /* 0x002e620008000c00 */
[----:B------:R-:W-:Y:S02]  /*0180*/  ISETP.GE.AND P1, PT, R111, RZ, PT ;  /* 0x000000ff6f00720c */ /* 0x000fe40003f26270 */
[----:B------:R-:W-:Y:S02]  /*0190*/  CS2R R104, SRZ ;  /* 0x0000000000687805 */ /* 0x000fe4000001ff00 */
[----:B------:R-:W-:Y:S01]  /*01a0*/  CS2R R102, SRZ ;  /* 0x0000000000667805 */ /* 0x000fe2000001ff00 */
[----:B--2---:R-:W2:Y:S01]  /*01b0*/  LDCU.U8 UR4, c[0x0][0x414] ;  /* 0x00008280ff0477ac */ /* 0x004ea20008000000 */
[----:B---3--:R-:W3:Y:S08]  /*01c0*/  S2UR UR6, SR_CTAID.X ;  /* 0x00000000000679c3 */ /* 0x008ef00000002500 */
[----:B------:R-:W3:Y:S01]  /*01d0*/  LDC R39, c[0x0][0x41c] ;  /* 0x00010700ff277b82 */ /* 0x000ee20000000800 */
[----:B0-----:R-:W-:-:S04]  /*01e0*/  IABS R5, R6 ;  /* 0x0000000600057213 */ /* 0x001fc80000000000 */
[----:B------:R-:W0:Y:S01]  /*01f0*/  I2F.RP R0, R5 ;  /* 0x0000000500007306 */ /* 0x000e220000209400 */
[----:B---3--:R-:W-:-:S07]  /*0200*/  IMAD R39, R39, UR6, R110 ;  /* 0x0000000627277c24 */ /* 0x008fce000f8e026e */
[----:B0-----:R-:W0:Y:S01]  /*0210*/  MUFU.RCP R0, R0 ;  /* 0x0000000000007308 */ /* 0x001e220000001000 */
[C---:B-1----:R-:W-:Y:S02]  /*0220*/  ISETP.GE.U32.AND P3, PT, R39.reuse, UR12, PT ;  /* 0x0000000c27007c0c */ /* 0x042fe4000bf66070 */
[C---:B------:R-:W-:Y:S02]  /*0230*/  IADD3 R9, PT, PT, R39.reuse, 0x20, RZ ;  /* 0x0000002027097810 */ /* 0x040fe40007ffe0ff */
[C---:B------:R-:W-:Y:S02]  /*0240*/  IADD3 R13, PT, PT, R39.reuse, 0x40, RZ ;  /* 0x00000040270d7810 */ /* 0x040fe40007ffe0ff */
[----:B------:R-:W-:Y:S02]  /*0250*/  SHF.R.S32.HI R11, RZ, 0x1f, R9 ;  /* 0x0000001fff0b7819 */ /* 0x000fe40000011409 */
[----:B------:R-:W-:Y:S02]  /*0260*/  SHF.R.S32.HI R15, RZ, 0x1f, R13 ;  /* 0x0000001fff0f7819 */ /* 0x000fe4000001140d */
[----:B------:R-:W-:-:S04]  /*0270*/  IADD3 R17, PT, PT, R39, 0x60, RZ ;  /* 0x0000006027117810 */ /* 0x000fc80007ffe0ff */
[----:B------:R-:W-:Y:S02]  /*0280*/  SHF.R.S32.HI R21, RZ, 0x1f, R17 ;  /* 0x0000001fff157819 */ /* 0x000fe40000011411 */
[----:B0-----:R-:W-:-:S04]  /*0290*/  IADD3 R2, PT, PT, R0, 0xffffffe, RZ ;  /* 0x0ffffffe00027810 */ /* 0x001fc80007ffe0ff */
[----:B------:R0:W1:Y:S02]  /*02a0*/  F2I.FTZ.U32.TRUNC.NTZ R3, R2 ;  /* 0x0000000200037305 */ /* 0x000064000021f000 */
[----:B0-----:R-:W-:Y:S02]  /*02b0*/  MOV R2, RZ ;  /* 0x000000ff00027202 */ /* 0x001fe40000000f00 */
[----:B-1----:R-:W-:-:S05]  /*02c0*/  IADD3 R4, PT, PT, RZ, -R3, RZ ;  /* 0x80000003ff047210 */ /* 0x002fca0007ffe0ff */
[----:B------:R-:W-:Y:S01]  /*02d0*/  IMAD R7, R4, R5, RZ ;  /* 0x0000000504077224 */ /* 0x000fe200078e02ff */
[----:B------:R-:W-:-:S03]  /*02e0*/  IABS R4, R111 ;  /* 0x0000006f00047213 */ /* 0x000fc60000000000 */
[----:B------:R-:W-:Y:S01]  /*02f0*/  IMAD.HI.U32 R3, R3, R7, R2 ;  /* 0x0000000703037227 */ /* 0x000fe200078e0002 */
[----:B------:R-:W-:Y:S02]  /*0300*/  SHF.R.S32.HI R7, RZ, 0x1f, R39 ;  /* 0x0000001fff077819 */ /* 0x000fe40000011427 */
[----:B------:R-:W-:Y:S02]  /*0310*/  LOP3.LUT R2, R111, R6, RZ, 0x3c, !PT ;  /* 0x000000066f027212 */ /* 0x000fe400078e3cff */
[----:B------:R-:W-:Y:S01]  /*0320*/  ISETP.GE.AND.EX P3, PT, R7, UR13, PT, P3 ;  /* 0x0000000d07007c0c */ /* 0x000fe2000bf66330 */
[----:B------:R-:W-:Y:S01]  /*0330*/  IMAD.HI.U32 R3, R3, R4, RZ ;  /* 0x0000000403037227 */ /* 0x000fe200078e00ff */
[----:B------:R-:W-:-:S04]  /*0340*/  ISETP.GE.AND P4, PT, R2, RZ, PT ;  /* 0x000000ff0200720c */ /* 0x000fc80003f86270 */
[----:B------:R-:W-:-:S05]  /*0350*/  IADD3 R0, PT, PT, -R3, RZ, RZ ;  /* 0x000000ff03007210 */ /* 0x000fca0007ffe1ff */
[C---:B------:R-:W-:Y:S02]  /*0360*/  IMAD R0, R5.reuse, R0, R4 ;  /* 0x0000000005007224 */ /* 0x040fe400078e0204 */
[----:B------:R-:W0:Y:S03]  /*0370*/  @!P3 LDC.64 R18, c[0x0][0x3f8] ;  /* 0x0000fe00ff12bb82 */ /* 0x000e260000000a00 */
[----:B------:R-:W-:-:S05]  /*0380*/  ISETP.GT.U32.AND P2, PT, R5, R0, PT ;  /* 0x000000000500720c */ /* 0x000fca0003f44070 */
[----:B------:R-:W1:Y:S08]  /*0390*/  @!P3 LDC.64 R22, c[0x0][0x3a0] ;  /* 0x0000e800ff16bb82 */ /* 0x000e700000000a00 */
[----:B------:R-:W-:Y:S01]  /*03a0*/  @!P2 IADD3 R0, PT, PT, R0, -R5, RZ ;  /* 0x800000050000a210 */ /* 0x000fe20007ffe0ff */
[----:B------:R-:W3:Y:S01]  /*03b0*/  @!P3 LDC.64 R24, c[0x0][0x398] ;  /* 0x0000e600ff18bb82 */ /* 0x000ee20000000a00 */
[----:B------:R-:W-:-:S02]  /*03c0*/  @!P2 IADD3 R3, PT, PT, R3, 0x1, RZ ;  /* 0x000000010303a810 */ /* 0x000fc40007ffe0ff */
[CC--:B------:R-:W-:Y:S02]  /*03d0*/  ISETP.GE.U32.AND P0, PT, R0.reuse, R5.reuse, PT ;  /* 0x000000050000720c */ /* 0x0c0fe40003f06070 */
[-C--:B------:R-:W-:Y:S02]  /*03e0*/  ISETP.GT.U32.AND P5, PT, R5, R0.reuse, PT ;  /* 0x000000000500720c */ /* 0x080fe40003fa4070 */
[----:B------:R-:W-:Y:S02]  /*03f0*/  IADD3 R5, PT, PT, R0, -R5, RZ ;  /* 0x8000000500057210 */ /* 0x000fe40007ffe0ff */
[----:B------:R-:W-:Y:S02]  /*0400*/  ISETP.GE.U32.AND P2, PT, R9, UR12, PT ;  /* 0x0000000c09007c0c */ /* 0x000fe4000bf46070 */
[----:B------:R-:W-:Y:S02]  /*0410*/  SEL R0, R5, R0, !P5 ;  /* 0x0000000005007207 */ /* 0x000fe40006800000 */
[----:B------:R-:W-:-:S02]  /*0420*/  ISETP.NE.AND P5, PT, R6, RZ, PT ;  /* 0x000000ff0600720c */ /* 0x000fc40003fa5270 */
[----:B------:R-:W-:Y:S02]  /*0430*/  LOP3.LUT R5, RZ, R6, RZ, 0x33, !PT ;  /* 0x00000006ff057212 */ /* 0x000fe400078e33ff */
[----:B------:R-:W-:Y:S02]  /*0440*/  @!P1 IADD3 R0, PT, PT, -R0, RZ, RZ ;  /* 0x000000ff00009210 */ /* 0x000fe40007ffe1ff */
[----:B------:R-:W-:Y:S02]  /*0450*/  @P0 IADD3 R3, PT, PT, R3, 0x1, RZ ;  /* 0x0000000103030810 */ /* 0x000fe40007ffe0ff */
[----:B------:R-:W-:Y:S02]  /*0460*/  SEL R0, R5, R0, !P5 ;  /* 0x0000000005007207 */ /* 0x000fe40006800000 */
[----:B------:R-:W-:Y:S02]  /*0470*/  ISETP.GE.AND.EX P2, PT, R11, UR13, PT, P2 ;  /* 0x0000000d0b007c0c */ /* 0x000fe4000bf46320 */
[----:B------:R-:W-:Y:S01]  /*0480*/  @!P4 IADD3 R3, PT, PT, -R3, RZ, RZ ;  /* 0x000000ff0303c210 */ /* 0x000fe20007ffe1ff */
[----:B------:R-:W-:Y:S01]  /*0490*/  IMAD R2, R0, 0x18, RZ ;  /* 0x0000001800027824 */ /* 0x000fe200078e02ff */
[----:B------:R-:W-:-:S02]  /*04a0*/  ISETP.GE.U32.AND P1, PT, R13, UR12, PT ;  /* 0x0000000c0d007c0c */ /* 0x000fc4000bf26070 */
[----:B------:R-:W-:Y:S02]  /*04b0*/  SEL R3, R5, R3, !P5 ;  /* 0x0000000305037207 */ /* 0x000fe40006800000 */
[C---:B------:R-:W-:Y:S02]  /*04c0*/  IADD3 R118, P0, PT, R2.reuse, R107, RZ ;  /* 0x0000006b02767210 */ /* 0x040fe40007f1e0ff */
[----:B------:R-:W-:Y:S02]  /*04d0*/  SHF.R.S32.HI R4, RZ, 0x1f, R3 ;  /* 0x0000001fff047819 */ /* 0x000fe40000011403 */
[----:B------:R-:W-:Y:S01]  /*04e0*/  LEA.HI.X.SX32 R119, R2, RZ, 0x1, P0 ;  /* 0x000000ff02777211 */ /* 0x000fe200000f0eff */
[----:B------:R-:W4:Y:S01]  /*04f0*/  @!P2 LDC.64 R26, c[0x0][0x3f8] ;  /* 0x0000fe00ff1aab82 */ /* 0x000f220000000a00 */
[----:B------:R-:W-:Y:S01]  /*0500*/  ISETP.GE.AND.EX P1, PT, R15, UR13, PT, P1 ;  /* 0x0000000d0f007c0c */ /* 0x000fe2000bf26310 */
[----:B------:R-:W-:Y:S01]  /*0510*/  IMAD R4, R4, UR14, RZ ;  /* 0x0000000e04047c24 */ /* 0x000fe2000f8e02ff */
[----:B------:R-:W-:Y:S01]  /*0520*/  ISETP.GE.U32.AND P0, PT, R17, UR12, PT ;  /* 0x0000000c11007c0c */ /* 0x000fe2000bf06070 */
[----:B------:R-:W-:-:S03]  /*0530*/  IMAD.WIDE.U32 R118, R3, UR14, R118 ;  /* 0x0000000e03767c25 */ /* 0x000fc6000f8e0076 */
[----:B------:R-:W-:Y:S01]  /*0540*/  ISETP.GE.AND.EX P0, PT, R21, UR13, PT, P0 ;  /* 0x0000000d15007c0c */ /* 0x000fe2000bf06300 */
[----:B------:R-:W-:Y:S01]  /*0550*/  IMAD R121, R3, UR15, R4 ;  /* 0x0000000f03797c24 */ /* 0x000fe2000f8e0204 */
[----:B------:R-:W-:Y:S01]  /*0560*/  @!P3 MOV R120, R118 ;  /* 0x000000760078b202 */ /* 0x000fe20000000f00 */
[----:B0-----:R-:W-:Y:S01]  /*0570*/  @!P3 IMAD R2, R7, R18, RZ ;  /* 0x000000120702b224 */ /* 0x001fe200078e02ff */
[----:B------:R-:W-:Y:S01]  /*0580*/  @!P2 MOV R6, R118 ;  /* 0x000000760006a202 */ /* 0x000fe20000000f00 */
[----:B------:R-:W0:Y:S01]  /*0590*/  @!P2 LDC.64 R28, c[0x0][0x3a0] ;  /* 0x0000e800ff1cab82 */ /* 0x000e220000000a00 */
[----:B------:R-:W-:Y:S01]  /*05a0*/  IADD3 R121, PT, PT, R119, R121, RZ ;  /* 0x0000007977797210 */ /* 0x000fe20007ffe0ff */
[----:B------:R-:W-:-:S03]  /*05b0*/  @!P3 IMAD R5, R39, R19, R2 ;  /* 0x000000132705b224 */ /* 0x000fc600078e0202 */
[----:B------:R-:W-:Y:S01]  /*05c0*/  @!P2 MOV R7, R121 ;  /* 0x000000790007a202 */ /* 0x000fe20000000f00 */
[----:B------:R-:W-:Y:S02]  /*05d0*/  @!P3 IMAD.WIDE.U32 R2, R39, R18, R120 ;  /* 0x000000122702b225 */ /* 0x000fe400078e0078 */
[----:B------:R-:W2:Y:S01]  /*05e0*/  @!P1 LDC.64 R18, c[0x0][0x3f8] ;  /* 0x0000fe00ff129b82 */ /* 0x000ea20000000a00 */
[----:B------:R-:W-:Y:S02]  /*05f0*/  @!P0 MOV R14, R118 ;  /* 0x00000076000e8202 */ /* 0x000fe40000000f00 */
[----:B------:R-:W-:Y:S01]  /*0600*/  @!P3 IADD3 R3, PT, PT, R3, R5, RZ ;  /* 0x000000050303b210 */ /* 0x000fe20007ffe0ff */
[-C--:B----4-:R-:W-:Y:S01]  /*0610*/  @!P2 IMAD R4, R11, R26.reuse, RZ ;  /* 0x0000001a0b04a224 */ /* 0x090fe200078e02ff */
[C---:B------:R-:W-:Y:S01]  /*0620*/  @!P3 SHF.L.U32 R5, R2.reuse, 0x2, RZ ;  /* 0x000000020205b819 */ /* 0x040fe200000006ff */
[----:B------:R-:W-:Y:S01]  /*0630*/  @!P2 IMAD.WIDE.U32 R6, R9, R26, R6 ;  /* 0x0000001a0906a225 */ /* 0x000fe200078e0006 */
[----:B------:R-:W-:Y:S01]  /*0640*/  @!P3 SHF.L.U64.HI R8, R2, 0x2, R3 ;  /* 0x000000020208b819 */ /* 0x000fe20000010203 */
[----:B------:R-:W4:Y:S01]  /*0650*/  @!P2 LDC.64 R30, c[0x0][0x398] ;  /* 0x0000e600ff1eab82 */ /* 0x000f220000000a00 */
[----:B-1----:R-:W-:Y:S01]  /*0660*/  @!P3 IADD3 R2, P4, PT, R5, R22, RZ ;  /* 0x000000160502b210 */ /* 0x002fe20007f9e0ff */
[----:B------:R-:W-:Y:S01]  /*0670*/  @!P2 IMAD R3, R9, R27, R4 ;  /* 0x0000001b0903a224 */ /* 0x000fe200078e0204 */
[----:B---3--:R-:W-:-:S02]  /*0680*/  @!P3 IADD3 R4, P5, PT, R5, R24, RZ ;  /* 0x000000180504b210 */ /* 0x008fc40007fbe0ff */
[----:B------:R-:W-:Y:S02]  /*0690*/  @!P2 SHF.L.U32 R9, R6, 0x2, RZ ;  /* 0x000000020609a819 */ /* 0x000fe400000006ff */
[----:B------:R-:W-:Y:S01]  /*06a0*/  @!P2 IADD3 R7, PT, PT, R7, R3, RZ ;  /* 0x000000030707a210 */ /* 0x000fe20007ffe0ff */
[----:B------:R-:W1:Y:S01]  /*06b0*/  @!P0 LDC.64 R26, c[0x0][0x3f8] ;  /* 0x0000fe00ff1a8b82 */ /* 0x000e620000000a00 */
[C---:B------:R-:W-:Y:S02]  /*06c0*/  @!P3 IADD3.X R3, PT, PT, R8.reuse, R23, RZ, P4, !PT ;  /* 0x000000170803b210 */ /* 0x040fe400027fe4ff */
[----:B------:R-:W-:Y:S02]  /*06d0*/  @!P3 IADD3.X R5, PT, PT, R8, R25, RZ, P5, !PT ;  /* 0x000000190805b210 */ /* 0x000fe40002ffe4ff */
[----:B------:R-:W-:Y:S01]  /*06e0*/  @!P2 SHF.L.U64.HI R12, R6, 0x2, R7 ;  /* 0x00000002060ca819 */ /* 0x000fe20000010207 */
[----:B------:R3:W5:Y:S01]  /*06f0*/  @!P3 LDG.E.64 R104, desc[UR8][R2.64] ;  /* 0x000000080268b981 */ /* 0x000762000c1e1b00 */
[----:B0-----:R-:W-:Y:S01]  /*0700*/  @!P2 IADD3 R6, P4, PT, R9, R28, RZ ;  /* 0x0000001c0906a210 */ /* 0x001fe20007f9e0ff */
[----:B--2---:R-:W-:Y:S01]  /*0710*/  @!P1 IMAD R10, R15, R18, RZ ;  /* 0x000000120f0a9224 */ /* 0x004fe200078e02ff */
[----:B------:R-:W0:Y:S01]  /*0720*/  @!P1 LDC.64 R32, c[0x0][0x3a0] ;  /* 0x0000e800ff209b82 */ /* 0x000e220000000a00 */
[----:B------:R-:W-:Y:S01]  /*0730*/  @!P1 MOV R11, R121 ;  /* 0x00000079000b9202 */ /* 0x000fe20000000f00 */
[----:B------:R2:W5:Y:S01]  /*0740*/  @!P3 LDG.E.64 R102, desc[UR8][R4.64] ;  /* 0x000000080466b981 */ /* 0x000562000c1e1b00 */
[----:B------:R-:W-:Y:S01]  /*0750*/  @!P1 IMAD R15, R13, R19, R10 ;  /* 0x000000130d0f9224 */ /* 0x000fe200078e020a */
[----:B------:R-:W-:-:S02]  /*0760*/  IADD3 R19, PT, PT, R39, 0x80, RZ ;  /* 0x0000008027137810 */ /* 0x000fc40007ffe0ff */
[----:B------:R-:W-:Y:S02]  /*0770*/  @!P1 MOV R10, R118 ;  /* 0x00000076000a9202 */ /* 0x000fe40000000f00 */
[----:B------:R-:W3:Y:S01]  /*0780*/  @!P1 LDC.64 R34, c[0x0][0x398] ;  /* 0x0000e600ff229b82 */ /* 0x000ee20000000a00 */
[----:B----4-:R-:W-:Y:S02]  /*0790*/  @!P2 IADD3 R8, P6, PT, R9, R30, RZ ;  /* 0x0000001e0908a210 */ /* 0x010fe40007fde0ff */
[----:B------:R-:W-:Y:S01]  /*07a0*/  ISETP.GE.U32.AND P5, PT, R19, UR12, PT ;  /* 0x0000000c13007c0c */ /* 0x000fe2000bfa6070 */
[----:B------:R-:W-:Y:S01]  /*07b0*/  @!P1 IMAD.WIDE.U32 R10, R13, R18, R10 ;  /* 0x000000120d0a9225 */ /* 0x000fe200078e000a */
[----:B------:R-:W-:Y:S02]  /*07c0*/  SHF.R.S32.HI R23, RZ, 0x1f, R19 ;  /* 0x0000001fff177819 */ /* 0x000fe40000011413 */
[C---:B------:R-:W-:Y:S02]  /*07d0*/  @!P2 IADD3.X R7, PT, PT, R12.reuse, R29, RZ, P4, !PT ;  /* 0x0000001d0c07a210 */ /* 0x040fe400027fe4ff */
[----:B------:R-:W-:Y:S01]  /*07e0*/  @!P2 IADD3.X R9, PT, PT, R12, R31, RZ, P6, !PT ;  /* 0x0000001f0c09a210 */ /* 0x000fe200037fe4ff */
[----:B-1----:R-:W-:Y:S01]  /*07f0*/  @!P0 IMAD R12, R21, R26, RZ ;  /* 0x0000001a150c8224 */ /* 0x002fe200078e02ff */
[----:B------:R-:W-:Y:S01]  /*0800*/  ISETP.GE.AND.EX P5, PT, R23, UR13, PT, P5 ;  /* 0x0000000d17007c0c */ /* 0x000fe2000bfa6350 */
[----:B------:R-:W1:Y:S01]  /*0810*/  @!P0 LDC.64 R28, c[0x0][0x3a0] ;  /* 0x0000e800ff1c8b82 */ /* 0x000e620000000a00 */
[----:B------:R-:W-:Y:S01]  /*0820*/  IADD3 R21, PT, PT, R39, 0xa0, RZ ;  /* 0x000000a027157810 */ /* 0x000fe20007ffe0ff */
[----:B------:R-:W-:Y:S01]  /*0830*/  @!P0 IMAD R25, R17, R27, R12 ;  /* 0x0000001b11198224 */ /* 0x000fe200078e020c */
[----:B------:R-:W-:-:S02]  /*0840*/  @!P1 IADD3 R11, PT, PT, R11, R15, RZ ;  /* 0x0000000f0b0b9210 */ /* 0x000fc40007ffe0ff */
[----:B------:R-:W-:Y:S02]  /*0850*/  ISETP.GE.U32.AND P4, PT, R21, UR12, PT ;  /* 0x0000000c15007c0c */ /* 0x000fe4000bf86070 */
[----:B------:R-:W-:Y:S02]  /*0860*/  SHF.R.S32.HI R27, RZ, 0x1f, R21 ;  /* 0x0000001fff1b7819 */ /* 0x000fe40000011415 */
[C---:B------:R-:W-:Y:S02]  /*0870*/  @!P1 SHF.L.U32 R13, R10.reuse, 0x2, RZ ;  /* 0x000000020a0d9819 */ /* 0x040fe400000006ff */
[----:B------:R-:W-:Y:S01]  /*0880*/  ISETP.GE.AND.EX P4, PT, R27, UR13, PT, P4 ;  /* 0x0000000d1b007c0c */ /* 0x000fe2000bf86340 */
[----:B------:R-:W4:Y:S01]  /*0890*/  @!P5 LDC.64 R36, c[0x0][0x3f8] ;  /* 0x0000fe00ff24db82 */ /* 0x000f220000000a00 */
[----:B------:R-:W-:Y:S02]  /*08a0*/  @!P1 SHF.L.U64.HI R16, R10, 0x2, R11 ;  /* 0x000000020a109819 */ /* 0x000fe4000001020b */
[----:B------:R-:W-:-:S02]  /*08b0*/  @!P0 MOV R15, R121 ;  /* 0x00000079000f8202 */ /* 0x000fc40000000f00 */
[----:B0-----:R-:W-:Y:S01]  /*08c0*/  @!P1 IADD3 R10, P6, PT, R13, R32, RZ ;  /* 0x000000200d0a9210 */ /* 0x001fe20007fde0ff */
[----:B------:R-:W-:-:S03]  /*08d0*/  @!P0 IMAD.WIDE.U32 R14, R17, R26, R14 ;  /* 0x0000001a110e8225 */ /* 0x000fc600078e000e */
[C---:B------:R-:W-:Y:S01]  /*08e0*/  @!P1 IADD3.X R11, PT, PT, R16.reuse, R33, RZ, P6, !PT ;  /* 0x00000021100b9210 */ /* 0x040fe200037fe4ff */
[----:B------:R-:W0:Y:S01]  /*08f0*/  @!P5 LDC.64 R40, c[0x0][0x3a0] ;  /* 0x0000e800ff28db82 */ /* 0x000e220000000a00 */
[----:B---3--:R-:W-:Y:S02]  /*0900*/  @!P1 IADD3 R12, P6, PT, R13, R34, RZ ;  /* 0x000000220d0c9210 */ /* 0x008fe40007fde0ff */
[----:B------:R-:W-:Y:S02]  /*0910*/  @!P0 IADD3 R15, PT, PT, R15, R25, RZ ;  /* 0x000000190f0f8210 */ /* 0x000fe40007ffe0ff */
[----:B------:R-:W-:Y:S02]  /*0920*/  @!P1 IADD3.X R13, PT, PT, R16, R35, RZ, P6, !PT ;  /* 0x00000023100d9210 */ /* 0x000fe400037fe4ff */
[----:B------:R-:W-:Y:S01]  /*0930*/  IADD3 R25, PT, PT, R39, 0xc0, RZ ;  /* 0x000000c027197810 */ /* 0x000fe20007ffe0ff */
[----:B------:R-:W3:Y:S01]  /*0940*/  @!P0 LDC.64 R32, c[0x0][0x398] ;  /* 0x0000e600ff208b82 */ /* 0x000ee20000000a00 */
[----:B------:R-:W-:-:S02]  /*0950*/  @!P0 SHF.L.U32 R17, R14, 0x2, RZ ;  /* 0x000000020e118819 */ /* 0x000fc400000006ff */
[----:B------:R-:W-:Y:S02]  /*0960*/  ISETP.GE.U32.AND P3, PT, R25, UR12, PT ;  /* 0x0000000c19007c0c */ /* 0x000fe4000bf66070 */
[----:B------:R-:W-:Y:S01]  /*0970*/  @!P5 MOV R2, R118 ;  /* 0x000000760002d202 */ /* 0x000fe20000000f00 */
[----:B----4-:R-:W-:Y:S01]  /*0980*/  @!P5 IMAD R20, R23, R36, RZ ;  /* 0x000000241714d224 */ /* 0x010fe200078e02ff */
[----:B------:R-:W-:Y:S01]  /*0990*/  @!P5 MOV R3, R121 ;  /* 0x000000790003d202 */ /* 0x000fe20000000f00 */
[----:B------:R-:W2:Y:S01]  /*09a0*/  @!P4 LDC.64 R34, c[0x0][0x3f8] ;  /* 0x0000fe00ff22cb82 */ /* 0x000ea20000000a00 */
[----:B------:R-:W-:Y:S02]  /*09b0*/  SHF.R.S32.HI R31, RZ, 0x1f, R25 ;  /* 0x0000001fff1f7819 */ /* 0x000fe40000011419 */
[----:B------:R-:W-:Y:S02]  /*09c0*/  @!P0 SHF.L.U64.HI R18, R14, 0x2, R15 ;  /* 0x000000020e128819 */ /* 0x000fe4000001020f */
[----:B------:R-:W-:Y:S01]  /*09d0*/  ISETP.GE.AND.EX P3, PT, R31, UR13, PT, P3 ;  /* 0x0000000d1f007c0c */ /* 0x000fe2000bf66330 */
[----:B------:R-:W-:Y:S01]  /*09e0*/  @!P5 IMAD R23, R19, R37, R20 ;  /* 0x000000251317d224 */ /* 0x000fe200078e0214 */
[----:B-1----:R-:W-:Y:S01]  /*09f0*/  @!P0 IADD3 R14, P6, PT, R17, R28, RZ ;  /* 0x0000001c110e8210 */ /* 0x002fe20007fde0ff */
[----:B------:R-:W-:Y:S01]  /*0a00*/  @!P5 IMAD.WIDE.U32 R2, R19, R36, R2 ;  /* 0x000000241302d225 */ /* 0x000fe200078e0002 */
[----:B------:R-:W1:Y:S02]  /*0a10*/  @!P4 LDC.64 R42, c[0x0][0x3a0] ;  /* 0x0000e800ff2acb82 */ /* 0x000e640000000a00 */
[----:B------:R-:W-:-:S02]  /*0a20*/  @!P0 IADD3.X R15, PT, PT, R18, R29, RZ, P6, !PT ;  /* 0x0000001d120f8210 */ /* 0x000fc400037fe4ff */
[----:B------:R-:W-:-:S04]  /*0a30*/  @!P5 IADD3 R3, PT, PT, R3, R23, RZ ;  /* 0x000000170303d210 */ /* 0x000fc80007ffe0ff */
[----:B------:R-:W4:Y:S01]  /*0a40*/  @!P5 LDC.64 R36, c[0x0][0x398] ;  /* 0x0000e600ff24db82 */ /* 0x000f220000000a00 */
[----:B---3--:R-:W-:-:S07]  /*0a50*/  @!P0 IADD3 R16, P6, PT, R17, R32, RZ ;  /* 0x0000002011108210 */ /* 0x008fce0007fde0ff */
[----:B------:R-:W3:Y:S01]  /*0a60*/  @!P3 LDC.64 R44, c[0x0][0x3f8] ;  /* 0x0000fe00ff2cbb82 */ /* 0x000ee20000000a00 */
[----:B--2---:R-:W-:Y:S01]  /*0a70*/  @!P4 IMAD R4, R27, R34, RZ ;  /* 0x000000221b04c224 */ /* 0x004fe200078e02ff */
[----:B------:R-:W-:Y:S02]  /*0a80*/  @!P0 IADD3.X R17, PT, PT, R18, R33, RZ, P6, !PT ;  /* 0x0000002112118210 */ /* 0x000fe400037fe4ff */
[C---:B------:R-:W-:Y:S01]  /*0a90*/  @!P5 SHF.L.U32 R27, R2.reuse, 0x2, RZ ;  /* 0x00000002021bd819 */ /* 0x040fe200000006ff */
[----:B------:R-:W-:Y:S01]  /*0aa0*/  @!P4 IMAD R33, R21, R35, R4 ;  /* 0x000000231521c224 */ /* 0x000fe200078e0204 */
[----:B------:R-:W-:Y:S02]  /*0ab0*/  @!P5 SHF.L.U64.HI R24, R2, 0x2, R3 ;  /* 0x000000020218d819 */ /* 0x000fe40000010203 */
[----:B------:R-:W-:Y:S02]  /*0ac0*/  CS2R R4, SRZ ;  /* 0x0000000000047805 */ /* 0x000fe4000001ff00 */
[----:B------:R-:W-:Y:S01]  /*0ad0*/  MOV R3, RZ ;  /* 0x000000ff00037202 */ /* 0x000fe20000000f00 */
[----:B------:R-:W2:Y:S01]  /*0ae0*/  @!P3 LDC.64 R46, c[0x0][0x3a0] ;  /* 0x0000e800ff2ebb82 */ /* 0x000ea20000000a00 */
[----:B------:R-:W-:-:S02]  /*0af0*/  MOV R2, RZ ;  /* 0x000000ff00027202 */ /* 0x000fc40000000f00 */
[----:B------:R-:W-:Y:S01]  /*0b00*/  IADD3 R29, PT, PT, R39, 0xe0, RZ ;  /* 0x000000e0271d7810 */ /* 0x000fe20007ffe0ff */
[----:B------:R-:W5:Y:S01]  /*0b10*/  @!P2 LDG.E.64 R4, desc[UR8][R8.64] ;  /* 0x000000080804a981 */ /* 0x000f62000c1e1b00 */
[----:B------:R-:W-:Y:S02]  /*0b20*/  @!P4 MOV R22, R118 ;  /* 0x000000760016c202 */ /* 0x000fe40000000f00 */
[----:B------:R-:W-:Y:S01]  /*0b30*/  @!P4 MOV R23, R121 ;  /* 0x000000790017c202 */ /* 0x000fe20000000f00 */
[----:B------:R3:W5:Y:S01]  /*0b40*/  @!P2 LDG.E.64 R2, desc[UR8][R6.64] ;  /* 0x000000080602a981 */ /* 0x000762000c1e1b00 */
[----:B------:R-:W-:Y:S02]  /*0b50*/  ISETP.GE.U32.AND P2, PT, R29, UR12, PT ;  /* 0x0000000c1d007c0c */ /* 0x000fe4000bf46070 */
[----:B------:R-:W-:Y:S01]  /*0b60*/  SHF.R.S32.HI R35, RZ, 0x1f, R29 ;  /* 0x0000001fff237819 */ /* 0x000fe2000001141d */
[----:B------:R-:W-:Y:S01]  /*0b70*/  @!P4 IMAD.WIDE.U32 R22, R21, R34, R22 ;  /* 0x000000221516c225 */ /* 0x000fe200078e0016 */
[----:B0-----:R-:W-:-:S02]  /*0b80*/  @!P5 IADD3 R18, P6, PT, R27, R40, RZ ;  /* 0x000000281b12d210 */ /* 0x001fc40007fde0ff */
[----:B------:R-:W-:Y:S02]  /*0b90*/  ISETP.GE.AND.EX P2, PT, R35, UR13, PT, P2 ;  /* 0x0000000d23007c0c */ /* 0x000fe4000bf46320 */
[C---:B------:R-:W-:Y:S01]  /*0ba0*/  @!P5 IADD3.X R19, PT, PT, R24.reuse, R41, RZ, P6, !PT ;  /* 0x000000291813d210 */ /* 0x040fe200037fe4ff */
[----:B---3--:R-:W-:Y:S01]  /*0bb0*/  @!P3 IMAD R6, R31, R44, RZ ;  /* 0x0000002c1f06b224 */ /* 0x008fe200078e02ff */
[----:B----4-:R-:W-:Y:S02]  /*0bc0*/  @!P5 IADD3 R20, P6, PT, R27, R36, RZ ;  /* 0x000000241b14d210 */ /* 0x010fe40007fde0ff */
[----:B------:R-:W-:Y:S02]  /*0bd0*/  CS2R R8, SRZ ;  /* 0x0000000000087805 */ /* 0x000fe4000001ff00 */
[----:B------:R-:W-:Y:S01]  /*0be0*/  @!P4 IADD3 R7, PT, PT, R23, R33, RZ ;  /* 0x000000211707c210 */ /* 0x000fe20007ffe0ff */
[----:B------:R-:W0:Y:S01]  /*0bf0*/  @!P4 LDC.64 R40, c[0x0][0x398] ;  /* 0x0000e600ff28cb82 */ /* 0x000e220000000a00 */
[----:B------:R-:W-:Y:S01]  /*0c00*/  @!P5 IADD3.X R21, PT, PT, R24, R37, RZ, P6, !PT ;  /* 0x000000251815d210 */ /* 0x000fe200037fe4ff */
[----:B------:R-:W-:Y:S01]  /*0c10*/  @!P3 IMAD R37, R25, R45, R6 ;  /* 0x0000002d1925b224 */ /* 0x000fe200078e0206 */
[----:B------:R-:W-:-:S02]  /*0c20*/  @!P4 SHF.L.U64.HI R28, R22, 0x2, R7 ;  /* 0x00000002161cc819 */ /* 0x000fc40000010207 */
[----:B------:R-:W-:Y:S02]  /*0c30*/  CS2R R6, SRZ ;  /* 0x0000000000067805 */ /* 0x000fe4000001ff00 */
[----:B------:R-:W-:Y:S01]  /*0c40*/  IADD3 R33, PT, PT, R39, 0x100, RZ ;  /* 0x0000010027217810 */ /* 0x000fe20007ffe0ff */
[----:B------:R-:W5:Y:S01]  /*0c50*/  @!P1 LDG.E.64 R8, desc[UR8][R12.64] ;  /* 0x000000080c089981 */ /* 0x000f62000c1e1b00 */
[----:B------:R-:W3:Y:S02]  /*0c60*/  @!P2 LDC.64 R48, c[0x0][0x3f8] ;  /* 0x0000fe00ff30ab82 */ /* 0x000ee40000000a00 */
[----:B------:R-:W-:Y:S01]  /*0c70*/  SHF.R.S32.HI R31, RZ, 0x1f, R33 ;  /* 0x0000001fff1f7819 */ /* 0x000fe20000011421 */
[----:B------:R4:W5:Y:S01]  /*0c80*/  @!P1 LDG.E.64 R6, desc[UR8][R10.64] ;  /* 0x000000080a069981 */ /* 0x000962000c1e1b00 */
[----:B------:R-:W-:Y:S02]  /*0c90*/  ISETP.GE.U32.AND P1, PT, R33, UR12, PT ;  /* 0x0000000c21007c0c */ /* 0x000fe4000bf26070 */
[----:B------:R-:W-:-:S02]  /*0ca0*/  @!P4 SHF.L.U32 R27, R22, 0x2, RZ ;  /* 0x00000002161bc819 */ /* 0x000fc400000006ff */
[----:B------:R-:W-:Y:S01]  /*0cb0*/  @!P3 MOV R22, R118 ;  /* 0x000000760016b202 */ /* 0x000fe20000000f00 */
[----:B------:R-:W2:Y:S01]  /*0cc0*/  @!P2 LDC.64 R50, c[0x0][0x3a0] ;  /* 0x0000e800ff32ab82 */ /* 0x000ea20000000a00 */
[----:B------:R-:W-:Y:S02]  /*0cd0*/  @!P3 MOV R23, R121 ;  /* 0x000000790017b202 */ /* 0x000fe40000000f00 */
[----:B------:R-:W-:Y:S02]  /*0ce0*/  ISETP.GE.AND.EX P1, PT, R31, UR13, PT, P1 ;  /* 0x0000000d1f007c0c */ /* 0x000fe4000bf26310 */
[----:B-1----:R-:W-:Y:S01]  /*0cf0*/  @!P4 IADD3 R24, P6, PT, R27, R42, RZ ;  /* 0x0000002a1b18c210 */ /* 0x002fe20007fde0ff */
[----:B------:R-:W-:Y:S02]  /*0d00*/  @!P3 IMAD.WIDE.U32 R22, R25, R44, R22 ;  /* 0x0000002c1916b225 */ /* 0x000fe400078e0016 */
[----:B------:R-:W1:Y:S01]  /*0d10*/  @!P2 LDC.64 R52, c[0x0][0x398] ;  /* 0x0000e600ff34ab82 */ /* 0x000e620000000a00 */
[----:B------:R-:W-:-:S02]  /*0d20*/  @!P4 IADD3.X R25, PT, PT, R28, R43, RZ, P6, !PT ;  /* 0x0000002b1c19c210 */ /* 0x000fc400037fe4ff */
[----:B----4-:R-:W-:-:S05]  /*0d30*/  @!P3 IADD3 R11, PT, PT, R23, R37, RZ ;  /* 0x00000025170bb210 */ /* 0x010fca0007ffe0ff */
[----:B------:R-:W4:Y:S01]  /*0d40*/  @!P3 LDC.64 R42, c[0x0][0x398] ;  /* 0x0000e600ff2abb82 */ /* 0x000f220000000a00 */
[C---:B------:R-:W-:Y:S02]  /*0d50*/  @!P3 SHF.L.U32 R37, R22.reuse, 0x2, RZ ;  /* 0x000000021625b819 */ /* 0x040fe400000006ff */
[----:B------:R-:W-:Y:S01]  /*0d60*/  @!P3 SHF.L.U64.HI R30, R22, 0x2, R11 ;  /* 0x00000002161eb819 */ /* 0x000fe2000001020b */
[----:B---3--:R-:W-:-:S04]  /*0d70*/  @!P2 IMAD R22, R35, R48, RZ ;  /* 0x000000302316a224 */ /* 0x008fc800078e02ff */
[----:B------:R-:W3:Y:S01]  /*0d80*/  @!P1 LDC.64 R54, c[0x0][0x3f8] ;  /* 0x0000fe00ff369b82 */ /* 0x000ee20000000a00 */
[----:B------:R-:W-:Y:S01]  /*0d90*/  @!P2 IMAD R35, R29, R49, R22 ;  /* 0x000000311d23a224 */ /* 0x000fe200078e0216 */
[----:B------:R-:W-:Y:S02]  /*0da0*/  @!P2 MOV R22, R118 ;  /* 0x000000760016a202 */ /* 0x000fe40000000f00 */
[----:B------:R-:W-:Y:S02]  /*0db0*/  @!P2 MOV R23, R121 ;  /* 0x000000790017a202 */ /* 0x000fe40000000f00 */
[----:B------:R-:W-:Y:S02]  /*0dc0*/  CS2R R10, SRZ ;  /* 0x00000000000a7805 */ /* 0x000fe4000001ff00 */
[----:B------:R-:W-:Y:S02]  /*0dd0*/  CS2R R12, SRZ ;  /* 0x00000000000c7805 */ /* 0x000fe4000001ff00 */
[----:B0-----:R-:W-:Y:S01]  /*0de0*/  @!P4 IADD3 R26, P6, PT, R27, R40, RZ ;  /* 0x000000281b1ac210 */ /* 0x001fe20007fde0ff */
[----:B------:R-:W-:-:S03]  /*0df0*/  @!P2 IMAD.WIDE.U32 R22, R29, R48, R22 ;  /* 0x000000301d16a225 */ /* 0x000fc600078e0016 */
[----:B------:R-:W-:Y:S01]  /*0e00*/  @!P4 IADD3.X R27, PT, PT, R28, R41, RZ, P6, !PT ;  /* 0x000000291c1bc210 */ /* 0x000fe200037fe4ff */
[----:B------:R0:W5:Y:S01]  /*0e10*/  @!P0 LDG.E.64 R10, desc[UR8][R14.64] ;  /* 0x000000080e0a8981 */ /* 0x000162000c1e1b00 */
[----:B------:R-:W-:-:S03]  /*0e20*/  @!P2 IADD3 R23, PT, PT, R23, R35, RZ ;  /* 0x000000231717a210 */ /* 0x000fc60007ffe0ff */
[----:B------:R1:W5:Y:S01]  /*0e30*/  @!P0 LDG.E.64 R12, desc[UR8][R16.64] ;  /* 0x00000008100c8981 */ /* 0x000362000c1e1b00 */
[C---:B--2---:R-:W-:Y:S02]  /*0e40*/  @!P3 IADD3 R28, P0, PT, R37.reuse, R46, RZ ;  /* 0x0000002e251cb210 */ /* 0x044fe40007f1e0ff */
[----:B----4-:R-:W-:Y:S02]  /*0e50*/  @!P3 IADD3 R34, P6, PT, R37, R42, RZ ;  /* 0x0000002a2522b210 */ /* 0x010fe40007fde0ff */
[----:B0-----:R-:W-:Y:S01]  /*0e60*/  @!P2 SHF.L.U32 R15, R22, 0x2, RZ ;  /* 0x00000002160fa819 */ /* 0x001fe200000006ff */
[----:B------:R-:W0:Y:S01]  /*0e70*/  @!P1 LDC.64 R36, c[0x0][0x3a0] ;  /* 0x0000e800ff249b82 */ /* 0x000e220000000a00 */
[C---:B------:R-:W-:Y:S02]  /*0e80*/  @!P3 IADD3.X R29, PT, PT, R30.reuse, R47, RZ, P0, !PT ;  /* 0x0000002f1e1db210 */ /* 0x040fe400007fe4ff */
[----:B------:R-:W-:Y:S02]  /*0e90*/  @!P3 IADD3.X R35, PT, PT, R30, R43, RZ, P6, !PT ;  /* 0x0000002b1e23b210 */ /* 0x000fe400037fe4ff */
[----:B------:R-:W-:-:S02]  /*0ea0*/  IADD3 R45, PT, PT, R39, 0x120, RZ ;  /* 0x00000120272d7810 */ /* 0x000fc40007ffe0ff */
[----:B------:R-:W-:Y:S01]  /*0eb0*/  @!P2 SHF.L.U64.HI R22, R22, 0x2, R23 ;  /* 0x000000021616a819 */ /* 0x000fe20000010217 */
[----:B---3--:R-:W-:Y:S01]  /*0ec0*/  @!P1 IMAD R14, R31, R54, RZ ;  /* 0x000000361f0e9224 */ /* 0x008fe200078e02ff */
[----:B------:R-:W-:Y:S01]  /*0ed0*/  @!P2 IADD3 R30, P6, PT, R15, R50, RZ ;  /* 0x000000320f1ea210 */ /* 0x000fe20007fde0ff */
[----:B------:R-:W2:Y:S01]  /*0ee0*/  @!P1 LDC.64 R42, c[0x0][0x398] ;  /* 0x0000e600ff2a9b82 */ /* 0x000ea20000000a00 */
[----:B-1----:R-:W-:Y:S02]  /*0ef0*/  @!P1 MOV R16, R118 ;  /* 0x0000007600109202 */ /* 0x002fe40000000f00 */
[----:B------:R-:W-:Y:S02]  /*0f00*/  @!P1 MOV R17, R121 ;  /* 0x0000007900119202 */ /* 0x000fe40000000f00 */
[----:B------:R-:W-:Y:S02]  /*0f10*/  ISETP.GE.U32.AND P0, PT, R45, UR12, PT ;  /* 0x0000000c2d007c0c */ /* 0x000fe4000bf06070 */
[----:B------:R-:W-:-:S02]  /*0f20*/  SHF.R.S32.HI R41, RZ, 0x1f, R45 ;  /* 0x0000001fff297819 */ /* 0x000fc4000001142d */
[----:B------:R-:W-:Y:S01]  /*0f30*/  @!P2 IADD3.X R31, PT, PT, R22, R51, RZ, P6, !PT ;  /* 0x00000033161fa210 */ /* 0x000fe200037fe4ff */
[----:B------:R-:W-:Y:S01]  /*0f40*/  @!P1 IMAD.WIDE.U32 R16, R33, R54, R16 ;  /* 0x0000003621109225 */ /* 0x000fe200078e0010 */
[----:B------:R-:W-:-:S03]  /*0f50*/  @!P2 IADD3 R32, P6, PT, R15, R52, RZ ;  /* 0x000000340f20a210 */ /* 0x000fc60007fde0ff */
[----:B------:R-:W-:Y:S01]  /*0f60*/  @!P1 IMAD R15, R33, R55, R14 ;  /* 0x00000037210f9224 */ /* 0x000fe200078e020e */
[----:B------:R-:W-:-:S04]  /*0f70*/  ISETP.GE.AND.EX P0, PT, R41, UR13, PT, P0 ;  /* 0x0000000d29007c0c */ /* 0x000fc8000bf06300 */
[----:B------:R-:W-:Y:S02]  /*0f80*/  @!P1 IADD3 R17, PT, PT, R17, R15, RZ ;  /* 0x0000000f11119210 */ /* 0x000fe40007ffe0ff */
[----:B------:R-:W-:Y:S02]  /*0f90*/  @!P2 IADD3.X R33, PT, PT, R22, R53, RZ, P6, !PT ;  /* 0x000000351621a210 */ /* 0x000fe400037fe4ff */
[----:B------:R-:W-:Y:S02]  /*0fa0*/  CS2R R14, SRZ ;  /* 0x00000000000e7805 */ /* 0x000fe4000001ff00 */
[C---:B------:R-:W-:Y:S02]  /*0fb0*/  @!P1 SHF.L.U32 R23, R16.reuse, 0x2, RZ ;  /* 0x0000000210179819 */ /* 0x040fe400000006ff */
[----:B------:R-:W-:Y:S02]  /*0fc0*/  @!P1 SHF.L.U64.HI R22, R16, 0x2, R17 ;  /* 0x0000000210169819 */ /* 0x000fe40000010211 */
[----:B------:R-:W-:-:S02]  /*0fd0*/  CS2R R16, SRZ ;  /* 0x0000000000107805 */ /* 0x000fc4000001ff00 */
[----:B------:R-:W-:Y:S01]  /*0fe0*/  IADD3 R47, PT, PT, R39, 0x140, RZ ;  /* 0x00000140272f7810 */ /* 0x000fe20007ffe0ff */
[----:B------:R-:W1:Y:S01]  /*0ff0*/  @!P0 LDC.64 R58, c[0x0][0x3f8] ;  /* 0x0000fe00ff3a8b82 */ /* 0x000e620000000a00 */
[----:B------:R3:W5:Y:S02]  /*1000*/  @!P5 LDG.E.64 R14, desc[UR8][R18.64] ;  /* 0x00000008120ed981 */ /* 0x000764000c1e1b00 */
[----:B------:R-:W-:Y:S02]  /*1010*/  SHF.R.S32.HI R49, RZ, 0x1f, R47 ;  /* 0x0000001fff317819 */ /* 0x000fe4000001142f */
[----:B------:R4:W5:Y:S01]  /*1020*/  @!P5 LDG.E.64 R16, desc[UR8][R20.64] ;  /* 0x000000081410d981 */ /* 0x000962000c1e1b00 */
[----:B------:R-:W-:Y:S02]  /*1030*/  ISETP.GE.U32.AND P5, PT, R47, UR12, PT ;  /* 0x0000000c2f007c0c */ /* 0x000fe4000bfa6070 */
[----:B------:R-:W-:Y:S01]  /*1040*/  IADD3 R51, PT, PT, R39, 0x160, RZ ;  /* 0x0000016027337810 */ /* 0x000fe20007ffe0ff */
[----:B------:R-:W1:Y:S01]  /*1050*/  @!P0 LDC.64 R60, c[0x0][0x3a0] ;  /* 0x0000e800ff3c8b82 */ /* 0x000e620000000a00 */
[----:B------:R-:W-:-:S02]  /*1060*/  ISETP.GE.AND.EX P5, PT, R49, UR13, PT, P5 ;  /* 0x0000000d31007c0c */ /* 0x000fc4000bfa6350 */
[----:B---3--:R-:W-:Y:S02]  /*1070*/  CS2R R18, SRZ ;  /* 0x0000000000127805 */ /* 0x008fe4000001ff00 */
[----:B----4-:R-:W-:Y:S02]  /*1080*/  CS2R R20, SRZ ;  /* 0x0000000000147805 */ /* 0x010fe4000001ff00 */
[----:B0-----:R-:W-:Y:S02]  /*1090*/  @!P1 IADD3 R36, P6, PT, R23, R36, RZ ;  /* 0x0000002417249210 */ /* 0x001fe40007fde0ff */
[----:B------:R0:W5:Y:S01]  /*10a0*/  @!P4 LDG.E.64 R18, desc[UR8][R24.64] ;  /* 0x000000081812c981 */ /* 0x000162000c1e1b00 */
[----:B------:R-:W-:-:S03]  /*10b0*/  SHF.R.S32.HI R55, RZ, 0x1f, R51 ;  /* 0x0000001fff377819 */ /* 0x000fc60000011433 */
[----:B------:R3:W5:Y:S01]  /*10c0*/  @!P4 LDG.E.64 R20, desc[UR8][R26.64] ;  /* 0x000000081a14c981 */ /* 0x000762000c1e1b00 */
[----:B------:R-:W-:Y:S01]  /*10d0*/  ISETP.GE.U32.AND P4, PT, R51, UR12, PT ;  /* 0x0000000c33007c0c */ /* 0x000fe2000bf86070 */
[----:B------:R-:W3:Y:S01]  /*10e0*/  @!P5 LDC.64 R62, c[0x0][0x3f8] ;  /* 0x0000fe00ff3edb82 */ /* 0x000ee20000000a00 */
[C---:B------:R-:W-:Y:S02]  /*10f0*/  @!P1 IADD3.X R37, PT, PT, R22.reuse, R37, RZ, P6, !PT ;  /* 0x0000002516259210 */ /* 0x040fe400037fe4ff */
[----:B--2---:R-:W-:Y:S02]  /*1100*/  @!P1 IADD3 R40, P6, PT, R23, R42, RZ ;  /* 0x0000002a17289210 */ /* 0x004fe40007fde0ff */
[----:B------:R-:W-:Y:S01]  /*1110*/  ISETP.GE.AND.EX P4, PT, R55, UR13, PT, P4 ;  /* 0x0000000d37007c0c */ /* 0x000fe2000bf86340 */
[----:B-1----:R-:W-:Y:S01]  /*1120*/  @!P0 IMAD R38, R41, R58, RZ ;  /* 0x0000003a29268224 */ /* 0x002fe200078e02ff */
[----:B------:R-:W-:Y:S01]  /*1130*/  @!P1 IADD3.X R41, PT, PT, R22, R43, RZ, P6, !PT ;  /* 0x0000002b16299210 */ /* 0x000fe200037fe4ff */
[----:B------:R-:W1:Y:S01]  /*1140*/  @!P5 LDC.64 R64, c[0x0][0x3a0] ;  /* 0x0000e800ff40db82 */ /* 0x000e620000000a00 */
[----:B------:R-:W-:-:S02]  /*1150*/  @!P0 MOV R42, R118 ;  /* 0x00000076002a8202 */ /* 0x000fc40000000f00 */
[----:B------:R-:W-:Y:S01]  /*1160*/  @!P0 MOV R43, R121 ;  /* 0x00000079002b8202 */ /* 0x000fe20000000f00 */
[C---:B------:R-:W-:Y:S01]  /*1170*/  @!P0 IMAD R59, R45.reuse, R59, R38 ;  /* 0x0000003b2d3b8224 */ /* 0x040fe200078e0226 */
[----:B------:R-:W-:Y:S02]  /*1180*/  CS2R R22, SRZ ;  /* 0x0000000000167805 */ /* 0x000fe4000001ff00 */
[----:B0-----:R-:W-:Y:S01]  /*1190*/  CS2R R24, SRZ ;  /* 0x0000000000187805 */ /* 0x001fe2000001ff00 */
[----:B------:R-:W-:Y:S02]  /*11a0*/  @!P0 IMAD.WIDE.U32 R42, R45, R58, R42 ;  /* 0x0000003a2d2a8225 */ /* 0x000fe400078e002a */
[----:B------:R-:W0:Y:S01]  /*11b0*/  @!P0 LDC.64 R44, c[0x0][0x398] ;  /* 0x0000e600ff2c8b82 */ /* 0x000e220000000a00 */
[----:B------:R-:W-:Y:S01]  /*11c0*/  IADD3 R53, PT, PT, R39, 0x180, RZ ;  /* 0x0000018027357810 */ /* 0x000fe20007ffe0ff */
[----:B------:R2:W5:Y:S06]  /*11d0*/  @!P3 LDG.E.64 R22, desc[UR8][R28.64] ;  /* 0x000000081c16b981 */ /* 0x00056c000c1e1b00 */
[----:B------:R-:W4:Y:S01]  /*11e0*/  @!P4 LDC.64 R66, c[0x0][0x3f8] ;  /* 0x0000fe00ff42cb82 */ /* 0x000f220000000a00 */
[----:B------:R1:W5:Y:S01]  /*11f0*/  @!P3 LDG.E.64 R24, desc[UR8][R34.64] ;  /* 0x000000082218b981 */ /* 0x000362000c1e1b00 */
[----:B------:R-:W-:-:S02]  /*1200*/  ISETP.GE.U32.AND P3, PT, R53, UR12, PT ;  /* 0x0000000c35007c0c */ /* 0x000fc4000bf66070 */
[----:B------:R-:W-:Y:S01]  /*1210*/  SHF.R.S32.HI R57, RZ, 0x1f, R53 ;  /* 0x0000001fff397819 */ /* 0x000fe20000011435 */
[----:B---3--:R-:W-:Y:S01]  /*1220*/  @!P5 IMAD R26, R49, R62, RZ ;  /* 0x0000003e311ad224 */ /* 0x008fe200078e02ff */
[----:B------:R-:W-:Y:S02]  /*1230*/  @!P0 IADD3 R27, PT, PT, R43, R59, RZ ;  /* 0x0000003b2b1b8210 */ /* 0x000fe40007ffe0ff */
[----:B------:R-:W-:Y:S01]  /*1240*/  ISETP.GE.AND.EX P3, PT, R57, UR13, PT, P3 ;  /* 0x0000000d39007c0c */ /* 0x000fe2000bf66330 */
[----:B--2---:R-:W-:Y:S01]  /*1250*/  @!P5 IMAD R29, R47, R63, R26 ;  /* 0x0000003f2f1dd224 */ /* 0x004fe200078e021a */
[C---:B------:R-:W-:Y:S01]  /*1260*/  @!P0 SHF.L.U32 R49, R42.reuse, 0x2, RZ ;  /* 0x000000022a318819 */ /* 0x040fe200000006ff */
[----:B------:R-:W2:Y:S01]  /*1270*/  @!P5 LDC.64 R58, c[0x0][0x398] ;  /* 0x0000e600ff3adb82 */ /* 0x000ea20000000a00 */
[----:B------:R-:W-:Y:S02]  /*1280*/  @!P0 SHF.L.U64.HI R38, R42, 0x2, R27 ;  /* 0x000000022a268819 */ /* 0x000fe4000001021b */
[----:B------:R-:W-:-:S02]  /*1290*/  @!P5 MOV R26, R118 ;  /* 0x00000076001ad202 */ /* 0x000fc40000000f00 */
[----:B------:R-:W-:Y:S02]  /*12a0*/  @!P5 MOV R27, R121 ;  /* 0x00000079001bd202 */ /* 0x000fe40000000f00 */
[----:B------:R-:W-:Y:S01]  /*12b0*/  @!P0 IADD3 R42, P6, PT, R49, R60, RZ ;  /* 0x0000003c312a8210 */ /* 0x000fe20007fde0ff */
[----:B------:R-:W3:Y:S01]  /*12c0*/  @!P4 LDC.64 R68, c[0x0][0x398] ;  /* 0x0000e600ff44cb82 */ /* 0x000ee20000000a00 */
[----:B------:R-:W-:Y:S02]  /*12d0*/  @!P5 IMAD.WIDE.U32 R26, R47, R62, R26 ;  /* 0x0000003e2f1ad225 */ /* 0x000fe400078e001a */
[C---:B------:R-:W-:Y:S02]  /*12e0*/  @!P0 IADD3.X R43, PT, PT, R38.reuse, R61, RZ, P6, !PT ;  /* 0x0000003d262b8210 */ /* 0x040fe400037fe4ff */
[----:B0-----:R-:W-:Y:S01]  /*12f0*/  @!P0 IADD3 R48, P6, PT, R49, R44, RZ ;  /* 0x0000002c31308210 */ /* 0x001fe20007fde0ff */
[----:B----4-:R-:W-:Y:S01]  /*1300*/  @!P4 IMAD R28, R55, R66, RZ ;  /* 0x00000042371cc224 */ /* 0x010fe200078e02ff */
[----:B------:R-:W-:Y:S01]  /*1310*/  @!P5 IADD3 R27, PT, PT, R27, R29, RZ ;  /* 0x0000001d1b1bd210 */ /* 0x000fe20007ffe0ff */
[----:B------:R-:W0:Y:S01]  /*1320*/  @!P3 LDC.64 R62, c[0x0][0x3f8] ;  /* 0x0000fe00ff3ebb82 */ /* 0x000e220000000a00 */
[----:B------:R-:W-:-:S02]  /*1330*/  @!P0 IADD3.X R49, PT, PT, R38, R45, RZ, P6, !PT ;  /* 0x0000002d26318210 */ /* 0x000fc400037fe4ff */
[C---:B------:R-:W-:Y:S02]  /*1340*/  @!P5 SHF.L.U32 R45, R26.reuse, 0x2, RZ ;  /* 0x000000021a2dd819 */ /* 0x040fe400000006ff */
[----:B------:R-:W-:Y:S01]  /*1350*/  @!P5 SHF.L.U64.HI R26, R26, 0x2, R27 ;  /* 0x000000021a1ad819 */ /* 0x000fe2000001021b */
[----:B------:R-:W-:Y:S02]  /*1360*/  @!P4 IMAD R27, R51, R67, R28 ;  /* 0x00000043331bc224 */ /* 0x000fe400078e021c */
[----:B------:R-:W4:Y:S01]  /*1370*/  @!P4 LDC.64 R60, c[0x0][0x3a0] ;  /* 0x0000e800ff3ccb82 */ /* 0x000f220000000a00 */
[----:B------:R-:W-:Y:S02]  /*1380*/  @!P4 MOV R28, R118 ;  /* 0x00000076001cc202 */ /* 0x000fe40000000f00 */
[----:B------:R-:W-:Y:S02]  /*1390*/  @!P4 MOV R29, R121 ;  /* 0x00000079001dc202 */ /* 0x000fe40000000f00 */
[----:B-1----:R-:W-:Y:S01]  /*13a0*/  @!P5 IADD3 R46, P6, PT, R45, R64, RZ ;  /* 0x000000402d2ed210 */ /* 0x002fe20007fde0ff */
[----:B------:R-:W-:-:S03]  /*13b0*/  @!P4 IMAD.WIDE.U32 R28, R51, R66, R28 ;  /* 0x00000042331cc225 */ /* 0x000fc600078e001c */
[C---:B------:R-:W-:Y:S01]  /*13c0*/  @!P5 IADD3.X R47, PT, PT, R26.reuse, R65, RZ, P6, !PT ;  /* 0x000000411a2fd210 */ /* 0x040fe200037fe4ff */
[----:B------:R-:W1:Y:S01]  /*13d0*/  @!P3 LDC.64 R70, c[0x0][0x398] ;  /* 0x0000e600ff46bb82 */ /* 0x000e620000000a00 */
[----:B--2---:R-:W-:Y:S02]  /*13e0*/  @!P5 IADD3 R44, P6, PT, R45, R58, RZ ;  /* 0x0000003a2d2cd210 */ /* 0x004fe40007fde0ff */
[----:B------:R-:W-:Y:S02]  /*13f0*/  @!P4 IADD3 R29, PT, PT, R29, R27, RZ ;  /* 0x0000001b1d1dc210 */ /* 0x000fe40007ffe0ff */
[----:B------:R-:W-:Y:S02]  /*1400*/  @!P5 IADD3.X R45, PT, PT, R26, R59, RZ, P6, !PT ;  /* 0x0000003b1a2dd210 */ /* 0x000fe400037fe4ff */
[----:B------:R-:W-:Y:S02]  /*1410*/  CS2R R26, SRZ ;  /* 0x00000000001a7805 */ /* 0x000fe4000001ff00 */
[----:B------:R-:W-:-:S02]  /*1420*/  @!P4 SHF.L.U32 R59, R28, 0x2, RZ ;  /* 0x000000021c3bc819 */ /* 0x000fc400000006ff */
[----:B------:R-:W-:Y:S02]  /*1430*/  @!P4 SHF.L.U64.HI R38, R28, 0x2, R29 ;  /* 0x000000021c26c819 */ /* 0x000fe4000001021d */
[----:B------:R-:W-:Y:S01]  /*1440*/  CS2R R28, SRZ ;  /* 0x00000000001c7805 */ /* 0x000fe2000001ff00 */
[----:B0-----:R-:W-:Y:S01]  /*1450*/  @!P3 IMAD R34, R57, R62, RZ ;  /* 0x0000003e3922b224 */ /* 0x001fe200078e02ff */
[----:B------:R0:W5:Y:S01]  /*1460*/  @!P2 LDG.E.64 R26, desc[UR8][R30.64] ;  /* 0x000000081e1aa981 */ /* 0x000162000c1e1b00 */
[----:B------:R-:W-:Y:S02]  /*1470*/  @!P3 MOV R35, R121 ;  /* 0x000000790023b202 */ /* 0x000fe40000000f00 */
[----:B------:R-:W-:Y:S01]  /*1480*/  @!P3 IMAD R57, R53, R63, R34 ;  /* 0x0000003f3539b224 */ /* 0x000fe200078e0222 */
[----:B------:R2:W5:Y:S01]  /*1490*/  @!P2 LDG.E.64 R28, desc[UR8][R32.64] ;  /* 0x00000008201ca981 */ /* 0x000562000c1e1b00 */
[----:B----4-:R-:W-:Y:S02]  /*14a0*/  @!P4 IADD3 R54, P2, PT, R59, R60, RZ ;  /* 0x0000003c3b36c210 */ /* 0x010fe40007f5e0ff */
[----:B------:R-:W-:-:S02]  /*14b0*/  @!P3 MOV R34, R118 ;  /* 0x000000760022b202 */ /* 0x000fc40000000f00 */
[----:B------:R-:W-:Y:S02]  /*14c0*/  IADD3 R51, PT, PT, R39, 0x1a0, RZ ;  /* 0x000001a027337810 */ /* 0x000fe40007ffe0ff */
[----:B------:R-:W-:Y:S01]  /*14d0*/  @!P4 IADD3.X R55, PT, PT, R38, R61, RZ, P2, !PT ;  /* 0x0000003d2637c210 */ /* 0x000fe200017fe4ff */
[----:B------:R-:W-:Y:S01]  /*14e0*/  @!P3 IMAD.WIDE.U32 R34, R53, R62, R34 ;  /* 0x0000003e3522b225 */ /* 0x000fe200078e0022 */
[----:B------:R-:W-:Y:S02]  /*14f0*/  ISETP.GE.U32.AND P2, PT, R51, UR12, PT ;  /* 0x0000000c33007c0c */ /* 0x000fe4000bf46070 */
[----:B---3--:R-:W-:Y:S02]  /*1500*/  @!P4 IADD3 R58, P6, PT, R59, R68, RZ ;  /* 0x000000443b3ac210 */ /* 0x008fe40007fde0ff */
[----:B0-----:R-:W-:Y:S02]  /*1510*/  CS2R R30, SRZ ;  /* 0x00000000001e7805 */ /* 0x001fe4000001ff00 */
[----:B------:R-:W-:Y:S01]  /*1520*/  SHF.R.S32.HI R63, RZ, 0x1f, R51 ;  /* 0x0000001fff3f7819 */ /* 0x000fe20000011433 */
[----:B------:R-:W0:Y:S01]  /*1530*/  @!P3 LDC.64 R60, c[0x0][0x3a0] ;  /* 0x0000e800ff3cbb82 */ /* 0x000e220000000a00 */
[----:B--2---:R-:W-:-:S02]  /*1540*/  @!P3 IADD3 R33, PT, PT, R35, R57, RZ ;  /* 0x000000392321b210 */ /* 0x004fc40007ffe0ff */
[----:B------:R-:W-:Y:S01]  /*1550*/  ISETP.GE.AND.EX P2, PT, R63, UR13, PT, P2 ;  /* 0x0000000d3f007c0c */ /* 0x000fe2000bf46320 */
[----:B------:R2:W5:Y:S01]  /*1560*/  @!P1 LDG.E.64 R30, desc[UR8][R36.64] ;  /* 0x00000008241e9981 */ /* 0x000562000c1e1b00 */
[----:B------:R-:W-:Y:S02]  /*1570*/  @!P4 IADD3.X R59, PT, PT, R38, R69, RZ, P6, !PT ;  /* 0x00000045263bc210 */ /* 0x000fe400037fe4ff */
[----:B------:R-:W-:Y:S02]  /*1580*/  @!P3 SHF.L.U64.HI R38, R34, 0x2, R33 ;  /* 0x000000022226b819 */ /* 0x000fe40000010221 */
[----:B------:R-:W-:Y:S02]  /*1590*/  CS2R R32, SRZ ;  /* 0x0000000000207805 */ /* 0x000fe4000001ff00 */
[----:B------:R-:W-:-:S04]  /*15a0*/  IADD3 R53, PT, PT, R39, 0x1c0, RZ ;  /* 0x000001c027357810 */ /* 0x000fc80007ffe0ff */
[----:B------:R-:W-:Y:S01]  /*15b0*/  SHF.R.S32.HI R65, RZ, 0x1f, R53 ;  /* 0x0000001fff417819 */ /* 0x000fe20000011435 */
[----:B------:R-:W5:Y:S01]  /*15c0*/  @!P1 LDG.E.64 R32, desc[UR8][R40.64] ;  /* 0x0000000828209981 */ /* 0x000f62000c1e1b00 */
[----:B------:R-:W-:Y:S01]  /*15d0*/  ISETP.GE.U32.AND P1, PT, R53, UR12, PT ;  /* 0x0000000c35007c0c */ /* 0x000fe2000bf26070 */
[----:B------:R-:W3:Y:S03]  /*15e0*/  @!P2 LDC.64 R72, c[0x0][0x3f8] ;  /* 0x0000fe00ff48ab82 */ /* 0x000ee60000000a00 */
[----:B------:R-:W-:Y:S02]  /*15f0*/  ISETP.GE.AND.EX P1, PT, R65, UR13, PT, P1 ;  /* 0x0000000d41007c0c */ /* 0x000fe4000bf26310 */
[----:B------:R-:W-:Y:S02]  /*1600*/  @!P3 SHF.L.U32 R67, R34, 0x2, RZ ;  /* 0x000000022243b819 */ /* 0x000fe400000006ff */
[----:B------:R-:W-:Y:S01]  /*1610*/  CS2R R34, SRZ ;  /* 0x0000000000227805 */ /* 0x000fe2000001ff00 */
[----:B------:R-:W4:Y:S01]  /*1620*/  @!P2 LDC.64 R74, c[0x0][0x3a0] ;  /* 0x0000e800ff4aab82 */ /* 0x000f220000000a00 */
[----:B--2---:R-:W-:-:S02]  /*1630*/  CS2R R36, SRZ ;  /* 0x0000000000247805 */ /* 0x004fc4000001ff00 */
[----:B0-----:R-:W-:Y:S02]  /*1640*/  @!P3 IADD3 R60, P6, PT, R67, R60, RZ ;  /* 0x0000003c433cb210 */ /* 0x001fe40007fde0ff */
[----:B------:R0:W5:Y:S03]  /*1650*/  @!P0 LDG.E.64 R34, desc[UR8][R42.64] ;  /* 0x000000082a228981 */ /* 0x000166000c1e1b00 */
[----:B------:R-:W2:Y:S01]  /*1660*/  @!P1 LDC.64 R78, c[0x0][0x3f8] ;  /* 0x0000fe00ff4e9b82 */ /* 0x000ea20000000a00 */
[----:B------:R1:W5:Y:S07]  /*1670*/  @!P0 LDG.E.64 R36, desc[UR8][R48.64] ;  /* 0x0000000830248981 */ /* 0x00036e000c1e1b00 */
[----:B------:R-:W2:Y:S01]  /*1680*/  @!P2 LDC.64 R76, c[0x0][0x398] ;  /* 0x0000e600ff4cab82 */ /* 0x000ea20000000a00 */
[----:B0-----:R-:W-:Y:S01]  /*1690*/  @!P2 MOV R42, R118 ;  /* 0x00000076002aa202 */ /* 0x001fe20000000f00 */
[----:B---3--:R-:W-:Y:S01]  /*16a0*/  @!P2 IMAD R40, R63, R72, RZ ;  /* 0x000000483f28a224 */ /* 0x008fe200078e02ff */
[----:B------:R-:W-:-:S02]  /*16b0*/  @!P2 MOV R43, R121 ;  /* 0x00000079002ba202 */ /* 0x000fc40000000f00 */
[----:B------:R-:W-:-:S03]  /*16c0*/  @!P3 IADD3.X R61, PT, PT, R38, R61, RZ, P6, !PT ;  /* 0x0000003d263db210 */ /* 0x000fc600037fe4ff */
[----:B-1----:R-:W0:Y:S01]  /*16d0*/  LDC.64 R48, c[0x0][0x3b8] ;  /* 0x0000ee00ff307b82 */ /* 0x002e220000000a00 */
[----:B------:R-:W-:Y:S01]  /*16e0*/  @!P3 IADD3 R62, P6, PT, R67, R70, RZ ;  /* 0x00000046433eb210 */ /* 0x000fe20007fde0ff */
[----:B------:R-:W-:Y:S01]  /*16f0*/  @!P2 IMAD R67, R51, R73, R40 ;  /* 0x000000493343a224 */ /* 0x000fe200078e0228 */
[----:B------:R-:W-:Y:S01]  /*1700*/  IADD3 R57, PT, PT, R39, 0x1e0, RZ ;  /* 0x000001e027397810 */ /* 0x000fe20007ffe0ff */
[----:B------:R-:W-:Y:S01]  /*1710*/  @!P2 IMAD.WIDE.U32 R42, R51, R72, R42 ;  /* 0x00000048332aa225 */ /* 0x000fe200078e002a */
[----:B------:R-:W-:Y:S02]  /*1720*/  @!P3 IADD3.X R63, PT, PT, R38, R71, RZ, P6, !PT ;  /* 0x00000047263fb210 */ /* 0x000fe400037fe4ff */
[----:B------:R-:W-:Y:S02]  /*1730*/  CS2R R38, SRZ ;  /* 0x0000000000267805 */ /* 0x000fe4000001ff00 */
[----:B------:R-:W-:Y:S02]  /*1740*/  ISETP.GE.U32.AND P0, PT, R57, UR12, PT ;  /* 0x0000000c39007c0c */ /* 0x000fe4000bf06070 */
[----:B------:R-:W-:-:S02]  /*1750*/  CS2R R40, SRZ ;  /* 0x0000000000287805 */ /* 0x000fc4000001ff00 */
[----:B------:R-:W-:Y:S01]  /*1760*/  SHF.R.S32.HI R69, RZ, 0x1f, R57 ;  /* 0x0000001fff457819 */ /* 0x000fe20000011439 */
[----:B------:R-:W1:Y:S01]  /*1770*/  @!P1 LDC.64 R72, c[0x0][0x3a0] ;  /* 0x0000e800ff489b82 */ /* 0x000e620000000a00 */
[----:B------:R-:W-:Y:S01]  /*1780*/  @!P2 IADD3 R43, PT, PT, R43, R67, RZ ;  /* 0x000000432b2ba210 */ /* 0x000fe20007ffe0ff */
[----:B------:R2:W5:Y:S01]  /*1790*/  @!P5 LDG.E.64 R38, desc[UR8][R46.64] ;  /* 0x000000082e26d981 */ /* 0x000562000c1e1b00 */
[C---:B------:R-:W-:Y:S02]  /*17a0*/  @!P2 SHF.L.U32 R67, R42.reuse, 0x2, RZ ;  /* 0x000000022a43a819 */ /* 0x040fe400000006ff */
[----:B------:R-:W-:Y:S01]  /*17b0*/  ISETP.GE.AND.EX P0, PT, R69, UR13, PT, P0 ;  /* 0x0000000d45007c0c */ /* 0x000fe2000bf06300 */
[----:B------:R3:W5:Y:S01]  /*17c0*/  @!P5 LDG.E.64 R40, desc[UR8][R44.64] ;  /* 0x000000082c28d981 */ /* 0x000762000c1e1b00 */
[----:B------:R-:W-:Y:S01]  /*17d0*/  @!P2 SHF.L.U64.HI R42, R42, 0x2, R43 ;  /* 0x000000022a2aa819 */ /* 0x000fe2000001022b */
[----:B------:R-:W1:Y:S01]  /*17e0*/  @!P1 LDC.64 R80, c[0x0][0x398] ;  /* 0x0000e600ff509b82 */ /* 0x000e620000000a00 */
[----:B----4-:R-:W-:Y:S01]  /*17f0*/  @!P2 IADD3 R64, P6, PT, R67, R74, RZ ;  /* 0x0000004a4340a210 */ /* 0x010fe20007fde0ff */
[----:B--2---:R-:W-:-:S03]  /*1800*/  @!P1 IMAD R46, R65, R78, RZ ;  /* 0x0000004e412e9224 */ /* 0x004fc600078e02ff */
[----:B------:R-:W-:Y:S02]  /*1810*/  @!P2 IADD3.X R65, PT, PT, R42, R75, RZ, P6, !PT ;  /* 0x0000004b2a41a210 */ /* 0x000fe400037fe4ff */
[----:B------:R-:W-:-:S03]  /*1820*/  @!P2 IADD3 R66, P6, PT, R67, R76, RZ ;  /* 0x0000004c4342a210 */ /* 0x000fc60007fde0ff */
[----:B------:R-:W2:Y:S01]  /*1830*/  @!P0 LDC.64 R82, c[0x0][0x3f8] ;  /* 0x0000fe00ff528b82 */ /* 0x000ea20000000a00 */
[----:B------:R-:W-:Y:S01]  /*1840*/  @!P2 IADD3.X R67, PT, PT, R42, R77, RZ, P6, !PT ;  /* 0x0000004d2a43a210 */ /* 0x000fe200037fe4ff */
[----:B0-----:R-:W-:-:S06]  /*1850*/  IMAD.WIDE R42, R111, 0x8, R48 ;  /* 0x000000086f2a7825 */ /* 0x001fcc00078e0230 */
[----:B------:R-:W4:Y:S01]  /*1860*/  LDG.E.64 R42, desc[UR8][R42.64] ;  /* 0x000000082a2a7981 */ /* 0x000f22000c1e1b00 */
[C---:B------:R-:W-:Y:S01]  /*1870*/  @!P1 IMAD R71, R53.reuse, R79, R46 ;  /* 0x0000004f35479224 */ /* 0x040fe200078e022e */
[----:B------:R-:W-:Y:S01]  /*1880*/  @!P1 MOV R46, R118 ;  /* 0x00000076002e9202 */ /* 0x000fe20000000f00 */
[----:B------:R-:W0:Y:S01]  /*1890*/  @!P0 LDC.64 R48, c[0x0][0x398] ;  /* 0x0000e600ff308b82 */ /* 0x000e220000000a00 */
[----:B------:R-:W-:Y:S02]  /*18a0*/  @!P1 MOV R47, R121 ;  /* 0x00000079002f9202 */ /* 0x000fe40000000f00 */
[----:B------:R-:W-:Y:S01]  /*18b0*/  ISETP.NE.AND P5, PT, RZ, UR4, PT ;  /* 0x00000004ff007c0c */ /* 0x000fe2000bfa5270 */
[----:B------:R-:W-:-:S04]  /*18c0*/  @!P1 IMAD.WIDE.U32 R46, R53, R78, R46 ;  /* 0x0000004e352e9225 */ /* 0x000fc800078e002e */
[----:B------:R-:W0:Y:S01]  /*18d0*/  @!P0 LDC.64 R78, c[0x0][0x3a0] ;  /* 0x0000e800ff4e8b82 */ /* 0x000e220000000a00 */
[----:B---3--:R-:W-:Y:S01]  /*18e0*/  @!P1 IADD3 R45, PT, PT, R47, R71, RZ ;  /* 0x000000472f2d9210 */ /* 0x008fe20007ffe0ff */
[----:B--2---:R-:W-:Y:S01]  /*18f0*/  @!P0 IMAD R44, R69, R82, RZ ;  /* 0x00000052452c8224 */ /* 0x004fe200078e02ff */
[----:B------:R-:W-:-:S05]  /*1900*/  @!P1 SHF.L.U32 R71, R46, 0x2, RZ ;  /* 0x000000022e479819 */ /* 0x000fca00000006ff */
[----:B------:R-:W2:Y:S01]  /*1910*/  @P5 LDC.64 R50, c[0x0][0x3b0] ;  /* 0x0000ec00ff325b82 */ /* 0x000ea20000000a00 */
[----:B------:R-:W-:Y:S01]  /*1920*/  @!P1 SHF.L.U64.HI R46, R46, 0x2, R45 ;  /* 0x000000022e2e9819 */ /* 0x000fe2000001022d */
[----:B------:R-:W-:Y:S01]  /*1930*/  @!P0 IMAD R47, R57, R83, R44 ;  /* 0x00000053392f8224 */ /* 0x000fe200078e022c */
[----:B------:R-:W-:Y:S02]  /*1940*/  @!P0 MOV R44, R118 ;  /* 0x00000076002c8202 */ /* 0x000fe40000000f00 */
[----:B------:R-:W-:-:S03]  /*1950*/  @!P0 MOV R45, R121 ;  /* 0x00000079002d8202 */ /* 0x000fc60000000f00 */
[----:B------:R-:W3:Y:S01]  /*1960*/  LDC.64 R52, c[0x0][0x3a8] ;  /* 0x0000ea00ff347b82 */ /* 0x000ee20000000a00 */
[----:B-1----:R-:W-:Y:S01]  /*1970*/  @!P1 IADD3 R68, P6, PT, R71, R72, RZ ;  /* 0x0000004847449210 */ /* 0x002fe20007fde0ff */
[----:B------:R-:W-:-:S03]  /*1980*/  @!P0 IMAD.WIDE.U32 R44, R57, R82, R44 ;  /* 0x00000052392c8225 */ /* 0x000fc600078e002c */
[----:B------:R-:W-:Y:S02]  /*1990*/  @!P1 IADD3.X R69, PT, PT, R46, R73, RZ, P6, !PT ;  /* 0x000000492e459210 */ /* 0x000fe400037fe4ff */
[----:B------:R-:W-:Y:S02]  /*19a0*/  @!P1 IADD3 R70, P6, PT, R71, R80, RZ ;  /* 0x0000005047469210 */ /* 0x000fe40007fde0ff */
[----:B------:R-:W-:Y:S02]  /*19b0*/  @!P0 IADD3 R47, PT, PT, R45, R47, RZ ;  /* 0x0000002f2d2f8210 */ /* 0x000fe40007ffe0ff */
[----:B------:R-:W-:Y:S02]  /*19c0*/  @!P0 SHF.L.U32 R75, R44, 0x2, RZ ;  /* 0x000000022c4b8819 */ /* 0x000fe400000006ff */
[----:B------:R-:W-:Y:S02]  /*19d0*/  @!P1 IADD3.X R71, PT, PT, R46, R81, RZ, P6, !PT ;  /* 0x000000512e479210 */ /* 0x000fe400037fe4ff */
[----:B------:R-:W-:-:S02]  /*19e0*/  LOP3.LUT R107, R109, 0xffff, RZ, 0xc0, !PT ;  /* 0x0000ffff6d6b7812 */ /* 0x000fc400078ec0ff */
[----:B------:R-:W-:Y:S02]  /*19f0*/  @!P0 SHF.L.U64.HI R46, R44, 0x2, R47 ;  /* 0x000000022c2e8819 */ /* 0x000fe4000001022f */
[----:B0-----:R-:W-:Y:S01]  /*1a00*/  @!P0 IADD3 R72, P6, PT, R75, R78, RZ ;  /* 0x0000004e4b488210 */ /* 0x001fe20007fde0ff */
[----:B------:R-:W-:-:S03]  /*1a10*/  IMAD R45, R0, 0x18, R107 ;  /* 0x00000018002d7824 */ /* 0x000fc600078e026b */
[----:B------:R-:W-:Y:S02]  /*1a20*/  @!P0 IADD3.X R73, PT, PT, R46, R79, RZ, P6, !PT ;  /* 0x0000004f2e498210 */ /* 0x000fe400037fe4ff */
[----:B------:R-:W-:Y:S01]  /*1a30*/  @!P0 IADD3 R74, P6, PT, R75, R48, RZ ;  /* 0x000000304b4a8210 */ /* 0x000fe20007fde0ff */
[----:B--2---:R-:W-:-:S03]  /*1a40*/  @P5 IMAD.WIDE R50, R45, 0x2, R50 ;  /* 0x000000022d325825 */ /* 0x004fc600078e0232 */
[----:B------:R-:W-:Y:S01]  /*1a50*/  @!P0 IADD3.X R75, PT, PT, R46, R49, RZ, P6, !PT ;  /* 0x000000312e4b8210 */ /* 0x000fe200037fe4ff */
[----:B---3--:R-:W-:Y:S01]  /*1a60*/  IMAD.WIDE R52, R45, 0x2, R52 ;  /* 0x000000022d347825 */ /* 0x008fe200078e0234 */
[----:B------:R-:W-:Y:S02]  /*1a70*/  CS2R R44, SRZ ;  /* 0x00000000002c7805 */ /* 0x000fe4000001ff00 */
[----:B------:R-:W-:Y:S02]  /*1a80*/  CS2R R46, SRZ ;  /* 0x00000000002e7805 */ /* 0x000fe4000001ff00 */
[----:B------:R-:W-:Y:S01]  /*1a90*/  CS2R R56, SRZ ;  /* 0x0000000000387805 */ /* 0x000fe2000001ff00 */
[----:B------:R-:W2:Y:S04]  /*1aa0*/  @P5 LDG.E.U16 R78, desc[UR8][R50.64] ;  /* 0x00000008324e5981 */ /* 0x000ea8000c1e1500 */
[----:B------:R0:W5:Y:S04]  /*1ab0*/  @!P4 LDG.E.64 R44, desc[UR8][R54.64] ;  /* 0x00000008362cc981 */ /* 0x000168000c1e1b00 */
[----:B------:R1:W5:Y:S04]  /*1ac0*/  @!P4 LDG.E.64 R46, desc[UR8][R58.64] ;  /* 0x000000083a2ec981 */ /* 0x000368000c1e1b00 */
[----:B------:R3:W2:Y:S01]  /*1ad0*/  @P5 LDG.E.U16 R77, desc[UR8][R50.64+0x2] ;  /* 0x00000208324d5981 */ /* 0x0006a2000c1e1500 */
[----:B0-----:R-:W-:-:S03]  /*1ae0*/  CS2R R54, SRZ ;  /* 0x0000000000367805 */ /* 0x001fc6000001ff00 */
[----:B------:R-:W2:Y:S01]  /*1af0*/  LDG.E.U16 R76, desc[UR8][R52.64] ;  /* 0x00000008344c7981 */ /* 0x000ea2000c1e1500 */
[----:B-1----:R-:W-:-:S03]  /*1b00*/  CS2R R58, SRZ ;  /* 0x00000000003a7805 */ /* 0x002fc6000001ff00 */
[----:B------:R-:W2:Y:S04]  /*1b10*/  LDG.E.U16 R112, desc[UR8][R52.64+0x2] ;  /* 0x0000020834707981 */ /* 0x000ea8000c1e1500 */
[----:B------:R-:W5:Y:S04]  /*1b20*/  @!P2 LDG.E.64 R54, desc[UR8][R66.64] ;  /* 0x000000084236a981 */ /* 0x000f68000c1e1b00 */
[----:B------:R-:W5:Y:S04]  /*1b30*/  @!P1 LDG.E.64 R56, desc[UR8][R68.64] ;  /* 0x0000000844389981 */ /* 0x000f68000c1e1b00 */
[----:B------:R-:W5:Y:S01]  /*1b40*/  @!P1 LDG.E.64 R58, desc[UR8][R70.64] ;  /* 0x00000008463a9981 */ /* 0x000f62000c1e1b00 */
[----:B------:R-:W-:-:S02]  /*1b50*/  CS2R R48, SRZ ;  /* 0x0000000000307805 */ /* 0x000fc4000001ff00 */
[----:B---3--:R-:W-:-:S04]  /*1b60*/  CS2R R50, SRZ ;  /* 0x0000000000327805 */ /* 0x008fc8000001ff00 */
[----:B------:R0:W5:Y:S04]  /*1b70*/  @!P3 LDG.E.64 R48, desc[UR8][R60.64] ;  /* 0x000000083c30b981 */ /* 0x000168000c1e1b00 */
[----:B------:R1:W5:Y:S01]  /*1b80*/  @!P3 LDG.E.64 R50, desc[UR8][R62.64] ;  /* 0x000000083e32b981 */ /* 0x000362000c1e1b00 */
[----:B0-----:R-:W-:Y:S02]  /*1b90*/  CS2R R60, SRZ ;  /* 0x00000000003c7805 */ /* 0x001fe4000001ff00 */
[----:B-1----:R-:W-:-:S04]  /*1ba0*/  CS2R R62, SRZ ;  /* 0x00000000003e7805 */ /* 0x002fc8000001ff00 */
[----:B------:R-:W5:Y:S04]  /*1bb0*/  @!P0 LDG.E.64 R60, desc[UR8][R72.64] ;  /* 0x00000008483c8981 */ /* 0x000f68000c1e1b00 */
[----:B------:R-:W5:Y:S01]  /*1bc0*/  @!P0 LDG.E.64 R62, desc[UR8][R74.64] ;  /* 0x000000084a3e8981 */ /* 0x000f62000c1e1b00 */
[----:B------:R-:W-:-:S06]  /*1bd0*/  CS2R R52, SRZ ;  /* 0x0000000000347805 */ /* 0x000fcc000001ff00 */
[----:B------:R0:W5:Y:S01]  /*1be0*/  @!P2 LDG.E.64 R52, desc[UR8][R64.64] ;  /* 0x000000084034a981 */ /* 0x000162000c1e1b00 */
[----:B------:R-:W-:Y:S01]  /*1bf0*/  MOV R116, 0x3f800000 ;  /* 0x3f80000000747802 */ /* 0x000fe20000000f00 */
[----:B------:R-:W-:Y:S01]  /*1c00*/  UISETP.NE.AND UP0, UPT, UR4, URZ, UPT ;  /* 0x000000ff0400728c */ /* 0x000fe2000bf05270 */
[----:B------:R-:W-:Y:S01]  /*1c10*/  CS2R R114, SRZ ;  /* 0x0000000000727805 */ /* 0x000fe2000001ff00 */
[----:B----4-:R-:W-:-:S05]  /*1c20*/  FFMA.FTZ R43, -R42, R42, R43 ;  /* 0x0000002a2a2b7223 */ /* 0x010fca000001012b */
[----:B------:R-:W-:-:S13]  /*1c30*/  FSETP.GTU.FTZ.AND P0, PT, R43, RZ, PT ;  /* 0x000000ff2b00720b */ /* 0x000fda0003f1c000 */
[----:B0-----:R-:W0:Y:S02]  /*1c40*/  @P0 LDC R64, c[0x0][0x3c0] ;  /* 0x0000f000ff400b82 */ /* 0x001e240000000800 */
[----:B0-----:R-:W-:-:S04]  /*1c50*/  @P0 FADD.FTZ R64, R43, R64 ;  /* 0x000000402b400221 */ /* 0x001fc80000010000 */
[----:B------:R0:W1:Y:S01]  /*1c60*/  @P0 MUFU.RSQ R116, R64 ;  /* 0x0000004000740308 */ /* 0x0000620000001400 */
[----:B--2---:R-:W-:Y:S02]  /*1c70*/  @P5 SHF.L.U32 R114, R78, 0x10, RZ ;  /* 0x000000104e725819 */ /* 0x004fe400000006ff */
[----:B------:R-:W-:Y:S02]  /*1c80*/  @P5 SHF.L.U32 R115, R77, 0x10, RZ ;  /* 0x000000104d735819 */ /* 0x000fe400000006ff */
[----:B------:R-:W-:Y:S02]  /*1c90*/  SHF.L.U32 R43, R76, 0x10, RZ ;  /* 0x000000104c2b7819 */ /* 0x000fe400000006ff */
[----:B------:R-:W-:Y:S01]  /*1ca0*/  SHF.L.U32 R112, R112, 0x10, RZ ;  /* 0x0000001070707819 */ /* 0x000fe200000006ff */
[----:B01----:R-:W-:Y:S06]  /*1cb0*/  BRA.U UP0, `(.L_x_1576) ;  /* 0x0000000d00847547 */ /* 0x003fec000b800000 */
[C---:B-----5:R-:W-:Y:S01]  /*1cc0*/  FADD.FTZ R65, -R42.reuse, R104 ;  /* 0x000000682a417221 */ /* 0x060fe20000010100 */
[----:B------:R-:W-:Y:S01]  /*1cd0*/  FADD.FTZ R67, -R42, R105 ;  /* 0x000000692a437221 */ /* 0x000fe20000010100 */
[-C--:B------:R-:W-:Y:S01]  /*1ce0*/  FMUL.FTZ R66, R102, R43.reuse ;  /* 0x0000002b66427220 */ /* 0x080fe20000410000 */
[----:B------:R-:W-:Y:S01]  /*1cf0*/  FMUL.FTZ R69, R103, R112 ;  /* 0x0000007067457220 */ /* 0x000fe20000410000 */
[-C--:B------:R-:W-:Y:S01]  /*1d00*/  FMUL.FTZ R65, R65, R116.reuse ;  /* 0x0000007441417220 */ /* 0x080fe20000410000 */
[----:B------:R-:W-:Y:S01]  /*1d10*/  FMUL.FTZ R64, R67, R116 ;  /* 0x0000007443407220 */ /* 0x000fe20000410000 */
[----:B------:R-:W-:Y:S01]  /*1d20*/  FADD.FTZ R68, RZ, R66 ;  /* 0x00000042ff447221 */ /* 0x000fe20000010000 */
[----:B------:R-:W-:Y:S01]  /*1d30*/  FADD.FTZ R71, -R42, R2 ;  /* 0x000000022a477221 */ /* 0x000fe20000010100 */
[----:B------:R-:W-:Y:S01]  /*1d40*/  FFMA.FTZ R67, R65, R66, RZ ;  /* 0x0000004241437223 */ /* 0x000fe200000100ff */
[----:B------:R-:W-:Y:S01]  /*1d50*/  FMUL.FTZ R73, R4, R43 ;  /* 0x0000002b04497220 */ /* 0x000fe20000410000 */
[----:B------:R-:W-:Y:S01]  /*1d60*/  FADD.FTZ R68, R69, R68 ;  /* 0x0000004445447221 */ /* 0x000fe20000010000 */
[----:B------:R-:W-:Y:S01]  /*1d70*/  FMUL.FTZ R66, R71, R116 ;  /* 0x0000007447427220 */ /* 0x000fe20000410000 */
        /* <DEDUP_REMOVED lines=213> */
.L_x_1576:
[C---:B-----5:R-:W-:Y:S01]  /*2ad0*/  FADD.FTZ R65, -R42.reuse, R104 ;  /* 0x000000682a417221 */ /* 0x060fe20000010100 */
[C---:B------:R-:W-:Y:S01]  /*2ae0*/  FADD.FTZ R67, -R42.reuse, R105 ;  /* 0x000000692a437221 */ /* 0x040fe20000010100 */
[C---:B------:R-:W-:Y:S01]  /*2af0*/  FADD.FTZ R71, -R42.reuse, R3 ;  /* 0x000000032a477221 */ /* 0x040fe20000010100 */
[C---:B------:R-:W-:Y:S01]  /*2b00*/  FADD.FTZ R77, -R42.reuse, R7 ;  /* 0x000000072a4d7221 */ /* 0x040fe20000010100 */
[-C--:B------:R-:W-:Y:S01]  /*2b10*/  FMUL.FTZ R65, R65, R116.reuse ;  /* 0x0000007441417220 */ /* 0x080fe20000410000 */
[-C--:B------:R-:W-:Y:S01]  /*2b20*/  FMUL.FTZ R64, R67, R116.reuse ;  /* 0x0000007443407220 */ /* 0x080fe20000410000 */
[----:B------:R-:W-:Y:S01]  /*2b30*/  FADD.FTZ R67, -R42, R2 ;  /* 0x000000022a437221 */ /* 0x000fe20000010100 */
[----:B------:R-:W-:Y:S01]  /*2b40*/  FMUL.FTZ R72, R71, R116 ;  /* 0x0000007447487220 */ /* 0x000fe20000410000 */
[----:B------:R-:W-:Y:S01]  /*2b50*/  FFMA.FTZ R73, R43, R65, R114 ;  /* 0x000000412b497223 */ /* 0x000fe20000010072 */
[--C-:B------:R-:W-:Y:S01]  /*2b60*/  FFMA.FTZ R75, R112, R64, R115.reuse ;  /* 0x00000040704b7223 */ /* 0x100fe20000010073 */
[----:B------:R-:W-:Y:S01]  /*2b70*/  FMUL.FTZ R74, R67, R116 ;  /* 0x00000074434a7220 */ /* 0x000fe20000410000 */
[----:B------:R-:W-:Y:S01]  /*2b80*/  FADD.FTZ R71, -R42, R6 ;  /* 0x000000062a477221 */ /* 0x000fe20000010100 */
[----:B------:R-:W-:Y:S01]  /*2b90*/  FMUL.FTZ R66, R73, -1.4426950216293334961 ;  /* 0xbfb8aa3b49427820 */ /* 0x000fe20000410000 */
[----:B------:R-:W-:Y:S01]  /*2ba0*/  FMUL.FTZ R67, R75, -1.4426950216293334961 ;  /* 0xbfb8aa3b4b437820 */ /* 0x000fe20000410000 */
[--C-:B------:R-:W-:Y:S01]  /*2bb0*/  FFMA.FTZ R87, R43, R74, R114.reuse ;  /* 0x0000004a2b577223 */ /* 0x100fe20000010072 */
[----:B------:R-:W-:Y:S01]  /*2bc0*/  FMUL.FTZ R71, R71, R116 ;  /* 0x0000007447477220 */ /* 0x000fe20000410000 */
[----:B------:R0:W-:Y:S01]  /*2bd0*/  MUFU.EX2 R69, R66 ;  /* 0x0000004200457308 */ /* 0x0001e20000000800 */
[----:B------:R-:W-:Y:S01]  /*2be0*/  FFMA.FTZ R89, R112, R72, R115 ;  /* 0x0000004870597223 */ /* 0x000fe20000010073 */
[----:B------:R-:W-:Y:S01]  /*2bf0*/  FMUL.FTZ R68, R87, -1.4426950216293334961 ;  /* 0xbfb8aa3b57447820 */ /* 0x000fe20000410000 */
[----:B------:R-:W-:Y:S01]  /*2c00*/  FMUL.FTZ R70, R77, R116 ;  /* 0x000000744d467220 */ /* 0x000fe20000410000 */
[----:B------:R-:W-:Y:S01]  /*2c10*/  FFMA.FTZ R95, R43, R71, R114 ;  /* 0x000000472b5f7223 */ /* 0x000fe20000010072 */
[----:B------:R-:W-:-:S02]  /*2c20*/  FADD.FTZ R91, -R42, R14 ;  /* 0x0000000e2a5b7221 */ /* 0x000fc40000010100 */
[----:B------:R-:W-:Y:S01]  /*2c30*/  FFMA.FTZ R85, R112, R70, R115 ;  /* 0x0000004670557223 */ /* 0x000fe20000010073 */
[----:B------:R1:W2:Y:S01]  /*2c40*/  MUFU.EX2 R79, R67 ;  /* 0x00000043004f7308 */ /* 0x0002a20000000800 */
[----:B0-----:R-:W-:Y:S01]  /*2c50*/  FMUL.FTZ R66, R89, -1.4426950216293334961 ;  /* 0xbfb8aa3b59427820 */ /* 0x001fe20000410000 */
[----:B------:R-:W-:Y:S01]  /*2c60*/  FMUL.FTZ R76, R95, -1.4426950216293334961 ;  /* 0xbfb8aa3b5f4c7820 */ /* 0x000fe20000410000 */
[----:B------:R-:W-:-:S05]  /*2c70*/  FMUL.FTZ R77, R85, -1.4426950216293334961 ;  /* 0xbfb8aa3b554d7820 */ /* 0x000fca0000410000 */
[----:B------:R0:W3:Y:S01]  /*2c80*/  MUFU.EX2 R82, R68 ;  /* 0x0000004400527308 */ /* 0x0000e20000000800 */
[----:B-1----:R-:W-:-:S07]  /*2c90*/  FADD.FTZ R67, -R42, R10 ;  /* 0x0000000a2a437221 */ /* 0x002fce0000010100 */
[----:B------:R1:W4:Y:S01]  /*2ca0*/  MUFU.EX2 R83, R66 ;  /* 0x0000004200537308 */ /* 0x0003220000000800 */
[----:B0-----:R-:W-:Y:S01]  /*2cb0*/  FMUL.FTZ R68, R67, R116 ;  /* 0x0000007443447220 */ /* 0x001fe20000410000 */
[----:B--2---:R-:W-:Y:S01]  /*2cc0*/  FADD.FTZ R79, R79, 1 ;  /* 0x3f8000004f4f7421 */ /* 0x004fe20000010000 */
[----:B------:R-:W-:Y:S02]  /*2cd0*/  FADD.FTZ R67, -R42, R11 ;  /* 0x0000000b2a437221 */ /* 0x000fe40000010100 */
[----:B------:R-:W-:Y:S02]  /*2ce0*/  FFMA.FTZ R81, R43, R68, R114 ;  /* 0x000000442b517223 */ /* 0x000fe40000010072 */
[-C--:B------:R-:W-:Y:S01]  /*2cf0*/  FMUL.FTZ R67, R67, R116.reuse ;  /* 0x0000007443437220 */ /* 0x080fe20000410000 */
[----:B------:R0:W2:Y:S01]  /*2d00*/  MUFU.EX2 R96, R76 ;  /* 0x0000004c00607308 */ /* 0x0000a20000000800 */
[----:B------:R-:W-:Y:S01]  /*2d10*/  FMUL.FTZ R88, R81, -1.4426950216293334961 ;  /* 0xbfb8aa3b51587820 */ /* 0x000fe20000410000 */
[----:B---3--:R-:W-:Y:S01]  /*2d20*/  FADD.FTZ R90, R82, 1 ;  /* 0x3f800000525a7421 */ /* 0x008fe20000010000 */
[----:B-1----:R-:W-:Y:S01]  /*2d30*/  FMUL.FTZ R66, R91, R116 ;  /* 0x000000745b427220 */ /* 0x002fe20000410000 */
[----:B------:R-:W-:-:S03]  /*2d40*/  FFMA.FTZ R80, R112, R67, R115 ;  /* 0x0000004370507223 */ /* 0x000fc60000010073 */
[----:B------:R-:W-:Y:S01]  /*2d50*/  FFMA.FTZ R78, R43, R66, R114 ;  /* 0x000000422b4e7223 */ /* 0x000fe20000010072 */
[----:B------:R-:W1:Y:S01]  /*2d60*/  MUFU.EX2 R98, R77 ;  /* 0x0000004d00627308 */ /* 0x000e620000000800 */
[----:B0-----:R-:W-:Y:S01]  /*2d70*/  FADD.FTZ R76, R69, 1 ;  /* 0x3f800000454c7421 */ /* 0x001fe20000010000 */
[----:B----4-:R-:W-:Y:S01]  /*2d80*/  FADD.FTZ R93, R83, 1 ;  /* 0x3f800000535d7421 */ /* 0x010fe20000010000 */
[----:B------:R-:W-:Y:S01]  /*2d90*/  FADD.FTZ R69, -R42, R15 ;  /* 0x0000000f2a457221 */ /* 0x000fe20000010100 */
[----:B------:R-:W-:Y:S01]  /*2da0*/  FMUL.FTZ R92, R80, -1.4426950216293334961 ;  /* 0xbfb8aa3b505c7820 */ /* 0x000fe20000410000 */
[----:B------:R-:W-:Y:S02]  /*2db0*/  FMUL.FTZ R86, R78, -1.4426950216293334961 ;  /* 0xbfb8aa3b4e567820 */ /* 0x000fe40000410000 */
[----:B------:R-:W-:Y:S01]  /*2dc0*/  FMUL.FTZ R69, R69, R116 ;  /* 0x0000007445457220 */ /* 0x000fe20000410000 */
[----:B------:R-:W0:Y:S01]  /*2dd0*/  MUFU.RCP R77, R76 ;  /* 0x0000004c004d7308 */ /* 0x000e220000001000 */
[----:B--2---:R-:W-:-:S02]  /*2de0*/  FADD.FTZ R96, R96, 1 ;  /* 0x3f80000060607421 */ /* 0x004fc40000010000 */
[----:B------:R-:W-:-:S04]  /*2df0*/  FFMA.FTZ R82, R112, R69, R115 ;  /* 0x0000004570527223 */ /* 0x000fc80000010073 */
[----:B------:R-:W-:Y:S01]  /*2e00*/  FMUL.FTZ R100, R82, -1.4426950216293334961 ;  /* 0xbfb8aa3b52647820 */ /* 0x000fe20000410000 */
[----:B------:R-:W2:Y:S01]  /*2e10*/  MUFU.RCP R84, R79 ;  /* 0x0000004f00547308 */ /* 0x000ea20000001000 */
[----:B-1----:R-:W-:-:S07]  /*2e20*/  FADD.FTZ R98, R98, 1 ;  /* 0x3f80000062627421 */ /* 0x002fce0000010000 */
[----:B------:R0:W1:Y:S08]  /*2e30*/  MUFU.EX2 R99, R88 ;  /* 0x0000005800637308 */ /* 0x0000700000000800 */
[----:B------:R-:W3:Y:S01]  /*2e40*/  MUFU.RCP R91, R90 ;  /* 0x0000005a005b7308 */ /* 0x000ee20000001000 */
[----:B0-----:R-:W-:Y:S01]  /*2e50*/  FADD.FTZ R88, -R77, 1 ;  /* 0x3f8000004d587421 */ /* 0x001fe20000010100 */
[----:B--2---:R-:W-:Y:S01]  /*2e60*/  FADD.FTZ R76, -R84, 1 ;  /* 0x3f800000544c7421 */ /* 0x004fe20000010100 */
[----:B------:R-:W-:-:S02]  /*2e70*/  FMUL.FTZ R79, R103, R84 ;  /* 0x00000054674f7220 */ /* 0x000fc40000410000 */
[----:B------:R-:W-:Y:S01]  /*2e80*/  FFMA.FTZ R83, R73, R88, 1 ;  /* 0x3f80000049537423 */ /* 0x000fe20000010058 */
[----:B------:R-:W-:Y:S01]  /*2e90*/  FFMA.FTZ R76, R75, R76, 1 ;  /* 0x3f8000004b4c7423 */ /* 0x000fe2000001004c */
[C---:B------:R-:W-:Y:S01]  /*2ea0*/  FADD.FTZ R73, -R42.reuse, R18 ;  /* 0x000000122a497221 */ /* 0x040fe20000010100 */
[----:B------:R-:W0:Y:S01]  /*2eb0*/  MUFU.RCP R94, R93 ;  /* 0x0000005d005e7308 */ /* 0x000e220000001000 */
[----:B------:R-:W-:Y:S01]  /*2ec0*/  FADD.FTZ R75, -R42, R19 ;  /* 0x000000132a4b7221 */ /* 0x000fe20000010100 */
[----:B------:R-:W-:Y:S01]  /*2ed0*/  FMUL.FTZ R79, R79, R76 ;  /* 0x0000004c4f4f7220 */ /* 0x000fe20000410000 */
[----:B-1----:R-:W-:Y:S01]  /*2ee0*/  FADD.FTZ R99, R99, 1 ;  /* 0x3f80000063637421 */ /* 0x002fe20000010000 */
[-C--:B------:R-:W-:Y:S01]  /*2ef0*/  FMUL.FTZ R73, R73, R116.reuse ;  /* 0x0000007449497220 */ /* 0x080fe20000410000 */
[----:B------:R-:W-:-:S03]  /*2f00*/  FMUL.FTZ R75, R75, R116 ;  /* 0x000000744b4b7220 */ /* 0x000fc60000410000 */
[----:B------:R1:W2:Y:S01]  /*2f10*/  MUFU.EX2 R101, R92 ;  /* 0x0000005c00657308 */ /* 0x0002a20000000800 */
[----:B---3--:R-:W-:Y:S01]  /*2f20*/  FADD.FTZ R76, -R91, 1 ;  /* 0x3f8000005b4c7421 */ /* 0x008fe20000010100 */
[----:B------:R-:W-:-:S03]  /*2f30*/  FFMA.FTZ R84, R112, R75, R115 ;  /* 0x0000004b70547223 */ /* 0x000fc60000010073 */
[----:B------:R-:W-:-:S03]  /*2f40*/  FFMA.FTZ R87, R87, R76, 1 ;  /* 0x3f80000057577423 */ /* 0x000fc6000001004c */
[----:B------:R-:W3:Y:S01]  /*2f50*/  MUFU.RCP R97, R96 ;  /* 0x0000006000617308 */ /* 0x000ee20000001000 */
[----:B-1----:R-:W-:Y:S01]  /*2f60*/  FMUL.FTZ R92, R102, R77 ;  /* 0x0000004d665c7220 */ /* 0x002fe20000410000 */
[----:B0-----:R-:W-:Y:S01]  /*2f70*/  FADD.FTZ R90, -R94, 1 ;  /* 0x3f8000005e5a7421 */ /* 0x001fe20000010100 */
[----:B------:R-:W-:Y:S02]  /*2f80*/  FMUL.FTZ R93, R5, R94 ;  /* 0x0000005e055d7220 */ /* 0x000fe40000410000 */
[----:B------:R-:W-:Y:S01]  /*2f90*/  FMUL.FTZ R92, R92, R83 ;  /* 0x000000535c5c7220 */ /* 0x000fe20000410000 */
[----:B------:R-:W-:Y:S01]  /*2fa0*/  FFMA.FTZ R83, R43, R73, R114 ;  /* 0x000000492b537223 */ /* 0x000fe20000010072 */
[----:B------:R-:W-:Y:S01]  /*2fb0*/  FFMA.FTZ R90, R89, R90, 1 ;  /* 0x3f800000595a7423 */ /* 0x000fe2000001005a */
[----:B------:R0:W1:Y:S01]  /*2fc0*/  MUFU.EX2 R88, R100 ;  /* 0x0000006400587308 */ /* 0x0000620000000800 */
[----:B--2---:R-:W-:Y:S01]  /*2fd0*/  FADD.FTZ R101, R101, 1 ;  /* 0x3f80000065657421 */ /* 0x004fe20000010000 */
[----:B------:R-:W-:Y:S01]  /*2fe0*/  FMUL.FTZ R77, R83, -1.4426950216293334961 ;  /* 0xbfb8aa3b534d7820 */ /* 0x000fe20000410000 */
[----:B------:R-:W-:Y:S01]  /*2ff0*/  FMUL.FTZ R89, R84, -1.4426950216293334961 ;  /* 0xbfb8aa3b54597820 */ /* 0x000fe20000410000 */
[----:B------:R-:W-:-:S04]  /*3000*/  FMUL.FTZ R93, R93, R90 ;  /* 0x0000005a5d5d7220 */ /* 0x000fc80000410000 */
[----:B------:R-:W-:Y:S01]  /*3010*/  MUFU.EX2 R86, R86 ;  /* 0x0000005600567308 */ /* 0x000fe20000000800 */
[----:B0-----:R-:W-:Y:S01]  /*3020*/  FMUL.FTZ R100, R4, R91 ;  /* 0x0000005b04647220 */ /* 0x001fe20000410000 */
[----:B---3--:R-:W-:Y:S01]  /*3030*/  FADD.FTZ R76, -R97, 1 ;  /* 0x3f800000614c7421 */ /* 0x008fe20000010100 */
[----:B------:R-:W-:Y:S02]  /*3040*/  FMUL.FTZ R94, R8, R97 ;  /* 0x00000061085e7220 */ /* 0x000fe40000410000 */
[----:B------:R-:W-:Y:S01]  /*3050*/  FMUL.FTZ R100, R100, R87 ;  /* 0x0000005764647220 */ /* 0x000fe20000410000 */
[----:B------:R-:W-:Y:S01]  /*3060*/  FADD.FTZ R87, -R42, R22 ;  /* 0x000000162a577221 */ /* 0x000fe20000010100 */
[----:B------:R-:W-:Y:S01]  /*3070*/  FFMA.FTZ R95, R95, R76, 1 ;  /* 0x3f8000005f5f7423 */ /* 0x000fe2000001004c */
[----:B------:R-:W-:Y:S01]  /*3080*/  MUFU.RCP R99, R99 ;  /* 0x0000006300637308 */ /* 0x000fe20000001000 */
[----:B-1----:R-:W-:Y:S02]  /*3090*/  FADD.FTZ R88, R88, 1 ;  /* 0x3f80000058587421 */ /* 0x002fe40000010000 */
[----:B------:R-:W-:-:S05]  /*30a0*/  FMUL.FTZ R94, R94, R95 ;  /* 0x0000005f5e5e7220 */ /* 0x000fca0000410000 */
[----:B------:R0:W1:Y:S08]  /*30b0*/  MUFU.EX2 R113, R77 ;  /* 0x0000004d00717308 */ /* 0x0000700000000800 */
[----:B------:R-:W2:Y:S01]  /*30c0*/  MUFU.RCP R98, R98 ;  /* 0x0000006200627308 */ /* 0x000ea20000001000 */
[----:B0-----:R-:W-:-:S04]  /*30d0*/  FMUL.FTZ R77, R87, R116 ;  /* 0x00000074574d7220 */ /* 0x001fc80000410000 */
[----:B------:R-:W-:-:S03]  /*30e0*/  FFMA.FTZ R87, R43, R77, R114 ;  /* 0x0000004d2b577223 */ /* 0x000fc60000010072 */
[----:B------:R-:W0:Y:S01]  /*30f0*/  MUFU.RCP R122, R101 ;  /* 0x00000065007a7308 */ /* 0x000e220000001000 */
[----:B------:R-:W-:Y:S01]  /*3100*/  FMUL.FTZ R96, R87, -1.4426950216293334961 ;  /* 0xbfb8aa3b57607820 */ /* 0x000fe20000410000 */
[----:B-1----:R-:W-:-:S06]  /*3110*/  FADD.FTZ R113, R113, 1 ;  /* 0x3f80000071717421 */ /* 0x002fcc0000010000 */
[----:B------:R1:W-:Y:S01]  /*3120*/  MUFU.EX2 R91, R89 ;  /* 0x00000059005b7308 */ /* 0x0003e20000000800 */
[----:B--2---:R-:W-:Y:S01]  /*3130*/  FADD.FTZ R90, -R98, 1 ;  /* 0x3f800000625a7421 */ /* 0x004fe20000010100 */
[----:B------:R-:W-:-:S03]  /*3140*/  FMUL.FTZ R95, R9, R98 ;  /* 0x00000062095f7220 */ /* 0x000fc60000410000 */
[----:B------:R-:W-:-:S03]  /*3150*/  FFMA.FTZ R90, R85, R90, 1 ;  /* 0x3f800000555a7423 */ /* 0x000fc6000001005a */
[----:B------:R2:W3:Y:S01]  /*3160*/  MUFU.EX2 R117, R96 ;  /* 0x0000006000757308 */ /* 0x0004e20000000800 */
[----:B-1----:R-:W-:Y:S01]  /*3170*/  FADD.FTZ R89, -R42, R23 ;  /* 0x000000172a597221 */ /* 0x002fe20000010100 */
[----:B------:R-:W-:-:S03]  /*3180*/  FMUL.FTZ R95, R95, R90 ;  /* 0x0000005a5f5f7220 */ /* 0x000fc60000410000 */
[----:B------:R-:W-:Y:S01]  /*3190*/  FMUL.FTZ R76, R89, R116 ;  /* 0x00000074594c7220 */ /* 0x000fe20000410000 */
[----:B------:R-:W-:Y:S01]  /*31a0*/  FADD.FTZ R89, R86, 1 ;  /* 0x3f80000056597421 */ /* 0x000fe20000010000 */
[----:B------:R-:W-:Y:S01]  /*31b0*/  FADD.FTZ R86, -R99, 1 ;  /* 0x3f80000063567421 */ /* 0x000fe20000010100 */
[----:B------:R-:W1:Y:S01]  /*31c0*/  MUFU.RCP R88, R88 ;  /* 0x0000005800587308 */ /* 0x000e620000001000 */
[----:B--2---:R-:W-:Y:S01]  /*31d0*/  FMUL.FTZ R96, R12, R99 ;  /* 0x000000630c607220 */ /* 0x004fe20000410000 */
[----:B0-----:R-:W-:Y:S01]  /*31e0*/  FMUL.FTZ R99, R13, R122 ;  /* 0x0000007a0d637220 */ /* 0x001fe20000410000 */
[----:B------:R-:W-:Y:S01]  /*31f0*/  FFMA.FTZ R81, R81, R86, 1 ;  /* 0x3f80000051517423 */ /* 0x000fe20000010056 */
[----:B------:R-:W-:-:S03]  /*3200*/  FFMA.FTZ R85, R112, R76, R115 ;  /* 0x0000004c70557223 */ /* 0x000fc60000010073 */
[----:B------:R-:W-:Y:S01]  /*3210*/  FMUL.FTZ R96, R96, R81 ;  /* 0x0000005160607220 */ /* 0x000fe20000410000 */
[----:B------:R-:W-:Y:S01]  /*3220*/  FADD.FTZ R81, -R122, 1 ;  /* 0x3f8000007a517421 */ /* 0x000fe20000010100 */
[----:B------:R-:W0:Y:S01]  /*3230*/  MUFU.RCP R89, R89 ;  /* 0x0000005900597308 */ /* 0x000e220000001000 */
[----:B------:R-:W-:Y:S01]  /*3240*/  FMUL.FTZ R97, R85, -1.4426950216293334961 ;  /* 0xbfb8aa3b55617820 */ /* 0x000fe20000410000 */
[----:B---3--:R-:W-:Y:S01]  /*3250*/  FADD.FTZ R117, R117, 1 ;  /* 0x3f80000075757421 */ /* 0x008fe20000010000 */
[----:B------:R-:W-:-:S04]  /*3260*/  FFMA.FTZ R80, R80, R81, 1 ;  /* 0x3f80000050507423 */ /* 0x000fc80000010051 */
[----:B------:R-:W-:Y:S01]  /*3270*/  FMUL.FTZ R99, R99, R80 ;  /* 0x0000005063637220 */ /* 0x000fe20000410000 */
[----:B------:R-:W-:Y:S01]  /*3280*/  FADD.FTZ R80, R91, 1 ;  /* 0x3f8000005b507421 */ /* 0x000fe20000010000 */
[----:B------:R2:W3:Y:S01]  /*3290*/  MUFU.EX2 R98, R97 ;  /* 0x0000006100627308 */ /* 0x0004e20000000800 */
[----:B-1----:R-:W-:-:S07]  /*32a0*/  FMUL.FTZ R91, R17, R88 ;  /* 0x00000058115b7220 */ /* 0x002fce0000410000 */
[----:B------:R-:W1:Y:S01]  /*32b0*/  MUFU.RCP R113, R113 ;  /* 0x0000007100717308 */ /* 0x000e620000001000 */
[----:B0-----:R-:W-:Y:S01]  /*32c0*/  FADD.FTZ R81, -R89, 1 ;  /* 0x3f80000059517421 */ /* 0x001fe20000010100 */
[----:B--2---:R-:W-:Y:S01]  /*32d0*/  FMUL.FTZ R97, R16, R89 ;  /* 0x0000005910617220 */ /* 0x004fe20000410000 */
[----:B------:R-:W-:Y:S02]  /*32e0*/  FADD.FTZ R89, -R42, R26 ;  /* 0x0000001a2a597221 */ /* 0x000fe40000010100 */
[----:B------:R-:W-:Y:S01]  /*32f0*/  FFMA.FTZ R78, R78, R81, 1 ;  /* 0x3f8000004e4e7423 */ /* 0x000fe20000010051 */
[----:B------:R-:W-:Y:S01]  /*3300*/  FADD.FTZ R81, -R88, 1 ;  /* 0x3f80000058517421 */ /* 0x000fe20000010100 */
[----:B------:R-:W-:Y:S01]  /*3310*/  FMUL.FTZ R86, R89, R116 ;  /* 0x0000007459567220 */ /* 0x000fe20000410000 */
[----:B------:R-:W0:Y:S01]  /*3320*/  MUFU.RCP R80, R80 ;  /* 0x0000005000507308 */ /* 0x000e220000001000 */
[----:B------:R-:W-:Y:S01]  /*3330*/  FMUL.FTZ R97, R97, R78 ;  /* 0x0000004e61617220 */ /* 0x000fe20000410000 */
[----:B---3--:R-:W-:Y:S01]  /*3340*/  FADD.FTZ R88, R98, 1 ;  /* 0x3f80000062587421 */ /* 0x008fe20000010000 */
[----:B------:R-:W-:Y:S01]  /*3350*/  FFMA.FTZ R82, R82, R81, 1 ;  /* 0x3f80000052527423 */ /* 0x000fe20000010051 */
[----:B------:R-:W-:-:S03]  /*3360*/  FADD.FTZ R89, -R42, R31 ;  /* 0x0000001f2a597221 */ /* 0x000fc60000010100 */
[----:B------:R-:W-:Y:S01]  /*3370*/  FMUL.FTZ R91, R91, R82 ;  /* 0x000000525b5b7220 */ /* 0x000fe20000410000 */
[----:B------:R-:W2:Y:S01]  /*3380*/  MUFU.RCP R117, R117 ;  /* 0x0000007500757308 */ /* 0x000ea20000001000 */
[----:B-1----:R-:W-:Y:S01]  /*3390*/  FADD.FTZ R78, -R113, 1 ;  /* 0x3f800000714e7421 */ /* 0x002fe20000010100 */
[----:B------:R-:W-:-:S03]  /*33a0*/  FMUL.FTZ R98, R20, R113 ;  /* 0x0000007114627220 */ /* 0x000fc60000410000 */
[----:B------:R-:W-:-:S03]  /*33b0*/  FFMA.FTZ R83, R83, R78, 1 ;  /* 0x3f80000053537423 */ /* 0x000fc6000001004e */
[----:B------:R1:W3:Y:S01]  /*33c0*/  MUFU.RCP R122, R88 ;  /* 0x00000058007a7308 */ /* 0x0002e20000001000 */
[----:B0-----:R-:W-:Y:S01]  /*33d0*/  FADD.FTZ R81, -R80, 1 ;  /* 0x3f80000050517421 */ /* 0x001fe20000010100 */
[----:B------:R-:W-:Y:S01]  /*33e0*/  FMUL.FTZ R90, R21, R80 ;  /* 0x00000050155a7220 */ /* 0x000fe20000410000 */
[----:B------:R-:W-:Y:S01]  /*33f0*/  FMUL.FTZ R98, R98, R83 ;  /* 0x0000005362627220 */ /* 0x000fe20000410000 */
[----:B------:R-:W-:Y:S01]  /*3400*/  FADD.FTZ R83, -R42, R27 ;  /* 0x0000001b2a537221 */ /* 0x000fe20000010100 */
[----:B------:R-:W-:Y:S01]  /*3410*/  FFMA.FTZ R81, R84, R81, 1 ;  /* 0x3f80000054517423 */ /* 0x000fe20000010051 */
[-C--:B------:R-:W-:Y:S02]  /*3420*/  FMUL.FTZ R80, R89, R116.reuse ;  /* 0x0000007459507220 */ /* 0x080fe40000410000 */
[----:B------:R-:W-:Y:S01]  /*3430*/  FMUL.FTZ R82, R83, R116 ;  /* 0x0000007453527220 */ /* 0x000fe20000410000 */
[----:B--2---:R-:W-:Y:S01]  /*3440*/  FADD.FTZ R78, -R117, 1 ;  /* 0x3f800000754e7421 */ /* 0x004fe20000010100 */
[----:B-1----:R-:W-:Y:S01]  /*3450*/  FMUL.FTZ R88, R24, R117 ;  /* 0x0000007518587220 */ /* 0x002fe20000410000 */
[----:B------:R-:W-:Y:S01]  /*3460*/  FMUL.FTZ R90, R90, R81 ;  /* 0x000000515a5a7220 */ /* 0x000fe20000410000 */
[----:B------:R-:W-:Y:S01]  /*3470*/  FFMA.FTZ R81, R43, R86, R114 ;  /* 0x000000562b517223 */ /* 0x000fe20000010072 */
[----:B------:R-:W-:Y:S01]  /*3480*/  FFMA.FTZ R87, R87, R78, 1 ;  /* 0x3f80000057577423 */ /* 0x000fe2000001004e */
[----:B------:R-:W-:Y:S01]  /*3490*/  FADD.FTZ R83, -R42, R30 ;  /* 0x0000001e2a537221 */ /* 0x000fe20000010100 */
[C-C-:B------:R-:W-:Y:S01]  /*34a0*/  FFMA.FTZ R84, R112.reuse, R82, R115.reuse ;  /* 0x0000005270547223 */ /* 0x140fe20000010073 */
[----:B------:R-:W-:Y:S01]  /*34b0*/  FFMA.FTZ R113, R112, R80, R115 ;  /* 0x0000005070717223 */ /* 0x000fe20000010073 */
[----:B------:R-:W-:Y:S01]  /*34c0*/  FMUL.FTZ R88, R88, R87 ;  /* 0x0000005758587220 */ /* 0x000fe20000410000 */
[----:B------:R-:W-:Y:S01]  /*34d0*/  FMUL.FTZ R87, R81, -1.4426950216293334961 ;  /* 0xbfb8aa3b51577820 */ /* 0x000fe20000410000 */
[----:B------:R-:W-:Y:S01]  /*34e0*/  FMUL.FTZ R83, R83, R116 ;  /* 0x0000007453537220 */ /* 0x000fe20000410000 */
[----:B---3--:R-:W-:Y:S01]  /*34f0*/  FADD.FTZ R78, -R122, 1 ;  /* 0x3f8000007a4e7421 */ /* 0x008fe20000010100 */
[----:B------:R-:W-:Y:S01]  /*3500*/  FMUL.FTZ R123, R113, -1.4426950216293334961 ;  /* 0xbfb8aa3b717b7820 */ /* 0x000fe20000410000 */
[----:B------:R-:W-:Y:S01]  /*3510*/  FMUL.FTZ R89, R25, R122 ;  /* 0x0000007a19597220 */ /* 0x000fe20000410000 */
[----:B------:R-:W-:Y:S01]  /*3520*/  FFMA.FTZ R101, R43, R83, R114 ;  /* 0x000000532b657223 */ /* 0x000fe20000010072 */
[----:B------:R-:W0:Y:S01]  /*3530*/  MUFU.EX2 R87, R87 ;  /* 0x0000005700577308 */ /* 0x000e220000000800 */
[----:B------:R-:W-:Y:S01]  /*3540*/  FFMA.FTZ R78, R85, R78, 1 ;  /* 0x3f800000554e7423 */ /* 0x000fe2000001004e */
[----:B------:R-:W-:Y:S01]  /*3550*/  FMUL.FTZ R85, R84, -1.4426950216293334961 ;  /* 0xbfb8aa3b54557820 */ /* 0x000fe20000410000 */
[----:B------:R-:W-:-:S02]  /*3560*/  FMUL.FTZ R117, R101, -1.4426950216293334961 ;  /* 0xbfb8aa3b65757820 */ /* 0x000fc40000410000 */
[----:B------:R-:W-:-:S03]  /*3570*/  FMUL.FTZ R89, R89, R78 ;  /* 0x0000004e59597220 */ /* 0x000fc60000410000 */
        /* <DEDUP_REMOVED lines=14> */
[----:B------:R-:W-:Y:S01]  /*3660*/  FMUL.FTZ R87, R87, R78 ;  /* 0x0000004e57577220 */ /* 0x000fe20000410000 */
[----:B--2---:R-:W-:Y:S01]  /*3670*/  FADD.FTZ R81, -R124, 1 ;  /* 0x3f8000007c517421 */ /* 0x004fe20000010100 */
[----:B------:R-:W-:-:S03]  /*3680*/  FMUL.FTZ R85, R29, R124 ;  /* 0x0000007c1d557220 */ /* 0x000fc60000410000 */
[----:B------:R-:W-:Y:S01]  /*3690*/  FFMA.FTZ R84, R84, R81, 1 ;  /* 0x3f80000054547423 */ /* 0x000fe20000010051 */
[----:B0-----:R-:W-:-:S03]  /*36a0*/  FADD.FTZ R78, -R117, 1 ;  /* 0x3f800000754e7421 */ /* 0x001fc60000010100 */
[----:B------:R-:W-:Y:S01]  /*36b0*/  FMUL.FTZ R85, R85, R84 ;  /* 0x0000005455557220 */ /* 0x000fe20000410000 */
[----:B------:R-:W-:Y:S01]  /*36c0*/  FFMA.FTZ R101, R101, R78, 1 ;  /* 0x3f80000065657423 */ /* 0x000fe2000001004e */
[----:B-1----:R-:W-:Y:S01]  /*36d0*/  FADD.FTZ R78, -R126, 1 ;  /* 0x3f8000007e4e7421 */ /* 0x002fe20000010100 */
[----:B------:R-:W-:-:S03]  /*36e0*/  FMUL.FTZ R81, R33, R126 ;  /* 0x0000007e21517220 */ /* 0x000fc60000410000 */
[----:B------:R-:W-:Y:S01]  /*36f0*/  FFMA.FTZ R84, R113, R78, 1 ;  /* 0x3f80000071547423 */ /* 0x000fe2000001004e */
[----:B------:R-:W-:Y:S01]  /*3700*/  FMUL.FTZ R78, R32, R117 ;  /* 0x00000075204e7220 */ /* 0x000fe20000410000 */
[----:B------:R-:W-:Y:S02]  /*3710*/  FADD.FTZ R117, -R42, R34 ;  /* 0x000000222a757221 */ /* 0x000fe40000010100 */
[----:B------:R-:W-:Y:S01]  /*3720*/  FMUL.FTZ R81, R81, R84 ;  /* 0x0000005451517220 */ /* 0x000fe20000410000 */
[----:B------:R-:W-:Y:S01]  /*3730*/  FMUL.FTZ R84, R43, R92 ;  /* 0x0000005c2b547220 */ /* 0x000fe20000410000 */
[----:B------:R-:W-:Y:S01]  /*3740*/  FMUL.FTZ R78, R78, R101 ;  /* 0x000000654e4e7220 */ /* 0x000fe20000410000 */
[----:B------:R-:W-:Y:S02]  /*3750*/  FMUL.FTZ R101, R112, R79 ;  /* 0x0000004f70657220 */ /* 0x000fe40000410000 */
[----:B------:R-:W-:Y:S01]  /*3760*/  FFMA.FTZ R113, R65, R84, RZ ;  /* 0x0000005441717223 */ /* 0x000fe200000100ff */
[----:B------:R-:W-:Y:S01]  /*3770*/  FADD.FTZ R122, RZ, R84 ;  /* 0x00000054ff7a7221 */ /* 0x000fe20000010000 */
[----:B------:R-:W-:-:S02]  /*3780*/  FMUL.FTZ R84, R117, R116 ;  /* 0x0000007475547220 */ /* 0x000fc40000410000 */
[----:B------:R-:W-:Y:S01]  /*3790*/  FFMA.FTZ R113, R64, R101, R113 ;  /* 0x0000006540717223 */ /* 0x000fe20000010071 */
[----:B------:R-:W-:Y:S01]  /*37a0*/  FADD.FTZ R122, R101, R122 ;  /* 0x0000007a657a7221 */ /* 0x000fe20000010000 */
[----:B------:R-:W-:Y:S01]  /*37b0*/  FFMA.FTZ R123, R43, R84, R114 ;  /* 0x000000542b7b7223 */ /* 0x000fe20000010072 */
[----:B------:R-:W-:Y:S01]  /*37c0*/  FFMA.FTZ R101, R65, R92, RZ ;  /* 0x0000005c41657223 */ /* 0x000fe200000100ff */
[----:B------:R-:W-:Y:S02]  /*37d0*/  FADD.FTZ R65, RZ, R92 ;  /* 0x0000005cff417221 */ /* 0x000fe40000010000 */
[----:B------:R-:W-:Y:S01]  /*37e0*/  FMUL.FTZ R125, R123, -1.4426950216293334961 ;  /* 0xbfb8aa3b7b7d7820 */ /* 0x000fe20000410000 */
[-C--:B------:R-:W-:Y:S01]  /*37f0*/  FFMA.FTZ R124, R74, R100.reuse, R101 ;  /* 0x000000644a7c7223 */ /* 0x080fe20000010065 */
[----:B------:R-:W-:Y:S01]  /*3800*/  FADD.FTZ R117, R65, R100 ;  /* 0x0000006441757221 */ /* 0x000fe20000010000 */
[----:B------:R-:W-:Y:S01]  /*3810*/  FMUL.FTZ R100, R43, R100 ;  /* 0x000000642b647220 */ /* 0x000fe20000410000 */
[----:B------:R-:W-:-:S02]  /*3820*/  FADD.FTZ R101, -R42, R35 ;  /* 0x000000232a657221 */ /* 0x000fc40000010100 */
[----:B------:R-:W0:Y:S01]  /*3830*/  MUFU.EX2 R125, R125 ;  /* 0x0000007d007d7308 */ /* 0x000e220000000800 */
[----:B------:R-:W-:Y:S01]  /*3840*/  FFMA.FTZ R126, R74, R100, R113 ;  /* 0x000000644a7e7223 */ /* 0x000fe20000010071 */
[----:B------:R-:W-:Y:S01]  /*3850*/  FADD.FTZ R122, R122, R100 ;  /* 0x000000647a7a7221 */ /* 0x000fe20000010000 */
[----:B------:R-:W-:Y:S01]  /*3860*/  FADD.FTZ R117, R117, R94 ;  /* 0x0000005e75757221 */ /* 0x000fe20000010000 */
[----:B0-----:R-:W-:Y:S01]  /*3870*/  FADD.FTZ R127, R125, 1 ;  /* 0x3f8000007d7f7421 */ /* 0x001fe20000010000 */
[----:B------:R-:W-:-:S05]  /*3880*/  FADD.FTZ R125, -R42, R39 ;  /* 0x000000272a7d7221 */ /* 0x000fca0000010100 */
[----:B------:R-:W0:Y:S02]  /*3890*/  MUFU.RCP R127, R127 ;  /* 0x0000007f007f7308 */ /* 0x000e240000001000 */
[----:B0-----:R-:W-:Y:S01]  /*38a0*/  FADD.FTZ R74, -R127, 1 ;  /* 0x3f8000007f4a7421 */ /* 0x001fe20000010100 */
[----:B------:R-:W-:-:S03]  /*38b0*/  FMUL.FTZ R65, R36, R127 ;  /* 0x0000007f24417220 */ /* 0x000fc60000410000 */
[----:B------:R-:W-:-:S04]  /*38c0*/  FFMA.FTZ R74, R123, R74, 1 ;  /* 0x3f8000007b4a7423 */ /* 0x000fc8000001004a */
[----:B------:R-:W-:Y:S01]  /*38d0*/  FMUL.FTZ R65, R65, R74 ;  /* 0x0000004a41417220 */ /* 0x000fe20000410000 */
[----:B------:R-:W-:Y:S01]  /*38e0*/  FMUL.FTZ R74, R101, R116 ;  /* 0x00000074654a7220 */ /* 0x000fe20000410000 */
[----:B------:R-:W-:Y:S01]  /*38f0*/  FFMA.FTZ R101, R64, R79, RZ ;  /* 0x0000004f40657223 */ /* 0x000fe200000100ff */
[----:B------:R-:W-:Y:S02]  /*3900*/  FADD.FTZ R64, RZ, R79 ;  /* 0x0000004fff407221 */ /* 0x000fe40000010000 */
[----:B------:R-:W-:Y:S01]  /*3910*/  FFMA.FTZ R100, R112, R74, R115 ;  /* 0x0000004a70647223 */ /* 0x000fe20000010073 */
[-C--:B------:R-:W-:Y:S01]  /*3920*/  FFMA.FTZ R101, R72, R93.reuse, R101 ;  /* 0x0000005d48657223 */ /* 0x080fe20000010065 */
[----:B------:R-:W-:Y:S01]  /*3930*/  FADD.FTZ R92, R64, R93 ;  /* 0x0000005d405c7221 */ /* 0x000fe20000010000 */
[----:B------:R-:W-:Y:S01]  /*3940*/  FMUL.FTZ R93, R112, R93 ;  /* 0x0000005d705d7220 */ /* 0x000fe20000410000 */
[----:B------:R-:W-:-:S03]  /*3950*/  FMUL.FTZ R113, R100, -1.4426950216293334961 ;  /* 0xbfb8aa3b64717820 */ /* 0x000fc60000410000 */
[----:B------:R-:W-:Y:S01]  /*3960*/  FFMA.FTZ R126, R72, R93, R126 ;  /* 0x0000005d487e7223 */ /* 0x000fe2000001007e */
[----:B------:R-:W-:Y:S01]  /*3970*/  FADD.FTZ R122, R93, R122 ;  /* 0x0000007a5d7a7221 */ /* 0x000fe20000010000 */
[----:B------:R-:W-:Y:S01]  /*3980*/  FMUL.FTZ R93, R43, R94 ;  /* 0x0000005e2b5d7220 */ /* 0x000fe20000410000 */
[----:B------:R-:W0:Y:S03]  /*3990*/  MUFU.EX2 R113, R113 ;  /* 0x0000007100717308 */ /* 0x000e260000000800 */
[----:B------:R-:W-:Y:S01]  /*39a0*/  FFMA.FTZ R126, R71, R93, R126 ;  /* 0x0000005d477e7223 */ /* 0x000fe2000001007e */
[----:B------:R-:W-:Y:S01]  /*39b0*/  FADD.FTZ R122, R122, R93 ;  /* 0x0000005d7a7a7221 */ /* 0x000fe20000010000 */
[----:B0-----:R-:W-:Y:S01]  /*39c0*/  FADD.FTZ R123, R113, 1 ;  /* 0x3f800000717b7421 */ /* 0x001fe20000010000 */
[----:B------:R-:W-:-:S03]  /*39d0*/  FADD.FTZ R113, -R42, R38 ;  /* 0x000000262a717221 */ /* 0x000fc60000010100 */
[----:B------:R-:W0:Y:S01]  /*39e0*/  MUFU.RCP R128, R123 ;  /* 0x0000007b00807308 */ /* 0x000e220000001000 */
[----:B------:R-:W-:Y:S01]  /*39f0*/  FMUL.FTZ R64, R113, R116 ;  /* 0x0000007471407220 */ /* 0x000fe20000410000 */
[----:B------:R-:W-:Y:S01]  /*3a00*/  FFMA.FTZ R113, R71, R94, R124 ;  /* 0x0000005e47717223 */ /* 0x000fe2000001007c */
[----:B------:R-:W-:Y:S02]  /*3a10*/  FADD.FTZ R94, R92, R95 ;  /* 0x0000005f5c5e7221 */ /* 0x000fe40000010000 */
[----:B------:R-:W-:Y:S01]  /*3a20*/  FFMA.FTZ R72, R43, R64, R114 ;  /* 0x000000402b487223 */ /* 0x000fe20000010072 */
[----:B------:R-:W-:Y:S01]  /*3a30*/  FFMA.FTZ R113, R68, R96, R113 ;  /* 0x0000006044717223 */ /* 0x000fe20000010071 */
[----:B0-----:R-:W-:-:S04]  /*3a40*/  FADD.FTZ R79, -R128, 1 ;  /* 0x3f800000804f7421 */ /* 0x001fc80000010100 */
[----:B------:R-:W-:Y:S01]  /*3a50*/  FFMA.FTZ R100, R100, R79, 1 ;  /* 0x3f80000064647423 */ /* 0x000fe2000001004f */
[----:B------:R-:W-:-:S04]  /*3a60*/  FMUL.FTZ R79, R37, R128 ;  /* 0x00000080254f7220 */ /* 0x000fc80000410000 */
[----:B------:R-:W-:Y:S01]  /*3a70*/  FMUL.FTZ R79, R79, R100 ;  /* 0x000000644f4f7220 */ /* 0x000fe20000410000 */
[----:B------:R-:W-:-:S06]  /*3a80*/  FMUL.FTZ R100, R72, -1.4426950216293334961 ;  /* 0xbfb8aa3b48647820 */ /* 0x000fcc0000410000 */
[----:B------:R-:W0:Y:S02]  /*3a90*/  MUFU.EX2 R100, R100 ;  /* 0x0000006400647308 */ /* 0x000e240000000800 */
[----:B0-----:R-:W-:Y:S01]  /*3aa0*/  FADD.FTZ R123, R100, 1 ;  /* 0x3f800000647b7421 */ /* 0x001fe20000010000 */
[-C--:B------:R-:W-:Y:S01]  /*3ab0*/  FFMA.FTZ R100, R70, R95.reuse, R101 ;  /* 0x0000005f46647223 */ /* 0x080fe20000010065 */
[----:B------:R-:W-:-:S03]  /*3ac0*/  FMUL.FTZ R95, R112, R95 ;  /* 0x0000005f705f7220 */ /* 0x000fc60000410000 */
[----:B------:R-:W-:Y:S01]  /*3ad0*/  FFMA.FTZ R100, R67, R99, R100 ;  /* 0x0000006343647223 */ /* 0x000fe20000010064 */
[----:B------:R-:W0:Y:S01]  /*3ae0*/  MUFU.RCP R123, R123 ;  /* 0x0000007b007b7308 */ /* 0x000e220000001000 */
[----:B------:R-:W-:Y:S01]  /*3af0*/  FFMA.FTZ R101, R70, R95, R126 ;  /* 0x0000005f46657223 */ /* 0x000fe2000001007e */
[----:B------:R-:W-:Y:S01]  /*3b00*/  FADD.FTZ R122, R95, R122 ;  /* 0x0000007a5f7a7221 */ /* 0x000fe20000010000 */
[----:B------:R-:W-:Y:S01]  /*3b10*/  FFMA.FTZ R100, R69, R91, R100 ;  /* 0x0000005b45647223 */ /* 0x000fe20000010064 */
[----:B0-----:R-:W-:-:S04]  /*3b20*/  FADD.FTZ R71, -R123, 1 ;  /* 0x3f8000007b477421 */ /* 0x001fc80000010100 */
[----:B------:R-:W-:Y:S01]  /*3b30*/  FFMA.FTZ R72, R72, R71, 1 ;  /* 0x3f80000048487423 */ /* 0x000fe20000010047 */
[----:B------:R-:W-:-:S04]  /*3b40*/  FMUL.FTZ R71, R40, R123 ;  /* 0x0000007b28477220 */ /* 0x000fc80000410000 */
[----:B------:R-:W-:Y:S01]  /*3b50*/  FMUL.FTZ R71, R71, R72 ;  /* 0x0000004847477220 */ /* 0x000fe20000410000 */
        /* <DEDUP_REMOVED lines=9> */
[----:B------:R-:W-:Y:S01]  /*3bf0*/  FMUL.FTZ R93, R41, R124 ;  /* 0x0000007c295d7220 */ /* 0x000fe20000410000 */
[----:B------:R-:W-:Y:S01]  /*3c00*/  FADD.FTZ R124, R117, R96 ;  /* 0x00000060757c7221 */ /* 0x000fe20000010000 */
[----:B------:R-:W-:Y:S02]  /*3c10*/  FMUL.FTZ R96, R43, R96 ;  /* 0x000000602b607220 */ /* 0x000fe40000410000 */
[----:B------:R-:W-:Y:S01]  /*3c20*/  FMUL.FTZ R93, R93, R70 ;  /* 0x000000465d5d7220 */ /* 0x000fe20000410000 */
[----:B------:R-:W-:Y:S01]  /*3c30*/  FMUL.FTZ R70, R123, R116 ;  /* 0x000000747b467220 */ /* 0x000fe20000410000 */
[----:B------:R-:W-:-:S03]  /*3c40*/  FFMA.FTZ R101, R68, R96, R101 ;  /* 0x0000006044657223 */ /* 0x000fc60000010065 */
[----:B------:R-:W-:-:S04]  /*3c50*/  FFMA.FTZ R92, R43, R70, R114 ;  /* 0x000000462b5c7223 */ /* 0x000fc80000010072 */
[----:B------:R-:W-:-:S06]  /*3c60*/  FMUL.FTZ R95, R92, -1.4426950216293334961 ;  /* 0xbfb8aa3b5c5f7820 */ /* 0x000fcc0000410000 */
[----:B------:R-:W0:Y:S02]  /*3c70*/  MUFU.EX2 R95, R95 ;  /* 0x0000005f005f7308 */ /* 0x000e240000000800 */
[----:B0-----:R-:W-:Y:S01]  /*3c80*/  FADD.FTZ R123, R95, 1 ;  /* 0x3f8000005f7b7421 */ /* 0x001fe20000010000 */
[----:B------:R-:W-:-:S05]  /*3c90*/  FADD.FTZ R95, -R42, R45 ;  /* 0x0000002d2a5f7221 */ /* 0x000fca0000010100 */
[----:B------:R-:W0:Y:S02]  /*3ca0*/  MUFU.RCP R123, R123 ;  /* 0x0000007b007b7308 */ /* 0x000e240000001000 */
[----:B0-----:R-:W-:Y:S01]  /*3cb0*/  FADD.FTZ R117, -R123, 1 ;  /* 0x3f8000007b757421 */ /* 0x001fe20000010100 */
[----:B------:R-:W-:-:S03]  /*3cc0*/  FMUL.FTZ R68, R46, R123 ;  /* 0x0000007b2e447220 */ /* 0x000fc60000410000 */
[----:B------:R-:W-:Y:S01]  /*3cd0*/  FFMA.FTZ R117, R92, R117, 1 ;  /* 0x3f8000005c757423 */ /* 0x000fe20000010075 */
[----:B------:R-:W-:Y:S01]  /*3ce0*/  FMUL.FTZ R92, R95, R116 ;  /* 0x000000745f5c7220 */ /* 0x000fe20000410000 */
[----:B------:R-:W-:Y:S01]  /*3cf0*/  FADD.FTZ R95, R122, R96 ;  /* 0x000000607a5f7221 */ /* 0x000fe20000010000 */
[----:B------:R-:W-:Y:S01]  /*3d00*/  FADD.FTZ R96, R94, R99 ;  /* 0x000000635e607221 */ /* 0x000fe20000010000 */
[----:B------:R-:W-:Y:S01]  /*3d10*/  FMUL.FTZ R68, R68, R117 ;  /* 0x0000007544447220 */ /* 0x000fe20000410000 */
[C---:B------:R-:W-:Y:S01]  /*3d20*/  FFMA.FTZ R117, R112.reuse, R92, R115 ;  /* 0x0000005c70757223 */ /* 0x040fe20000010073 */
[----:B------:R-:W-:Y:S01]  /*3d30*/  FMUL.FTZ R122, R112, R99 ;  /* 0x00000063707a7220 */ /* 0x000fe20000410000 */
[----:B------:R-:W-:Y:S02]  /*3d40*/  FADD.FTZ R99, -R42, R48 ;  /* 0x000000302a637221 */ /* 0x000fe40000010100 */
[----:B------:R-:W-:Y:S01]  /*3d50*/  FMUL.FTZ R123, R117, -1.4426950216293334961 ;  /* 0xbfb8aa3b757b7820 */ /* 0x000fe20000410000 */
[----:B------:R-:W-:Y:S01]  /*3d60*/  FFMA.FTZ R101, R67, R122, R101 ;  /* 0x0000007a43657223 */ /* 0x000fe20000010065 */
[----:B------:R-:W-:-:S04]  /*3d70*/  FADD.FTZ R122, R122, R95 ;  /* 0x0000005f7a7a7221 */ /* 0x000fc80000010000 */
[----:B------:R-:W0:Y:S02]  /*3d80*/  MUFU.EX2 R123, R123 ;  /* 0x0000007b007b7308 */ /* 0x000e240000000800 */
[----:B0-----:R-:W-:-:S06]  /*3d90*/  FADD.FTZ R125, R123, 1 ;  /* 0x3f8000007b7d7421 */ /* 0x001fcc0000010000 */
[----:B------:R-:W0:Y:S02]  /*3da0*/  MUFU.RCP R126, R125 ;  /* 0x0000007d007e7308 */ /* 0x000e240000001000 */
[----:B0-----:R-:W-:Y:S01]  /*3db0*/  FADD.FTZ R94, -R126, 1 ;  /* 0x3f8000007e5e7421 */ /* 0x001fe20000010100 */
[----:B------:R-:W-:Y:S01]  /*3dc0*/  FMUL.FTZ R67, R47, R126 ;  /* 0x0000007e2f437220 */ /* 0x000fe20000410000 */
[-C--:B------:R-:W-:Y:S02]  /*3dd0*/  FMUL.FTZ R126, R43, R97.reuse ;  /* 0x000000612b7e7220 */ /* 0x080fe40000410000 */
[----:B------:R-:W-:Y:S02]  /*3de0*/  FFMA.FTZ R94, R117, R94, 1 ;  /* 0x3f800000755e7423 */ /* 0x000fe4000001005e */
[----:B------:R-:W-:Y:S02]  /*3df0*/  FFMA.FTZ R101, R66, R126, R101 ;  /* 0x0000007e42657223 */ /* 0x000fe40000010065 */
        /* <DEDUP_REMOVED lines=9> */
[----:B------:R-:W-:Y:S01]  /*3e90*/  FMUL.FTZ R117, R95, -1.4426950216293334961 ;  /* 0xbfb8aa3b5f757820 */ /* 0x000fe20000410000 */
[----:B------:R-:W-:Y:S01]  /*3ea0*/  FFMA.FTZ R122, R69, R96, R101 ;  /* 0x00000060457a7223 */ /* 0x000fe20000010065 */
[----:B------:R-:W-:Y:S01]  /*3eb0*/  FMUL.FTZ R91, R91, R116 ;  /* 0x000000745b5b7220 */ /* 0x000fe20000410000 */
[----:B------:R-:W-:Y:S01]  /*3ec0*/  FADD.FTZ R113, R96, R113 ;  /* 0x0000007160717221 */ /* 0x000fe20000010000 */
[-C--:B------:R-:W-:Y:S01]  /*3ed0*/  FMUL.FTZ R101, R43, R98.reuse ;  /* 0x000000622b657220 */ /* 0x080fe20000410000 */
[----:B------:R-:W-:Y:S01]  /*3ee0*/  FFMA.FTZ R124, R73, R98, R124 ;  /* 0x00000062497c7223 */ /* 0x000fe2000001007c */
[----:B------:R-:W0:Y:S01]  /*3ef0*/  MUFU.EX2 R117, R117 ;  /* 0x0000007500757308 */ /* 0x000e220000000800 */
[----:B------:R-:W-:Y:S01]  /*3f00*/  FFMA.FTZ R96, R43, R91, R114 ;  /* 0x0000005b2b607223 */ /* 0x000fe20000010072 */
[----:B------:R-:W-:Y:S01]  /*3f10*/  FADD.FTZ R113, R113, R101 ;  /* 0x0000006571717221 */ /* 0x000fe20000010000 */
[----:B------:R-:W-:Y:S01]  /*3f20*/  FADD.FTZ R99, R99, R98 ;  /* 0x0000006263637221 */ /* 0x000fe20000010000 */
[----:B------:R-:W-:Y:S01]  /*3f30*/  FADD.FTZ R98, R97, R90 ;  /* 0x0000005a61627221 */ /* 0x000fe20000010000 */
[-C--:B------:R-:W-:Y:S01]  /*3f40*/  FFMA.FTZ R97, R75, R90.reuse, R100 ;  /* 0x0000005a4b617223 */ /* 0x080fe20000010064 */
[----:B------:R-:W-:-:S04]  /*3f50*/  FMUL.FTZ R100, R112, R90 ;  /* 0x0000005a70647220 */ /* 0x000fc80000410000 */
[----:B------:R-:W-:Y:S01]  /*3f60*/  FADD.FTZ R113, R100, R113 ;  /* 0x0000007164717221 */ /* 0x000fe20000010000 */
[----:B0-----:R-:W-:-:S06]  /*3f70*/  FADD.FTZ R123, R117, 1 ;  /* 0x3f800000757b7421 */ /* 0x001fcc0000010000 */
[----:B------:R-:W0:Y:S02]  /*3f80*/  MUFU.RCP R123, R123 ;  /* 0x0000007b007b7308 */ /* 0x000e240000001000 */
        /* <DEDUP_REMOVED lines=13> */
[----:B0-----:R-:W-:Y:S01]  /*4060*/  FADD.FTZ R128, -R126, 1 ;  /* 0x3f8000007e807421 */ /* 0x001fe20000010100 */
[----:B------:R-:W-:-:S03]  /*4070*/  FMUL.FTZ R69, R51, R126 ;  /* 0x0000007e33457220 */ /* 0x000fc60000410000 */
[----:B------:R-:W-:Y:S01]  /*4080*/  FFMA.FTZ R128, R117, R128, 1 ;  /* 0x3f80000075807423 */ /* 0x000fe20000010080 */
[----:B------:R-:W-:Y:S01]  /*4090*/  FFMA.FTZ R117, R73, R101, R122 ;  /* 0x0000006549757223 */ /* 0x000fe2000001007a */
[----:B-1----:R-:W-:-:S03]  /*40a0*/  FADD.FTZ R125, R123, 1 ;  /* 0x3f8000007b7d7421 */ /* 0x002fc60000010000 */
[----:B------:R-:W-:Y:S01]  /*40b0*/  FFMA.FTZ R122, R75, R100, R117 ;  /* 0x000000644b7a7223 */ /* 0x000fe20000010075 */
[----:B------:R-:W-:Y:S01]  /*40c0*/  FADD.FTZ R100, R99, R88 ;  /* 0x0000005863647221 */ /* 0x000fe20000010000 */
[----:B------:R-:W-:Y:S01]  /*40d0*/  FFMA.FTZ R99, R77, R88, R124 ;  /* 0x000000584d637223 */ /* 0x000fe2000001007c */
[----:B------:R-:W-:Y:S01]  /*40e0*/  FMUL.FTZ R69, R69, R128 ;  /* 0x0000008045457220 */ /* 0x000fe20000410000 */
        /* <DEDUP_REMOVED lines=15> */
[----:B------:R-:W-:-:S03]  /*41e0*/  FADD.FTZ R101, -R42, R56 ;  /* 0x000000382a657221 */ /* 0x000fc60000010100 */
[----:B------:R-:W-:Y:S01]  /*41f0*/  FMUL.FTZ R75, R75, R90 ;  /* 0x0000005a4b4b7220 */ /* 0x000fe20000410000 */
[----:B------:R-:W-:Y:S01]  /*4200*/  FMUL.FTZ R90, R101, R116 ;  /* 0x00000074655a7220 */ /* 0x000fe20000410000 */
[----:B------:R-:W-:-:S03]  /*4210*/  FMUL.FTZ R101, R43, R88 ;  /* 0x000000582b657220 */ /* 0x000fc60000410000 */
[----:B------:R-:W-:Y:S01]  /*4220*/  FFMA.FTZ R117, R43, R90, R114 ;  /* 0x0000005a2b757223 */ /* 0x000fe20000010072 */
[----:B------:R-:W-:Y:S01]  /*4230*/  FFMA.FTZ R124, R77, R101, R122 ;  /* 0x000000654d7c7223 */ /* 0x000fe2000001007a */
[----:B------:R-:W-:Y:S01]  /*4240*/  FADD.FTZ R126, R113, R101 ;  /* 0x00000065717e7221 */ /* 0x000fe20000010000 */
[-C--:B------:R-:W-:Y:S01]  /*4250*/  FFMA.FTZ R101, R76, R89.reuse, R97 ;  /* 0x000000594c657223 */ /* 0x080fe20000010061 */
[----:B------:R-:W-:Y:S01]  /*4260*/  FMUL.FTZ R123, R117, -1.4426950216293334961 ;  /* 0xbfb8aa3b757b7820 */ /* 0x000fe20000410000 */
[----:B------:R-:W-:Y:S01]  /*4270*/  FMUL.FTZ R97, R112, R89 ;  /* 0x0000005970617220 */ /* 0x000fe20000410000 */
[----:B------:R-:W-:Y:S01]  /*4280*/  FADD.FTZ R122, R98, R89 ;  /* 0x00000059627a7221 */ /* 0x000fe20000010000 */
[----:B------:R-:W-:Y:S02]  /*4290*/  FFMA.FTZ R101, R82, R85, R101 ;  /* 0x0000005552657223 */ /* 0x000fe40000010065 */
[----:B------:R-:W-:Y:S01]  /*42a0*/  FFMA.FTZ R113, R76, R97, R124 ;  /* 0x000000614c717223 */ /* 0x000fe2000001007c */
[----:B------:R-:W0:Y:S01]  /*42b0*/  MUFU.EX2 R123, R123 ;  /* 0x0000007b007b7308 */ /* 0x000e220000000800 */
[----:B------:R-:W-:Y:S01]  /*42c0*/  FADD.FTZ R126, R97, R126 ;  /* 0x0000007e617e7221 */ /* 0x000fe20000010000 */
[----:B------:R-:W-:Y:S01]  /*42d0*/  FMUL.FTZ R124, R43, R87 ;  /* 0x000000572b7c7220 */ /* 0x000fe20000410000 */
[----:B------:R-:W-:Y:S01]  /*42e0*/  FADD.FTZ R122, R122, R85 ;  /* 0x000000557a7a7221 */ /* 0x000fe20000010000 */
[----:B------:R-:W-:Y:S01]  /*42f0*/  FMUL.FTZ R85, R112, R85 ;  /* 0x0000005570557220 */ /* 0x000fe20000410000 */
[-C--:B------:R-:W-:Y:S01]  /*4300*/  FFMA.FTZ R101, R80, R81.reuse, R101 ;  /* 0x0000005150657223 */ /* 0x080fe20000010065 */
[----:B------:R-:W-:Y:S01]  /*4310*/  FADD.FTZ R126, R126, R124 ;  /* 0x0000007c7e7e7221 */ /* 0x000fe20000010000 */
[----:B------:R-:W-:Y:S01]  /*4320*/  FADD.FTZ R122, R122, R81 ;  /* 0x000000517a7a7221 */ /* 0x000fe20000010000 */
[----:B------:R-:W-:Y:S01]  /*4330*/  FMUL.FTZ R81, R112, R81 ;  /* 0x0000005170517220 */ /* 0x000fe20000410000 */
[----:B------:R-:W-:Y:S01]  /*4340*/  FFMA.FTZ R101, R74, R79, R101 ;  /* 0x0000004f4a657223 */ /* 0x000fe20000010065 */
[----:B------:R-:W-:Y:S01]  /*4350*/  FADD.FTZ R126, R85, R126 ;  /* 0x0000007e557e7221 */ /* 0x000fe20000010000 */
[----:B------:R-:W-:-:S02]  /*4360*/  FADD.FTZ R122, R122, R79 ;  /* 0x0000004f7a7a7221 */ /* 0x000fc40000010000 */
[----:B------:R-:W-:Y:S02]  /*4370*/  FFMA.FTZ R101, R72, R93, R101 ;  /* 0x0000005d48657223 */ /* 0x000fe40000010065 */
[----:B------:R-:W-:Y:S01]  /*4380*/  FADD.FTZ R122, R122, R93 ;  /* 0x0000005d7a7a7221 */ /* 0x000fe20000010000 */
[----:B0-----:R-:W-:-:S03]  /*4390*/  FADD.FTZ R125, R123, 1 ;  /* 0x3f8000007b7d7421 */ /* 0x001fc60000010000 */
[----:B------:R-:W-:-:S03]  /*43a0*/  FADD.FTZ R122, R122, R67 ;  /* 0x000000437a7a7221 */ /* 0x000fc60000010000 */
[----:B------:R-:W0:Y:S01]  /*43b0*/  MUFU.RCP R125, R125 ;  /* 0x0000007d007d7308 */ /* 0x000e220000001000 */
[----:B------:R-:W-:-:S04]  /*43c0*/  FADD.FTZ R122, R122, R69 ;  /* 0x000000457a7a7221 */ /* 0x000fc80000010000 */
[----:B------:R-:W-:Y:S01]  /*43d0*/  FADD.FTZ R122, R122, R75 ;  /* 0x0000004b7a7a7221 */ /* 0x000fe20000010000 */
[----:B0-----:R-:W-:Y:S01]  /*43e0*/  FADD.FTZ R88, -R125, 1 ;  /* 0x3f8000007d587421 */ /* 0x001fe20000010100 */
[----:B------:R-:W-:-:S03]  /*43f0*/  FMUL.FTZ R77, R58, R125 ;  /* 0x0000007d3a4d7220 */ /* 0x000fc60000410000 */
[----:B------:R-:W-:Y:S01]  /*4400*/  FFMA.FTZ R88, R117, R88, 1 ;  /* 0x3f80000075587423 */ /* 0x000fe20000010058 */
[----:B------:R-:W-:-:S03]  /*4410*/  FADD.FTZ R117, -R42, R57 ;  /* 0x000000392a757221 */ /* 0x000fc60000010100 */
[----:B------:R-:W-:Y:S01]  /*4420*/  FMUL.FTZ R77, R77, R88 ;  /* 0x000000584d4d7220 */ /* 0x000fe20000410000 */
        /* <DEDUP_REMOVED lines=12> */
[----:B------:R-:W-:Y:S01]  /*44f0*/  FADD.FTZ R117, R100, R87 ;  /* 0x0000005764757221 */ /* 0x000fe20000010000 */
[C---:B------:R-:W-:Y:S01]  /*4500*/  FFMA.FTZ R100, R86.reuse, R87, R99 ;  /* 0x0000005756647223 */ /* 0x040fe20000010063 */
        /* <DEDUP_REMOVED lines=21> */
[----:B------:R-:W-:-:S04]  /*4660*/  FADD.FTZ R126, R126, R113 ;  /* 0x000000717e7e7221 */ /* 0x000fc80000010000 */
[----:B------:R-:W-:Y:S01]  /*4670*/  FADD.FTZ R126, R81, R126 ;  /* 0x0000007e517e7221 */ /* 0x000fe20000010000 */
[----:B0-----:R-:W-:Y:S01]  /*4680*/  FADD.FTZ R82, -R124, 1 ;  /* 0x3f8000007c527421 */ /* 0x001fe20000010100 */
[----:B------:R-:W-:-:S03]  /*4690*/  FMUL.FTZ R99, R63, R124 ;  /* 0x0000007c3f637220 */ /* 0x000fc60000410000 */
[----:B------:R-:W-:Y:S01]  /*46a0*/  FFMA.FTZ R82, R87, R82, 1 ;  /* 0x3f80000057527423 */ /* 0x000fe20000010052 */
[----:B------:R-:W-:Y:S01]  /*46b0*/  FFMA.FTZ R87, R83, R78, R100 ;  /* 0x0000004e53577223 */ /* 0x000fe20000010064 */
[----:B------:R-:W-:Y:S02]  /*46c0*/  FFMA.FTZ R83, R80, R81, R86 ;  /* 0x0000005150537223 */ /* 0x000fe40000010056 */
[----:B------:R-:W-:Y:S01]  /*46d0*/  FMUL.FTZ R99, R99, R82 ;  /* 0x0000005263637220 */ /* 0x000fe20000410000 */
[----:B------:R-:W-:Y:S01]  /*46e0*/  FADD.FTZ R82, R117, R78 ;  /* 0x0000004e75527221 */ /* 0x000fe20000010000 */
[-C--:B------:R-:W-:Y:S01]  /*46f0*/  FMUL.FTZ R78, R43, R65.reuse ;  /* 0x000000412b4e7220 */ /* 0x080fe20000410000 */
[----:B------:R-:W-:Y:S02]  /*4700*/  FFMA.FTZ R87, R84, R65, R87 ;  /* 0x0000004154577223 */ /* 0x000fe40000010057 */
[----:B------:R-:W-:Y:S01]  /*4710*/  FADD.FTZ R82, R82, R65 ;  /* 0x0000004152527221 */ /* 0x000fe20000010000 */
[----:B------:R-:W-:Y:S01]  /*4720*/  FFMA.FTZ R84, R84, R78, R83 ;  /* 0x0000004e54547223 */ /* 0x000fe20000010053 */
[----:B------:R-:W-:Y:S01]  /*4730*/  FMUL.FTZ R65, R112, R79 ;  /* 0x0000004f70417220 */ /* 0x000fe20000410000 */
[----:B------:R-:W-:Y:S01]  /*4740*/  FADD.FTZ R126, R126, R78 ;  /* 0x0000004e7e7e7221 */ /* 0x000fe20000010000 */
[----:B------:R-:W-:-:S02]  /*4750*/  FFMA.FTZ R87, R64, R71, R87 ;  /* 0x0000004740577223 */ /* 0x000fc40000010057 */
[----:B------:R-:W-:Y:S01]  /*4760*/  FFMA.FTZ R81, R74, R65, R84 ;  /* 0x000000414a517223 */ /* 0x000fe20000010054 */
[----:B------:R-:W-:Y:S01]  /*4770*/  FMUL.FTZ R74, R43, R71 ;  /* 0x000000472b4a7220 */ /* 0x000fe20000410000 */
[----:B------:R-:W-:Y:S01]  /*4780*/  FADD.FTZ R126, R65, R126 ;  /* 0x0000007e417e7221 */ /* 0x000fe20000010000 */
[----:B------:R-:W-:Y:S01]  /*4790*/  FMUL.FTZ R65, R112, R93 ;  /* 0x0000005d70417220 */ /* 0x000fe20000410000 */
[----:B------:R-:W-:Y:S01]  /*47a0*/  FFMA.FTZ R87, R70, R68, R87 ;  /* 0x0000004446577223 */ /* 0x000fe20000010057 */
[----:B------:R-:W-:Y:S01]  /*47b0*/  FFMA.FTZ R64, R64, R74, R81 ;  /* 0x0000004a40407223 */ /* 0x000fe20000010051 */
[----:B------:R-:W-:Y:S01]  /*47c0*/  FADD.FTZ R126, R126, R74 ;  /* 0x0000004a7e7e7221 */ /* 0x000fe20000010000 */
[----:B------:R-:W-:Y:S02]  /*47d0*/  FADD.FTZ R71, R82, R71 ;  /* 0x0000004752477221 */ /* 0x000fe40000010000 */
[----:B------:R-:W-:Y:S01]  /*47e0*/  FFMA.FTZ R79, R72, R65, R64 ;  /* 0x00000041484f7223 */ /* 0x000fe20000010040 */
[----:B------:R-:W-:Y:S01]  /*47f0*/  FMUL.FTZ R64, R43, R68 ;  /* 0x000000442b407220 */ /* 0x000fe20000410000 */
[----:B------:R-:W-:Y:S01]  /*4800*/  FADD.FTZ R126, R65, R126 ;  /* 0x0000007e417e7221 */ /* 0x000fe20000010000 */
[----:B------:R-:W-:Y:S01]  /*4810*/  FMUL.FTZ R65, R112, R67 ;  /* 0x0000004370417220 */ /* 0x000fe20000410000 */
[----:B------:R-:W-:Y:S01]  /*4820*/  FADD.FTZ R71, R71, R68 ;  /* 0x0000004447477221 */ /* 0x000fe20000010000 */
[----:B------:R-:W-:Y:S01]  /*4830*/  FFMA.FTZ R70, R70, R64, R79 ;  /* 0x0000004046467223 */ /* 0x000fe2000001004f */
[----:B------:R-:W-:Y:S01]  /*4840*/  FADD.FTZ R126, R126, R64 ;  /* 0x000000407e7e7221 */ /* 0x000fe20000010000 */
[----:B------:R-:W-:Y:S01]  /*4850*/  FMUL.FTZ R72, R112, R69 ;  /* 0x0000004570487220 */ /* 0x000fe20000410000 */
[C---:B------:R-:W-:Y:S01]  /*4860*/  FFMA.FTZ R64, R92.reuse, R67, R101 ;  /* 0x000000435c407223 */ /* 0x040fe20000010065 */
[----:B------:R-:W-:Y:S01]  /*4870*/  FFMA.FTZ R79, R92, R65, R70 ;  /* 0x000000415c4f7223 */ /* 0x000fe20000010046 */
[-C--:B------:R-:W-:Y:S01]  /*4880*/  FMUL.FTZ R70, R43, R66.reuse ;  /* 0x000000422b467220 */ /* 0x080fe20000410000 */
[----:B------:R-:W-:Y:S01]  /*4890*/  FADD.FTZ R126, R65, R126 ;  /* 0x0000007e417e7221 */ /* 0x000fe20000010000 */
[C---:B------:R-:W-:Y:S01]  /*48a0*/  FFMA.FTZ R68, R94.reuse, R66, R87 ;  /* 0x000000425e447223 */ /* 0x040fe20000010057 */
[----:B------:R-:W-:Y:S01]  /*48b0*/  FADD.FTZ R71, R71, R66 ;  /* 0x0000004247477221 */ /* 0x000fe20000010000 */
[----:B------:R-:W-:Y:S01]  /*48c0*/  FFMA.FTZ R79, R94, R70, R79 ;  /* 0x000000465e4f7223 */ /* 0x000fe2000001004f */
[----:B------:R-:W-:Y:S01]  /*48d0*/  FADD.FTZ R65, R126, R70 ;  /* 0x000000467e417221 */ /* 0x000fe20000010000 */
[-C--:B------:R-:W-:Y:S01]  /*48e0*/  FMUL.FTZ R67, R43, R96.reuse ;  /* 0x000000602b437220 */ /* 0x080fe20000410000 */
[----:B------:R-:W-:Y:S01]  /*48f0*/  FFMA.FTZ R68, R91, R96, R68 ;  /* 0x000000605b447223 */ /* 0x000fe20000010044 */
[C---:B------:R-:W-:Y:S01]  /*4900*/  FFMA.FTZ R66, R95.reuse, R72, R79 ;  /* 0x000000485f427223 */ /* 0x040fe2000001004f */
[----:B------:R-:W-:Y:S01]  /*4910*/  FADD.FTZ R65, R72, R65 ;  /* 0x0000004148417221 */ /* 0x000fe20000010000 */
[----:B------:R-:W-:Y:S01]  /*4920*/  FFMA.FTZ R64, R95, R69, R64 ;  /* 0x000000455f407223 */ /* 0x000fe20000010040 */
[C---:B------:R-:W-:Y:S01]  /*4930*/  FMUL.FTZ R69, R112.reuse, R89 ;  /* 0x0000005970457220 */ /* 0x040fe20000410000 */
[----:B------:R-:W-:Y:S01]  /*4940*/  FFMA.FTZ R91, R91, R67, R66 ;  /* 0x000000435b5b7223 */ /* 0x000fe20000010042 */
[-C--:B------:R-:W-:Y:S01]  /*4950*/  FMUL.FTZ R66, R112, R75.reuse ;  /* 0x0000004b70427220 */ /* 0x080fe20000410000 */
[----:B------:R-:W-:Y:S01]  /*4960*/  FADD.FTZ R67, R65, R67 ;  /* 0x0000004341437221 */ /* 0x000fe20000010000 */
[----:B------:R-:W-:Y:S01]  /*4970*/  FFMA.FTZ R65, R73, R75, R64 ;  /* 0x0000004b49417223 */ /* 0x000fe20000010040 */
[-C--:B------:R-:W-:Y:S01]  /*4980*/  FMUL.FTZ R64, R43, R77.reuse ;  /* 0x0000004d2b407220 */ /* 0x080fe20000410000 */
[----:B------:R-:W-:Y:S01]  /*4990*/  FFMA.FTZ R91, R73, R66, R91 ;  /* 0x00000042495b7223 */ /* 0x000fe2000001005b */
[----:B------:R-:W-:Y:S01]  /*49a0*/  FADD.FTZ R67, R66, R67 ;  /* 0x0000004342437221 */ /* 0x000fe20000010000 */
[----:B------:R-:W-:Y:S01]  /*49b0*/  FADD.FTZ R96, R71, R96 ;  /* 0x0000006047607221 */ /* 0x000fe20000010000 */
[----:B------:R-:W-:Y:S01]  /*49c0*/  FMUL.FTZ R71, R43, R98 ;  /* 0x000000622b477220 */ /* 0x000fe20000410000 */
[C---:B------:R-:W-:Y:S01]  /*49d0*/  FFMA.FTZ R91, R90.reuse, R64, R91 ;  /* 0x000000405a5b7223 */ /* 0x040fe2000001005b */
[----:B------:R-:W-:Y:S01]  /*49e0*/  FADD.FTZ R64, R67, R64 ;  /* 0x0000004043407221 */ /* 0x000fe20000010000 */
[----:B------:R-:W-:Y:S01]  /*49f0*/  FFMA.FTZ R67, R90, R77, R68 ;  /* 0x0000004d5a437223 */ /* 0x000fe20000010044 */
[----:B------:R-:W-:Y:S01]  /*4a00*/  FMUL.FTZ R66, R112, R99 ;  /* 0x0000006370427220 */ /* 0x000fe20000410000 */
[C---:B------:R-:W-:Y:S01]  /*4a10*/  FFMA.FTZ R91, R88.reuse, R69, R91 ;  /* 0x00000045585b7223 */ /* 0x040fe2000001005b */
[----:B------:R-:W-:Y:S01]  /*4a20*/  FADD.FTZ R64, R69, R64 ;  /* 0x0000004045407221 */ /* 0x000fe20000010000 */
[----:B------:R-:W-:Y:S01]  /*4a30*/  FFMA.FTZ R88, R88, R89, R65 ;  /* 0x0000005958587223 */ /* 0x000fe20000010041 */
[----:B------:R-:W-:Y:S01]  /*4a40*/  FADD.FTZ R77, R96, R77 ;  /* 0x0000004d604d7221 */ /* 0x000fe20000010000 */
[----:B------:R-:W-:Y:S01]  /*4a50*/  FFMA.FTZ R68, R76, R71, R91 ;  /* 0x000000474c447223 */ /* 0x000fe2000001005b */
[----:B------:R-:W-:Y:S01]  /*4a60*/  FADD.FTZ R71, R64, R71 ;  /* 0x0000004740477221 */ /* 0x000fe20000010000 */
[----:B------:R-:W-:Y:S01]  /*4a70*/  FFMA.FTZ R96, R76, R98, R67 ;  /* 0x000000624c607223 */ /* 0x000fe20000010043 */
[----:B------:R-:W-:Y:S01]  /*4a80*/  FADD.FTZ R98, R77, R98 ;  /* 0x000000624d627221 */ /* 0x000fe20000010000 */
[C---:B------:R-:W-:Y:S01]  /*4a90*/  FFMA.FTZ R68, R97.reuse, R66, R68 ;  /* 0x0000004261447223 */ /* 0x040fe20000010044 */
[----:B------:R-:W-:Y:S01]  /*4aa0*/  FFMA.FTZ R97, R97, R99, R88 ;  /* 0x0000006361617223 */ /* 0x000fe20000010058 */
[----:B------:R-:W-:Y:S01]  /*4ab0*/  FADD.FTZ R73, R66, R71 ;  /* 0x0000004742497221 */ /* 0x000fe20000010000 */
[----:B------:R-:W-:-:S07]  /*4ac0*/  FADD.FTZ R99, R122, R99 ;  /* 0x000000637a637221 */ /* 0x000fce0000010000 */
.L_x_1577:
        /* <DEDUP_REMOVED lines=9> */
[----:B------:R-:W-:-:S05]  /*4b60*/  ISETP.GT.AND P1, PT, R106, 0x17, PT ;  /* 0x000000176a00780c */ /* 0x000fca0003f24270 */
[----:B0-----:R-:W-:Y:S01]  /*4b70*/  @!P0 FADD.FTZ R68, R64, R68 ;  /* 0x0000004440448221 */ /* 0x001fe20000010000 */
[----:B-1----:R-:W-:Y:S01]  /*4b80*/  ULEA UR4, UR7, UR4, 0x18 ;  /* 0x0000000407047291 */ /* 0x002fe2000f8ec0ff */
[----:B--2---:R-:W-:-:S03]  /*4b90*/  @!P0 FADD.FTZ R73, R65, R73 ;  /* 0x0000004941498221 */ /* 0x004fc60000010000 */
[----:B------:R-:W0:Y:S01]  /*4ba0*/  SHFL.DOWN PT, R64, R68, 0x2, 0x1f ;  /* 0x08401f0044407f89 */ /* 0x000e2200000e0000 */
[----:B------:R-:W-:-:S03]  /*4bb0*/  ISETP.GT.AND P0, PT, R106, 0x1d, PT ;  /* 0x0000001d6a00780c */ /* 0x000fc60003f04270 */
[----:B------:R-:W1:Y:S01]  /*4bc0*/  SHFL.DOWN PT, R65, R73, 0x2, 0x1f ;  /* 0x08401f0049417f89 */ /* 0x000e6200000e0000 */
[C---:B---3--:R-:W-:Y:S02]  /*4bd0*/  LEA R117, R113.reuse, UR4, 0x4 ;  /* 0x0000000471757c11 */ /* 0x048fe4000f8e20ff */
[----:B------:R-:W-:-:S03]  /*4be0*/  ISETP.GT.U32.AND P3, PT, R113, 0xb, PT ;  /* 0x0000000b7100780c */ /* 0x000fc60003f64070 */
        /* <DEDUP_REMOVED lines=9> */
[----:B------:R-:W-:-:S03]  /*4c80*/  ISETP.NE.AND P0, PT, R113, RZ, PT ;  /* 0x000000ff7100720c */ /* 0x000fc60003f05270 */
        /* <DEDUP_REMOVED lines=16> */
.L_x_1579:
[----:B------:R-:W-:Y:S05]  /*4d90*/  BSYNC.RECONVERGENT B0 ;  /* 0x0000000000007941 */ /* 0x000fea0003800200 */
.L_x_1578:
        /* <DEDUP_REMOVED lines=32> */
.L_x_1581:
[----:B------:R-:W-:Y:S05]  /*4fa0*/  BSYNC.RECONVERGENT B0 ;  /* 0x0000000000007941 */ /* 0x000fea0003800200 */
.L_x_1580:
[----:B------:R-:W-:Y:S06]  /*4fb0*/  BAR.SYNC.DEFER_BLOCKING 0x0 ;  /* 0x0000000000007b1d */ /* 0x000fec0000010000 */
        /* <DEDUP_REMOVED lines=33> */
[----:B------:R-:W4:Y:S01]  /*51d0*/  LDS.128 R92, [R117+0x840] ;  /* 0x00084000755c7984 */ /* 0x000f220000000c00 */
[----:B------:R-:W-:Y:S01]  /*51e0*/  FADD.FTZ R76, R72, R77 ;  /* 0x0000004d484c7221 */ /* 0x000fe20000010000 */
[----:B------:R-:W-:Y:S01]  /*51f0*/  FADD.FTZ R77, R73, R78 ;  /* 0x0000004e494d7221 */ /* 0x000fe20000010000 */
[----:B-1----:R-:W-:Y:S01]  /*5200*/  FADD.FTZ R81, R81, R68 ;  /* 0x0000004451517221 */ /* 0x002fe20000010000 */
[----:B------:R-:W1:Y:S01]  /*5210*/  LDS.128 R72, [R117+0x900] ;  /* 0x0009000075487984 */ /* 0x000e620000000c00 */
[----:B------:R-:W-:Y:S01]  /*5220*/  FADD.FTZ R80, R80, R79 ;  /* 0x0000004f50507221 */ /* 0x000fe20000010000 */
[----:B------:R-:W-:Y:S01]  /*5230*/  FADD.FTZ R68, R76, R69 ;  /* 0x000000454c447221 */ /* 0x000fe20000010000 */
[----:B------:R-:W-:-:S02]  /*5240*/  FADD.FTZ R69, R77, R70 ;  /* 0x000000464d457221 */ /* 0x000fc40000010000 */
[----:B------:R-:W5:Y:S01]  /*5250*/  LDS.128 R76, [R117+0x9c0] ;  /* 0x0009c000754c7984 */ /* 0x000f620000000c00 */
[----:B------:R-:W-:Y:S01]  /*5260*/  FADD.FTZ R70, R80, R71 ;  /* 0x0000004750467221 */ /* 0x000fe20000010000 */
[----:B--2---:R-:W-:Y:S01]  /*5270*/  FADD.FTZ R71, R81, R64 ;  /* 0x0000004051477221 */ /* 0x004fe20000010000 */
[----:B------:R-:W-:Y:S01]  /*5280*/  FADD.FTZ R68, R68, R65 ;  /* 0x0000004144447221 */ /* 0x000fe20000010000 */
[----:B------:R-:W2:Y:S01]  /*5290*/  LDS.128 R80, [R117+0xa80] ;  /* 0x000a800075507984 */ /* 0x000ea20000000c00 */
        /* <DEDUP_REMOVED lines=8> */
[----:B0-----:R-:W-:Y:S01]  /*5320*/  FADD.FTZ R84, R84, R89 ;  /* 0x0000005954547221 */ /* 0x001fe20000010000 */
[----:B------:R-:W-:Y:S01]  /*5330*/  FADD.FTZ R85, R85, R90 ;  /* 0x0000005a55557221 */ /* 0x000fe20000010000 */
[----:B------:R-:W-:Y:S01]  /*5340*/  FADD.FTZ R97, R97, R88 ;  /* 0x0000005861617221 */ /* 0x000fe20000010000 */
[----:B------:R-:W-:Y:S01]  /*5350*/  FADD.FTZ R96, R96, R91 ;  /* 0x0000005b60607221 */ /* 0x000fe20000010000 */
[----:B----4-:R-:W-:Y:S01]  /*5360*/  FADD.FTZ R88, R84, R93 ;  /* 0x0000005d54587221 */ /* 0x010fe20000010000 */
[----:B------:R-:W-:Y:S01]  /*5370*/  FADD.FTZ R89, R85, R94 ;  /* 0x0000005e55597221 */ /* 0x000fe20000010000 */
[----:B------:R-:W-:Y:S01]  /*5380*/  FADD.FTZ R97, R97, R92 ;  /* 0x0000005c61617221 */ /* 0x000fe20000010000 */
[----:B------:R-:W0:Y:S01]  /*5390*/  LDS.128 R84, [R117+0xcc0] ;  /* 0x000cc00075547984 */ /* 0x000e220000000c00 */
[----:B------:R-:W-:Y:S01]  /*53a0*/  FADD.FTZ R96, R96, R95 ;  /* 0x0000005f60607221 */ /* 0x000fe20000010000 */
[----:B-1----:R-:W-:Y:S01]  /*53b0*/  FADD.FTZ R88, R88, R73 ;  /* 0x0000004958587221 */ /* 0x002fe20000010000 */
[----:B------:R-:W-:Y:S01]  /*53c0*/  FADD.FTZ R97, R97, R72 ;  /* 0x0000004861617221 */ /* 0x000fe20000010000 */
[----:B------:R-:W1:Y:S01]  /*53d0*/  LDS.128 R92, [R117+0xd80] ;  /* 0x000d8000755c7984 */ /* 0x000e620000000c00 */
        /* <DEDUP_REMOVED lines=8> */
[----:B--2---:R-:W-:Y:S01]  /*5460*/  FADD.FTZ R97, R97, R80 ;  /* 0x0000005061617221 */ /* 0x004fe20000010000 */
[----:B------:R-:W-:Y:S01]  /*5470*/  FADD.FTZ R88, R88, R81 ;  /* 0x0000005158587221 */ /* 0x000fe20000010000 */
[----:B------:R-:W-:Y:S01]  /*5480*/  FADD.FTZ R89, R89, R82 ;  /* 0x0000005259597221 */ /* 0x000fe20000010000 */
[----:B------:R-:W-:Y:S01]  /*5490*/  FADD.FTZ R96, R96, R83 ;  /* 0x0000005360607221 */ /* 0x000fe20000010000 */
[----:B---3--:R-:W-:Y:S01]  /*54a0*/  FADD.FTZ R97, R97, R64 ;  /* 0x0000004061617221 */ /* 0x008fe20000010000 */
[----:B------:R-:W-:Y:S01]  /*54b0*/  FADD.FTZ R88, R88, R65 ;  /* 0x0000004158587221 */ /* 0x000fe20000010000 */
[----:B------:R-:W2:Y:S01]  /*54c0*/  LDS.128 R80, [R117+0xfc0] ;  /* 0x000fc00075507984 */ /* 0x000ea20000000c00 */
        /* <DEDUP_REMOVED lines=24> */
[----:B------:R-:W1:Y:S01]  /*5650*/  LDS.128 R72, [R117+0x12c0] ;  /* 0x0012c00075487984 */ /* 0x000e620000000c00 */
[----:B------:R-:W-:-:S03]  /*5660*/  FADD.FTZ R96, R96, R79 ;  /* 0x0000004f60607221 */ /* 0x000fc60000010000 */
[----:B------:R-:W4:Y:S04]  /*5670*/  LDS.128 R76, [R117+0x1380] ;  /* 0x00138000754c7984 */ /* 0x000f280000000c00 */
[----:B------:R-:W-:Y:S01]  /*5680*/  LDS.128 R92, [R117+0x1680] ;  /* 0x00168000755c7984 */ /* 0x000fe20000000c00 */
        /* <DEDUP_REMOVED lines=48> */
.L_x_1583:
[----:B------:R-:W-:Y:S05]  /*5990*/  BSYNC.RECONVERGENT B0 ;  /* 0x0000000000007941 */ /* 0x000fea0003800200 */
.L_x_1582:
[----:B------:R-:W-:Y:S04]  /*59a0*/  BSSY.RECONVERGENT B0, `(.L_x_1584) ;  /* 0x000001d000007945 */ /* 0x000fe80003800200 */
[----:B------:R-:W-:Y:S05]  /*59b0*/  @P3 BRA `(.L_x_1585) ;  /* 0x00000000006c3947 */ /* 0x000fea0003800000 */
[----:B------:R-:W4:Y:S01]  /*59c0*/  LDC.64 R76, c[0x0][0x3f8] ;  /* 0x0000fe00ff4c7b82 */ /* 0x000f220000000a00 */
[----:B------:R-:W-:-:S07]  /*59d0*/  IMAD R71, R0, 0xc, R113 ;  /* 0x0000000c00477824 */ /* 0x000fce00078e0271 */
[----:B--23--:R-:W2:Y:S01]  /*59e0*/  LDC.64 R64, c[0x0][0x3d8] ;  /* 0x0000f600ff407b82 */ /* 0x00cea20000000a00 */
[----:B----4-:R-:W-:Y:S01]  /*59f0*/  IMAD.WIDE.U32 R66, R76, 0x3, RZ ;  /* 0x000000034c427825 */ /* 0x010fe200078e00ff */
        /* <DEDUP_REMOVED lines=10> */
[----:B------:R-:W-:Y:S02]  /*5aa0*/  SHF.L.U64.HI R75, R75, 0x1, R0 ;  /* 0x000000014b4b7819 */ /* 0x000fe40000010200 */
[----:B-1----:R-:W-:Y:S02]  /*5ab0*/  LEA R68, P2, R76, R64, 0x2 ;  /* 0x000000404c447211 */ /* 0x002fe400078410ff */
        /* <DEDUP_REMOVED lines=11> */
.L_x_1585:
[----:B------:R-:W-:Y:S05]  /*5b70*/  BSYNC.RECONVERGENT B0 ;  /* 0x0000000000007941 */ /* 0x000fea0003800200 */
.L_x_1584:
        /* <DEDUP_REMOVED lines=8> */
[----:B------:R-:W0:Y:S01]  /*5c00*/  LDC R75, c[0x0][0x370] ;  /* 0x0000dc00ff4b7b82 */ /* 0x000e220000000800 */
[----:B------:R-:W-:-:S07]  /*5c10*/  IADD3 R73, PT, PT, -R70, 0x1, RZ ;  /* 0x0000000146497810 */ /* 0x000fce0007ffe1ff */
[----:B--23--:R-:W2:Y:S08]  /*5c20*/  LDC.64 R64, c[0x0][0x3d0] ;  /* 0x0000f400ff407b82 */ /* 0x00ceb00000000a00 */
[----:B-1----:R-:W1:Y:S01]  /*5c30*/  LDC.64 R68, c[0x0][0x3c8] ;  /* 0x0000f200ff447b82 */ /* 0x002e620000000a00 */
[----:B----4-:R-:W-:-:S04]  /*5c40*/  IMAD R66, R0, R71, RZ ;  /* 0x0000004700427224 */ /* 0x010fc800078e02ff */
[----:B0-----:R-:W-:Y:S01]  /*5c50*/  IMAD R67, R66, R75, RZ ;  /* 0x0000004b42437224 */ /* 0x001fe200078e02ff */
[----:B------:R-:W-:-:S04]  /*5c60*/  SEL R70, R75, RZ, !P0 ;  /* 0x000000ff4b467207 */ /* 0x000fc80004000000 */
[----:B------:R-:W-:Y:S02]  /*5c70*/  SHF.L.U32 R67, R67, 0x1, RZ ;  /* 0x0000000143437819 */ /* 0x000fe400000006ff */
[----:B------:R-:W-:-:S03]  /*5c80*/  ISETP.NE.AND P0, PT, R70, -0x1, PT ;  /* 0xffffffff4600780c */ /* 0x000fc60003f05270 */
[----:B--2---:R-:W-:-:S04]  /*5c90*/  IMAD.WIDE R64, R67, 0x4, R64 ;  /* 0x0000000443407825 */ /* 0x004fc800078e0240 */
[----:B-----5:R-:W-:Y:S01]  /*5ca0*/  IMAD R67, R71, UR6, R77 ;  /* 0x0000000647437c24 */ /* 0x020fe2000f8e024d */
[----:B------:R-:W-:-:S03]  /*5cb0*/  IADD3 R71, PT, PT, R66, R77, RZ ;  /* 0x0000004d42477210 */ /* 0x000fc60007ffe0ff */
[----:B------:R-:W-:-:S04]  /*5cc0*/  IMAD.WIDE.U32 R66, R67, 0x8, R64 ;  /* 0x0000000843427825 */ /* 0x000fc800078e0040 */
[----:B-1----:R-:W-:Y:S01]  /*5cd0*/  IMAD.WIDE.U32 R64, R71, 0x4, R68 ;  /* 0x0000000447407825 */ /* 0x002fe200078e0044 */
[----:B------:R0:W-:Y:S01]  /*5ce0*/  STG.E.64 desc[UR8][R66.64], R100 ;  /* 0x0000006442007986 */ /* 0x0001e2000c101b08 */
[----:B------:R-:W-:Y:S06]  /*5cf0*/  MEMBAR.ALL.GPU ;  /* 0x0000000000007992 */ /* 0x000fec000000a000 */
[----:B------:R-:W-:-:S00]  /*5d00*/  ERRBAR ;  /* 0x00000000000079ab */ /* 0x000fc00000000000 */
[----:B------:R-:W-:Y:S06]  /*5d10*/  CGAERRBAR ;  /* 0x00000000000075ab */ /* 0x000fec0000000000 */
[----:B------:R0:W-:Y:S01]  /*5d20*/  REDG.E.ADD.S32.STRONG.GPU desc[UR8][R64.64], R73 ;  /* 0x000000494000798e */ /* 0x0001e2000c12e308 */
[----:B------:R-:W-:Y:S05]  /*5d30*/  @!P0 BRA `(.L_x_1587) ;  /* 0x00000000002c8947 */ /* 0x000fea0003800000 */
[----:B------:R-:W-:-:S13]  /*5d40*/  LOP3.LUT P1, RZ, R108, 0x2, RZ, 0xc0, !PT ;  /* 0x000000026cff7812 */ /* 0x000fda000782c0ff */
.L_x_1588:
        /* <DEDUP_REMOVED lines=10> */
.L_x_1587:
        /* <DEDUP_REMOVED lines=21> */
[----:B-1----:R-:W-:Y:S01]  /*5f40*/  MOV R68, UR11 ;  /* 0x0000000b00447c02 */ /* 0x002fe20008000f00 */
[----:B------:R-:W-:Y:S01]  /*5f50*/  UIADD3 UR4, UPT, UPT, UR15, UR4, URZ ;  /* 0x000000040f047290 */ /* 0x000fe2000fffe0ff */
[----:B------:R-:W-:-:S02]  /*5f60*/  MOV R67, UR12 ;  /* 0x0000000c00437c02 */ /* 0x000fc40008000f00 */
[----:B--2---:R-:W-:Y:S02]  /*5f70*/  MOV R65, UR13 ;  /* 0x0000000d00417c02 */ /* 0x004fe40008000f00 */
[----:B------:R-:W-:Y:S02]  /*5f80*/  MOV R70, UR14 ;  /* 0x0000000e00467c02 */ /* 0x000fe40008000f00 */
[----:B------:R-:W-:-:S07]  /*5f90*/  MOV R71, UR4 ;  /* 0x0000000400477c02 */ /* 0x000fce0008000f00 */
.L_x_1590:
[----:B------:R-:W-:-:S04]  /*5fa0*/  ISETP.NE.AND P1, PT, RZ, UR5, PT ;  /* 0x00000005ff007c0c */ /* 0x000fc8000bf25270 */
[----:B------:R-:W-:-:S13]  /*5fb0*/  ISETP.NE.OR P1, PT, R113, RZ, !P1 ;  /* 0x000000ff7100720c */ /* 0x000fda0004f25670 */
[----:B------:R-:W0:Y:S01]  /*5fc0*/  @!P1 LDC R73, c[0x0][0x374] ;  /* 0x0000dd00ff499b82 */ /* 0x000e220000000800 */
[----:B------:R-:W-:-:S07]  /*5fd0*/  @!P1 LOP3.LUT R78, R108, 0x1, RZ, 0xc0, !PT ;  /* 0x000000016c4e9812 */ /* 0x000fce00078ec0ff */
[----:B------:R-:W1:Y:S08]  /*5fe0*/  @!P1 LDC R76, c[0x0][0x370] ;  /* 0x0000dc00ff4c9b82 */ /* 0x000e700000000800 */
[----:B------:R-:W2:Y:S01]  /*5ff0*/  @!P1 LDC.64 R74, c[0x0][0x3d0] ;  /* 0x0000f400ff4a9b82 */ /* 0x000ea20000000a00 */
[----:B0-----:R-:W-:-:S04]  /*6000*/  @!P1 IMAD R73, R78, R73, RZ ;  /* 0x000000494e499224 */ /* 0x001fc800078e02ff */
[----:B-1----:R-:W-:-:S05]  /*6010*/  @!P1 IMAD R73, R73, R76, RZ ;  /* 0x0000004c49499224 */ /* 0x002fca00078e02ff */
[----:B------:R-:W-:-:S05]  /*6020*/  @!P1 SHF.L.U32 R73, R73, 0x1, RZ ;  /* 0x0000000149499819 */ /* 0x000fca00000006ff */
[----:B--2---:R-:W-:-:S04]  /*6030*/  @!P1 IMAD.WIDE R74, R73, 0x4, R74 ;  /* 0x00000004494a9825 */ /* 0x004fc800078e024a */
[----:B------:R-:W-:-:S06]  /*6040*/  @!P1 IMAD.WIDE.U32 R74, R64, 0x8, R74 ;  /* 0x00000008404a9825 */ /* 0x000fcc00078e004a */
[----:B------:R-:W2:Y:S01]  /*6050*/  @!P1 LDG.E.64 R74, desc[UR8][R74.64] ;  /* 0x000000084a4a9981 */ /* 0x000ea2000c1e1b00 */
        /* <DEDUP_REMOVED lines=22> */
[----:B------:R-:W3:Y:S06]  /*61c0*/  @!P0 LDC R86, c[0x0][0x370] ;  /* 0x0000dc00ff568b82 */ /* 0x000eec0000000800 */
[----:B------:R-:W-:Y:S02]  /*61d0*/  @!P6 LOP3.LUT R96, R108, 0x1, RZ, 0xc0, !PT ;  /* 0x000000016c60e812 */ /* 0x000fe400078ec0ff */
[----:B------:R-:W4:Y:S08]  /*61e0*/  @!P4 LDC R76, c[0x0][0x374] ;  /* 0x0000dd00ff4ccb82 */ /* 0x000f300000000800 */
        /* <DEDUP_REMOVED lines=10> */
[----:B------:R-:W3:Y:S01]  /*6290*/  @!P6 LDC R92, c[0x0][0x370] ;  /* 0x0000dc00ff5ceb82 */ /* 0x000ee20000000800 */
[----:B-1----:R-:W-:-:S04]  /*62a0*/  @!P6 IMAD R91, R96, R91, RZ ;  /* 0x0000005b605be224 */ /* 0x002fc800078e02ff */
[----:B---3--:R-:W-:-:S05]  /*62b0*/  @!P6 IMAD R91, R91, R92, RZ ;  /* 0x0000005c5b5be224 */ /* 0x008fca00078e02ff */
[----:B------:R-:W-:Y:S01]  /*62c0*/  @!P6 SHF.L.U32 R91, R91, 0x1, RZ ;  /* 0x000000015b5be819 */ /* 0x000fe200000006ff */
[----:B--2---:R-:W-:Y:S01]  /*62d0*/  @!P1 FADD.FTZ R100, R100, R74 ;  /* 0x0000004a64649221 */ /* 0x004fe20000010000 */
[----:B------:R-:W-:Y:S01]  /*62e0*/  @!P1 FADD.FTZ R101, R101, R75 ;  /* 0x0000004b65659221 */ /* 0x000fe20000010000 */
[C---:B------:R-:W-:Y:S02]  /*62f0*/  @!P0 LOP3.LUT R74, R108.reuse, 0x1, RZ, 0xc0, !PT ;  /* 0x000000016c4a8812 */ /* 0x040fe400078ec0ff */
[----:B------:R-:W-:Y:S02]  /*6300*/  ISETP.NE.AND P1, PT, R79, UR6, PT ;  /* 0x000000064f007c0c */ /* 0x000fe4000bf25270 */
[----:B------:R-:W-:Y:S01]  /*6310*/  @!P4 LOP3.LUT R75, R108, 0x1, RZ, 0xc0, !PT ;  /* 0x000000016c4bc812 */ /* 0x000fe200078ec0ff */
[----:B------:R-:W-:Y:S01]  /*6320*/  @!P0 IMAD R73, R74, R73, RZ ;  /* 0x000000494a498224 */ /* 0x000fe200078e02ff */
[C---:B------:R-:W-:Y:S02]  /*6330*/  @!P3 LOP3.LUT R79, R108.reuse, 0x1, RZ, 0xc0, !PT ;  /* 0x000000016c4fb812 */ /* 0x040fe400078ec0ff */
[----:B------:R-:W-:Y:S01]  /*6340*/  ISETP.NE.OR P1, PT, R113, RZ, !P1 ;  /* 0x000000ff7100720c */ /* 0x000fe20004f25670 */
[----:B----4-:R-:W-:Y:S01]  /*6350*/  @!P4 IMAD R74, R75, R76, RZ ;  /* 0x0000004c4b4ac224 */ /* 0x010fe200078e02ff */
        /* <DEDUP_REMOVED lines=76> */
.L_x_1589:
        /* <DEDUP_REMOVED lines=22> */
[----:B--2---:R-:W2:Y:S02]  /*6980*/  @!P0 LDC R65, c[0x0][0x370] ;  /* 0x0000dc00ff418b82 */ /* 0x004ea40000000800 */
[----:B------:R-:W4:Y:S01]  /*6990*/  @!P1 S2R R89, SR_CTAID.Y ;  /* 0x0000000000599919 */ /* 0x000f220000002600 */
[C---:B------:R-:W-:Y:S02]  /*69a0*/  @!P1 LOP3.LUT R74, R108.reuse, 0x1, RZ, 0xc0, !PT ;  /* 0x000000016c4a9812 */ /* 0x040fe400078ec0ff */
[----:B------:R-:W-:Y:S01]  /*69b0*/  @!P2 LOP3.LUT R86, R108, 0x1, RZ, 0xc0, !PT ;  /* 0x000000016c56a812 */ /* 0x000fe200078ec0ff */
[----:B------:R-:W5:Y:S02]  /*69c0*/  @!P2 S2R R84, SR_CTAID.Y ;  /* 0x000000000054a919 */ /* 0x000f640000002600 */
[----:B------:R-:W1:Y:S02]  /*69d0*/  @!P1 LDC R83, c[0x0][0x374] ;  /* 0x0000dd00ff539b82 */ /* 0x000e640000000800 */
[----:B------:R-:W4:Y:S06]  /*69e0*/  @!P3 S2R R88, SR_CTAID.Y ;  /* 0x000000000058b919 */ /* 0x000f2c0000002600 */
[----:B------:R-:W3:Y:S01]  /*69f0*/  @!P1 LDC R75, c[0x0][0x370] ;  /* 0x0000dc00ff4b9b82 */ /* 0x000ee20000000800 */
[----:B0-----:R-:W-:-:S07]  /*6a00*/  @!P0 IMAD R64, R64, R81, RZ ;  /* 0x0000005140408224 */ /* 0x001fce00078e02ff */
[----:B------:R-:W0:Y:S01]  /*6a10*/  @!P2 LDC R85, c[0x0][0x374] ;  /* 0x0000dd00ff55ab82 */ /* 0x000e220000000800 */
[----:B--2---:R-:W-:-:S05]  /*6a20*/  @!P0 IMAD R72, R64, R65, RZ ;  /* 0x0000004140488224 */ /* 0x004fca00078e02ff */
[----:B------:R-:W-:Y:S02]  /*6a30*/  @!P0 SHF.L.U32 R73, R72, 0x1, RZ ;  /* 0x0000000148498819 */ /* 0x000fe400000006ff */
[----:B------:R-:W2:Y:S01]  /*6a40*/  @!P2 LDC R77, c[0x0][0x370] ;  /* 0x0000dc00ff4dab82 */ /* 0x000ea20000000800 */
[----:B-1----:R-:W-:-:S07]  /*6a50*/  @!P1 IMAD R74, R74, R83, RZ ;  /* 0x000000534a4a9224 */ /* 0x002fce00078e02ff */
[----:B------:R-:W1:Y:S01]  /*6a60*/  @!P3 LDC R87, c[0x0][0x374] ;  /* 0x0000dd00ff57bb82 */ /* 0x000e620000000800 */
[----:B---3--:R-:W-:-:S05]  /*6a70*/  @!P1 IMAD R74, R74, R75, RZ ;  /* 0x0000004b4a4a9224 */ /* 0x008fca00078e02ff */
[----:B------:R-:W-:Y:S02]  /*6a80*/  @!P1 SHF.L.U32 R75, R74, 0x1, RZ ;  /* 0x000000014a4b9819 */ /* 0x000fe400000006ff */
[----:B------:R-:W3:Y:S01]  /*6a90*/  @!P0 LDC.64 R70, c[0x0][0x3d0] ;  /* 0x0000f400ff468b82 */ /* 0x000ee20000000a00 */
[----:B0-----:R-:W-:Y:S01]  /*6aa0*/  @!P2 IMAD R72, R86, R85, RZ ;  /* 0x000000555648a224 */ /* 0x001fe200078e02ff */
[----:B------:R-:W-:-:S06]  /*6ab0*/  @!P3 LOP3.LUT R86, R108, 0x1, RZ, 0xc0, !PT ;  /* 0x000000016c56b812 */ /* 0x000fcc00078ec0ff */
[----:B------:R-:W0:Y:S01]  /*6ac0*/  @!P3 LDC R80, c[0x0][0x370] ;  /* 0x0000dc00ff50bb82 */ /* 0x000e220000000800 */
[----:B--2---:R-:W-:Y:S02]  /*6ad0*/  @!P2 IMAD R77, R72, R77, RZ ;  /* 0x0000004d484da224 */ /* 0x004fe400078e02ff */
[----:B------:R-:W-:-:S03]  /*6ae0*/  @!P1 IMAD R72, R0, R83, R83 ;  /* 0x0000005300489224 */ /* 0x000fc600078e0253 */
[----:B------:R-:W-:Y:S02]  /*6af0*/  @!P2 SHF.L.U32 R77, R77, 0x1, RZ ;  /* 0x000000014d4da819 */ /* 0x000fe400000006ff */
[----:B------:R-:W2:Y:S01]  /*6b00*/  @!P1 LDC.64 R68, c[0x0][0x3d0] ;  /* 0x0000f400ff449b82 */ /* 0x000ea20000000a00 */
[----:B-1----:R-:W-:-:S07]  /*6b10*/  @!P3 IMAD R79, R86, R87, RZ ;  /* 0x00000057564fb224 */ /* 0x002fce00078e02ff */
[----:B------:R-:W1:Y:S01]  /*6b20*/  @!P2 LDC.64 R66, c[0x0][0x3d0] ;  /* 0x0000f400ff42ab82 */ /* 0x000e620000000a00 */
[----:B---3--:R-:W-:-:S04]  /*6b30*/  @!P0 IMAD.WIDE R70, R73, 0x4, R70 ;  /* 0x0000000449468825 */ /* 0x008fc800078e0246 */
[----:B------:R-:W-:-:S03]  /*6b40*/  @!P0 IMAD R73, R0, R81, R82 ;  /* 0x0000005100498224 */ /* 0x000fc600078e0252 */
[----:B------:R-:W3:Y:S01]  /*6b50*/  @!P3 LDC.64 R64, c[0x0][0x3d0] ;  /* 0x0000f400ff40bb82 */ /* 0x000ee20000000a00 */
[----:B0-----:R-:W-:Y:S02]  /*6b60*/  @!P3 IMAD R79, R79, R80, RZ ;  /* 0x000000504f4fb224 */ /* 0x001fe400078e02ff */
[----:B------:R-:W-:-:S03]  /*6b70*/  @!P0 IMAD.WIDE.U32 R70, R73, 0x8, R70 ;  /* 0x0000000849468825 */ /* 0x000fc600078e0046 */
[----:B------:R-:W-:Y:S01]  /*6b80*/  @!P3 SHF.L.U32 R79, R79, 0x1, RZ ;  /* 0x000000014f4fb819 */ /* 0x000fe200000006ff */
[----:B-----5:R-:W-:Y:S02]  /*6b90*/  @!P2 IMAD R73, R76, R85, R84 ;  /* 0x000000554c49a224 */ /* 0x020fe400078e0254 */
[----:B--2---:R-:W-:Y:S01]  /*6ba0*/  @!P1 IMAD.WIDE R68, R75, 0x4, R68 ;  /* 0x000000044b449825 */ /* 0x004fe200078e0244 */
[----:B----4-:R-:W-:Y:S01]  /*6bb0*/  @!P1 IADD3 R75, PT, PT, R72, R89, RZ ;  /* 0x00000059484b9210 */ /* 0x010fe20007ffe0ff */
[----:B------:R-:W2:Y:S04]  /*6bc0*/  @!P0 LDG.E.64 R70, desc[UR8][R70.64] ;  /* 0x0000000846468981 */ /* 0x000ea8000c1e1b00 */
[----:B------:R-:W-:-:S04]  /*6bd0*/  @!P1 IMAD.WIDE.U32 R68, R75, 0x8, R68 ;  /* 0x000000084b449825 */ /* 0x000fc800078e0044 */
[----:B-1----:R-:W-:Y:S02]  /*6be0*/  @!P2 IMAD.WIDE R66, R77, 0x4, R66 ;  /* 0x000000044d42a825 */ /* 0x002fe400078e0242 */
[----:B------:R-:W4:Y:S02]  /*6bf0*/  @!P1 LDG.E.64 R68, desc[UR8][R68.64] ;  /* 0x0000000844449981 */ /* 0x000f24000c1e1b00 */
[----:B---3--:R-:W-:-:S04]  /*6c00*/  @!P3 IMAD.WIDE R64, R79, 0x4, R64 ;  /* 0x000000044f40b825 */ /* 0x008fc800078e0240 */
[----:B------:R-:W-:Y:S02]  /*6c10*/  @!P3 IMAD R75, R78, R87, R88 ;  /* 0x000000574e4bb224 */ /* 0x000fe400078e0258 */
[----:B------:R-:W-:-:S04]  /*6c20*/  @!P2 IMAD.WIDE.U32 R66, R73, 0x8, R66 ;  /* 0x000000084942a825 */ /* 0x000fc800078e0042 */
[----:B------:R-:W-:Y:S02]  /*6c30*/  @!P3 IMAD.WIDE.U32 R64, R75, 0x8, R64 ;  /* 0x000000084b40b825 */ /* 0x000fe400078e0040 */
[----:B------:R-:W3:Y:S04]  /*6c40*/  @!P2 LDG.E.64 R66, desc[UR8][R66.64] ;  /* 0x000000084242a981 */ /* 0x000ee8000c1e1b00 */
[----:B------:R-:W5:Y:S01]  /*6c50*/  @!P3 LDG.E.64 R64, desc[UR8][R64.64] ;  /* 0x000000084040b981 */ /* 0x000f62000c1e1b00 */
[----:B------:R-:W-:Y:S01]  /*6c60*/  IADD3 R0, PT, PT, R0, 0x4, RZ ;  /* 0x0000000400007810 */ /* 0x000fe20007ffe0ff */
[----:B--2---:R-:W-:Y:S01]  /*6c70*/  @!P0 FADD.FTZ R100, R100, R70 ;  /* 0x0000004664648221 */ /* 0x004fe20000010000 */
[----:B------:R-:W-:-:S03]  /*6c80*/  @!P0 FADD.FTZ R101, R101, R71 ;  /* 0x0000004765658221 */ /* 0x000fc60000010000 */
[----:B----4-:R-:W-:Y:S01]  /*6c90*/  @!P1 FADD.FTZ R100, R100, R68 ;  /* 0x0000004464649221 */ /* 0x010fe20000010000 */
[----:B------:R-:W-:-:S03]  /*6ca0*/  @!P1 FADD.FTZ R101, R101, R69 ;  /* 0x0000004565659221 */ /* 0x000fc60000010000 */
[----:B---3--:R-:W-:Y:S01]  /*6cb0*/  @!P2 FADD.FTZ R100, R100, R66 ;  /* 0x000000426464a221 */ /* 0x008fe20000010000 */
[----:B------:R-:W-:-:S03]  /*6cc0*/  @!P2 FADD.FTZ R101, R101, R67 ;  /* 0x000000436565a221 */ /* 0x000fc60000010000 */
[----:B-----5:R-:W-:Y:S01]  /*6cd0*/  @!P3 FADD.FTZ R100, R100, R64 ;  /* 0x000000406464b221 */ /* 0x020fe20000010000 */
[----:B------:R-:W-:-:S07]  /*6ce0*/  @!P3 FADD.FTZ R101, R101, R65 ;  /* 0x000000416565b221 */ /* 0x000fce0000010000 */
.L_x_1591:
        /* <DEDUP_REMOVED lines=12> */
[----:B-1----:R-:W-:-:S04]  /*6db0*/  @!P0 LOP3.LUT R68, R108, 0x1, RZ, 0xc0, !PT ;  /* 0x000000016c448812 */ /* 0x002fc800078ec0ff */
[----:B------:R-:W1:Y:S01]  /*6dc0*/  @!P1 S2R R77, SR_CTAID.Y ;  /* 0x00000000004d9919 */ /* 0x000e620000002600 */
[----:B------:R-:W-:Y:S01]  /*6dd0*/  @!P1 LOP3.LUT R70, R108, 0x1, RZ, 0xc0, !PT ;  /* 0x000000016c469812 */ /* 0x000fe200078ec0ff */
[----:B------:R-:W4:Y:S08]  /*6de0*/  @!P0 LDC R69, c[0x0][0x370] ;  /* 0x0000dc00ff458b82 */ /* 0x000f300000000800 */
[----:B------:R-:W5:Y:S08]  /*6df0*/  @!P1 LDC R75, c[0x0][0x374] ;  /* 0x0000dd00ff4b9b82 */ /* 0x000f700000000800 */
[----:B------:R-:W3:Y:S01]  /*6e00*/  @!P1 LDC R71, c[0x0][0x370] ;  /* 0x0000dc00ff479b82 */ /* 0x000ee20000000800 */
[----:B0-----:R-:W-:-:S07]  /*6e10*/  @!P0 IMAD R68, R68, R73, RZ ;  /* 0x0000004944448224 */ /* 0x001fce00078e02ff */
[----:B--2---:R-:W0:Y:S01]  /*6e20*/  @!P0 LDC.64 R64, c[0x0][0x3d0] ;  /* 0x0000f400ff408b82 */ /* 0x004e220000000a00 */
[----:B----4-:R-:W-:-:S05]  /*6e30*/  @!P0 IMAD R68, R68, R69, RZ ;  /* 0x0000004544448224 */ /* 0x010fca00078e02ff */
[----:B------:R-:W-:Y:S02]  /*6e40*/  @!P0 SHF.L.U32 R69, R68, 0x1, RZ ;  /* 0x0000000144458819 */ /* 0x000fe400000006ff */
[----:B------:R-:W2:Y:S01]  /*6e50*/  @!P1 LDC.64 R66, c[0x0][0x3d0] ;  /* 0x0000f400ff429b82 */ /* 0x000ea20000000a00 */
[-C--:B-----5:R-:W-:Y:S02]  /*6e60*/  @!P1 IMAD R70, R70, R75.reuse, RZ ;  /* 0x0000004b46469224 */ /* 0x0a0fe400078e02ff */
[----:B------:R-:W-:Y:S02]  /*6e70*/  @!P1 IMAD R68, R0, R75, R75 ;  /* 0x0000004b00449224 */ /* 0x000fe400078e024b */
[----:B---3--:R-:W-:-:S05]  /*6e80*/  @!P1 IMAD R70, R70, R71, RZ ;  /* 0x0000004746469224 */ /* 0x008fca00078e02ff */
[----:B------:R-:W-:Y:S01]  /*6e90*/  @!P1 SHF.L.U32 R71, R70, 0x1, RZ ;  /* 0x0000000146479819 */ /* 0x000fe200000006ff */
[----:B0-----:R-:W-:-:S04]  /*6ea0*/  @!P0 IMAD.WIDE R64, R69, 0x4, R64 ;  /* 0x0000000445408825 */ /* 0x001fc800078e0240 */
[----:B------:R-:W-:Y:S02]  /*6eb0*/  @!P0 IMAD R69, R0, R73, R72 ;  /* 0x0000004900458224 */ /* 0x000fe400078e0248 */
[----:B--2---:R-:W-:Y:S01]  /*6ec0*/  @!P1 IMAD.WIDE R66, R71, 0x4, R66 ;  /* 0x0000000447429825 */ /* 0x004fe200078e0242 */
[----:B-1----:R-:W-:-:S03]  /*6ed0*/  @!P1 IADD3 R71, PT, PT, R68, R77, RZ ;  /* 0x0000004d44479210 */ /* 0x002fc60007ffe0ff */
        /* <DEDUP_REMOVED lines=9> */
.L_x_1592:
        /* <DEDUP_REMOVED lines=11> */
[----:B--2---:R-:W2:Y:S01]  /*7020*/  LDC.64 R64, c[0x0][0x3d0] ;  /* 0x0000f400ff407b82 */ /* 0x004ea20000000a00 */
[----:B0-----:R-:W-:-:S04]  /*7030*/  IMAD R66, R66, UR4, RZ ;  /* 0x0000000442427c24 */ /* 0x001fc8000f8e02ff */
[----:B---3--:R-:W-:-:S05]  /*7040*/  IMAD R66, R66, R67, RZ ;  /* 0x0000004342427224 */ /* 0x008fca00078e02ff */
[----:B------:R-:W-:-:S05]  /*7050*/  SHF.L.U32 R67, R66, 0x1, RZ ;  /* 0x0000000142437819 */ /* 0x000fca00000006ff */
[----:B--2---:R-:W-:-:S04]  /*7060*/  IMAD.WIDE R64, R67, 0x4, R64 ;  /* 0x0000000443407825 */ /* 0x004fc800078e0240 */
[----:B----4-:R-:W-:-:S04]  /*7070*/  IMAD R67, R0, UR4, R69 ;  /* 0x0000000400437c24 */ /* 0x010fc8000f8e0245 */
[----:B------:R-:W-:-:S06]  /*7080*/  IMAD.WIDE.U32 R64, R67, 0x8, R64 ;  /* 0x0000000843407825 */ /* 0x000fcc00078e0040 */
[----:B------:R-:W2:Y:S02]  /*7090*/  LDG.E.64 R64, desc[UR8][R64.64] ;  /* 0x0000000840407981 */ /* 0x000ea4000c1e1b00 */
[----:B--2---:R-:W-:Y:S01]  /*70a0*/  FADD.FTZ R100, R100, R64 ;  /* 0x0000004064647221 */ /* 0x004fe20000010000 */
[----:B------:R-:W-:-:S07]  /*70b0*/  FADD.FTZ R101, R101, R65 ;  /* 0x0000004165657221 */ /* 0x000fce0000010000 */
.L_x_1593:
[----:B------:R-:W-:Y:S05]  /*70c0*/  BSYNC.RECONVERGENT B0 ;  /* 0x0000000000007941 */ /* 0x000fea0003800200 */
.L_x_1586:
[----:B------:R-:W5:Y:S01]  /*70d0*/  S2UR UR5, SR_CgaCtaId ;  /* 0x00000000000579c3 */ /* 0x000f620000008800 */
[----:B------:R-:W-:Y:S01]  /*70e0*/  ISETP.NE.AND P0, PT, R113, RZ, PT ;  /* 0x000000ff7100720c */ /* 0x000fe20003f05270 */
[----:B------:R-:W-:Y:S01]  /*70f0*/  UMOV UR4, 0x400 ;  /* 0x0000040000047882 */ /* 0x000fe20000000000 */
[----:B------:R-:W1:Y:S01]  /*7100*/  LDCU.64 UR10, c[0x0][0x400] ;  /* 0x00008000ff0a77ac */ /* 0x000e620008000a00 */
[C---:B----4-:R-:W-:Y:S01]  /*7110*/  FADD.FTZ R69, -R42.reuse, R104 ;  /* 0x000000682a457221 */ /* 0x050fe20000010100 */
[----:B------:R-:W-:-:S03]  /*7120*/  FADD.FTZ R105, -R42, R105 ;  /* 0x000000692a697221 */ /* 0x000fc60000010100 */
[----:B0-2---:R-:W3:Y:S01]  /*7130*/  LDC R65, c[0x0][0x41c] ;  /* 0x00010700ff417b82 */ /* 0x005ee20000000800 */
        /* <DEDUP_REMOVED lines=8> */
[----:B-1----:R-:W-:Y:S02]  /*71c0*/  ISETP.GE.U32.AND P0, PT, R64, UR10, PT ;  /* 0x0000000a40007c0c */ /* 0x002fe4000bf06070 */
        /* <DEDUP_REMOVED lines=30> */
.L_x_1594:
        /* <DEDUP_REMOVED lines=21> */
.L_x_1596:
[----:B------:R-:W-:Y:S05]  /*7500*/  BSYNC.RECONVERGENT B0 ;  /* 0x0000000000007941 */ /* 0x000fea0003800200 */
.L_x_1595:
        /* <DEDUP_REMOVED lines=21> */
.L_x_1597:
[----:B0-----:R-:W-:Y:S01]  /*7660*/  FFMA.FTZ R3, R0, R73, R65 ;  /* 0x0000004900037223 */ /* 0x001fe20000010041 */
[----:B------:R-:W-:Y:S01]  /*7670*/  BSSY.RECONVERGENT B0, `(.L_x_1598) ;  /* 0x0000013000007945 */ /* 0x000fe20003800200 */
[C---:B------:R-:W-:Y:S01]  /*7680*/  FADD.FTZ R81, -R42.reuse, R7 ;  /* 0x000000072a517221 */ /* 0x040fe20000010100 */
[----:B------:R-:W-:Y:S01]  /*7690*/  FFMA.FTZ R67, R43, R4, -R74 ;  /* 0x000000042b437223 */ /* 0x000fe2000001084a */
        /* <DEDUP_REMOVED lines=16> */
.L_x_1599:
[----:B------:R-:W-:Y:S05]  /*77a0*/  BSYNC.RECONVERGENT B0 ;  /* 0x0000000000007941 */ /* 0x000fea0003800200 */
.L_x_1598:
        /* <DEDUP_REMOVED lines=14> */
[----:B------:R-:W-:Y:S01]  /*7890*/  FADD.FTZ R23, -R42, R48 ;  /* 0x000000302a177221 */ /* 0x000fe20000010100 */
[----:B------:R-:W-:Y:S01]  /*78a0*/  IADD3 R2, PT, PT, R64, 0x100, RZ ;  /* 0x0000010040027810 */ /* 0x000fe20007ffe0ff */
        /* <DEDUP_REMOVED lines=61> */
.L_x_1600:
        /* <DEDUP_REMOVED lines=17> */
.L_x_1602:
[----:B------:R-:W-:Y:S05]  /*7d90*/  BSYNC.RECONVERGENT B0 ;  /* 0x0000000000007941 */ /* 0x000fea0003800200 */
.L_x_1601:
        /* <DEDUP_REMOVED lines=21> */
.L_x_1603:
[C-C-:B0-----:R-:W-:Y:S01]  /*7ef0*/  FFMA.FTZ R8, R0.reuse, R89, R65.reuse ;  /* 0x0000005900087223 */ /* 0x141fe20000010041 */
[-C--:B------:R-:W-:Y:S01]  /*7f00*/  FMUL.FTZ R38, R95, R116.reuse ;  /* 0x000000745f267220 */ /* 0x080fe20000410000 */
[----:B------:R-:W-:Y:S01]  /*7f10*/  FMUL.FTZ R42, R97, R116 ;  /* 0x00000074612a7220 */ /* 0x000fe20000410000 */
[C-C-:B------:R-:W-:Y:S01]  /*7f20*/  FFMA.FTZ R9, R0.reuse, R56, R65.reuse ;  /* 0x0000003800097223 */ /* 0x140fe20000010041 */
        /* <DEDUP_REMOVED lines=19> */
.L_x_1605:
[----:B------:R-:W-:Y:S05]  /*8060*/  BSYNC.RECONVERGENT B0 ;  /* 0x0000000000007941 */ /* 0x000fea0003800200 */
.L_x_1604:
        /* <DEDUP_REMOVED lines=19> */
.L_x_1606:
[----:B------:R-:W-:Y:S01]  /*81a0*/  BSSY.RECONVERGENT B0, `(.L_x_1607) ;  /* 0x0000011000007945 */ /* 0x000fe20003800200 */
[----:B0-----:R-:W-:Y:S01]  /*81b0*/  FFMA.FTZ R79, R43, R16, -R48 ;  /* 0x000000102b4f7223 */ /* 0x001fe20000010830 */
        /* <DEDUP_REMOVED lines=15> */
.L_x_1608:
[----:B------:R-:W-:Y:S05]  /*82b0*/  BSYNC.RECONVERGENT B0 ;  /* 0x0000000000007941 */ /* 0x000fea0003800200 */
.L_x_1607:
        /* <DEDUP_REMOVED lines=21> */
.L_x_1609:
        /* <DEDUP_REMOVED lines=23> */
.L_x_1611:
[----:B------:R-:W-:Y:S05]  /*8580*/  BSYNC.RECONVERGENT B0 ;  /* 0x0000000000007941 */ /* 0x000fea0003800200 */
.L_x_1610:
        /* <DEDUP_REMOVED lines=19> */
.L_x_1612:
        /* <DEDUP_REMOVED lines=17> */
.L_x_1614:
[----:B------:R-:W-:Y:S05]  /*87d0*/  BSYNC.RECONVERGENT B0 ;  /* 0x0000000000007941 */ /* 0x000fea0003800200 */
.L_x_1613:
        /* <DEDUP_REMOVED lines=21> */
.L_x_1615:
        /* <DEDUP_REMOVED lines=23> */
.L_x_1617:
[----:B------:R-:W-:Y:S05]  /*8aa0*/  BSYNC.RECONVERGENT B0 ;  /* 0x0000000000007941 */ /* 0x000fea0003800200 */
.L_x_1616:
        /* <DEDUP_REMOVED lines=19> */
.L_x_1618:
        /* <DEDUP_REMOVED lines=17> */
.L_x_1620:
[----:B------:R-:W-:Y:S05]  /*8cf0*/  BSYNC.RECONVERGENT B0 ;  /* 0x0000000000007941 */ /* 0x000fea0003800200 */
.L_x_1619:
[-C--:B0-----:R-:W-:Y:S01]  /*8d00*/  FMUL.FTZ R21, R3, R116.reuse ;  /* 0x0000007403157220 */ /* 0x081fe20000410000 */
[-C--:B------:R-:W-:Y:S01]  /*8d10*/  FMUL.FTZ R48, R39, R116.reuse ;  /* 0x0000007427307220 */ /* 0x080fe20000410000 */
[-C--:B------:R-:W-:Y:S01]  /*8d20*/  FMUL.FTZ R56, R45, R116.reuse ;  /* 0x000000742d387220 */ /* 0x080fe20000410000 */
[-C--:B-1----:R-:W-:Y:S01]  /*8d30*/  FMUL.FTZ R16, R53, R116.reuse ;  /* 0x0000007435107220 */ /* 0x082fe20000410000 */
        /* <DEDUP_REMOVED lines=69> */
.L_x_1621:
        /* <DEDUP_REMOVED lines=17> */
.L_x_1623:
[----:B------:R-:W-:Y:S05]  /*92a0*/  BSYNC.RECONVERGENT B0 ;  /* 0x0000000000007941 */ /* 0x000fea0003800200 */
.L_x_1622:
        /* <DEDUP_REMOVED lines=19> */
.L_x_1624:
        /* <DEDUP_REMOVED lines=17> */
.L_x_1626:
[----:B------:R-:W-:Y:S05]  /*94f0*/  BSYNC.RECONVERGENT B0 ;  /* 0x0000000000007941 */ /* 0x000fea0003800200 */
.L_x_1625:
        /* <DEDUP_REMOVED lines=19> */
.L_x_1627:
        /* <DEDUP_REMOVED lines=17> */
.L_x_1629:
[----:B------:R-:W-:Y:S05]  /*9740*/  BSYNC.RECONVERGENT B0 ;  /* 0x0000000000007941 */ /* 0x000fea0003800200 */
.L_x_1628:
[----:B------:R-:W-:Y:S05]  /*9750*/  BRA.U !UP0, `(.L_x_1630) ;  /* 0x0000000108487547 */ /* 0x000fea000b800000 */
        /* <DEDUP_REMOVED lines=9> */
[----:B0-----:R-:W0:Y:S01]  /*97f0*/  MUFU.RCP R26, R25 ;  /* 0x00000019001a7308 */ /* 0x001e220000001000 */
        /* <DEDUP_REMOVED lines=8> */
.L_x_1630:
        /* <DEDUP_REMOVED lines=14> */
[----:B------:R-:W-:-:S04]  /*9960*/  IADD3 R15, PT, PT, R23, R15, RZ ;  /* 0x0000000f170f7210 */ /* 0x000fc80007ffe0ff */
[----:B------:R-:W-:-:S05]  /*9970*/  LEA.HI.X R21, R22, UR7, R15, 0x2, P0 ;  /* 0x0000000716157c11 */ /* 0x000fca00080f140f */
[----:B------:R1:W-:Y:S02]  /*9980*/  STG.E.64 desc[UR8][R20.64], R24 ;  /* 0x0000001814007986 */ /* 0x0003e4000c101b08 */
.L_x_1632:
[----:B------:R-:W-:Y:S05]  /*9990*/  BSYNC.RECONVERGENT B0 ;  /* 0x0000000000007941 */ /* 0x000fea0003800200 */
.L_x_1631:
[----:B------:R-:W-:Y:S05]  /*99a0*/  BRA.U !UP0, `(.L_x_1633) ;  /* 0x0000000108487547 */ /* 0x000fea000b800000 */
[----:B------:R-:W-:Y:S01]  /*99b0*/  FFMA.FTZ R18, R43, R18, R114 ;  /* 0x000000122b127223 */ /* 0x000fe20000010072 */
[----:B------:R-:W-:-:S03]  /*99c0*/  FFMA.FTZ R16, R112, R16, R115 ;  /* 0x0000001070107223 */ /* 0x000fc60000010073 */
[----:B------:R-:W-:Y:S01]  /*99d0*/  FMUL.FTZ R0, R18, -1.4426950216293334961 ;  /* 0xbfb8aa3b12007820 */ /* 0x000fe20000410000 */
[----:B------:R-:W-:-:S05]  /*99e0*/  FMUL.FTZ R17, R16, -1.4426950216293334961 ;  /* 0xbfb8aa3b10117820 */ /* 0x000fca0000410000 */
[----:B------:R-:W2:Y:S08]  /*99f0*/  MUFU.EX2 R0, R0 ;  /* 0x0000000000007308 */ /* 0x000eb00000000800 */
[----:B------:R-:W3:Y:S01]  /*9a00*/  MUFU.EX2 R17, R17 ;  /* 0x0000001100117308 */ /* 0x000ee20000000800 */
[----:B--2---:R-:W-:-:S07]  /*9a10*/  FADD.FTZ R15, R0, 1 ;  /* 0x3f800000000f7421 */ /* 0x004fce0000010000 */
[----:B------:R-:W2:Y:S01]  /*9a20*/  MUFU.RCP R15, R15 ;  /* 0x0000000f000f7308 */ /* 0x000ea20000001000 */
[----:B---3--:R-:W-:-:S07]  /*9a30*/  FADD.FTZ R19, R17, 1 ;  /* 0x3f80000011137421 */ /* 0x008fce0000010000 */
[----:B-1----:R-:W1:Y:S01]  /*9a40*/  MUFU.RCP R20, R19 ;  /* 0x0000001300147308 */ /* 0x002e620000001000 */
        /* <DEDUP_REMOVED lines=8> */
.L_x_1633:
        /* <DEDUP_REMOVED lines=8> */
[----:B------:R-:W3:Y:S01]  /*9b50*/  LDCU.64 UR6, c[0x0][0x380] ;  /* 0x00007000ff0677ac */ /* 0x000ee20008000a00 */
[----:B------:R-:W-:Y:S01]  /*9b60*/  FMUL.FTZ R19, R13, R116 ;  /* 0x000000740d137220 */ /* 0x000fe20000410000 */
[----:B--2---:R-:W-:Y:S02]  /*9b70*/  IMAD R0, R11, UR4, RZ ;  /* 0x000000040b007c24 */ /* 0x004fe4000f8e02ff */
[----:B------:R-:W-:-:S04]  /*9b80*/  IMAD.WIDE.U32 R16, R9, UR4, R14 ;  /* 0x0000000409107c25 */ /* 0x000fc8000f8e000e */
[----:B------:R-:W-:Y:S01]  /*9b90*/  IMAD R9, R9, UR5, R0 ;  /* 0x0000000509097c24 */ /* 0x000fe2000f8e0200 */
[----:B---3--:R-:W-:-:S04]  /*9ba0*/  LEA R14, P0, R16, UR6, 0x2 ;  /* 0x00000006100e7c11 */ /* 0x008fc8000f8010ff */
[----:B------:R-:W-:-:S04]  /*9bb0*/  IADD3 R9, PT, PT, R17, R9, RZ ;  /* 0x0000000911097210 */ /* 0x000fc80007ffe0ff */
[----:B------:R-:W-:-:S05]  /*9bc0*/  LEA.HI.X R15, R16, UR7, R9, 0x2, P0 ;  /* 0x00000007100f7c11 */ /* 0x000fca00080f1409 */
[----:B------:R2:W-:Y:S02]  /*9bd0*/  STG.E.64 desc[UR8][R14.64], R18 ;  /* 0x000000120e007986 */ /* 0x0005e4000c101b08 */
.L_x_1635:
[----:B------:R-:W-:Y:S05]  /*9be0*/  BSYNC.RECONVERGENT B0 ;  /* 0x0000000000007941 */ /* 0x000fea0003800200 */
.L_x_1634:
[----:B------:R-:W-:Y:S05]  /*9bf0*/  BRA.U !UP0, `(.L_x_1636) ;  /* 0x0000000108487547 */ /* 0x000fea000b800000 */
[----:B------:R-:W-:Y:S01]  /*9c00*/  FFMA.FTZ R8, R43, R8, R114 ;  /* 0x000000082b087223 */ /* 0x000fe20000010072 */
[----:B------:R-:W-:-:S03]  /*9c10*/  FFMA.FTZ R10, R112, R10, R115 ;  /* 0x0000000a700a7223 */ /* 0x000fc60000010073 */
[----:B------:R-:W-:Y:S01]  /*9c20*/  FMUL.FTZ R0, R8, -1.4426950216293334961 ;  /* 0xbfb8aa3b08007820 */ /* 0x000fe20000410000 */
[----:B------:R-:W-:-:S05]  /*9c30*/  FMUL.FTZ R11, R10, -1.4426950216293334961 ;  /* 0xbfb8aa3b0a0b7820 */ /* 0x000fca0000410000 */
[----:B------:R-:W3:Y:S08]  /*9c40*/  MUFU.EX2 R0, R0 ;  /* 0x0000000000007308 */ /* 0x000ef00000000800 */
[----:B------:R-:W4:Y:S01]  /*9c50*/  MUFU.EX2 R11, R11 ;  /* 0x0000000b000b7308 */ /* 0x000f220000000800 */
[----:B---3--:R-:W-:-:S07]  /*9c60*/  FADD.FTZ R9, R0, 1 ;  /* 0x3f80000000097421 */ /* 0x008fce0000010000 */
[----:B------:R-:W3:Y:S01]  /*9c70*/  MUFU.RCP R9, R9 ;  /* 0x0000000900097308 */ /* 0x000ee20000001000 */
[----:B----4-:R-:W-:-:S07]  /*9c80*/  FADD.FTZ R13, R11, 1 ;  /* 0x3f8000000b0d7421 */ /* 0x010fce0000010000 */
[----:B--2---:R-:W2:Y:S01]  /*9c90*/  MUFU.RCP R14, R13 ;  /* 0x0000000d000e7308 */ /* 0x004ea20000001000 */
[----:B---3--:R-:W-:Y:S01]  /*9ca0*/  FADD.FTZ R15, -R9, 1 ;  /* 0x3f800000090f7421 */ /* 0x008fe20000010100 */
[----:B------:R-:W-:-:S03]  /*9cb0*/  FMUL.FTZ R58, R58, R9 ;  /* 0x000000093a3a7220 */ /* 0x000fc60000410000 */
[----:B------:R-:W-:Y:S01]  /*9cc0*/  FFMA.FTZ R15, R8, R15, 1 ;  /* 0x3f800000080f7423 */ /* 0x000fe2000001000f */
[----:B--2---:R-:W-:Y:S01]  /*9cd0*/  FADD.FTZ R17, -R14, 1 ;  /* 0x3f8000000e117421 */ /* 0x004fe20000010100 */
[----:B------:R-:W-:Y:S02]  /*9ce0*/  FMUL.FTZ R59, R59, R14 ;  /* 0x0000000e3b3b7220 */ /* 0x000fe40000410000 */
[----:B------:R-:W-:Y:S01]  /*9cf0*/  FMUL.FTZ R58, R58, R15 ;  /* 0x0000000f3a3a7220 */ /* 0x000fe20000410000 */
[----:B------:R-:W-:-:S04]  /*9d00*/  FFMA.FTZ R10, R10, R17, 1 ;  /* 0x3f8000000a0a7423 */ /* 0x000fc80000010011 */
[----:B------:R-:W-:-:S07]  /*9d10*/  FMUL.FTZ R59, R59, R10 ;  /* 0x0000000a3b3b7220 */ /* 0x000fce0000410000 */
.L_x_1636:
[----:B------:R-:W-:Y:S01]  /*9d20*/  BSSY.RECONVERGENT B0, `(.L_x_1637) ;  /* 0x0000012000007945 */ /* 0x000fe20003800200 */
[----:B------:R-:W-:Y:S01]  /*9d30*/  FFMA.FTZ R13, R43, R58, -R12 ;  /* 0x0000003a2b0d7223 */ /* 0x000fe2000001080c */
[----:B--2---:R-:W-:Y:S01]  /*9d40*/  SHF.R.S32.HI R14, RZ, 0x1f, R64 ;  /* 0x0000001fff0e7819 */ /* 0x004fe20000011440 */
[----:B------:R-:W-:Y:S01]  /*9d50*/  FFMA.FTZ R7, R112, R59, -R7 ;  /* 0x0000003b70077223 */ /* 0x000fe20000010807 */
[----:B------:R-:W-:Y:S06]  /*9d60*/  @P5 BRA `(.L_x_1638) ;  /* 0x0000000000345947 */ /* 0x000fec0003800000 */
        /* <DEDUP_REMOVED lines=13> */
.L_x_1638:
[----:B------:R-:W-:Y:S05]  /*9e40*/  BSYNC.RECONVERGENT B0 ;  /* 0x0000000000007941 */ /* 0x000fea0003800200 */
.L_x_1637:
        /* <DEDUP_REMOVED lines=19> */
.L_x_1639:
        /* <DEDUP_REMOVED lines=15> */
[----:B------:R-:W-:-:S05]  /*a070*/  LEA.HI.X R3, R118, UR7, R3, 0x2, P0 ;  /* 0x0000000776037c11 */ /* 0x000fca00080f1403 */
[----:B------:R3:W-:Y:S02]  /*a080*/  STG.E.64 desc[UR8][R2.64], R4 ;  /* 0x0000000402007986 */ /* 0x0007e4000c101b08 */
.L_x_1641:
[----:B------:R-:W-:Y:S05]  /*a090*/  BSYNC.RECONVERGENT B0 ;  /* 0x0000000000007941 */ /* 0x000fea0003800200 */
.L_x_1640:
[----:B------:R-:W4:Y:S01]  /*a0a0*/  LDC R0, c[0x0][0x374] ;  /* 0x0000dd00ff007b82 */ /* 0x000f220000000800 */
[----:B------:R-:W5:Y:S01]  /*a0b0*/  LDCU UR4, c[0x0][0x410] ;  /* 0x00008200ff0477ac */ /* 0x000f620008000800 */
[----:B------:R-:W-:Y:S01]  /*a0c0*/  IADD3 R108, PT, PT, R108, 0x1, RZ ;  /* 0x000000016c6c7810 */ /* 0x000fe20007ffe0ff */
[----:B------:R-:W5:Y:S02]  /*a0d0*/  LDCU UR5, c[0x0][0x3e0] ;  /* 0x00007c00ff0577ac */ /* 0x000f640008000800 */
[----:B-----5:R-:W-:Y:S01]  /*a0e0*/  UIMAD UR4, UR4, UR5, URZ ;  /* 0x00000005040472a4 */ /* 0x020fe2000f8e02ff */
[----:B----4-:R-:W-:-:S05]  /*a0f0*/  IADD3 R111, PT, PT, R0, R111, RZ ;  /* 0x0000006f006f7210 */ /* 0x010fca0007ffe0ff */
[----:B------:R-:W-:-:S13]  /*a100*/  ISETP.GE.AND P0, PT, R111, UR4, PT ;  /* 0x000000046f007c0c */ /* 0x000fda000bf06270 */
[----:B------:R-:W-:Y:S05]  /*a110*/  @!P0 BRA `(.L_x_1642) ;  /* 0xffffff6000108947 */ /* 0x000fea000383ffff */
.L_x_1575:
[----:B---3--:R-:W3:Y:S01]  /*a120*/  LDC R4, c[0x0][0x370] ;  /* 0x0000dc00ff047b82 */ /* 0x008ee20000000800 */
[----:B------:R-:W-:Y:S01]  /*a130*/  ISETP.NE.AND P1, PT, R113, RZ, PT ;  /* 0x000000ff7100720c */ /* 0x000fe20003f25270 */
[----:B------:R-:W-:Y:S06]  /*a140*/  BSSY.RECONVERGENT B0, `(.L_x_1643) ;  /* 0x000000d000007945 */ /* 0x000fec0003800200 */
[----:B------:R-:W4:Y:S08]  /*a150*/  LDC R7, c[0x0][0x374] ;  /* 0x0000dd00ff077b82 */ /* 0x000f300000000800 */
[----:B------:R-:W5:Y:S01]  /*a160*/  LDC.64 R2, c[0x0][0x3c8] ;  /* 0x0000f200ff027b82 */ /* 0x000f620000000a00 */
[----:B---3--:R-:W-:-:S02]  /*a170*/  ISETP.NE.AND P0, PT, R4, 0x1, PT ;  /* 0x000000010400780c */ /* 0x008fc40003f05270 */
[----:B----4-:R-:W-:-:S04]  /*a180*/  SHF.L.U32 R0, R7, 0x1, RZ ;  /* 0x0000000107007819 */ /* 0x010fc800000006ff */
        /* <DEDUP_REMOVED lines=8> */
.L_x_1644:
[----:B------:R-:W-:Y:S05]  /*a210*/  BSYNC.RECONVERGENT B0 ;  /* 0x0000000000007941 */ /* 0x000fea0003800200 */
.L_x_1643:
[----:B------:R-:W4:Y:S01]  /*a220*/  S2UR UR5, SR_CTAID.Y ;  /* 0x00000000000579c3 */ /* 0x000f220000002600 */
[----:B---3--:R-:W-:Y:S02]  /*a230*/  IADD3 R5, PT, PT, R7, -0x1, RZ ;  /* 0xffffffff07057810 */ /* 0x008fe40007ffe0ff */
[----:B------:R-:W-:-:S05]  /*a240*/  IADD3 R0, PT, PT, R4, -0x1, RZ ;  /* 0xffffffff04007810 */ /* 0x000fca0007ffe0ff */
[----:B------:R-:W3:Y:S01]  /*a250*/  S2UR UR4, SR_CTAID.X ;  /* 0x00000000000479c3 */ /* 0x000ee20000002500 */
[----:B----4-:R-:W-:-:S04]  /*a260*/  ISETP.NE.AND P0, PT, R5, UR5, PT ;  /* 0x0000000505007c0c */ /* 0x010fc8000bf05270 */
[----:B---3--:R-:W-:-:S13]  /*a270*/  ISETP.NE.OR P0, PT, R0, UR4, P0 ;  /* 0x0000000400007c0c */ /* 0x008fda0008705670 */
[----:B------:R-:W-:Y:S05]  /*a280*/  @P0 EXIT ;  /* 0x000000000000094d */ /* 0x000fea0003800000 */
[----:B------:R-:W-:Y:S05]  /*a290*/  @P1 BRA `(.L_x_1645) ;  /* 0x0000000000201947 */ /* 0x000fea0003800000 */
[----:B------:R-:W-:-:S05]  /*a2a0*/  IMAD R0, R4, R7, RZ ;  /* 0x0000000704007224 */ /* 0x000fca00078e02ff */
[----:B------:R-:W-:-:S13]  /*a2b0*/  ISETP.NE.AND P0, PT, R0, -0x1, PT ;  /* 0xffffffff0000780c */ /* 0x000fda0003f05270 */
[----:B------:R-:W-:Y:S05]  /*a2c0*/  @!P0 BRA `(.L_x_1645) ;  /* 0x0000000000148947 */ /* 0x000fea0003800000 */
.L_x_1646:
[----:B------:R-:W3:Y:S04]  /*a2d0*/  LDG.E.STRONG.GPU R5, desc[UR8][R2.64] ;  /* 0x0000000802057981 */ /* 0x000ee8000c1ef900 */
[----:B---3--:R-:W-:Y:S01]  /*a2e0*/  CCTL.IVALL ;  /* 0x00000000ff00798f */ /* 0x008fe20002000000 */
[----:B------:R-:W-:Y:S05]  /*a2f0*/  YIELD ;  /* 0x0000000000007946 */ /* 0x000fea0003800000 */
[----:B------:R-:W-:-:S13]  /*a300*/  ISETP.NE.AND P0, PT, R5, R0, PT ;  /* 0x000000000500720c */ /* 0x000fda0003f05270 */
[----:B------:R-:W-:Y:S05]  /*a310*/  @P0 BRA `(.L_x_1646) ;  /* 0xfffffffc00ec0947 */ /* 0x000fea000383ffff */
.L_x_1645:
        /* <DEDUP_REMOVED lines=12> */
[----:B-1----:R-:W-:Y:S02]  /*a3e0*/  MOV R24, RZ ;  /* 0x000000ff00187202 */ /* 0x002fe40000000f00 */
[----:B------:R-:W-:Y:S02]  /*a3f0*/  ISETP.GT.U32.AND P0, PT, R26, R0, PT ;  /* 0x000000001a00720c */ /* 0x000fe40003f04070 */
[----:B--2---:R-:W-:-:S04]  /*a400*/  IADD3.X R9, PT, PT, RZ, R24, RZ, P1, !PT ;  /* 0x00000018ff097210 */ /* 0x004fc80000ffe4ff */
        /* <DEDUP_REMOVED lines=59> */
.L_x_1649:
        /* <DEDUP_REMOVED lines=31> */
.L_x_1648:
[----:B------:R-:W-:Y:S05]  /*a9b0*/  BSYNC.RECONVERGENT B0 ;  /* 0x0000000000007941 */ /* 0x000fea0003800200 */
.L_x_1647:
        /* <DEDUP_REMOVED lines=10> */
.L_x_1650:
[C---:B------:R-:W-:Y:S02]  /*aa60*/  SHF.L.U32 R20, R113.reuse, 0x2, RZ ;  /* 0x0000000271147819 */ /* 0x040fe400000006ff */
[----:B------:R-:W-:Y:S02]  /*aa70*/  SHF.L.U64.HI R22, R113, 0x2, R24 ;  /* 0x0000000271167819 */ /* 0x000fe40000010218 */
[----:B-1----:R-:W-:-:S04]  /*aa80*/  IADD3 R2, P0, PT, R20, UR4, RZ ;  /* 0x0000000414027c10 */ /* 0x002fc8000ff1e0ff */
[----:B----4-:R-:W-:Y:S02]  /*aa90*/  IADD3.X R3, PT, PT, R22, UR5, RZ, P0, !PT ;  /* 0x0000000516037c10 */ /* 0x010fe400087fe4ff */
[C---:B0-----:R-:W-:Y:S02]  /*aaa0*/  IADD3 R4, P0, PT, R2.reuse, R31, RZ ;  /* 0x0000001f02047210 */ /* 0x041fe40007f1e0ff */
[C---:B------:R-:W-:Y:S01]  /*aab0*/  IADD3 R8, P2, PT, R2.reuse, R35, RZ ;  /* 0x0000002302087210 */ /* 0x040fe20007f5e0ff */
[----:B------:R0:W4:Y:S01]  /*aac0*/  LDG.E R0, desc[UR8][R2.64] ;  /* 0x0000000802007981 */ /* 0x000122000c1e1900 */
[C---:B------:R-:W-:Y:S02]  /*aad0*/  IADD3.X R5, PT, PT, R3.reuse, R29, RZ, P0, !PT ;  /* 0x0000001d03057210 */ /* 0x040fe400007fe4ff */
[----:B------:R-:W-:Y:S02]  /*aae0*/  IADD3 R6, P1, PT, R2, R25, RZ ;  /* 0x0000001902067210 */ /* 0x000fe40007f3e0ff */
[----:B------:R-:W-:-:S02]  /*aaf0*/  IADD3.X R9, PT, PT, R3, R33, RZ, P2, !PT ;  /* 0x0000002103097210 */ /* 0x000fc400017fe4ff */
[----:B------:R-:W-:Y:S01]  /*ab00*/  IADD3.X R7, PT, PT, R3, R27, RZ, P1, !PT ;  /* 0x0000001b03077210 */ /* 0x000fe20000ffe4ff */
[----:B------:R-:W4:Y:S04]  /*ab10*/  LDG.E R5, desc[UR8][R4.64] ;  /* 0x0000000804057981 */ /* 0x000f28000c1e1900 */
[----:B------:R-:W5:Y:S04]  /*ab20*/  LDG.E R6, desc[UR8][R6.64] ;  /* 0x0000000806067981 */ /* 0x000f68000c1e1900 */
[----:B------:R-:W5:Y:S01]  /*ab30*/  LDG.E R9, desc[UR8][R8.64] ;  /* 0x0000000808097981 */ /* 0x000f62000c1e1900 */
[----:B------:R-:W-:-:S02]  /*ab40*/  LOP3.LUT R14, R20, 0xfffffffc, RZ, 0xc0, !PT ;  /* 0xfffffffc140e7812 */ /* 0x000fc400078ec0ff */
[----:B------:R-:W-:Y:S02]  /*ab50*/  LOP3.LUT R13, R22, 0x1, RZ, 0xc0, !PT ;  /* 0x00000001160d7812 */ /* 0x000fe400078ec0ff */
[----:B--2---:R-:W-:-:S04]  /*ab60*/  IADD3 R10, P0, PT, R14, UR6, RZ ;  /* 0x000000060e0a7c10 */ /* 0x004fc8000ff1e0ff */
[C---:B------:R-:W-:Y:S02]  /*ab70*/  IADD3.X R11, PT, PT, R13.reuse, UR7, RZ, P0, !PT ;  /* 0x000000070d0b7c10 */ /* 0x040fe400087fe4ff */
[C---:B---3--:R-:W-:Y:S02]  /*ab80*/  IADD3 R12, P0, PT, R14.reuse, UR10, RZ ;  /* 0x0000000a0e0c7c10 */ /* 0x048fe4000ff1e0ff */
[----:B------:R-:W-:Y:S02]  /*ab90*/  IADD3 R14, P1, PT, R14, UR4, RZ ;  /* 0x000000040e0e7c10 */ /* 0x000fe4000ff3e0ff */
[----:B------:R-:W-:Y:S02]  /*aba0*/  IADD3.X R13, PT, PT, R13, UR11, RZ, P0, !PT ;  /* 0x0000000b0d0d7c10 */ /* 0x000fe400087fe4ff */
[----:B0-----:R-:W-:Y:S02]  /*abb0*/  IADD3 R2, P0, PT, R14, R31, RZ ;  /* 0x0000001f0e027210 */ /* 0x001fe40007f1e0ff */
[----:B----4-:R-:W-:-:S02]  /*abc0*/  F2FP.BF16.F32.PACK_AB R17, R5, R0 ;  /* 0x000000000511723e */ /* 0x010fc400000010ff */
        /* <DEDUP_REMOVED lines=64> */
.L_x_1651:
        /* <DEDUP_REMOVED lines=11> */
.L_x_3438:


//--------------------- .text._Z35group_norm_nhwc_bwd_one_pass_kernelI11Fp32IOFp16WLi64ELi24ELi384EEv26Group_norm_nhwc_bwd_params --------------------------
	.section	.text._Z35group_norm_nhwc_bwd_one_pass_kernelI11Fp32IOFp16WLi64ELi24ELi384EEv26Group_norm_nhwc_bwd_params,"ax",@progbits
	.align	128
        .global         _Z35group_norm_nhwc_bwd_one_pass_kernelI11Fp32IOFp16WLi64ELi24ELi384EEv26Group_norm_nhwc_bwd_params
        .type           _Z35group_norm_nhwc_bwd_one_pass_kernelI11Fp32IOFp16WLi64ELi24ELi384EEv26Group_norm_nhwc_bwd_params,@function
        .size           _Z35group_norm_nhwc_bwd_one_pass_kernelI11Fp32IOFp16WLi64ELi24ELi384EEv26Group_norm_nhwc_bwd_params,(.L_x_3439 - _Z35group_norm_nhwc_bwd_one_pass_kernelI11Fp32IOFp16WLi64ELi24ELi384EEv26Group_norm_nhwc_bwd_params)
        .other          _Z35group_norm_nhwc_bwd_one_pass_kernelI11Fp32IOFp16WLi64ELi24ELi384EEv26Group_norm_nhwc_bwd_params,@"STO_CUDA_ENTRY STV_DEFAULT"
_Z35group_norm_nhwc_bwd_one_pass_kernelI11Fp32IOFp16WLi64ELi24ELi384EEv26Group_norm_nhwc_bwd_params:
.text._Z35group_norm_nhwc_bwd_one_pass_kernelI11Fp32IOFp16WLi64ELi24ELi384EEv26Group_norm_nhwc_bwd_params:
        /* <DEDUP_REMOVED lines=39> */
.L_x_1677:
        /* <DEDUP_REMOVED lines=112> */
[----:B----4-:R-:W-:Y:S02]  /*0970*/  @P2 HADD2.F32 R40, -RZ, R27.H0_H0 ;  /* 0x2000001bff282230 */ /* 0x010fe40000004100 */
[----:B------:R-:W-:Y:S02]  /*0980*/  @P2 HADD2.F32 R45, -RZ, R26.H0_H0 ;  /* 0x2000001aff2d2230 */ /* 0x000fe40000004100 */
[----:B------:R-:W-:Y:S02]  /*0990*/  HADD2.F32 R5, -RZ, R5.H0_H0 ;  /* 0x20000005ff057230 */ /* 0x000fe40000004100 */
[----:B------:R-:W-:Y:S01]  /*09a0*/  HADD2.F32 R0, -RZ, R0.H0_H0 ;  /* 0x20000000ff007230 */ /* 0x000fe20000004100 */
        /* <DEDUP_REMOVED lines=30> */
.L_x_1653:
        /* <DEDUP_REMOVED lines=64> */
.L_x_1654:
        /* <DEDUP_REMOVED lines=34> */
.L_x_1656:
[----:B------:R-:W-:Y:S05]  /*11b0*/  BSYNC.RECONVERGENT B0 ;  /* 0x0000000000007941 */ /* 0x000fea0003800200 */
.L_x_1655:
        /* <DEDUP_REMOVED lines=34> */
.L_x_1658:
[----:B------:R-:W-:Y:S05]  /*13e0*/  BSYNC.RECONVERGENT B0 ;  /* 0x0000000000007941 */ /* 0x000fea0003800200 */
.L_x_1657:
        /* <DEDUP_REMOVED lines=158> */
.L_x_1660:
[----:B------:R-:W-:Y:S05]  /*1dd0*/  BSYNC.RECONVERGENT B0 ;  /* 0x0000000000007941 */ /* 0x000fea0003800200 */
.L_x_1659:
        /* <DEDUP_REMOVED lines=29> */
.L_x_1662:
[----:B------:R-:W-:Y:S05]  /*1fb0*/  BSYNC.RECONVERGENT B0 ;  /* 0x0000000000007941 */ /* 0x000fea0003800200 */
.L_x_1661:
        /* <DEDUP_REMOVED lines=30> */
.L_x_1665:
[----:B------:R-:W2:Y:S04]  /*21a0*/  LDG.E.STRONG.GPU R4, desc[UR16][R12.64] ;  /* 0x000000100c047981 */ /* 0x000ea8000c1ef900 */
[----:B--2---:R-:W-:Y:S01]  /*21b0*/  CCTL.IVALL ;  /* 0x00000000ff00798f */ /* 0x004fe20002000000 */
[----:B------:R-:W-:Y:S05]  /*21c0*/  YIELD ;  /* 0x0000000000007946 */ /* 0x000fea0003800000 */
[----:B------:R-:W-:-:S13]  /*21d0*/  ISETP.NE.AND P1, PT, R4, R19, PT ;  /* 0x000000130400720c */ /* 0x000fda0003f25270 */
[----:B------:R-:W-:Y:S05]  /*21e0*/  @P1 BRA `(.L_x_1665) ;  /* 0xfffffffc00ec1947 */ /* 0x000fea000383ffff */
.L_x_1664:
        /* <DEDUP_REMOVED lines=15> */
.L_x_1667:
        /* <DEDUP_REMOVED lines=84> */
.L_x_1666:
        /* <DEDUP_REMOVED lines=43> */
.L_x_1668:
        /* <DEDUP_REMOVED lines=23> */
.L_x_1669:
        /* <DEDUP_REMOVED lines=11> */
.L_x_1670:
[----:B------:R-:W-:Y:S05]  /*2cf0*/  BSYNC.RECONVERGENT B0 ;  /* 0x0000000000007941 */ /* 0x000fea0003800200 */
.L_x_1663:
        /* <DEDUP_REMOVED lines=34> */
.L_x_1671:
        /* <DEDUP_REMOVED lines=19> */
.L_x_1673:
[----:B------:R-:W-:Y:S05]  /*3050*/  BSYNC.RECONVERGENT B0 ;  /* 0x0000000000007941 */ /* 0x000fea0003800200 */
.L_x_1672:
        /* <DEDUP_REMOVED lines=22> */
.L_x_1674:
        /* <DEDUP_REMOVED lines=21> */
.L_x_1676:
[----:B------:R-:W-:Y:S05]  /*3310*/  BSYNC.RECONVERGENT B0 ;  /* 0x0000000000007941 */ /* 0x000fea0003800200 */
.L_x_1675:
[----:B------:R-:W-:Y:S02]  /*3320*/  UIADD3 UR10, UPT, UPT, UR18, UR10, URZ ;  /* 0x0000000a120a7290 */ /* 0x000fe4000fffe0ff */
[----:B------:R-:W-:Y:S02]  /*3330*/  UIADD3 UR4, UPT, UPT, UR4, 0x1, URZ ;  /* 0x0000000104047890 */ /* 0x000fe4000fffe0ff */
[----:B------:R-:W-:-:S09]  /*3340*/  UISETP.GE.AND UP0, UPT, UR10, UR8, UPT ;  /* 0x000000080a00728c */ /* 0x000fd2000bf06270 */
[----:B------:R-:W-:Y:S05]  /*3350*/  BRA.U !UP0, `(.L_x_1677) ;  /* 0xffffffcd08c47547 */ /* 0x000fea000b83ffff */
.L_x_1652:
        /* <DEDUP_REMOVED lines=19> */
.L_x_1679:
[----:B------:R-:W-:Y:S05]  /*3490*/  BSYNC.RECONVERGENT B0 ;  /* 0x0000000000007941 */ /* 0x000fea0003800200 */
.L_x_1678:
[----:B------:R-:W-:Y:S05]  /*34a0*/  @P0 EXIT ;  /* 0x000000000000094d */ /* 0x000fea0003800000 */
[----:B------:R-:W-:Y:S05]  /*34b0*/  @P2 BRA `(.L_x_1680) ;  /* 0x0000000000202947 */ /* 0x000fea0003800000 */
[----:B------:R-:W-:-:S05]  /*34c0*/  IMAD R0, R4, R7, RZ ;  /* 0x0000000704007224 */ /* 0x000fca00078e02ff */
[----:B------:R-:W-:-:S13]  /*34d0*/  ISETP.NE.AND P0, PT, R0, -0x1, PT ;  /* 0xffffffff0000780c */ /* 0x000fda0003f05270 */
[----:B------:R-:W-:Y:S05]  /*34e0*/  @!P0 BRA `(.L_x_1680) ;  /* 0x0000000000148947 */ /* 0x000fea0003800000 */
.L_x_1681:
[----:B-1----:R-:W4:Y:S04]  /*34f0*/  LDG.E.STRONG.GPU R5, desc[UR16][R2.64] ;  /* 0x0000001002057981 */ /* 0x002f28000c1ef900 */
[----:B----4-:R-:W-:Y:S01]  /*3500*/  CCTL.IVALL ;  /* 0x00000000ff00798f */ /* 0x010fe20002000000 */
[----:B------:R-:W-:Y:S05]  /*3510*/  YIELD ;  /* 0x0000000000007946 */ /* 0x000fea0003800000 */
[----:B------:R-:W-:-:S13]  /*3520*/  ISETP.NE.AND P0, PT, R5, R0, PT ;  /* 0x000000000500720c */ /* 0x000fda0003f05270 */
[----:B------:R-:W-:Y:S05]  /*3530*/  @P0 BRA `(.L_x_1681) ;  /* 0xfffffffc00ec0947 */ /* 0x000fea000383ffff */
.L_x_1680:
        /* <DEDUP_REMOVED lines=74> */
.L_x_1684:
        /* <DEDUP_REMOVED lines=24> */
[----:B----4-:R-:W-:Y:S02]  /*3b60*/  F2FP.F16.F32.PACK_AB R17, R11, R2 ;  /* 0x000000020b11723e */ /* 0x010fe400000000ff */
[----:B------:R-:W-:Y:S02]  /*3b70*/  MOV R11, R24 ;  /* 0x00000018000b7202 */ /* 0x000fe40000000f00 */
[----:B--2---:R-:W-:Y:S01]  /*3b80*/  F2FP.F16.F32.PACK_AB R19, R15, R12 ;  /* 0x0000000c0f13723e */ /* 0x004fe200000000ff */
[----:B------:R1:W-:Y:S04]  /*3b90*/  STG.E desc[UR16][R8.64], R17 ;  /* 0x0000001108007986 */ /* 0x0003e8000c101910 */
[----:B------:R1:W-:Y:S01]  /*3ba0*/  STG.E desc[UR16][R10.64], R19 ;  /* 0x000000130a007986 */ /* 0x0003e2000c101910 */
[----:B------:R-:W-:Y:S01]  /*3bb0*/  IADD3.X R24, PT, PT, RZ, R24, RZ, P3, !PT ;  /* 0x00000018ff187210 */ /* 0x000fe20001ffe4ff */
[----:B------:R-:W-:Y:S06]  /*3bc0*/  @P1 BRA `(.L_x_1684) ;  /* 0xfffffffc00841947 */ /* 0x000fec000383ffff */
.L_x_1683:
[----:B------:R-:W-:Y:S05]  /*3bd0*/  BSYNC.RECONVERGENT B0 ;  /* 0x0000000000007941 */ /* 0x000fea0003800200 */
.L_x_1682:
        /* <DEDUP_REMOVED lines=10> */
.L_x_1685:
        /* <DEDUP_REMOVED lines=20> */
[----:B--2---:R-:W-:Y:S02]  /*3dc0*/  F2FP.F16.F32.PACK_AB R19, R13, R10 ;  /* 0x0000000a0d13723e */ /* 0x004fe400000000ff */
[----:B------:R-:W-:-:S02]  /*3dd0*/  IADD3 R10, P1, PT, R23, UR4, RZ ;  /* 0x00000004170a7c10 */ /* 0x000fc4000ff3e0ff */
[----:B------:R-:W-:Y:S02]  /*3de0*/  IADD3.X R23, PT, PT, R24, UR9, RZ, P0, !PT ;  /* 0x0000000918177c10 */ /* 0x000fe400087fe4ff */
[----:B------:R-:W-:Y:S02]  /*3df0*/  IADD3.X R11, PT, PT, R11, UR5, RZ, P1, !PT ;  /* 0x000000050b0b7c10 */ /* 0x000fe40008ffe4ff */
[----:B-----5:R-:W-:Y:S02]  /*3e00*/  F2FP.F16.F32.PACK_AB R27, R17, R14 ;  /* 0x0000000e111b723e */ /* 0x020fe400000000ff */
        /* <DEDUP_REMOVED lines=21> */
[----:B----4-:R-:W-:-:S03]  /*3f60*/  F2FP.F16.F32.PACK_AB R29, R29, R28 ;  /* 0x0000001c1d1d723e */ /* 0x010fc600000000ff */
        /* <DEDUP_REMOVED lines=14> */
[----:B----4-:R-:W-:Y:S02]  /*4050*/  F2FP.F16.F32.PACK_AB R27, R27, R26 ;  /* 0x0000001a1b1b723e */ /* 0x010fe400000000ff */
[----:B-----5:R-:W-:-:S03]  /*4060*/  F2FP.F16.F32.PACK_AB R31, R31, R28 ;  /* 0x0000001c1f1f723e */ /* 0x020fc600000000ff */
        /* <DEDUP_REMOVED lines=24> */
.L_x_1686:
        /* <DEDUP_REMOVED lines=9> */
.L_x_3439:


//--------------------- .text._Z35group_norm_nhwc_bwd_one_pass_kernelI11Fp32IOFp16WLi128ELi24ELi384EEv26Group_norm_nhwc_bwd_params --------------------------
	.section	.text._Z35group_norm_nhwc_bwd_one_pass_kernelI11Fp32IOFp16WLi128ELi24ELi384EEv26Group_norm_nhwc_bwd_params,"ax",@progbits
	.align	128
        .global         _Z35group_norm_nhwc_bwd_one_pass_kernelI11Fp32IOFp16WLi128ELi24ELi384EEv26Group_norm_nhwc_bwd_params
        .type           _Z35group_norm_nhwc_bwd_one_pass_kernelI11Fp32IOFp16WLi128ELi24ELi384EEv26Group_norm_nhwc_bwd_params,@function
        .size           _Z35group_norm_nhwc_bwd_one_pass_kernelI11Fp32IOFp16WLi128ELi24ELi384EEv26Group_norm_nhwc_bwd_params,(.L_x_3440 - _Z35group_norm_nhwc_bwd_one_pass_kernelI11Fp32IOFp16WLi128ELi24ELi384EEv26Group_norm_nhwc_bwd_params)
        .other          _Z35group_norm_nhwc_bwd_one_pass_kernelI11Fp32IOFp16WLi128ELi24ELi384EEv26Group_norm_nhwc_bwd_params,@"STO_CUDA_ENTRY STV_DEFAULT"
_Z35group_norm_nhwc_bwd_one_pass_kernelI11Fp32IOFp16WLi128ELi24ELi384EEv26Group_norm_nhwc_bwd_params:
.text._Z35group_norm_nhwc_bwd_one_pass_kernelI11Fp32IOFp16WLi128ELi24ELi384EEv26Group_norm_nhwc_bwd_params:
        /* <DEDUP_REMOVED lines=54> */
.L_x_1718:
        /* <DEDUP_REMOVED lines=154> */
[----:B--2---:R-:W-:Y:S02]  /*0d00*/  @P4 HADD2.F32 R41, -RZ, R22.H0_H0 ;  /* 0x20000016ff294230 */ /* 0x004fe40000004100 */
[----:B---3--:R-:W-:Y:S02]  /*0d10*/  @P4 HADD2.F32 R40, -RZ, R23.H0_H0 ;  /* 0x20000017ff284230 */ /* 0x008fe40000004100 */
[----:B----4-:R-:W-:Y:S02]  /*0d20*/  HADD2.F32 R32, -RZ, R32.H0_H0 ;  /* 0x20000020ff207230 */ /* 0x010fe40000004100 */
[----:B------:R-:W-:Y:S01]  /*0d30*/  HADD2.F32 R0, -RZ, R0.H0_H0 ;  /* 0x20000000ff007230 */ /* 0x000fe20000004100 */
        /* <DEDUP_REMOVED lines=58> */
.L_x_1688:
        /* <DEDUP_REMOVED lines=128> */
.L_x_1689:
        /* <DEDUP_REMOVED lines=34> */
.L_x_1691:
[----:B------:R-:W-:Y:S05]  /*1b00*/  BSYNC.RECONVERGENT B0 ;  /* 0x0000000000007941 */ /* 0x000fea0003800200 */
.L_x_1690:
        /* <DEDUP_REMOVED lines=34> */
.L_x_1693:
[----:B------:R-:W-:Y:S05]  /*1d30*/  BSYNC.RECONVERGENT B0 ;  /* 0x0000000000007941 */ /* 0x000fea0003800200 */
.L_x_1692:
        /* <DEDUP_REMOVED lines=158> */
.L_x_1695:
[----:B------:R-:W-:Y:S05]  /*2720*/  BSYNC.RECONVERGENT B0 ;  /* 0x0000000000007941 */ /* 0x000fea0003800200 */
.L_x_1694:
        /* <DEDUP_REMOVED lines=29> */
.L_x_1697:
[----:B------:R-:W-:Y:S05]  /*2900*/  BSYNC.RECONVERGENT B0 ;  /* 0x0000000000007941 */ /* 0x000fea0003800200 */
.L_x_1696:
        /* <DEDUP_REMOVED lines=29> */
.L_x_1700:
[----:B-1----:R-:W2:Y:S04]  /*2ae0*/  LDG.E.STRONG.GPU R20, desc[UR26][R22.64] ;  /* 0x0000001a16147981 */ /* 0x002ea8000c1ef900 */
[----:B--2---:R-:W-:Y:S01]  /*2af0*/  CCTL.IVALL ;  /* 0x00000000ff00798f */ /* 0x004fe20002000000 */
[----:B------:R-:W-:Y:S05]  /*2b00*/  YIELD ;  /* 0x0000000000007946 */ /* 0x000fea0003800000 */
[----:B------:R-:W-:-:S13]  /*2b10*/  ISETP.NE.AND P1, PT, R20, R27, PT ;  /* 0x0000001b1400720c */ /* 0x000fda0003f25270 */
[----:B------:R-:W-:Y:S05]  /*2b20*/  @P1 BRA `(.L_x_1700) ;  /* 0xfffffffc00ec1947 */ /* 0x000fea000383ffff */
.L_x_1699:
        /* <DEDUP_REMOVED lines=14> */
.L_x_1702:
        /* <DEDUP_REMOVED lines=84> */
.L_x_1701:
        /* <DEDUP_REMOVED lines=41> */
.L_x_1703:
        /* <DEDUP_REMOVED lines=22> */
.L_x_1704:
        /* <DEDUP_REMOVED lines=11> */
.L_x_1705:
[----:B------:R-:W-:Y:S05]  /*35f0*/  BSYNC.RECONVERGENT B0 ;  /* 0x0000000000007941 */ /* 0x000fea0003800200 */
.L_x_1698:
        /* <DEDUP_REMOVED lines=34> */
.L_x_1706:
        /* <DEDUP_REMOVED lines=19> */
.L_x_1708:
[----:B------:R-:W-:Y:S05]  /*3950*/  BSYNC.RECONVERGENT B0 ;  /* 0x0000000000007941 */ /* 0x000fea0003800200 */
.L_x_1707:
        /* <DEDUP_REMOVED lines=42> */
.L_x_1709:
        /* <DEDUP_REMOVED lines=17> */
.L_x_1711:
[----:B------:R-:W-:Y:S05]  /*3d10*/  BSYNC.RECONVERGENT B0 ;  /* 0x0000000000007941 */ /* 0x000fea0003800200 */
.L_x_1710:
        /* <DEDUP_REMOVED lines=19> */
.L_x_1712:
        /* <DEDUP_REMOVED lines=17> */
.L_x_1714:
[----:B------:R-:W-:Y:S05]  /*3f60*/  BSYNC.RECONVERGENT B0 ;  /* 0x0000000000007941 */ /* 0x000fea0003800200 */
.L_x_1713:
        /* <DEDUP_REMOVED lines=19> */
.L_x_1715:
        /* <DEDUP_REMOVED lines=17> */
.L_x_1717:
[----:B------:R-:W-:Y:S05]  /*41b0*/  BSYNC.RECONVERGENT B0 ;  /* 0x0000000000007941 */ /* 0x000fea0003800200 */
.L_x_1716:
[----:B------:R-:W-:Y:S02]  /*41c0*/  UIADD3 UR17, UPT, UPT, UR29, UR17, URZ ;  /* 0x000000111d117290 */ /* 0x000fe4000fffe0ff */
[----:B------:R-:W-:Y:S02]  /*41d0*/  UIADD3 UR4, UPT, UPT, UR4, 0x1, URZ ;  /* 0x0000000104047890 */ /* 0x000fe4000fffe0ff */
[----:B------:R-:W-:-:S09]  /*41e0*/  UISETP.GE.AND UP0, UPT, UR17, UR8, UPT ;  /* 0x000000081100728c */ /* 0x000fd2000bf06270 */
[----:B------:R-:W-:Y:S05]  /*41f0*/  BRA.U !UP0, `(.L_x_1718) ;  /* 0xffffffc108587547 */ /* 0x000fea000b83ffff */
.L_x_1687:
        /* <DEDUP_REMOVED lines=19> */
.L_x_1720:
[----:B------:R-:W-:Y:S05]  /*4330*/  BSYNC.RECONVERGENT B0 ;  /* 0x0000000000007941 */ /* 0x000fea0003800200 */
.L_x_1719:
[----:B------:R-:W-:Y:S05]  /*4340*/  @P0 EXIT ;  /* 0x000000000000094d */ /* 0x000fea0003800000 */
[----:B------:R-:W-:Y:S05]  /*4350*/  @P2 BRA `(.L_x_1721) ;  /* 0x0000000000202947 */ /* 0x000fea0003800000 */
[----:B------:R-:W-:-:S05]  /*4360*/  IMAD R0, R4, R7, RZ ;  /* 0x0000000704007224 */ /* 0x000fca00078e02ff */
[----:B------:R-:W-:-:S13]  /*4370*/  ISETP.NE.AND P0, PT, R0, -0x1, PT ;  /* 0xffffffff0000780c */ /* 0x000fda0003f05270 */
[----:B------:R-:W-:Y:S05]  /*4380*/  @!P0 BRA `(.L_x_1721) ;  /* 0x0000000000148947 */ /* 0x000fea0003800000 */
.L_x_1722:
[----:B0-----:R-:W3:Y:S04]  /*4390*/  LDG.E.STRONG.GPU R5, desc[UR26][R2.64] ;  /* 0x0000001a02057981 */ /* 0x001ee8000c1ef900 */
[----:B---3--:R-:W-:Y:S01]  /*43a0*/  CCTL.IVALL ;  /* 0x00000000ff00798f */ /* 0x008fe20002000000 */
[----:B------:R-:W-:Y:S05]  /*43b0*/  YIELD ;  /* 0x0000000000007946 */ /* 0x000fea0003800000 */
[----:B------:R-:W-:-:S13]  /*43c0*/  ISETP.NE.AND P0, PT, R5, R0, PT ;  /* 0x000000000500720c */ /* 0x000fda0003f05270 */
[----:B------:R-:W-:Y:S05]  /*43d0*/  @P0 BRA `(.L_x_1722) ;  /* 0xfffffffc00ec0947 */ /* 0x000fea000383ffff */
.L_x_1721:
        /* <DEDUP_REMOVED lines=74> */
.L_x_1725:
        /* <DEDUP_REMOVED lines=25> */
[----:B------:R-:W-:Y:S02]  /*4a10*/  MOV R11, R24 ;  /* 0x00000018000b7202 */ /* 0x000fe40000000f00 */
[----:B---3--:R-:W-:Y:S01]  /*4a20*/  F2FP.F16.F32.PACK_AB R19, R15, R12 ;  /* 0x0000000c0f13723e */ /* 0x008fe200000000ff */
[----:B------:R0:W-:Y:S04]  /*4a30*/  STG.E desc[UR26][R8.64], R17 ;  /* 0x0000001108007986 */ /* 0x0001e8000c10191a */
[----:B------:R0:W-:Y:S01]  /*4a40*/  STG.E desc[UR26][R10.64], R19 ;  /* 0x000000130a007986 */ /* 0x0001e2000c10191a */
[----:B------:R-:W-:Y:S01]  /*4a50*/  IADD3.X R24, PT, PT, RZ, R24, RZ, P3, !PT ;  /* 0x00000018ff187210 */ /* 0x000fe20001ffe4ff */
[----:B------:R-:W-:Y:S06]  /*4a60*/  @P1 BRA `(.L_x_1725) ;  /* 0xfffffffc00841947 */ /* 0x000fec000383ffff */
.L_x_1724:
[----:B------:R-:W-:Y:S05]  /*4a70*/  BSYNC.RECONVERGENT B0 ;  /* 0x0000000000007941 */ /* 0x000fea0003800200 */
.L_x_1723:
        /* <DEDUP_REMOVED lines=10> */
.L_x_1726:
        /* <DEDUP_REMOVED lines=20> */
[----:B----4-:R-:W-:Y:S02]  /*4c60*/  F2FP.F16.F32.PACK_AB R19, R13, R10 ;  /* 0x0000000a0d13723e */ /* 0x010fe400000000ff */
        /* <DEDUP_REMOVED lines=24> */
[----:B---3--:R-:W-:Y:S02]  /*4df0*/  F2FP.F16.F32.PACK_AB R19, R19, R26 ;  /* 0x0000001a1313723e */ /* 0x008fe400000000ff */
[----:B----4-:R-:W-:-:S03]  /*4e00*/  F2FP.F16.F32.PACK_AB R29, R29, R28 ;  /* 0x0000001c1d1d723e */ /* 0x010fc600000000ff */
        /* <DEDUP_REMOVED lines=40> */
.L_x_1727:
        /* <DEDUP_REMOVED lines=15> */
.L_x_3440:


//--------------------- .text._Z35group_norm_nhwc_bwd_one_pass_kernelI11Fp32IOFp16WLi256ELi24ELi384EEv26Group_norm_nhwc_bwd_params --------------------------
	.section	.text._Z35group_norm_nhwc_bwd_one_pass_kernelI11Fp32IOFp16WLi256ELi24ELi384EEv26Group_norm_nhwc_bwd_params,"ax",@progbits
	.align	128
        .global         _Z35group_norm_nhwc_bwd_one_pass_kernelI11Fp32IOFp16WLi256ELi24ELi384EEv26Group_norm_nhwc_bwd_params
        .type           _Z35group_norm_nhwc_bwd_one_pass_kernelI11Fp32IOFp16WLi256ELi24ELi384EEv26Group_norm_nhwc_bwd_params,@function
        .size           _Z35group_norm_nhwc_bwd_one_pass_kernelI11Fp32IOFp16WLi256ELi24ELi384EEv26Group_norm_nhwc_bwd_params,(.L_x_3441 - _Z35group_norm_nhwc_bwd_one_pass_kernelI11Fp32IOFp16WLi256ELi24ELi384EEv26Group_norm_nhwc_bwd_params)
        .other          _Z35group_norm_nhwc_bwd_one_pass_kernelI11Fp32IOFp16WLi256ELi24ELi384EEv26Group_norm_nhwc_bwd_params,@"STO_CUDA_ENTRY STV_DEFAULT"
_Z35group_norm_nhwc_bwd_one_pass_kernelI11Fp32IOFp16WLi256ELi24ELi384EEv26Group_norm_nhwc_bwd_params:
.text._Z35group_norm_nhwc_bwd_one_pass_kernelI11Fp32IOFp16WLi256ELi24ELi384EEv26Group_norm_nhwc_bwd_params:
        /* <DEDUP_REMOVED lines=33> */
.L_x_1771:
        /* <DEDUP_REMOVED lines=242> */
[----:B--2---:R-:W-:Y:S02]  /*1130*/  HADD2.F32 R68, -RZ, R68.H0_H0 ;  /* 0x20000044ff447230 */ /* 0x004fe40000004100 */
[----:B---3--:R-:W-:Y:S02]  /*1140*/  HADD2.F32 R11, -RZ, R38.H0_H0 ;  /* 0x20000026ff0b7230 */ /* 0x008fe40000004100 */
[----:B------:R-:W-:Y:S02]  /*1150*/  @P6 HADD2.F32 R70, -RZ, R39.H0_H0 ;  /* 0x20000027ff466230 */ /* 0x000fe40000004100 */
[----:B------:R-:W-:Y:S01]  /*1160*/  @P6 HADD2.F32 R69, -RZ, R40.H0_H0 ;  /* 0x20000028ff456230 */ /* 0x000fe20000004100 */
        /* <DEDUP_REMOVED lines=114> */
.L_x_1729:
        /* <DEDUP_REMOVED lines=256> */
.L_x_1730:
        /* <DEDUP_REMOVED lines=44> */
.L_x_1732:
[----:B------:R-:W-:Y:S05]  /*2b50*/  BSYNC.RECONVERGENT B0 ;  /* 0x0000000000007941 */ /* 0x000fea0003800200 */
.L_x_1731:
        /* <DEDUP_REMOVED lines=32> */
.L_x_1734:
[----:B------:R-:W-:Y:S05]  /*2d60*/  BSYNC.RECONVERGENT B0 ;  /* 0x0000000000007941 */ /* 0x000fea0003800200 */
.L_x_1733:
        /* <DEDUP_REMOVED lines=158> */
.L_x_1736:
[----:B------:R-:W-:Y:S05]  /*3750*/  BSYNC.RECONVERGENT B0 ;  /* 0x0000000000007941 */ /* 0x000fea0003800200 */
.L_x_1735:
        /* <DEDUP_REMOVED lines=29> */
.L_x_1738:
[----:B------:R-:W-:Y:S05]  /*3930*/  BSYNC.RECONVERGENT B0 ;  /* 0x0000000000007941 */ /* 0x000fea0003800200 */
.L_x_1737:
        /* <DEDUP_REMOVED lines=27> */
.L_x_1741:
[----:B------:R-:W2:Y:S04]  /*3af0*/  LDG.E.STRONG.GPU R34, desc[UR8][R32.64] ;  /* 0x0000000820227981 */ /* 0x000ea8000c1ef900 */
[----:B--2---:R-:W-:Y:S01]  /*3b00*/  CCTL.IVALL ;  /* 0x00000000ff00798f */ /* 0x004fe20002000000 */
[----:B------:R-:W-:Y:S05]  /*3b10*/  YIELD ;  /* 0x0000000000007946 */ /* 0x000fea0003800000 */
[----:B------:R-:W-:-:S13]  /*3b20*/  ISETP.NE.AND P0, PT, R34, R39, PT ;  /* 0x000000272200720c */ /* 0x000fda0003f05270 */
[----:B------:R-:W-:Y:S05]  /*3b30*/  @P0 BRA `(.L_x_1741) ;  /* 0xfffffffc00ec0947 */ /* 0x000fea000383ffff */
.L_x_1740:
        /* <DEDUP_REMOVED lines=16> */
.L_x_1743:
        /* <DEDUP_REMOVED lines=62> */
.L_x_1742:
        /* <DEDUP_REMOVED lines=38> */
.L_x_1744:
        /* <DEDUP_REMOVED lines=19> */
.L_x_1745:
        /* <DEDUP_REMOVED lines=9> */
.L_x_1746:
[----:B------:R-:W-:Y:S05]  /*4440*/  BSYNC.RECONVERGENT B0 ;  /* 0x0000000000007941 */ /* 0x000fea0003800200 */
.L_x_1739:
        /* <DEDUP_REMOVED lines=55> */
.L_x_1747:
        /* <DEDUP_REMOVED lines=23> */
.L_x_1749:
[----:B------:R-:W-:Y:S05]  /*4930*/  BSYNC.RECONVERGENT B0 ;  /* 0x0000000000007941 */ /* 0x000fea0003800200 */
.L_x_1748:
        /* <DEDUP_REMOVED lines=19> */
.L_x_1750:
        /* <DEDUP_REMOVED lines=17> */
.L_x_1752:
[----:B------:R-:W-:Y:S05]  /*4b80*/  BSYNC.RECONVERGENT B0 ;  /* 0x0000000000007941 */ /* 0x000fea0003800200 */
.L_x_1751:
        /* <DEDUP_REMOVED lines=21> */
.L_x_1753:
        /* <DEDUP_REMOVED lines=19> */
.L_x_1755:
[----:B------:R-:W-:Y:S05]  /*4e10*/  BSYNC.RECONVERGENT B0 ;  /* 0x0000000000007941 */ /* 0x000fea0003800200 */
.L_x_1754:
        /* <DEDUP_REMOVED lines=54> */
.L_x_1756:
        /* <DEDUP_REMOVED lines=17> */
.L_x_1758:
[----:B------:R-:W-:Y:S05]  /*5290*/  BSYNC.RECONVERGENT B0 ;  /* 0x0000000000007941 */ /* 0x000fea0003800200 */
.L_x_1757:
        /* <DEDUP_REMOVED lines=19> */
.L_x_1759:
        /* <DEDUP_REMOVED lines=17> */
.L_x_1761:
[----:B------:R-:W-:Y:S05]  /*54e0*/  BSYNC.RECONVERGENT B0 ;  /* 0x0000000000007941 */ /* 0x000fea0003800200 */
.L_x_1760:
        /* <DEDUP_REMOVED lines=19> */
.L_x_1762:
        /* <DEDUP_REMOVED lines=17> */
.L_x_1764:
[----:B------:R-:W-:Y:S05]  /*5730*/  BSYNC.RECONVERGENT B0 ;  /* 0x0000000000007941 */ /* 0x000fea0003800200 */
.L_x_1763:
        /* <DEDUP_REMOVED lines=19> */
.L_x_1765:
        /* <DEDUP_REMOVED lines=18> */
.L_x_1767:
[----:B------:R-:W-:Y:S05]  /*5990*/  BSYNC.RECONVERGENT B0 ;  /* 0x0000000000007941 */ /* 0x000fea0003800200 */
.L_x_1766:
        /* <DEDUP_REMOVED lines=19> */
.L_x_1768:
        /* <DEDUP_REMOVED lines=17> */
.L_x_1770:
[----:B------:R-:W-:Y:S05]  /*5be0*/  BSYNC.RECONVERGENT B0 ;  /* 0x0000000000007941 */ /* 0x000fea0003800200 */
.L_x_1769:
[----:B------:R-:W-:Y:S02]  /*5bf0*/  IADD3 R60, PT, PT, R57, R60, RZ ;  /* 0x0000003c393c7210 */ /* 0x000fe40007ffe0ff */
[----:B------:R-:W-:Y:S02]  /*5c00*/  IADD3 R61, PT, PT, R61, 0x1, RZ ;  /* 0x000000013d3d7810 */ /* 0x000fe40007ffe0ff */
[----:B------:R-:W-:-:S13]  /*5c10*/  ISETP.GE.AND P0, PT, R60, UR4, PT ;  /* 0x000000043c007c0c */ /* 0x000fda000bf06270 */
[----:B------:R-:W-:Y:S05]  /*5c20*/  @!P0 BRA `(.L_x_1771) ;  /* 0xffffffa400788947 */ /* 0x000fea000383ffff */
.L_x_1728:
        /* <DEDUP_REMOVED lines=19> */
.L_x_1773:
[----:B------:R-:W-:Y:S05]  /*5d60*/  BSYNC.RECONVERGENT B0 ;  /* 0x0000000000007941 */ /* 0x000fea0003800200 */
.L_x_1772:
[----:B------:R-:W-:Y:S05]  /*5d70*/  @P0 EXIT ;  /* 0x000000000000094d */ /* 0x000fea0003800000 */
[----:B------:R-:W-:Y:S05]  /*5d80*/  @P2 BRA `(.L_x_1774) ;  /* 0x0000000000202947 */ /* 0x000fea0003800000 */
[----:B------:R-:W-:-:S05]  /*5d90*/  IMAD R0, R4, R7, RZ ;  /* 0x0000000704007224 */ /* 0x000fca00078e02ff */
[----:B------:R-:W-:-:S13]  /*5da0*/  ISETP.NE.AND P0, PT, R0, -0x1, PT ;  /* 0xffffffff0000780c */ /* 0x000fda0003f05270 */
[----:B------:R-:W-:Y:S05]  /*5db0*/  @!P0 BRA `(.L_x_1774) ;  /* 0x0000000000148947 */ /* 0x000fea0003800000 */
.L_x_1775:
[----:B0-----:R-:W2:Y:S04]  /*5dc0*/  LDG.E.STRONG.GPU R5, desc[UR8][R2.64] ;  /* 0x0000000802057981 */ /* 0x001ea8000c1ef900 */
[----:B--2---:R-:W-:Y:S01]  /*5dd0*/  CCTL.IVALL ;  /* 0x00000000ff00798f */ /* 0x004fe20002000000 */
[----:B------:R-:W-:Y:S05]  /*5de0*/  YIELD ;  /* 0x0000000000007946 */ /* 0x000fea0003800000 */
[----:B------:R-:W-:-:S13]  /*5df0*/  ISETP.NE.AND P0, PT, R5, R0, PT ;  /* 0x000000000500720c */ /* 0x000fda0003f05270 */
[----:B------:R-:W-:Y:S05]  /*5e00*/  @P0 BRA `(.L_x_1775) ;  /* 0xfffffffc00ec0947 */ /* 0x000fea000383ffff */
.L_x_1774:
        /* <DEDUP_REMOVED lines=74> */
.L_x_1778:
        /* <DEDUP_REMOVED lines=31> */
.L_x_1777:
[----:B------:R-:W-:Y:S05]  /*64a0*/  BSYNC.RECONVERGENT B0 ;  /* 0x0000000000007941 */ /* 0x000fea0003800200 */
.L_x_1776:
        /* <DEDUP_REMOVED lines=10> */
.L_x_1779:
        /* <DEDUP_REMOVED lines=22> */
[----:B---3--:R-:W-:-:S02]  /*66b0*/  F2FP.F16.F32.PACK_AB R31, R7, R2 ;  /* 0x00000002071f723e */ /* 0x008fc400000000ff */
[----:B------:R-:W-:-:S04]  /*66c0*/  LOP3.LUT R2, R20, 0x3, RZ, 0xc0, !PT ;  /* 0x0000000314027812 */ /* 0x000fc800078ec0ff */
[----:B------:R-:W-:Y:S02]  /*66d0*/  IADD3.X R9, PT, PT, R2, UR5, RZ, P1, !PT ;  /* 0x0000000502097c10 */ /* 0x000fe40008ffe4ff */
[----:B----4-:R-:W-:Y:S02]  /*66e0*/  F2FP.F16.F32.PACK_AB R33, R25, R12 ;  /* 0x0000000c1921723e */ /* 0x010fe400000000ff */
        /* <DEDUP_REMOVED lines=61> */
.L_x_1780:
        /* <DEDUP_REMOVED lines=12> */
.L_x_3441:


//--------------------- .text._Z35group_norm_nhwc_bwd_one_pass_kernelI11Fp32IOFp16WLi512ELi24ELi384EEv26Group_norm_nhwc_bwd_params --------------------------
	.section	.text._Z35group_norm_nhwc_bwd_one_pass_kernelI11Fp32IOFp16WLi512ELi24ELi384EEv26Group_norm_nhwc_bwd_params,"ax",@progbits
	.align	128
        .global         _Z35group_norm_nhwc_bwd_one_pass_kernelI11Fp32IOFp16WLi512ELi24ELi384EEv26Group_norm_nhwc_bwd_params
        .type           _Z35group_norm_nhwc_bwd_one_pass_kernelI11Fp32IOFp16WLi512ELi24ELi384EEv26Group_norm_nhwc_bwd_params,@function
        .size           _Z35group_norm_nhwc_bwd_one_pass_kernelI11Fp32IOFp16WLi512ELi24ELi384EEv26Group_norm_nhwc_bwd_params,(.L_x_3442 - _Z35group_norm_nhwc_bwd_one_pass_kernelI11Fp32IOFp16WLi512ELi24ELi384EEv26Group_norm_nhwc_bwd_params)
        .other          _Z35group_norm_nhwc_bwd_one_pass_kernelI11Fp32IOFp16WLi512ELi24ELi384EEv26Group_norm_nhwc_bwd_params,@"STO_CUDA_ENTRY STV_DEFAULT"
_Z35group_norm_nhwc_bwd_one_pass_kernelI11Fp32IOFp16WLi512ELi24ELi384EEv26Group_norm_nhwc_bwd_params:
.text._Z35group_norm_nhwc_bwd_one_pass_kernelI11Fp32IOFp16WLi512ELi24ELi384EEv26Group_norm_nhwc_bwd_params:
        /* <DEDUP_REMOVED lines=22> */
.L_x_1848:
        /* <DEDUP_REMOVED lines=433> */
[----:B--2---:R-:W-:Y:S02]  /*1c70*/  @P5 HADD2.F32 R114, -RZ, R78.H0_H0 ;  /* 0x2000004eff725230 */ /* 0x004fe40000004100 */
[----:B------:R-:W-:Y:S02]  /*1c80*/  @P5 HADD2.F32 R115, -RZ, R77.H0_H0 ;  /* 0x2000004dff735230 */ /* 0x000fe40000004100 */
[----:B------:R-:W-:Y:S02]  /*1c90*/  HADD2.F32 R43, -RZ, R76.H0_H0 ;  /* 0x2000004cff2b7230 */ /* 0x000fe40000004100 */
[----:B------:R-:W-:Y:S01]  /*1ca0*/  HADD2.F32 R112, -RZ, R112.H0_H0 ;  /* 0x20000070ff707230 */ /* 0x000fe20000004100 */
        /* <DEDUP_REMOVED lines=226> */
.L_x_1782:
        /* <DEDUP_REMOVED lines=512> */
.L_x_1783:
        /* <DEDUP_REMOVED lines=44> */
.L_x_1785:
[----:B------:R-:W-:Y:S05]  /*4d90*/  BSYNC.RECONVERGENT B0 ;  /* 0x0000000000007941 */ /* 0x000fea0003800200 */
.L_x_1784:
        /* <DEDUP_REMOVED lines=32> */
.L_x_1787:
[----:B------:R-:W-:Y:S05]  /*4fa0*/  BSYNC.RECONVERGENT B0 ;  /* 0x0000000000007941 */ /* 0x000fea0003800200 */
.L_x_1786:
        /* <DEDUP_REMOVED lines=158> */
.L_x_1789:
[----:B------:R-:W-:Y:S05]  /*5990*/  BSYNC.RECONVERGENT B0 ;  /* 0x0000000000007941 */ /* 0x000fea0003800200 */
.L_x_1788:
        /* <DEDUP_REMOVED lines=29> */
.L_x_1791:
[----:B------:R-:W-:Y:S05]  /*5b70*/  BSYNC.RECONVERGENT B0 ;  /* 0x0000000000007941 */ /* 0x000fea0003800200 */
.L_x_1790:
        /* <DEDUP_REMOVED lines=29> */
.L_x_1794:
        /* <DEDUP_REMOVED lines=10> */
.L_x_1793:
        /* <DEDUP_REMOVED lines=27> */
.L_x_1796:
        /* <DEDUP_REMOVED lines=136> */
.L_x_1795:
        /* <DEDUP_REMOVED lines=77> */
.L_x_1797:
        /* <DEDUP_REMOVED lines=40> */
.L_x_1798:
        /* <DEDUP_REMOVED lines=21> */
.L_x_1799:
[----:B------:R-:W-:Y:S05]  /*70c0*/  BSYNC.RECONVERGENT B0 ;  /* 0x0000000000007941 */ /* 0x000fea0003800200 */
.L_x_1792:
        /* <DEDUP_REMOVED lines=46> */
.L_x_1800:
        /* <DEDUP_REMOVED lines=21> */
.L_x_1802:
[----:B------:R-:W-:Y:S05]  /*7500*/  BSYNC.RECONVERGENT B0 ;  /* 0x0000000000007941 */ /* 0x000fea0003800200 */
.L_x_1801:
        /* <DEDUP_REMOVED lines=21> */
.L_x_1803:
        /* <DEDUP_REMOVED lines=20> */
.L_x_1805:
[----:B------:R-:W-:Y:S05]  /*77a0*/  BSYNC.RECONVERGENT B0 ;  /* 0x0000000000007941 */ /* 0x000fea0003800200 */
.L_x_1804:
        /* <DEDUP_REMOVED lines=77> */
.L_x_1806:
        /* <DEDUP_REMOVED lines=17> */
.L_x_1808:
[----:B------:R-:W-:Y:S05]  /*7d90*/  BSYNC.RECONVERGENT B0 ;  /* 0x0000000000007941 */ /* 0x000fea0003800200 */
.L_x_1807:
        /* <DEDUP_REMOVED lines=21> */
.L_x_1809:
        /* <DEDUP_REMOVED lines=23> */
.L_x_1811:
[----:B------:R-:W-:Y:S05]  /*8060*/  BSYNC.RECONVERGENT B0 ;  /* 0x0000000000007941 */ /* 0x000fea0003800200 */
.L_x_1810:
        /* <DEDUP_REMOVED lines=19> */
.L_x_1812:
        /* <DEDUP_REMOVED lines=17> */
.L_x_1814:
[----:B------:R-:W-:Y:S05]  /*82b0*/  BSYNC.RECONVERGENT B0 ;  /* 0x0000000000007941 */ /* 0x000fea0003800200 */
.L_x_1813:
        /* <DEDUP_REMOVED lines=21> */
.L_x_1815:
        /* <DEDUP_REMOVED lines=23> */
.L_x_1817:
[----:B------:R-:W-:Y:S05]  /*8580*/  BSYNC.RECONVERGENT B0 ;  /* 0x0000000000007941 */ /* 0x000fea0003800200 */
.L_x_1816:
        /* <DEDUP_REMOVED lines=19> */
.L_x_1818:
        /* <DEDUP_REMOVED lines=17> */
.L_x_1820:
[----:B------:R-:W-:Y:S05]  /*87d0*/  BSYNC.RECONVERGENT B0 ;  /* 0x0000000000007941 */ /* 0x000fea0003800200 */
.L_x_1819:
        /* <DEDUP_REMOVED lines=21> */
.L_x_1821:
        /* <DEDUP_REMOVED lines=23> */
.L_x_1823:
[----:B------:R-:W-:Y:S05]  /*8aa0*/  BSYNC.RECONVERGENT B0 ;  /* 0x0000000000007941 */ /* 0x000fea0003800200 */
.L_x_1822:
        /* <DEDUP_REMOVED lines=19> */
.L_x_1824:
        /* <DEDUP_REMOVED lines=17> */
.L_x_1826:
[----:B------:R-:W-:Y:S05]  /*8cf0*/  BSYNC.RECONVERGENT B0 ;  /* 0x0000000000007941 */ /* 0x000fea0003800200 */
.L_x_1825:
        /* <DEDUP_REMOVED lines=73> */
.L_x_1827:
        /* <DEDUP_REMOVED lines=17> */
.L_x_1829:
[----:B------:R-:W-:Y:S05]  /*92a0*/  BSYNC.RECONVERGENT B0 ;  /* 0x0000000000007941 */ /* 0x000fea0003800200 */
.L_x_1828:
        /* <DEDUP_REMOVED lines=19> */
.L_x_1830:
        /* <DEDUP_REMOVED lines=17> */
.L_x_1832:
[----:B------:R-:W-:Y:S05]  /*94f0*/  BSYNC.RECONVERGENT B0 ;  /* 0x0000000000007941 */ /* 0x000fea0003800200 */
.L_x_1831:
        /* <DEDUP_REMOVED lines=19> */
.L_x_1833:
        /* <DEDUP_REMOVED lines=17> */
.L_x_1835:
[----:B------:R-:W-:Y:S05]  /*9740*/  BSYNC.RECONVERGENT B0 ;  /* 0x0000000000007941 */ /* 0x000fea0003800200 */
.L_x_1834:
        /* <DEDUP_REMOVED lines=19> */
.L_x_1836:
        /* <DEDUP_REMOVED lines=17> */
.L_x_1838:
[----:B------:R-:W-:Y:S05]  /*9990*/  BSYNC.RECONVERGENT B0 ;  /* 0x0000000000007941 */ /* 0x000fea0003800200 */
.L_x_1837:
        /* <DEDUP_REMOVED lines=19> */
.L_x_1839:
        /* <DEDUP_REMOVED lines=17> */
.L_x_1841:
[----:B------:R-:W-:Y:S05]  /*9be0*/  BSYNC.RECONVERGENT B0 ;  /* 0x0000000000007941 */ /* 0x000fea0003800200 */
.L_x_1840:
        /* <DEDUP_REMOVED lines=19> */
.L_x_1842:
        /* <DEDUP_REMOVED lines=18> */
.L_x_1844:
[----:B------:R-:W-:Y:S05]  /*9e40*/  BSYNC.RECONVERGENT B0 ;  /* 0x0000000000007941 */ /* 0x000fea0003800200 */
.L_x_1843:
        /* <DEDUP_REMOVED lines=19> */
.L_x_1845:
        /* <DEDUP_REMOVED lines=17> */
.L_x_1847:
[----:B------:R-:W-:Y:S05]  /*a090*/  BSYNC.RECONVERGENT B0 ;  /* 0x0000000000007941 */ /* 0x000fea0003800200 */
.L_x_1846:
        /* <DEDUP_REMOVED lines=8> */
.L_x_1781:
        /* <DEDUP_REMOVED lines=15> */
.L_x_1850:
[----:B------:R-:W-:Y:S05]  /*a210*/  BSYNC.RECONVERGENT B0 ;  /* 0x0000000000007941 */ /* 0x000fea0003800200 */
.L_x_1849:
        /* <DEDUP_REMOVED lines=11> */
.L_x_1852:
[----:B------:R-:W3:Y:S04]  /*a2d0*/  LDG.E.STRONG.GPU R5, desc[UR8][R2.64] ;  /* 0x0000000802057981 */ /* 0x000ee8000c1ef900 */
[----:B---3--:R-:W-:Y:S01]  /*a2e0*/  CCTL.IVALL ;  /* 0x00000000ff00798f */ /* 0x008fe20002000000 */
[----:B------:R-:W-:Y:S05]  /*a2f0*/  YIELD ;  /* 0x0000000000007946 */ /* 0x000fea0003800000 */
[----:B------:R-:W-:-:S13]  /*a300*/  ISETP.NE.AND P0, PT, R5, R0, PT ;  /* 0x000000000500720c */ /* 0x000fda0003f05270 */
[----:B------:R-:W-:Y:S05]  /*a310*/  @P0 BRA `(.L_x_1852) ;  /* 0xfffffffc00ec0947 */ /* 0x000fea000383ffff */
.L_x_1851:
        /* <DEDUP_REMOVED lines=74> */
.L_x_1855:
        /* <DEDUP_REMOVED lines=31> */
.L_x_1854:
[----:B------:R-:W-:Y:S05]  /*a9b0*/  BSYNC.RECONVERGENT B0 ;  /* 0x0000000000007941 */ /* 0x000fea0003800200 */
.L_x_1853:
        /* <DEDUP_REMOVED lines=10> */
.L_x_1856:
        /* <DEDUP_REMOVED lines=22> */
[----:B----4-:R-:W-:-:S02]  /*abc0*/  F2FP.F16.F32.PACK_AB R17, R5, R0 ;  /* 0x000000000511723e */ /* 0x010fc400000000ff */
        /* <DEDUP_REMOVED lines=64> */
.L_x_1857:
        /* <DEDUP_REMOVED lines=11> */
.L_x_3442:


//--------------------- .text._Z35group_norm_nhwc_fwd_one_pass_kernelI11Bf16IOFp32WLi64ELi24ELi384EEv26Group_norm_nhwc_fwd_params --------------------------
	.section	.text._Z35group_norm_nhwc_fwd_one_pass_kernelI11Bf16IOFp32WLi64ELi24ELi384EEv26Group_norm_nhwc_fwd_params,"ax",@progbits
	.align	128
        .global         _Z35group_norm_nhwc_fwd_one_pass_kernelI11Bf16IOFp32WLi64ELi24ELi384EEv26Group_norm_nhwc_fwd_params
        .type           _Z35group_norm_nhwc_fwd_one_pass_kernelI11Bf16IOFp32WLi64ELi24ELi384EEv26Group_norm_nhwc_fwd_params,@function
        .size           _Z35group_norm_nhwc_fwd_one_pass_kernelI11Bf16IOFp32WLi64ELi24ELi384EEv26Group_norm_nhwc_fwd_params,(.L_x_3443 - _Z35group_norm_nhwc_fwd_one_pass_kernelI11Bf16IOFp32WLi64ELi24ELi384EEv26Group_norm_nhwc_fwd_params)
        .other          _Z35group_norm_nhwc_fwd_one_pass_kernelI11Bf16IOFp32WLi64ELi24ELi384EEv26Group_norm_nhwc_fwd_params,@"STO_CUDA_ENTRY STV_DEFAULT"
_Z35group_norm_nhwc_fwd_one_pass_kernelI11Bf16IOFp32WLi64ELi24ELi384EEv26Group_norm_nhwc_fwd_params:
.text._Z35group_norm_nhwc_fwd_one_pass_kernelI11Bf16IOFp32WLi64ELi24ELi384EEv26Group_norm_nhwc_fwd_params:
[----:B------:R-:W-:Y:S08]  /*0000*/  LDC R1, c[0x0][0x37c] ;  /* 0x0000df00ff017b82 */ /* 0x000ff00000000800 */
[----:B------:R-:W0:Y:S01]  /*0010*/  S2UR UR6, SR_CTAID.Y ;  /* 0x00000000000679c3 */ /* 0x000e220000002600 */
[----:B------:R-:W1:Y:S01]  /*0020*/  LDCU UR7, c[0x0][0x3f8] ;  /* 0x00007f00ff0777ac */ /* 0x000e620008000800 */
[----:B------:R-:W1:Y:S02]  /*0030*/  LDCU UR4, c[0x0][0x3c8] ;  /* 0x00007900ff0477ac */ /* 0x000e640008000800 */
[----:B-1----:R-:W-:-:S04]  /*0040*/  UIMAD UR7, UR7, UR4, URZ ;  /* 0x00000004070772a4 */ /* 0x002fc8000f8e02ff */
[----:B0-----:R-:W-:-:S06]  /*0050*/  UISETP.GE.AND UP0, UPT, UR6, UR7, UPT ;  /* 0x000000070600728c */ /* 0x001fcc000bf06270 */
[----:B------:R-:W-:-:S13]  /*0060*/  PLOP3.LUT P0, PT, PT, PT, UP0, 0x80, 0x8 ;  /* 0x000000000008781c */ /* 0x000fda0003f0f008 */
[----:B------:R-:W-:Y:S05]  /*0070*/  @P0 EXIT ;  /* 0x000000000000094d */ /* 0x000fea0003800000 */
[----:B------:R-:W0:Y:S01]  /*0080*/  S2R R20, SR_TID.X ;  /* 0x0000000000147919 */ /* 0x000e220000002100 */
[----:B------:R-:W1:Y:S01]  /*0090*/  S2UR UR18, SR_CTAID.X ;  /* 0x00000000001279c3 */ /* 0x000e620000002500 */
[----:B------:R-:W2:Y:S01]  /*00a0*/  LDCU UR19, c[0x0][0x374] ;  /* 0x00006e80ff1377ac */ /* 0x000ea20008000800 */
[----:B------:R-:W3:Y:S06]  /*00b0*/  LDCU UR4, c[0x0][0x404] ;  /* 0x00008080ff0477ac */ /* 0x000eec0008000800 */
[----:B------:R-:W4:Y:S01]  /*00c0*/  LDC R19, c[0x0][0x370] ;  /* 0x0000dc00ff137b82 */ /* 0x000f220000000800 */
[----:B------:R-:W5:Y:S01]  /*00d0*/  LDCU.64 UR8, c[0x0][0x388] ;  /* 0x00007100ff0877ac */ /* 0x000f620008000a00 */
[----:B------:R-:W2:Y:S01]  /*00e0*/  LDCU.U8 UR5, c[0x0][0x3fc] ;  /* 0x00007f80ff0577ac */ /* 0x000ea20008000000 */
[----:B------:R-:W0:Y:S01]  /*00f0*/  LDCU.64 UR14, c[0x0][0x358] ;  /* 0x00006b00ff0e77ac */ /* 0x000e220008000a00 */
[----:B---3--:R-:W-:Y:S01]  /*0100*/  MOV R2, UR4 ;  /* 0x0000000400027c02 */ /* 0x008fe20008000f00 */
[----:B------:R-:W-:Y:S01]  /*0110*/  UMOV UR4, URZ ;  /* 0x000000ff00047c82 */ /* 0x000fe20008000000 */
[----:B-----5:R-:W-:Y:S01]  /*0120*/  ISETP.NE.U32.AND P1, PT, RZ, UR8, PT ;  /* 0x00000008ff007c0c */ /* 0x020fe2000bf25070 */
[----:B------:R-:W-:Y:S01]  /*0130*/  UMOV UR8, UR6 ;  /* 0x0000000600087c82 */ /* 0x000fe20008000000 */
[C---:B0-----:R-:W-:Y:S01]  /*0140*/  LOP3.LUT R0, R20.reuse, 0xffff, RZ, 0xc0, !PT ;  /* 0x0000ffff14007812 */ /* 0x041fe200078ec0ff */
[----:B--2---:R-:W-:Y:S01]  /*0150*/  UISETP.NE.AND UP0, UPT, UR5, URZ, UPT ;  /* 0x000000ff0500728c */ /* 0x004fe2000bf05270 */
[----:B-1----:R-:W-:-:S02]  /*0160*/  LOP3.LUT P0, RZ, R20, UR18, RZ, 0xfc, !PT ;  /* 0x0000001214ff7c12 */ /* 0x002fc4000f80fcff */
[----:B----4-:R-:W-:Y:S01]  /*0170*/  LOP3.LUT R18, R19, 0x7ffffff8, RZ, 0xc0, !PT ;  /* 0x7ffffff813127812 */ /* 0x010fe200078ec0ff */
[----:B------:R-:W-:Y:S01]  /*0180*/  IMAD R0, R0, 0x1556, RZ ;  /* 0x0000155600007824 */ /* 0x000fe200078e02ff */
[----:B------:R-:W-:-:S04]  /*0190*/  ISETP.NE.AND.EX P0, PT, RZ, UR9, !P0, P1 ;  /* 0x00000009ff007c0c */ /* 0x000fc8000c705310 */
[----:B------:R-:W-:-:S05]  /*01a0*/  SHF.R.U32.HI R21, RZ, 0x10, R0 ;  /* 0x00000010ff157819 */ /* 0x000fca0000011600 */
[----:B------:R-:W-:-:S07]  /*01b0*/  IMAD R21, R2, UR18, R21 ;  /* 0x0000001202157c24 */ /* 0x000fce000f8e0215 */
.L_x_1877:
[----:B0--3--:R-:W0:Y:S01]  /*01c0*/  LDC R2, c[0x0][0x3f8] ;  /* 0x0000fe00ff027b82 */ /* 0x009e220000000800 */
[----:B-1----:R-:W1:Y:S01]  /*01d0*/  LDCU.64 UR10, c[0x0][0x3e8] ;  /* 0x00007d00ff0a77ac */ /* 0x002e620008000a00 */
[----:B------:R-:W-:Y:S02]  /*01e0*/  SHF.R.S32.HI R13, RZ, 0x1f, R21 ;  /* 0x0000001fff0d7819 */ /* 0x000fe40000011415 */
[----:B0-----:R-:W-:Y:S02]  /*01f0*/  IABS R3, R2 ;  /* 0x0000000200037213 */ /* 0x001fe40000000000 */
[----:B------:R-:W-:Y:S02]  /*0200*/  ISETP.NE.AND P3, PT, R2, RZ, PT ;  /* 0x000000ff0200720c */ /* 0x000fe40003f65270 */
[----:B------:R-:W0:Y:S08]  /*0210*/  I2F.RP R0, R3 ;  /* 0x0000000300007306 */ /* 0x000e300000209400 */
[----:B0-----:R-:W0:Y:S02]  /*0220*/  MUFU.RCP R0, R0 ;  /* 0x0000000000007308 */ /* 0x001e240000001000 */
[----:B0---4-:R-:W-:-:S06]  /*0230*/  IADD3 R4, PT, PT, R0, 0xffffffe, RZ ;  /* 0x0ffffffe00047810 */ /* 0x011fcc0007ffe0ff */
[----:B--2---:R0:W2:Y:S02]  /*0240*/  F2I.FTZ.U32.TRUNC.NTZ R5, R4 ;  /* 0x0000000400057305 */ /* 0x0040a4000021f000 */
[----:B0-----:R-:W-:Y:S02]  /*0250*/  HFMA2 R4, -RZ, RZ, 0, 0 ;  /* 0x00000000ff047431 */ /* 0x001fe400000001ff */
[----:B--2--5:R-:W-:-:S04]  /*0260*/  IMAD.MOV R6, RZ, RZ, -R5 ;  /* 0x000000ffff067224 */ /* 0x024fc800078e0a05 */
[----:B------:R-:W-:Y:S01]  /*0270*/  IMAD R7, R6, R3, RZ ;  /* 0x0000000306077224 */ /* 0x000fe200078e02ff */
[----:B------:R-:W-:-:S03]  /*0280*/  IABS R6, UR8 ;  /* 0x0000000800067c13 */ /* 0x000fc60008000000 */
[----:B------:R-:W-:Y:S01]  /*0290*/  IMAD.HI.U32 R5, R5, R7, R4 ;  /* 0x0000000705057227 */ /* 0x000fe200078e0004 */
[----:B------:R-:W-:-:S05]  /*02a0*/  LOP3.LUT R4, R20, 0xffff, RZ, 0xc0, !PT ;  /* 0x0000ffff14047812 */ /* 0x000fca00078ec0ff */
[----:B------:R-:W-:-:S04]  /*02b0*/  IMAD.HI.U32 R15, R5, R6, RZ ;  /* 0x00000006050f7227 */ /* 0x000fc800078e00ff */
[----:B------:R-:W-:Y:S01]  /*02c0*/  IMAD R4, R4, 0x1556, RZ ;  /* 0x0000155604047824 */ /* 0x000fe200078e02ff */
[----:B------:R-:W-:-:S04]  /*02d0*/  IADD3 R0, PT, PT, -R15, RZ, RZ ;  /* 0x000000ff0f007210 */ /* 0x000fc80007ffe1ff */
[----:B------:R-:W-:Y:S01]  /*02e0*/  SHF.R.U32.HI R4, RZ, 0x10, R4 ;  /* 0x00000010ff047819 */ /* 0x000fe20000011604 */
[----:B------:R-:W-:-:S05]  /*02f0*/  IMAD R0, R3, R0, R6 ;  /* 0x0000000003007224 */ /* 0x000fca00078e0206 */
[----:B------:R-:W-:-:S13]  /*0300*/  ISETP.GT.U32.AND P2, PT, R3, R0, PT ;  /* 0x000000000300720c */ /* 0x000fda0003f44070 */
[----:B------:R-:W-:Y:S01]  /*0310*/  @!P2 IMAD.IADD R0, R0, 0x1, -R3 ;  /* 0x000000010000a824 */ /* 0x000fe200078e0a03 */
[----:B------:R-:W-:-:S04]  /*0320*/  @!P2 IADD3 R15, PT, PT, R15, 0x1, RZ ;  /* 0x000000010f0fa810 */ /* 0x000fc80007ffe0ff */
[----:B------:R-:W-:Y:S02]  /*0330*/  ISETP.GE.U32.AND P1, PT, R0, R3, PT ;  /* 0x000000030000720c */ /* 0x000fe40003f26070 */
[----:B------:R-:W-:Y:S02]  /*0340*/  LOP3.LUT R0, R2, UR8, RZ, 0x3c, !PT ;  /* 0x0000000802007c12 */ /* 0x000fe4000f8e3cff */
[----:B------:R-:W-:Y:S02]  /*0350*/  PRMT R3, R4, 0x9910, RZ ;  /* 0x0000991004037816 */ /* 0x000fe400000000ff */
[----:B------:R-:W-:Y:S02]  /*0360*/  ISETP.GE.AND P4, PT, R0, RZ, PT ;  /* 0x000000ff0000720c */ /* 0x000fe40003f86270 */
[----:B------:R-:W-:Y:S01]  /*0370*/  IADD3 R0, PT, PT, R21, 0x20, RZ ;  /* 0x0000002015007810 */ /* 0x000fe20007ffe0ff */
[----:B------:R-:W-:-:S03]  /*0380*/  IMAD R3, R3, 0xc, RZ ;  /* 0x0000000c03037824 */ /* 0x000fc600078e02ff */
[----:B-1----:R-:W-:Y:S01]  /*0390*/  ISETP.GE.U32.AND P2, PT, R0, UR10, PT ;  /* 0x0000000a00007c0c */ /* 0x002fe2000bf46070 */
[----:B------:R-:W-:Y:S01]  /*03a0*/  @P1 VIADD R15, R15, 0x1 ;  /* 0x000000010f0f1836 */ /* 0x000fe20000000000 */
[----:B------:R-:W-:Y:S02]  /*03b0*/  ISETP.GE.U32.AND P1, PT, R21, UR10, PT ;  /* 0x0000000a15007c0c */ /* 0x000fe4000bf26070 */
[----:B------:R-:W-:Y:S02]  /*03c0*/  SHF.R.S32.HI R11, RZ, 0x1f, R0 ;  /* 0x0000001fff0b7819 */ /* 0x000fe40000011400 */
[----:B------:R-:W-:Y:S02]  /*03d0*/  ISETP.GE.AND.EX P1, PT, R13, UR11, PT, P1 ;  /* 0x0000000b0d007c0c */ /* 0x000fe4000bf26310 */
[----:B------:R-:W-:Y:S01]  /*03e0*/  ISETP.GE.AND.EX P2, PT, R11, UR11, PT, P2 ;  /* 0x0000000b0b007c0c */ /* 0x000fe2000bf46320 */
[----:B------:R-:W0:Y:S01]  /*03f0*/  LDCU.64 UR10, c[0x0][0x3f0] ;  /* 0x00007e00ff0a77ac */ /* 0x000e220008000a00 */
[----:B------:R-:W-:-:S02]  /*0400*/  IADD3 R3, PT, PT, RZ, -R3, RZ ;  /* 0x80000003ff037210 */ /* 0x000fc40007ffe0ff */
[----:B------:R-:W-:Y:S02]  /*0410*/  @!P4 IADD3 R15, PT, PT, -R15, RZ, RZ ;  /* 0x000000ff0f0fc210 */ /* 0x000fe40007ffe1ff */
[----:B------:R-:W-:Y:S02]  /*0420*/  @!P3 LOP3.LUT R15, RZ, R2, RZ, 0x33, !PT ;  /* 0x00000002ff0fb212 */ /* 0x000fe400078e33ff */
[----:B------:R-:W-:-:S03]  /*0430*/  PRMT R5, R3, 0x7710, RZ ;  /* 0x0000771003057816 */ /* 0x000fc600000000ff */
[--C-:B------:R-:W-:Y:S01]  /*0440*/  IMAD.MOV R3, RZ, RZ, -R15.reuse ;  /* 0x000000ffff037224 */ /* 0x100fe200078e0a0f */
[----:B------:R-:W-:Y:S01]  /*0450*/  IADD3 R5, PT, PT, R5, R20, RZ ;  /* 0x0000001405057210 */ /* 0x000fe20007ffe0ff */
[----:B------:R-:W1:Y:S02]  /*0460*/  @!P1 LDC.64 R6, c[0x0][0x3e0] ;  /* 0x0000f800ff069b82 */ /* 0x000e640000000a00 */
[----:B------:R-:W-:Y:S01]  /*0470*/  IMAD R16, R2, R3, UR8 ;  /* 0x0000000802107e24 */ /* 0x000fe2000f8e0203 */
[----:B------:R-:W-:Y:S02]  /*0480*/  SHF.L.U32 R5, R5, 0x1, RZ ;  /* 0x0000000105057819 */ /* 0x000fe400000006ff */
[----:B------:R-:W-:Y:S01]  /*0490*/  SHF.R.S32.HI R2, RZ, 0x1f, R15 ;  /* 0x0000001fff027819 */ /* 0x000fe2000001140f */
[----:B------:R-:W-:Y:S01]  /*04a0*/  IMAD R16, R16, 0x18, RZ ;  /* 0x0000001810107824 */ /* 0x000fe200078e02ff */
[----:B------:R-:W-:Y:S01]  /*04b0*/  LOP3.LUT R5, R5, 0xffff, RZ, 0xc0, !PT ;  /* 0x0000ffff05057812 */ /* 0x000fe200078ec0ff */
[----:B------:R-:W2:Y:S02]  /*04c0*/  @!P2 LDC.64 R8, c[0x0][0x3e0] ;  /* 0x0000f800ff08ab82 */ /* 0x000ea40000000a00 */
[----:B0-----:R-:W-:Y:S01]  /*04d0*/  IMAD R10, R2, UR10, RZ ;  /* 0x0000000a020a7c24 */ /* 0x001fe2000f8e02ff */
[----:B------:R-:W-:-:S03]  /*04e0*/  IADD3 R22, P3, PT, R16, R5, RZ ;  /* 0x0000000510167210 */ /* 0x000fc60007f7e0ff */
[C---:B------:R-:W-:Y:S01]  /*04f0*/  IMAD R25, R15.reuse, UR11, R10 ;  /* 0x0000000b0f197c24 */ /* 0x040fe2000f8e020a */
[----:B------:R-:W-:Y:S01]  /*0500*/  LEA.HI.X.SX32 R23, R16, RZ, 0x1, P3 ;  /* 0x000000ff10177211 */ /* 0x000fe200018f0eff */
[----:B------:R-:W0:Y:S02]  /*0510*/  @!P1 LDC.64 R4, c[0x0][0x390] ;  /* 0x0000e400ff049b82 */ /* 0x000e240000000a00 */
[----:B------:R-:W-:-:S06]  /*0520*/  IMAD.WIDE.U32 R22, R15, UR10, R22 ;  /* 0x0000000a0f167c25 */ /* 0x000fcc000f8e0016 */
[----:B------:R-:W3:Y:S01]  /*0530*/  @!P2 LDC.64 R2, c[0x0][0x390] ;  /* 0x0000e400ff02ab82 */ /* 0x000ee20000000a00 */
[----:B-1----:R-:W-:Y:S01]  /*0540*/  @!P1 IMAD R10, R13, R6, RZ ;  /* 0x000000060d0a9224 */ /* 0x002fe200078e02ff */
[-C--:B------:R-:W-:Y:S01]  /*0550*/  @!P1 MOV R24, R22.reuse ;  /* 0x0000001600189202 */ /* 0x080fe20000000f00 */
[----:B------:R-:W-:Y:S02]  /*0560*/  IMAD.IADD R25, R23, 0x1, R25 ;  /* 0x0000000117197824 */ /* 0x000fe400078e0219 */
[C---:B------:R-:W-:Y:S01]  /*0570*/  @!P1 IMAD R13, R21.reuse, R7, R10 ;  /* 0x00000007150d9224 */ /* 0x040fe200078e020a */
[----:B------:R-:W-:Y:S01]  /*0580*/  @!P2 MOV R10, R22 ;  /* 0x00000016000aa202 */ /* 0x000fe20000000f00 */
[----:B------:R-:W-:-:S04]  /*0590*/  @!P1 IMAD.WIDE.U32 R6, R21, R6, R24 ;  /* 0x0000000615069225 */ /* 0x000fc800078e0018 */
[----:B--2---:R-:W-:Y:S01]  /*05a0*/  @!P2 IMAD R11, R11, R8, RZ ;  /* 0x000000080b0ba224 */ /* 0x004fe200078e02ff */
[----:B------:R-:W-:-:S03]  /*05b0*/  @!P1 IADD3 R7, PT, PT, R7, R13, RZ ;  /* 0x0000000d07079210 */ /* 0x000fc60007ffe0ff */
[C---:B------:R-:W-:Y:S02]  /*05c0*/  @!P2 IMAD R9, R0.reuse, R9, R11 ;  /* 0x000000090009a224 */ /* 0x040fe400078e020b */
[----:B------:R-:W-:Y:S02]  /*05d0*/  @!P2 IMAD.MOV.U32 R11, RZ, RZ, R25 ;  /* 0x000000ffff0ba224 */ /* 0x000fe400078e0019 */
[----:B------:R-:W-:Y:S01]  /*05e0*/  @!P2 IMAD.WIDE.U32 R10, R0, R8, R10 ;  /* 0x00000008000aa225 */ /* 0x000fe200078e000a */
[----:B0-----:R-:W-:-:S04]  /*05f0*/  @!P1 LEA R8, P3, R6, R4, 0x1 ;  /* 0x0000000406089211 */ /* 0x001fc800078608ff */
[----:B------:R-:W-:Y:S02]  /*0600*/  @!P2 IADD3 R0, PT, PT, R11, R9, RZ ;  /* 0x000000090b00a210 */ /* 0x000fe40007ffe0ff */
[----:B---3--:R-:W-:Y:S01]  /*0610*/  @!P2 LEA R4, P4, R10, R2, 0x1 ;  /* 0x000000020a04a211 */ /* 0x008fe200078808ff */
[----:B------:R-:W-:Y:S01]  /*0620*/  IMAD.MOV.U32 R2, RZ, RZ, RZ ;  /* 0x000000ffff027224 */ /* 0x000fe200078e00ff */
[----:B------:R-:W-:Y:S02]  /*0630*/  @!P1 LEA.HI.X R9, R6, R5, R7, 0x1, P3 ;  /* 0x0000000506099211 */ /* 0x000fe400018f0c07 */
[----:B------:R-:W-:Y:S01]  /*0640*/  @!P2 LEA.HI.X R5, R10, R3, R0, 0x1, P4 ;  /* 0x000000030a05a211 */ /* 0x000fe200020f0c00 */
[----:B------:R-:W-:Y:S02]  /*0650*/  HFMA2 R0, -RZ, RZ, 0, 0 ;  /* 0x00000000ff007431 */ /* 0x000fe400000001ff */
[----:B------:R-:W2:Y:S04]  /*0660*/  @!P1 LDG.E R2, desc[UR14][R8.64] ;  /* 0x0000000e08029981 */ /* 0x000ea8000c1e1900 */
[----:B------:R-:W3:Y:S01]  /*0670*/  @!P2 LDG.E R0, desc[UR14][R4.64] ;  /* 0x0000000e0400a981 */ /* 0x000ee2000c1e1900 */
[----:B------:R-:W-:Y:S01]  /*0680*/  BSSY.RECONVERGENT B0, `(.L_x_1858) ;  /* 0x0000035000007945 */ /* 0x000fe20003800200 */
[----:B------:R-:W0:Y:S02]  /*0690*/  S2R R6, SR_LANEID ;  /* 0x0000000000067919 */ /* 0x000e240000000000 */
[----:B0-----:R-:W-:-:S02]  /*06a0*/  ISETP.GT.AND P2, PT, R6, 0x1e, PT ;  /* 0x0000001e0600780c */ /* 0x001fc40003f44270 */
[----:B------:R-:W-:Y:S02]  /*06b0*/  ISETP.GT.AND P3, PT, R6, 0xf, PT ;  /* 0x0000000f0600780c */ /* 0x000fe40003f64270 */
[C---:B--2---:R-:W-:Y:S01]  /*06c0*/  PRMT R17, R2.reuse, 0x7632, R17 ;  /* 0x0000763202117816 */ /* 0x044fe20000000011 */
[----:B------:R-:W-:-:S03]  /*06d0*/  IMAD.U32 R2, R2, 0x10000, RZ ;  /* 0x0001000002027824 */ /* 0x000fc600078e00ff */
[----:B------:R-:W-:Y:S02]  /*06e0*/  SHF.L.U32 R17, R17, 0x10, RZ ;  /* 0x0000001011117819 */ /* 0x000fe400000006ff */
[----:B---3--:R-:W-:-:S03]  /*06f0*/  PRMT R3, R0, 0x7632, R3 ;  /* 0x0000763200037816 */ /* 0x008fc60000000003 */
[----:B------:R-:W-:Y:S01]  /*0700*/  FMUL.FTZ R11, R17, R17 ;  /* 0x00000011110b7220 */ /* 0x000fe20000410000 */
[----:B------:R-:W-:Y:S01]  /*0710*/  SHF.L.U32 R0, R0, 0x10, RZ ;  /* 0x0000001000007819 */ /* 0x000fe200000006ff */
[C---:B------:R-:W-:Y:S01]  /*0720*/  FADD.FTZ R7, R2.reuse, R17 ;  /* 0x0000001102077221 */ /* 0x040fe20000010000 */
[----:B------:R-:W-:Y:S01]  /*0730*/  SHF.L.U32 R3, R3, 0x10, RZ ;  /* 0x0000001003037819 */ /* 0x000fe200000006ff */
[----:B------:R-:W-:Y:S02]  /*0740*/  FFMA.FTZ R11, R2, R2, R11 ;  /* 0x00000002020b7223 */ /* 0x000fe4000001000b */
[----:B------:R-:W-:Y:S02]  /*0750*/  FADD.FTZ R7, RZ, R7 ;  /* 0x00000007ff077221 */ /* 0x000fe40000010000 */
[----:B------:R-:W-:Y:S01]  /*0760*/  FMUL.FTZ R9, R3, R3 ;  /* 0x0000000303097220 */ /* 0x000fe20000410000 */
[----:B------:R-:W-:Y:S01]  /*0770*/  FADD.FTZ R4, R0, R3 ;  /* 0x0000000300047221 */ /* 0x000fe20000010000 */
[----:B------:R-:W-:-:S02]  /*0780*/  FADD.FTZ R11, RZ, R11 ;  /* 0x0000000bff0b7221 */ /* 0x000fc40000010000 */
[----:B------:R-:W-:Y:S01]  /*0790*/  FFMA.FTZ R8, R0, R0, R9 ;  /* 0x0000000000087223 */ /* 0x000fe20000010009 */
[----:B------:R-:W-:-:S03]  /*07a0*/  FADD.FTZ R7, R7, R4 ;  /* 0x0000000407077221 */ /* 0x000fc60000010000 */
[----:B------:R-:W-:Y:S02]  /*07b0*/  FADD.FTZ R8, R11, R8 ;  /* 0x000000080b087221 */ /* 0x000fe40000010000 */
[----:B------:R-:W0:Y:S04]  /*07c0*/  SHFL.DOWN PT, R4, R7, 0x1, 0x1f ;  /* 0x08201f0007047f89 */ /* 0x000e2800000e0000 */
[----:B------:R-:W1:Y:S01]  /*07d0*/  SHFL.DOWN PT, R5, R8, 0x1, 0x1f ;  /* 0x08201f0008057f89 */ /* 0x000e6200000e0000 */
        /* <DEDUP_REMOVED lines=22> */
[----:B------:R-:W3:Y:S01]  /*0940*/  S2UR UR9, SR_CgaCtaId ;  /* 0x00000000000979c3 */ /* 0x000ee20000008800 */
[----:B------:R-:W-:Y:S01]  /*0950*/  ISETP.NE.AND P2, PT, R6, RZ, PT ;  /* 0x000000ff0600720c */ /* 0x000fe20003f45270 */
[----:B------:R-:W-:Y:S01]  /*0960*/  UMOV UR5, 0x400 ;  /* 0x0000040000057882 */ /* 0x000fe20000000000 */
[----:B------:R-:W-:Y:S01]  /*0970*/  SHF.R.U32.HI R6, RZ, 0x2, R20 ;  /* 0x00000002ff067819 */ /* 0x000fe20000011614 */
[----:B01----:R-:W-:Y:S01]  /*0980*/  FADD.FTZ R4, R10, R11 ;  /* 0x0000000b0a047221 */ /* 0x003fe20000010000 */
[----:B--2---:R-:W-:Y:S02]  /*0990*/  FADD.FTZ R5, R9, R12 ;  /* 0x0000000c09057221 */ /* 0x004fe40000010000 */
[----:B------:R-:W-:Y:S01]  /*09a0*/  LOP3.LUT R6, R6, 0xf8, RZ, 0xc0, !PT ;  /* 0x000000f806067812 */ /* 0x000fe200078ec0ff */
[----:B---3--:R-:W-:-:S09]  /*09b0*/  ULEA UR5, UR9, UR5, 0x18 ;  /* 0x0000000509057291 */ /* 0x008fd2000f8ec0ff */
[----:B------:R3:W-:Y:S03]  /*09c0*/  @!P2 STS.64 [R6+UR5+0x10], R4 ;  /* 0x000010040600a988 */ /* 0x0007e60008000a05 */
.L_x_1859:
[----:B------:R-:W-:Y:S05]  /*09d0*/  BSYNC.RECONVERGENT B0 ;  /* 0x0000000000007941 */ /* 0x000fea0003800200 */
.L_x_1858:
[----:B------:R-:W-:Y:S01]  /*09e0*/  BAR.SYNC.DEFER_BLOCKING 0x0 ;  /* 0x0000000000007b1d */ /* 0x000fe20000010000 */
[----:B------:R-:W-:Y:S02]  /*09f0*/  ISETP.NE.AND P3, PT, R20, RZ, PT ;  /* 0x000000ff1400720c */ /* 0x000fe40003f65270 */
[----:B------:R-:W-:-:S03]  /*0a00*/  ISETP.GE.U32.AND P2, PT, R19, 0x2, PT ;  /* 0x000000021300780c */ /* 0x000fc60003f46070 */
[----:B------:R-:W-:Y:S08]  /*0a10*/  BSSY.RECONVERGENT B0, `(.L_x_1860) ;  /* 0x0000021000007945 */ /* 0x000ff00003800200 */
[----:B------:R-:W-:Y:S05]  /*0a20*/  @P3 BRA `(.L_x_1861) ;  /* 0x00000000007c3947 */ /* 0x000fea0003800000 */
[----:B------:R-:W4:Y:S01]  /*0a30*/  S2UR UR9, SR_CgaCtaId ;  /* 0x00000000000979c3 */ /* 0x000f220000008800 */
[----:B------:R-:W-:Y:S02]  /*0a40*/  UMOV UR5, 0x400 ;  /* 0x0000040000057882 */ /* 0x000fe40000000000 */
[----:B----4-:R-:W-:-:S09]  /*0a50*/  ULEA UR5, UR9, UR5, 0x18 ;  /* 0x0000000509057291 */ /* 0x010fd2000f8ec0ff */
[----:B---3--:R-:W3:Y:S04]  /*0a60*/  LDS.64 R6, [UR5+0x18] ;  /* 0x00001805ff067984 */ /* 0x008ee80008000a00 */
[----:B--2---:R-:W2:Y:S04]  /*0a70*/  LDS.128 R12, [UR5+0x20] ;  /* 0x00002005ff0c7984 */ /* 0x004ea80008000c00 */
[----:B-1----:R-:W1:Y:S01]  /*0a80*/  LDS.128 R8, [UR5+0x30] ;  /* 0x00003005ff087984 */ /* 0x002e620008000c00 */
[----:B---3--:R-:W-:Y:S01]  /*0a90*/  FADD.FTZ R27, R4, R6 ;  /* 0x00000006041b7221 */ /* 0x008fe20000010000 */
[----:B------:R-:W-:-:S02]  /*0aa0*/  FADD.FTZ R26, R5, R7 ;  /* 0x00000007051a7221 */ /* 0x000fc40000010000 */
[----:B0-----:R-:W0:Y:S01]  /*0ab0*/  LDS.128 R4, [UR5+0x40] ;  /* 0x00004005ff047984 */ /* 0x001e220008000c00 */
[----:B--2---:R-:W-:Y:S01]  /*0ac0*/  FADD.FTZ R27, R27, R12 ;  /* 0x0000000c1b1b7221 */ /* 0x004fe20000010000 */
[----:B------:R-:W-:-:S03]  /*0ad0*/  FADD.FTZ R26, R26, R13 ;  /* 0x0000000d1a1a7221 */ /* 0x000fc60000010000 */
[----:B------:R-:W-:Y:S01]  /*0ae0*/  FADD.FTZ R27, R27, R14 ;  /* 0x0000000e1b1b7221 */ /* 0x000fe20000010000 */
[----:B------:R-:W-:Y:S02]  /*0af0*/  FADD.FTZ R26, R26, R15 ;  /* 0x0000000f1a1a7221 */ /* 0x000fe40000010000 */
[----:B------:R-:W2:Y:S01]  /*0b00*/  LDS.128 R12, [UR5+0x50] ;  /* 0x00005005ff0c7984 */ /* 0x000ea20008000c00 */
        /* <DEDUP_REMOVED lines=16> */
[----:B------:R-:W-:-:S07]  /*0c10*/  FADD.FTZ R5, R26, R11 ;  /* 0x0000000b1a057221 */ /* 0x000fce0000010000 */
.L_x_1861:
[----:B------:R-:W-:Y:S05]  /*0c20*/  BSYNC.RECONVERGENT B0 ;  /* 0x0000000000007941 */ /* 0x000fea0003800200 */
.L_x_1860:
[----:B------:R-:W-:Y:S05]  /*0c30*/  @!P2 BRA `(.L_x_1862) ;  /* 0x0000000c00b0a947 */ /* 0x000fea0003800000 */
[----:B---3--:R-:W3:Y:S01]  /*0c40*/  LDC.64 R6, c[0x0][0x3b8] ;  /* 0x0000ee00ff067b82 */ /* 0x008ee20000000a00 */
[----:B------:R-:W-:Y:S01]  /*0c50*/  ULOP3.LUT UR5, UR4, 0x1, URZ, 0xc0, !UPT ;  /* 0x0000000104057892 */ /* 0x000fe2000f8ec0ff */
[----:B------:R-:W-:-:S03]  /*0c60*/  ISETP.GE.U32.AND P2, PT, R19, 0x8, PT ;  /* 0x000000081300780c */ /* 0x000fc60003f46070 */
[----:B------:R-:W-:-:S06]  /*0c70*/  UIMAD UR5, UR5, UR19, URZ ;  /* 0x00000013050572a4 */ /* 0x000fcc000f8e02ff */
[----:B------:R-:W-:-:S04]  /*0c80*/  IMAD R8, R19, UR5, RZ ;  /* 0x0000000513087c24 */ /* 0x000fc8000f8e02ff */
[----:B------:R-:W-:-:S04]  /*0c90*/  IMAD.SHL.U32 R9, R8, 0x2, RZ ;  /* 0x0000000208097824 */ /* 0x000fc800078e00ff */
[----:B---3--:R-:W-:-:S03]  /*0ca0*/  IMAD.WIDE R6, R9, 0x4, R6 ;  /* 0x0000000409067825 */ /* 0x008fc600078e0206 */
[----:B------:R-:W-:Y:S02]  /*0cb0*/  R2UR UR16, R6 ;  /* 0x00000000061072ca */ /* 0x000fe400000e0000 */
[----:B------:R-:W-:Y:S01]  /*0cc0*/  R2UR UR17, R7 ;  /* 0x00000000071172ca */ /* 0x000fe200000e0000 */
[----:B------:R-:W-:-:S14]  /*0cd0*/  @P3 BRA `(.L_x_1863) ;  /* 0x00000000006c3947 */ /* 0x000fdc0003800000 */
[----:B------:R-:W3:Y:S01]  /*0ce0*/  LDC.64 R6, c[0x0][0x3b0] ;  /* 0x0000ec00ff067b82 */ /* 0x000ee20000000a00 */
[----:B------:R-:W-:Y:S02]  /*0cf0*/  UIADD3 UR12, UPT, UPT, UR5, UR6, URZ ;  /* 0x00000006050c7290 */ /* 0x000fe4000fffe0ff */
[----:B------:R-:W-:Y:S02]  /*0d00*/  ULOP3.LUT UP1, UR9, UR4, 0x2, URZ, 0xc0, !UPT ;  /* 0x0000000204097892 */ /* 0x000fe4000f82c0ff */
[----:B------:R-:W-:Y:S02]  /*0d10*/  UIMAD UR10, UR18, UR19, UR6 ;  /* 0x00000013120a72a4 */ /* 0x000fe4000f8e0206 */
[----:B------:R-:W-:Y:S01]  /*0d20*/  MOV R9, UR12 ;  /* 0x0000000c00097c02 */ /* 0x000fe20008000f00 */
[----:B------:R-:W-:Y:S01]  /*0d30*/  UIADD3 UR9, UPT, UPT, -UR9, 0x1, URZ ;  /* 0x0000000109097890 */ /* 0x000fe2000fffe1ff */
[----:B------:R-:W-:Y:S01]  /*0d40*/  MOV R10, UR12 ;  /* 0x0000000c000a7c02 */ /* 0x000fe20008000f00 */
[----:B------:R-:W-:-:S04]  /*0d50*/  UIMAD.WIDE.U32 UR10, UR10, 0x8, UR16 ;  /* 0x000000080a0a78a5 */ /* 0x000fc8000f8e0010 */
[----:B------:R-:W-:Y:S02]  /*0d60*/  MOV R13, UR9 ;  /* 0x00000009000d7c02 */ /* 0x000fe40008000f00 */
[----:B------:R-:W-:Y:S01]  /*0d70*/  IMAD.U32 R8, RZ, RZ, UR10 ;  /* 0x0000000aff087e24 */ /* 0x000fe2000f8e00ff */
[----:B---3--:R-:W-:Y:S02]  /*0d80*/  LEA R6, P4, R9, R6, 0x2 ;  /* 0x0000000609067211 */ /* 0x008fe400078810ff */
[----:B------:R-:W-:Y:S02]  /*0d90*/  MOV R9, UR11 ;  /* 0x0000000b00097c02 */ /* 0x000fe40008000f00 */
[----:B------:R-:W-:Y:S02]  /*0da0*/  LEA.HI.X R7, R10, R7, RZ, 0x2, P4 ;  /* 0x000000070a077211 */ /* 0x000fe400020f14ff */
[----:B------:R-:W-:Y:S01]  /*0db0*/  PLOP3.LUT P4, PT, PT, PT, UP1, 0x80, 0x8 ;  /* 0x000000000008781c */ /* 0x000fe20003f8f018 */
[----:B------:R3:W-:Y:S03]  /*0dc0*/  STG.E.64 desc[UR14][R8.64], R4 ;  /* 0x0000000408007986 */ /* 0x0007e6000c101b0e */
[----:B-1----:R-:W-:Y:S01]  /*0dd0*/  SEL R11, R19, RZ, !P4 ;  /* 0x000000ff130b7207 */ /* 0x002fe20006000000 */
[----:B------:R-:W-:Y:S06]  /*0de0*/  MEMBAR.ALL.GPU ;  /* 0x0000000000007992 */ /* 0x000fec000000a000 */
[----:B------:R-:W-:-:S00]  /*0df0*/  ERRBAR ;  /* 0x00000000000079ab */ /* 0x000fc00000000000 */
[----:B------:R-:W-:Y:S06]  /*0e00*/  CGAERRBAR ;  /* 0x00000000000075ab */ /* 0x000fec0000000000 */
[----:B------:R3:W-:Y:S01]  /*0e10*/  REDG.E.ADD.S32.STRONG.GPU desc[UR14][R6.64], R13 ;  /* 0x0000000d0600798e */ /* 0x0007e2000c12e30e */
[----:B------:R-:W-:-:S13]  /*0e20*/  ISETP.NE.AND P4, PT, R11, -0x1, PT ;  /* 0xffffffff0b00780c */ /* 0x000fda0003f85270 */
[----:B---3--:R-:W-:Y:S05]  /*0e30*/  @!P4 BRA `(.L_x_1863) ;  /* 0x000000000014c947 */ /* 0x008fea0003800000 */
.L_x_1864:
[----:B------:R-:W3:Y:S04]  /*0e40*/  LDG.E.STRONG.GPU R8, desc[UR14][R6.64] ;  /* 0x0000000e06087981 */ /* 0x000ee8000c1ef900 */
[----:B---3--:R-:W-:Y:S01]  /*0e50*/  CCTL.IVALL ;  /* 0x00000000ff00798f */ /* 0x008fe20002000000 */
[----:B------:R-:W-:Y:S05]  /*0e60*/  YIELD ;  /* 0x0000000000007946 */ /* 0x000fea0003800000 */
[----:B------:R-:W-:-:S13]  /*0e70*/  ISETP.NE.AND P4, PT, R8, R11, PT ;  /* 0x0000000b0800720c */ /* 0x000fda0003f85270 */
[----:B------:R-:W-:Y:S05]  /*0e80*/  @P4 BRA `(.L_x_1864) ;  /* 0xfffffffc00ec4947 */ /* 0x000fea000383ffff */
.L_x_1863:
[----:B------:R-:W-:Y:S05]  /*0e90*/  WARPSYNC.ALL ;  /* 0x0000000000007948 */ /* 0x000fea0003800000 */
[----:B------:R-:W-:Y:S06]  /*0ea0*/  BAR.SYNC.DEFER_BLOCKING 0x0 ;  /* 0x0000000000007b1d */ /* 0x000fec0000010000 */
[----:B------:R-:W-:Y:S01]  /*0eb0*/  UMOV UR5, URZ ;  /* 0x000000ff00057c82 */ /* 0x000fe20008000000 */
[----:B------:R-:W-:Y:S05]  /*0ec0*/  @!P2 BRA `(.L_x_1865) ;  /* 0x000000040094a947 */ /* 0x000fea0003800000 */
[----:B------:R-:W-:Y:S02]  /*0ed0*/  ULEA UR23, UR19, UR6, 0x2 ;  /* 0x0000000613177291 */ /* 0x000fe4000f8e10ff */
[----:B------:R-:W-:Y:S02]  /*0ee0*/  UIMAD UR10, UR19, 0x3, UR6 ;  /* 0x00000003130a78a4 */ /* 0x000fe4000f8e0206 */
[----:B------:R-:W-:Y:S02]  /*0ef0*/  ULEA UR11, UR19, UR6, 0x1 ;  /* 0x00000006130b7291 */ /* 0x000fe4000f8e08ff */
[----:B------:R-:W-:Y:S02]  /*0f00*/  UIMAD UR12, UR19, 0x6, UR6 ;  /* 0x00000006130c78a4 */ /* 0x000fe4000f8e0206 */
[----:B------:R-:W-:Y:S02]  /*0f10*/  UIMAD UR13, UR19, 0x7, UR6 ;  /* 0x00000007130d78a4 */ /* 0x000fe4000f8e0206 */
[----:B------:R-:W-:-:S02]  /*0f20*/  UIMAD UR20, UR19, 0x5, UR6 ;  /* 0x00000005131478a4 */ /* 0x000fc4000f8e0206 */
[----:B------:R-:W-:Y:S02]  /*0f30*/  UIADD3 UR22, UPT, UPT, UR6, UR19, URZ ;  /* 0x0000001306167290 */ /* 0x000fe4000fffe0ff */
[----:B------:R-:W-:Y:S01]  /*0f40*/  UIADD3 UR21, UPT, UPT, -UR18, URZ, URZ ;  /* 0x000000ff12157290 */ /* 0x000fe2000fffe1ff */
[----:B------:R-:W-:Y:S01]  /*0f50*/  UMOV UR5, URZ ;  /* 0x000000ff00057c82 */ /* 0x000fe20008000000 */
[----:B------:R-:W-:-:S10]  /*0f60*/  UMOV UR9, UR6 ;  /* 0x0000000600097c82 */ /* 0x000fd40008000000 */
.L_x_1866:
[----:B------:R-:W-:Y:S01]  /*0f70*/  UIADD3 UR24, UPT, UPT, UR5, 0x1, URZ ;  /* 0x0000000105187890 */ /* 0x000fe2000fffe0ff */
[----:B------:R-:W-:Y:S01]  /*0f80*/  ISETP.EQ.OR P2, PT, RZ, UR21, P3 ;  /* 0x00000015ff007c0c */ /* 0x000fe20009f42670 */
[----:B------:R-:W-:-:S04]  /*0f90*/  UIADD3 UR25, UPT, UPT, UR5, 0x2, URZ ;  /* 0x0000000205197890 */ /* 0x000fc8000fffe0ff */
[----:B------:R-:W-:Y:S01]  /*0fa0*/  IMAD.U32 R6, RZ, RZ, UR24 ;  /* 0x00000018ff067e24 */ /* 0x000fe2000f8e00ff */
[----:B------:R-:W-:Y:S01]  /*0fb0*/  UIADD3 UR24, UPT, UPT, UR5, 0x3, URZ ;  /* 0x0000000305187890 */ /* 0x000fe2000fffe0ff */
[----:B------:R-:W-:-:S03]  /*0fc0*/  MOV R7, UR25 ;  /* 0x0000001900077c02 */ /* 0x000fc60008000f00 */
[----:B------:R-:W-:Y:S02]  /*0fd0*/  ISETP.EQ.OR P4, PT, R6, UR18, P3 ;  /* 0x0000001206007c0c */ /* 0x000fe40009f82670 */
[----:B------:R-:W-:Y:S01]  /*0fe0*/  ISETP.EQ.OR P6, PT, R7, UR18, P3 ;  /* 0x0000001207007c0c */ /* 0x000fe20009fc2670 */
[----:B------:R-:W-:Y:S01]  /*0ff0*/  VOTEU.ALL UP1, P2 ;  /* 0x0000000000ff7886 */ /* 0x000fe20001020000 */
[----:B------:R-:W-:-:S04]  /*1000*/  MOV R6, UR24 ;  /* 0x0000001800067c02 */ /* 0x000fc80008000f00 */
[----:B------:R-:W-:Y:S01]  /*1010*/  ISETP.EQ.OR P5, PT, R6, UR18, P3 ;  /* 0x0000001206007c0c */ /* 0x000fe20009fa2670 */
[----:B------:R-:W-:-:S04]  /*1020*/  @!UP1 UIMAD.WIDE.U32 UR24, UR9, 0x8, UR16 ;  /* 0x00000008091898a5 */ /* 0x000fc8000f8e0010 */
[----:B------:R-:W-:Y:S02]  /*1030*/  VOTEU.ALL UP1, P4 ;  /* 0x0000000000ff7886 */ /* 0x000fe40002020000 */
[----:B------:R-:W-:Y:S01]  /*1040*/  IMAD.U32 R6, RZ, RZ, UR24 ;  /* 0x00000018ff067e24 */ /* 0x000fe2000f8e00ff */
[----:B------:R-:W-:Y:S01]  /*1050*/  MOV R7, UR25 ;  /* 0x0000001900077c02 */ /* 0x000fe20008000f00 */
[----:B------:R-:W-:Y:S01]  /*1060*/  VOTEU.ALL UP2, P6 ;  /* 0x0000000000ff7886 */ /* 0x000fe20003040000 */
[----:B------:R-:W-:-:S03]  /*1070*/  @!UP1 UIMAD.WIDE.U32 UR24, UR22, 0x8, UR16 ;  /* 0x00000008161898a5 */ /* 0x000fc6000f8e0010 */
[----:B------:R-:W-:Y:S01]  /*1080*/  VOTEU.ALL UP1, P5 ;  /* 0x0000000000ff7886 */ /* 0x000fe20002820000 */
[----:B------:R-:W-:Y:S01]  /*1090*/  @!UP2 UIMAD.WIDE.U32 UR26, UR11, 0x8, UR16 ;  /* 0x000000080b1aa8a5 */ /* 0x000fe2000f8e0010 */
[----:B------:R-:W0:Y:S01]  /*10a0*/  @!P2 LDG.E.64 R6, desc[UR14][R6.64] ;  /* 0x0000000e0606a981 */ /* 0x000e22000c1e1b00 */
[----:B------:R-:W-:Y:S01]  /*10b0*/  MOV R8, UR24 ;  /* 0x0000001800087c02 */ /* 0x000fe20008000f00 */
[----:B------:R-:W-:Y:S01]  /*10c0*/  IMAD.U32 R9, RZ, RZ, UR25 ;  /* 0x00000019ff097e24 */ /* 0x000fe2000f8e00ff */
[----:B------:R-:W-:Y:S02]  /*10d0*/  @!UP1 UIMAD.WIDE.U32 UR24, UR10, 0x8, UR16 ;  /* 0x000000080a1898a5 */ /* 0x000fe4000f8e0010 */
[----:B------:R-:W-:Y:S02]  /*10e0*/  MOV R10, UR26 ;  /* 0x0000001a000a7c02 */ /* 0x000fe40008000f00 */
[----:B-1----:R-:W-:Y:S01]  /*10f0*/  MOV R11, UR27 ;  /* 0x0000001b000b7c02 */ /* 0x002fe20008000f00 */
[----:B------:R-:W3:Y:S01]  /*1100*/  @!P4 LDG.E.64 R8, desc[UR14][R8.64] ;  /* 0x0000000e0808c981 */ /* 0x000ee2000c1e1b00 */
[----:B--2---:R-:W-:Y:S01]  /*1110*/  IMAD.U32 R12, RZ, RZ, UR24 ;  /* 0x00000018ff0c7e24 */ /* 0x004fe2000f8e00ff */
[----:B------:R-:W-:-:S03]  /*1120*/  MOV R13, UR25 ;  /* 0x00000019000d7c02 */ /* 0x000fc60008000f00 */
[----:B------:R-:W2:Y:S04]  /*1130*/  @!P6 LDG.E.64 R10, desc[UR14][R10.64] ;  /* 0x0000000e0a0ae981 */ /* 0x000ea8000c1e1b00 */
[----:B------:R-:W4:Y:S01]  /*1140*/  @!P5 LDG.E.64 R12, desc[UR14][R12.64] ;  /* 0x0000000e0c0cd981 */ /* 0x000f22000c1e1b00 */
[----:B------:R-:W-:Y:S02]  /*1150*/  UIADD3 UR24, UPT, UPT, UR5, 0x4, URZ ;  /* 0x0000000405187890 */ /* 0x000fe4000fffe0ff */
[----:B------:R-:W-:-:S04]  /*1160*/  UIADD3 UR25, UPT, UPT, UR5, 0x5, URZ ;  /* 0x0000000505197890 */ /* 0x000fc8000fffe0ff */
[----:B------:R-:W-:Y:S01]  /*1170*/  MOV R14, UR24 ;  /* 0x00000018000e7c02 */ /* 0x000fe20008000f00 */
[----:B------:R-:W-:Y:S01]  /*1180*/  UIADD3 UR24, UPT, UPT, UR5, 0x6, URZ ;  /* 0x0000000605187890 */ /* 0x000fe2000fffe0ff */
[----:B0-----:R-:W-:Y:S01]  /*1190*/  @!P2 FADD.FTZ R4, R4, R6 ;  /* 0x000000060404a221 */ /* 0x001fe20000010000 */
[----:B------:R-:W-:Y:S01]  /*11a0*/  @!P2 FADD.FTZ R5, R5, R7 ;  /* 0x000000070505a221 */ /* 0x000fe20000010000 */
[----:B------:R-:W-:Y:S01]  /*11b0*/  ISETP.EQ.OR P2, PT, R14, UR18, P3 ;  /* 0x000000120e007c0c */ /* 0x000fe20009f42670 */
[----:B------:R-:W-:Y:S01]  /*11c0*/  IMAD.U32 R6, RZ, RZ, UR25 ;  /* 0x00000019ff067e24 */ /* 0x000fe2000f8e00ff */
[----:B------:R-:W-:Y:S01]  /*11d0*/  UIADD3 UR25, UPT, UPT, UR5, 0x7, URZ ;  /* 0x0000000705197890 */ /* 0x000fe2000fffe0ff */
[----:B---3--:R-:W-:Y:S01]  /*11e0*/  @!P4 FADD.FTZ R4, R4, R8 ;  /* 0x000000080404c221 */ /* 0x008fe20000010000 */
[----:B------:R-:W-:Y:S02]  /*11f0*/  @!P4 FADD.FTZ R5, R5, R9 ;  /* 0x000000090505c221 */ /* 0x000fe40000010000 */
[----:B------:R-:W-:-:S02]  /*1200*/  ISETP.EQ.OR P4, PT, R6, UR18, P3 ;  /* 0x0000001206007c0c */ /* 0x000fc40009f82670 */
[----:B------:R-:W-:Y:S01]  /*1210*/  MOV R6, UR24 ;  /* 0x0000001800067c02 */ /* 0x000fe20008000f00 */
[----:B--2---:R-:W-:Y:S01]  /*1220*/  @!P6 FADD.FTZ R4, R4, R10 ;  /* 0x0000000a0404e221 */ /* 0x004fe20000010000 */
[----:B------:R-:W-:Y:S01]  /*1230*/  @!P6 FADD.FTZ R5, R5, R11 ;  /* 0x0000000b0505e221 */ /* 0x000fe20000010000 */
[----:B------:R-:W-:Y:S02]  /*1240*/  MOV R7, UR25 ;  /* 0x0000001900077c02 */ /* 0x000fe40008000f00 */
[----:B------:R-:W-:Y:S01]  /*1250*/  VOTEU.ALL UP1, P2 ;  /* 0x0000000000ff7886 */ /* 0x000fe20001020000 */
[----:B------:R-:W-:Y:S01]  /*1260*/  ISETP.EQ.OR P6, PT, R6, UR18, P3 ;  /* 0x0000001206007c0c */ /* 0x000fe20009fc2670 */
[----:B----4-:R-:W-:Y:S01]  /*1270*/  @!P5 FADD.FTZ R4, R4, R12 ;  /* 0x0000000c0404d221 */ /* 0x010fe20000010000 */
[----:B------:R-:W-:Y:S01]  /*1280*/  @!P5 FADD.FTZ R5, R5, R13 ;  /* 0x0000000d0505d221 */ /* 0x000fe20000010000 */
[----:B------:R-:W-:Y:S01]  /*1290*/  ISETP.EQ.OR P5, PT, R7, UR18, P3 ;  /* 0x0000001207007c0c */ /* 0x000fe20009fa2670 */
[----:B------:R-:W-:Y:S01]  /*12a0*/  @!UP1 UIMAD.WIDE.U32 UR24, UR23, 0x8, UR16 ;  /* 0x00000008171898a5 */ /* 0x000fe2000f8e0010 */
[----:B------:R-:W-:-:S05]  /*12b0*/  VOTEU.ALL UP2, P4 ;  /* 0x0000000000ff7886 */ /* 0x000fca0002040000 */
[----:B------:R-:W-:Y:S01]  /*12c0*/  IMAD.U32 R6, RZ, RZ, UR24 ;  /* 0x00000018ff067e24 */ /* 0x000fe2000f8e00ff */
[----:B------:R-:W-:Y:S01]  /*12d0*/  MOV R7, UR25 ;  /* 0x0000001900077c02 */ /* 0x000fe20008000f00 */
[----:B------:R-:W-:Y:S01]  /*12e0*/  @!UP2 UIMAD.WIDE.U32 UR26, UR20, 0x8, UR16 ;  /* 0x00000008141aa8a5 */ /* 0x000fe2000f8e0010 */
[----:B------:R-:W-:-:S03]  /*12f0*/  VOTEU.ALL UP1, P6 ;  /* 0x0000000000ff7886 */ /* 0x000fc60003020000 */
[----:B------:R-:W-:Y:S01]  /*1300*/  VOTEU.ALL UP2, P5 ;  /* 0x0000000000ff7886 */ /* 0x000fe20002840000 */
[----:B------:R-:W2:Y:S01]  /*1310*/  @!P2 LDG.E.64 R6, desc[UR14][R6.64] ;  /* 0x0000000e0606a981 */ /* 0x000ea2000c1e1b00 */
[----:B------:R-:W-:Y:S01]  /*1320*/  MOV R8, UR26 ;  /* 0x0000001a00087c02 */ /* 0x000fe20008000f00 */
[----:B------:R-:W-:Y:S01]  /*1330*/  @!UP1 UIMAD.WIDE.U32 UR24, UR12, 0x8, UR16 ;  /* 0x000000080c1898a5 */ /* 0x000fe2000f8e0010 */
[----:B------:R-:W-:Y:S01]  /*1340*/  MOV R9, UR27 ;  /* 0x0000001b00097c02 */ /* 0x000fe20008000f00 */
[----:B------:R-:W-:-:S04]  /*1350*/  @!UP2 UIMAD.WIDE.U32 UR26, UR13, 0x8, UR16 ;  /* 0x000000080d1aa8a5 */ /* 0x000fc8000f8e0010 */
[----:B------:R-:W-:Y:S01]  /*1360*/  IMAD.U32 R10, RZ, RZ, UR24 ;  /* 0x00000018ff0a7e24 */ /* 0x000fe2000f8e00ff */
[----:B------:R-:W-:Y:S01]  /*1370*/  MOV R11, UR25 ;  /* 0x00000019000b7c02 */ /* 0x000fe20008000f00 */
[----:B------:R-:W3:Y:S01]  /*1380*/  @!P4 LDG.E.64 R8, desc[UR14][R8.64] ;  /* 0x0000000e0808c981 */ /* 0x000ee2000c1e1b00 */
[----:B------:R-:W-:Y:S02]  /*1390*/  MOV R12, UR26 ;  /* 0x0000001a000c7c02 */ /* 0x000fe40008000f00 */
[----:B------:R-:W-:Y:S02]  /*13a0*/  MOV R13, UR27 ;  /* 0x0000001b000d7c02 */ /* 0x000fe40008000f00 */
[----:B------:R-:W4:Y:S04]  /*13b0*/  @!P6 LDG.E.64 R10, desc[UR14][R10.64] ;  /* 0x0000000e0a0ae981 */ /* 0x000f28000c1e1b00 */
[----:B------:R-:W5:Y:S01]  /*13c0*/  @!P5 LDG.E.64 R12, desc[UR14][R12.64] ;  /* 0x0000000e0c0cd981 */ /* 0x000f62000c1e1b00 */
[----:B------:R-:W-:-:S02]  /*13d0*/  UIADD3 UR5, UPT, UPT, UR5, 0x8, URZ ;  /* 0x0000000805057890 */ /* 0x000fc4000fffe0ff */
[----:B------:R-:W-:Y:S02]  /*13e0*/  UIADD3 UR21, UPT, UPT, UR21, 0x8, URZ ;  /* 0x0000000815157890 */ /* 0x000fe4000fffe0ff */
[----:B------:R-:W-:Y:S02]  /*13f0*/  ULEA UR9, UR19, UR9, 0x3 ;  /* 0x0000000913097291 */ /* 0x000fe4000f8e18ff */
[----:B------:R-:W-:Y:S02]  /*1400*/  ULEA UR22, UR19, UR22, 0x3 ;  /* 0x0000001613167291 */ /* 0x000fe4000f8e18ff */
[----:B------:R-:W-:Y:S02]  /*1410*/  ULEA UR11, UR19, UR11, 0x3 ;  /* 0x0000000b130b7291 */ /* 0x000fe4000f8e18ff */
[----:B------:R-:W-:Y:S02]  /*1420*/  ULEA UR10, UR19, UR10, 0x3 ;  /* 0x0000000a130a7291 */ /* 0x000fe4000f8e18ff */
[----:B------:R-:W-:-:S02]  /*1430*/  ULEA UR23, UR19, UR23, 0x3 ;  /* 0x0000001713177291 */ /* 0x000fc4000f8e18ff */
        /* <DEDUP_REMOVED lines=13> */
[----:B------:R-:W-:-:S15]  /*1510*/  R2UR UR5, R18 ;  /* 0x00000000120572ca */ /* 0x000fde00000e0000 */
.L_x_1865:
[----:B------:R-:W-:-:S04]  /*1520*/  LOP3.LUT R6, R19, 0x7, RZ, 0xc0, !PT ;  /* 0x0000000713067812 */ /* 0x000fc800078ec0ff */
[----:B------:R-:W-:-:S13]  /*1530*/  ISETP.NE.AND P2, PT, R6, RZ, PT ;  /* 0x000000ff0600720c */ /* 0x000fda0003f45270 */
[----:B------:R-:W-:Y:S05]  /*1540*/  @!P2 BRA `(.L_x_1862) ;  /* 0x00000004006ca947 */ /* 0x000fea0003800000 */
[----:B------:R-:W-:Y:S01]  /*1550*/  VIADD R6, R6, 0xffffffff ;  /* 0xffffffff06067836 */ /* 0x000fe20000000000 */
[----:B--2---:R-:W-:-:S04]  /*1560*/  LOP3.LUT P2, R12, R19, 0x3, RZ, 0xc0, !PT ;  /* 0x00000003130c7812 */ /* 0x004fc8000784c0ff */
[----:B------:R-:W-:-:S13]  /*1570*/  ISETP.GE.U32.AND P4, PT, R6, 0x3, PT ;  /* 0x000000030600780c */ /* 0x000fda0003f86070 */
[----:B------:R-:W-:Y:S05]  /*1580*/  @!P4 BRA `(.L_x_1867) ;  /* 0x0000000000b8c947 */ /* 0x000fea0003800000 */
[----:B------:R-:W-:-:S04]  /*1590*/  MOV R6, UR5 ;  /* 0x0000000500067c02 */ /* 0x000fc80008000f00 */
[----:B------:R-:W-:-:S13]  /*15a0*/  ISETP.EQ.OR P6, PT, R6, UR18, P3 ;  /* 0x0000001206007c0c */ /* 0x000fda0009fc2670 */
[----:B------:R-:W-:-:S05]  /*15b0*/  VOTEU.ALL UP1, P6 ;  /* 0x0000000000ff7886 */ /* 0x000fca0003020000 */
[----:B------:R-:W-:-:S04]  /*15c0*/  @!UP1 UIMAD UR10, UR5, UR19, UR6 ;  /* 0x00000013050a92a4 */ /* 0x000fc8000f8e0206 */
[----:B------:R-:W-:-:S06]  /*15d0*/  @!UP1 UIMAD.WIDE.U32 UR10, UR10, 0x8, UR16 ;  /* 0x000000080a0a98a5 */ /* 0x000fcc000f8e0010 */
[----:B------:R-:W-:Y:S02]  /*15e0*/  MOV R6, UR10 ;  /* 0x0000000a00067c02 */ /* 0x000fe40008000f00 */
[----:B------:R-:W-:-:S06]  /*15f0*/  MOV R7, UR11 ;  /* 0x0000000b00077c02 */ /* 0x000fcc0008000f00 */
[----:B------:R-:W0:Y:S01]  /*1600*/  @!P6 LDG.E.64 R6, desc[UR14][R6.64] ;  /* 0x0000000e0606e981 */ /* 0x000e22000c1e1b00 */
[----:B------:R-:W-:Y:S02]  /*1610*/  UIADD3 UR10, UPT, UPT, UR5, 0x1, URZ ;  /* 0x00000001050a7890 */ /* 0x000fe4000fffe0ff */
[----:B------:R-:W-:Y:S02]  /*1620*/  UIADD3 UR12, UPT, UPT, UR5, 0x2, URZ ;  /* 0x00000002050c7890 */ /* 0x000fe4000fffe0ff */
[----:B------:R-:W-:Y:S02]  /*1630*/  UIADD3 UR9, UPT, UPT, UR5, 0x3, URZ ;  /* 0x0000000305097890 */ /* 0x000fe4000fffe0ff */
[----:B------:R-:W-:Y:S02]  /*1640*/  IMAD.U32 R8, RZ, RZ, UR10 ;  /* 0x0000000aff087e24 */ /* 0x000fe4000f8e00ff */
[----:B------:R-:W-:-:S03]  /*1650*/  MOV R9, UR12 ;  /* 0x0000000c00097c02 */ /* 0x000fc60008000f00 */
[----:B------:R-:W-:Y:S02]  /*1660*/  ISETP.EQ.OR P5, PT, R8, UR18, P3 ;  /* 0x0000001208007c0c */ /* 0x000fe40009fa2670 */
[----:B------:R-:W-:Y:S02]  /*1670*/  ISETP.EQ.OR P4, PT, R9, UR18, P3 ;  /* 0x0000001209007c0c */ /* 0x000fe40009f82670 */
[----:B------:R-:W-:-:S09]  /*1680*/  MOV R8, UR9 ;  /* 0x0000000900087c02 */ /* 0x000fd20008000f00 */
[----:B------:R-:W-:Y:S02]  /*1690*/  VOTEU.ALL UP1, P5 ;  /* 0x0000000000ff7886 */ /* 0x000fe40002820000 */
[----:B------:R-:W-:-:S03]  /*16a0*/  VOTEU.ALL UP2, P4 ;  /* 0x0000000000ff7886 */ /* 0x000fc60002040000 */
[----:B------:R-:W-:Y:S02]  /*16b0*/  @!UP1 UIMAD UR10, UR10, UR19, UR6 ;  /* 0x000000130a0a92a4 */ /* 0x000fe4000f8e0206 */
[----:B------:R-:W-:Y:S02]  /*16c0*/  @!UP2 UIMAD UR12, UR12, UR19, UR6 ;  /* 0x000000130c0ca2a4 */ /* 0x000fe4000f8e0206 */
[----:B------:R-:W-:Y:S02]  /*16d0*/  @!UP1 UIMAD.WIDE.U32 UR10, UR10, 0x8, UR16 ;  /* 0x000000080a0a98a5 */ /* 0x000fe4000f8e0010 */
[----:B------:R-:W-:-:S06]  /*16e0*/  @!UP2 UIMAD.WIDE.U32 UR12, UR12, 0x8, UR16 ;  /* 0x000000080c0ca8a5 */ /* 0x000fcc000f8e0010 */
[----:B------:R-:W-:Y:S01]  /*16f0*/  MOV R9, UR13 ;  /* 0x0000000d00097c02 */ /* 0x000fe20008000f00 */
[----:B0-----:R-:W-:Y:S01]  /*1700*/  @!P6 FADD.FTZ R4, R4, R6 ;  /* 0x000000060404e221 */ /* 0x001fe20000010000 */
[----:B------:R-:W-:Y:S01]  /*1710*/  @!P6 FADD.FTZ R5, R5, R7 ;  /* 0x000000070505e221 */ /* 0x000fe20000010000 */
[----:B------:R-:W-:Y:S01]  /*1720*/  ISETP.EQ.OR P6, PT, R8, UR18, P3 ;  /* 0x0000001208007c0c */ /* 0x000fe20009fc2670 */
[----:B------:R-:W-:Y:S01]  /*1730*/  IMAD.U32 R7, RZ, RZ, UR11 ;  /* 0x0000000bff077e24 */ /* 0x000fe2000f8e00ff */
[----:B------:R-:W-:Y:S02]  /*1740*/  MOV R6, UR10 ;  /* 0x0000000a00067c02 */ /* 0x000fe40008000f00 */
[----:B------:R-:W-:-:S04]  /*1750*/  MOV R8, UR12 ;  /* 0x0000000c00087c02 */ /* 0x000fc80008000f00 */
[----:B------:R-:W2:Y:S04]  /*1760*/  @!P5 LDG.E.64 R6, desc[UR14][R6.64] ;  /* 0x0000000e0606d981 */ /* 0x000ea8000c1e1b00 */
[----:B------:R-:W3:Y:S01]  /*1770*/  @!P4 LDG.E.64 R8, desc[UR14][R8.64] ;  /* 0x0000000e0808c981 */ /* 0x000ee2000c1e1b00 */
[----:B------:R-:W-:-:S05]  /*1780*/  VOTEU.ALL UP3, P6 ;  /* 0x0000000000ff7886 */ /* 0x000fca0003060000 */
[----:B------:R-:W-:-:S04]  /*1790*/  @!UP3 UIMAD UR9, UR9, UR19, UR6 ;  /* 0x000000130909b2a4 */ /* 0x000fc8000f8e0206 */
[----:B------:R-:W-:-:S06]  /*17a0*/  @!UP3 UIMAD.WIDE.U32 UR10, UR9, 0x8, UR16 ;  /* 0x00000008090ab8a5 */ /* 0x000fcc000f8e0010 */
[----:B------:R-:W-:Y:S01]  /*17b0*/  MOV R10, UR10 ;  /* 0x0000000a000a7c02 */ /* 0x000fe20008000f00 */
[----:B-1----:R-:W-:-:S06]  /*17c0*/  IMAD.U32 R11, RZ, RZ, UR11 ;  /* 0x0000000bff0b7e24 */ /* 0x002fcc000f8e00ff */
[----:B------:R-:W4:Y:S01]  /*17d0*/  @!P6 LDG.E.64 R10, desc[UR14][R10.64] ;  /* 0x0000000e0a0ae981 */ /* 0x000f22000c1e1b00 */
[----:B------:R-:W-:-:S04]  /*17e0*/  MOV R13, UR5 ;  /* 0x00000005000d7c02 */ /* 0x000fc80008000f00 */
[----:B------:R-:W-:-:S04]  /*17f0*/  IADD3 R13, PT, PT, R13, 0x4, RZ ;  /* 0x000000040d0d7810 */ /* 0x000fc80007ffe0ff */
[----:B------:R-:W-:Y:S01]  /*1800*/  R2UR UR5, R13 ;  /* 0x000000000d0572ca */ /* 0x000fe200000e0000 */
[----:B--2---:R-:W-:Y:S01]  /*1810*/  @!P5 FADD.FTZ R4, R4, R6 ;  /* 0x000000060404d221 */ /* 0x004fe20000010000 */
[----:B------:R-:W-:-:S03]  /*1820*/  @!P5 FADD.FTZ R5, R5, R7 ;  /* 0x000000070505d221 */ /* 0x000fc60000010000 */
[----:B---3--:R-:W-:Y:S01]  /*1830*/  @!P4 FADD.FTZ R4, R4, R8 ;  /* 0x000000080404c221 */ /* 0x008fe20000010000 */
[----:B------:R-:W-:-:S03]  /*1840*/  @!P4 FADD.FTZ R5, R5, R9 ;  /* 0x000000090505c221 */ /* 0x000fc60000010000 */
[----:B----4-:R-:W-:Y:S01]  /*1850*/  @!P6 FADD.FTZ R4, R4, R10 ;  /* 0x0000000a0404e221 */ /* 0x010fe20000010000 */
[----:B------:R-:W-:-:S07]  /*1860*/  @!P6 FADD.FTZ R5, R5, R11 ;  /* 0x0000000b0505e221 */ /* 0x000fce0000010000 */
.L_x_1867:
[----:B------:R-:W-:Y:S05]  /*1870*/  @!P2 BRA `(.L_x_1862) ;  /* 0x0000000000a0a947 */ /* 0x000fea0003800000 */
[----:B------:R-:W-:-:S13]  /*1880*/  ISETP.NE.AND P2, PT, R12, 0x1, PT ;  /* 0x000000010c00780c */ /* 0x000fda0003f45270 */
[----:B------:R-:W-:Y:S05]  /*1890*/  @!P2 BRA `(.L_x_1868) ;  /* 0x000000000060a947 */ /* 0x000fea0003800000 */
[----:B------:R-:W-:Y:S02]  /*18a0*/  UIADD3 UR10, UPT, UPT, UR5, 0x1, URZ ;  /* 0x00000001050a7890 */ /* 0x000fe4000fffe0ff */
[----:B------:R-:W-:-:S04]  /*18b0*/  MOV R6, UR5 ;  /* 0x0000000500067c02 */ /* 0x000fc80008000f00 */
[----:B------:R-:W-:Y:S01]  /*18c0*/  ISETP.EQ.OR P4, PT, R6, UR18, P3 ;  /* 0x0000001206007c0c */ /* 0x000fe20009f82670 */
[----:B------:R-:W-:-:S05]  /*18d0*/  IMAD.U32 R6, RZ, RZ, UR10 ;  /* 0x0000000aff067e24 */ /* 0x000fca000f8e00ff */
[----:B------:R-:W-:-:S07]  /*18e0*/  ISETP.EQ.OR P2, PT, R6, UR18, P3 ;  /* 0x0000001206007c0c */ /* 0x000fce0009f42670 */
[----:B------:R-:W-:-:S05]  /*18f0*/  VOTEU.ALL UP1, P4 ;  /* 0x0000000000ff7886 */ /* 0x000fca0002020000 */
[----:B------:R-:W-:Y:S01]  /*1900*/  @!UP1 UIMAD UR12, UR5, UR19, UR6 ;  /* 0x00000013050c92a4 */ /* 0x000fe2000f8e0206 */
[----:B------:R-:W-:-:S03]  /*1910*/  VOTEU.ALL UP2, P2 ;  /* 0x0000000000ff7886 */ /* 0x000fc60001040000 */
[----:B------:R-:W-:Y:S02]  /*1920*/  @!UP1 UIMAD.WIDE.U32 UR12, UR12, 0x8, UR16 ;  /* 0x000000080c0c98a5 */ /* 0x000fe4000f8e0010 */
[----:B------:R-:W-:-:S04]  /*1930*/  @!UP2 UIMAD UR10, UR10, UR19, UR6 ;  /* 0x000000130a0aa2a4 */ /* 0x000fc8000f8e0206 */
[----:B------:R-:W-:Y:S01]  /*1940*/  MOV R6, UR12 ;  /* 0x0000000c00067c02 */ /* 0x000fe20008000f00 */
[----:B------:R-:W-:Y:S01]  /*1950*/  @!UP2 UIMAD.WIDE.U32 UR10, UR10, 0x8, UR16 ;  /* 0x000000080a0aa8a5 */ /* 0x000fe2000f8e0010 */
[----:B------:R-:W-:-:S05]  /*1960*/  MOV R7, UR13 ;  /* 0x0000000d00077c02 */ /* 0x000fca0008000f00 */
[----:B------:R-:W-:Y:S01]  /*1970*/  MOV R8, UR10 ;  /* 0x0000000a00087c02 */ /* 0x000fe20008000f00 */
[----:B------:R-:W-:Y:S01]  /*1980*/  IMAD.U32 R9, RZ, RZ, UR11 ;  /* 0x0000000bff097e24 */ /* 0x000fe2000f8e00ff */
[----:B------:R-:W0:Y:S05]  /*1990*/  @!P4 LDG.E.64 R6, desc[UR14][R6.64] ;  /* 0x0000000e0606c981 */ /* 0x000e2a000c1e1b00 */
[----:B------:R-:W2:Y:S01]  /*19a0*/  @!P2 LDG.E.64 R8, desc[UR14][R8.64] ;  /* 0x0000000e0808a981 */ /* 0x000ea2000c1e1b00 */
[----:B------:R-:W-:-:S04]  /*19b0*/  MOV R10, UR5 ;  /* 0x00000005000a7c02 */ /* 0x000fc80008000f00 */
[----:B------:R-:W-:-:S04]  /*19c0*/  IADD3 R10, PT, PT, R10, 0x2, RZ ;  /* 0x000000020a0a7810 */ /* 0x000fc80007ffe0ff */
[----:B------:R-:W-:Y:S01]  /*19d0*/  R2UR UR5, R10 ;  /* 0x000000000a0572ca */ /* 0x000fe200000e0000 */
[----:B0-----:R-:W-:Y:S01]  /*19e0*/  @!P4 FADD.FTZ R4, R4, R6 ;  /* 0x000000060404c221 */ /* 0x001fe20000010000 */
[----:B------:R-:W-:-:S03]  /*19f0*/  @!P4 FADD.FTZ R5, R5, R7 ;  /* 0x000000070505c221 */ /* 0x000fc60000010000 */
[----:B--2---:R-:W-:Y:S01]  /*1a00*/  @!P2 FADD.FTZ R4, R4, R8 ;  /* 0x000000080404a221 */ /* 0x004fe20000010000 */
[----:B------:R-:W-:-:S09]  /*1a10*/  @!P2 FADD.FTZ R5, R5, R9 ;  /* 0x000000090505a221 */ /* 0x000fd20000010000 */
.L_x_1868:
[----:B------:R-:W-:Y:S01]  /*1a20*/  MOV R7, UR5 ;  /* 0x0000000500077c02 */ /* 0x000fe20008000f00 */
[----:B------:R-:W-:Y:S01]  /*1a30*/  BSSY.RECONVERGENT B0, `(.L_x_1862) ;  /* 0x000000c000007945 */ /* 0x000fe20003800200 */
[----:B------:R-:W-:Y:S02]  /*1a40*/  LOP3.LUT R6, R19, 0x1, RZ, 0xc0, !PT ;  /* 0x0000000113067812 */ /* 0x000fe400078ec0ff */
[----:B------:R-:W-:-:S04]  /*1a50*/  ISETP.EQ.OR P2, PT, R7, UR18, P3 ;  /* 0x0000001207007c0c */ /* 0x000fc80009f42670 */
[----:B------:R-:W-:-:S13]  /*1a60*/  ISETP.NE.U32.OR P2, PT, R6, 0x1, P2 ;  /* 0x000000010600780c */ /* 0x000fda0001745470 */
[----:B------:R-:W-:Y:S05]  /*1a70*/  @P2 BRA `(.L_x_1869) ;  /* 0x00000000001c2947 */ /* 0x000fea0003800000 */
[----:B------:R-:W-:Y:S01]  /*1a80*/  UIMAD UR9, UR19, UR5, UR6 ;  /* 0x00000005130972a4 */ /* 0x000fe2000f8e0206 */
[----:B------:R-:W-:-:S05]  /*1a90*/  IMAD.MOV.U32 R7, RZ, RZ, 0x8 ;  /* 0x00000008ff077424 */ /* 0x000fca00078e00ff */
[----:B------:R-:W-:-:S05]  /*1aa0*/  MOV R6, UR9 ;  /* 0x0000000900067c02 */ /* 0x000fca0008000f00 */
[----:B------:R-:W-:-:S06]  /*1ab0*/  IMAD.WIDE.U32 R6, R6, R7, UR16 ;  /* 0x0000001006067e25 */ /* 0x000fcc000f8e0007 */
[----:B------:R-:W0:Y:S02]  /*1ac0*/  LDG.E.64 R6, desc[UR14][R6.64] ;  /* 0x0000000e06067981 */ /* 0x000e24000c1e1b00 */
[----:B0-----:R-:W-:Y:S01]  /*1ad0*/  FADD.FTZ R4, R4, R6 ;  /* 0x0000000604047221 */ /* 0x001fe20000010000 */
[----:B------:R-:W-:-:S07]  /*1ae0*/  FADD.FTZ R5, R5, R7 ;  /* 0x0000000705057221 */ /* 0x000fce0000010000 */
.L_x_1869:
[----:B------:R-:W-:Y:S05]  /*1af0*/  BSYNC.RECONVERGENT B0 ;  /* 0x0000000000007941 */ /* 0x000fea0003800200 */
.L_x_1862:
[----:B---3--:R-:W-:Y:S01]  /*1b00*/  LOP3.LUT R6, R20, 0xffff, RZ, 0xc0, !PT ;  /* 0x0000ffff14067812 */ /* 0x008fe200078ec0ff */
[----:B------:R-:W3:Y:S01]  /*1b10*/  S2UR UR9, SR_CgaCtaId ;  /* 0x00000000000979c3 */ /* 0x000ee20000008800 */
[----:B------:R-:W4:Y:S01]  /*1b20*/  LDCU UR10, c[0x0][0x414] ;  /* 0x00008280ff0a77ac */ /* 0x000f220008000800 */
[----:B------:R-:W-:Y:S02]  /*1b30*/  MOV R27, UR8 ;  /* 0x00000008001b7c02 */ /* 0x000fe40008000f00 */
[----:B------:R-:W-:Y:S01]  /*1b40*/  IMAD R6, R6, 0x1556, RZ ;  /* 0x0000155606067824 */ /* 0x000fe200078e02ff */
[----:B------:R-:W-:-:S03]  /*1b50*/  UMOV UR5, 0x400 ;  /* 0x0000040000057882 */ /* 0x000fc60000000000 */
[----:B-1----:R-:W2:Y:S01]  /*1b60*/  @P0 LDC.64 R10, c[0x0][0x388] ;  /* 0x0000e200ff0a0b82 */ /* 0x002ea20000000a00 */
[----:B------:R-:W-:-:S04]  /*1b70*/  SHF.R.U32.HI R6, RZ, 0x10, R6 ;  /* 0x00000010ff067819 */ /* 0x000fc80000011606 */
[----:B------:R-:W-:-:S03]  /*1b80*/  PRMT R6, R6, 0x9910, RZ ;  /* 0x0000991006067816 */ /* 0x000fc600000000ff */
[----:B------:R-:W1:Y:S02]  /*1b90*/  LDC.64 R8, c[0x0][0x3a0] ;  /* 0x0000e800ff087b82 */ /* 0x000e640000000a00 */
[----:B------:R-:W-:-:S05]  /*1ba0*/  IMAD R6, R6, 0xc, RZ ;  /* 0x0000000c06067824 */ /* 0x000fca00078e02ff */
[----:B------:R-:W-:Y:S01]  /*1bb0*/  IADD3 R13, PT, PT, RZ, -R6, RZ ;  /* 0x80000006ff0d7210 */ /* 0x000fe20007ffe0ff */
[----:B---3--:R-:W-:Y:S01]  /*1bc0*/  ULEA UR5, UR9, UR5, 0x18 ;  /* 0x0000000509057291 */ /* 0x008fe2000f8ec0ff */
[----:B------:R-:W3:Y:S02]  /*1bd0*/  LDC.64 R6, c[0x0][0x398] ;  /* 0x0000e600ff067b82 */ /* 0x000ee40000000a00 */
[----:B------:R-:W-:-:S04]  /*1be0*/  PRMT R13, R13, 0x7710, RZ ;  /* 0x000077100d0d7816 */ /* 0x000fc800000000ff */
[----:B------:R-:W-:Y:S02]  /*1bf0*/  IADD3 R13, PT, PT, R13, R20, RZ ;  /* 0x000000140d0d7210 */ /* 0x000fe40007ffe0ff */
[----:B------:R-:W-:Y:S03]  /*1c00*/  @!P3 STS.64 [UR5+0x78], R4 ;  /* 0x00007804ff00b988 */ /* 0x000fe60008000a05 */
[----:B------:R-:W-:-:S05]  /*1c10*/  IMAD.SHL.U32 R13, R13, 0x2, RZ ;  /* 0x000000020d0d7824 */ /* 0x000fca00078e00ff */
[----:B------:R-:W-:-:S04]  /*1c20*/  LOP3.LUT R13, R13, 0xffff, RZ, 0xc0, !PT ;  /* 0x0000ffff0d0d7812 */ /* 0x000fc800078ec0ff */
[----:B------:R-:W-:Y:S01]  /*1c30*/  IADD3 R15, PT, PT, R16, R13, RZ ;  /* 0x0000000d100f7210 */ /* 0x000fe20007ffe0ff */
[----:B--2---:R-:W-:-:S04]  /*1c40*/  @P0 IMAD.WIDE R12, R27, 0x8, R10 ;  /* 0x000000081b0c0825 */ /* 0x004fc800078e020a */
[----:B----4-:R-:W-:Y:S01]  /*1c50*/  @P0 FMUL.FTZ R10, R4, UR10 ;  /* 0x0000000a040a0c20 */ /* 0x010fe20008410000 */
[----:B------:R-:W-:Y:S01]  /*1c60*/  @P0 FMUL.FTZ R11, R5, UR10 ;  /* 0x0000000a050b0c20 */ /* 0x000fe20008410000 */
[----:B---3--:R-:W-:-:S04]  /*1c70*/  IMAD.WIDE R6, R15, 0x4, R6 ;  /* 0x000000040f067825 */ /* 0x008fc800078e0206 */
[----:B------:R2:W-:Y:S01]  /*1c80*/  @P0 STG.E.64 desc[UR14][R12.64], R10 ;  /* 0x0000000a0c000986 */ /* 0x0005e2000c101b0e */
[----:B-1----:R-:W-:Y:S01]  /*1c90*/  IMAD.WIDE R8, R15, 0x4, R8 ;  /* 0x000000040f087825 */ /* 0x002fe200078e0208 */
[----:B------:R-:W-:Y:S06]  /*1ca0*/  BAR.SYNC.DEFER_BLOCKING 0x0 ;  /* 0x0000000000007b1d */ /* 0x000fec0000010000 */
[----:B------:R-:W5:Y:S04]  /*1cb0*/  LDG.E.64 R6, desc[UR14][R6.64] ;  /* 0x0000000e06067981 */ /* 0x000f68000c1e1b00 */
[----:B------:R-:W5:Y:S01]  /*1cc0*/  LDG.E.64 R8, desc[UR14][R8.64] ;  /* 0x0000000e08087981 */ /* 0x000f62000c1e1b00 */
[----:B--2---:R-:W-:Y:S01]  /*1cd0*/  HFMA2 R12, -RZ, RZ, 1.875, 0 ;  /* 0x3f800000ff0c7431 */ /* 0x004fe200000001ff */
[----:B------:R-:W-:Y:S01]  /*1ce0*/  BSSY.RECONVERGENT B0, `(.L_x_1870) ;  /* 0x000007b000007945 */ /* 0x000fe20003800200 */
[----:B------:R-:W-:Y:S01]  /*1cf0*/  VIADD R13, R21, 0x20 ;  /* 0x00000020150d7836 */ /* 0x000fe20000000000 */
[----:B------:R-:W1:Y:S02]  /*1d00*/  LDS.64 R14, [UR5+0x78] ;  /* 0x00007805ff0e7984 */ /* 0x000e640008000a00 */
[----:B-1----:R-:W-:-:S04]  /*1d10*/  FMUL.FTZ R14, R14, UR10 ;  /* 0x0000000a0e0e7c20 */ /* 0x002fc80008410000 */
[----:B------:R-:W-:-:S04]  /*1d20*/  FMUL.FTZ R16, R14, R14 ;  /* 0x0000000e0e107220 */ /* 0x000fc80000410000 */
[----:B------:R-:W-:-:S05]  /*1d30*/  FFMA.FTZ R15, R15, UR10, -R16 ;  /* 0x0000000a0f0f7c23 */ /* 0x000fca0008010810 */
[----:B------:R-:W-:-:S13]  /*1d40*/  FSETP.GTU.FTZ.AND P2, PT, R15, RZ, PT ;  /* 0x000000ff0f00720b */ /* 0x000fda0003f5c000 */
[----:B------:R-:W1:Y:S02]  /*1d50*/  @P2 LDC R16, c[0x0][0x3a8] ;  /* 0x0000ea00ff102b82 */ /* 0x000e640000000800 */
[----:B-1----:R-:W-:-:S04]  /*1d60*/  @P2 FADD.FTZ R15, R15, R16 ;  /* 0x000000100f0f2221 */ /* 0x002fc80000010000 */
[----:B------:R1:W2:Y:S01]  /*1d70*/  @P2 MUFU.RSQ R12, R15 ;  /* 0x0000000f000c2308 */ /* 0x0002a20000001400 */
[----:B------:R-:W-:Y:S05]  /*1d80*/  BRA.U UP0, `(.L_x_1871) ;  /* 0x0000000100bc7547 */ /* 0x000fea000b800000 */
[----:B------:R-:W3:Y:S01]  /*1d90*/  LDCU.64 UR12, c[0x0][0x3e8] ;  /* 0x00007d00ff0c77ac */ /* 0x000ee20008000a00 */
[----:B------:R-:W-:Y:S01]  /*1da0*/  SHF.R.S32.HI R10, RZ, 0x1f, R21 ;  /* 0x0000001fff0a7819 */ /* 0x000fe20000011415 */
[----:B------:R-:W-:Y:S01]  /*1db0*/  BSSY.RECONVERGENT B1, `(.L_x_1872) ;  /* 0x0000019000017945 */ /* 0x000fe20003800200 */
[----:B-1----:R-:W-:Y:S02]  /*1dc0*/  SHF.R.S32.HI R15, RZ, 0x1f, R13 ;  /* 0x0000001fff0f7819 */ /* 0x002fe4000001140d */
[----:B---3--:R-:W-:Y:S02]  /*1dd0*/  ISETP.GE.U32.AND P1, PT, R21, UR12, PT ;  /* 0x0000000c15007c0c */ /* 0x008fe4000bf26070 */
[----:B------:R-:W-:Y:S02]  /*1de0*/  ISETP.GE.U32.AND P2, PT, R13, UR12, PT ;  /* 0x0000000c0d007c0c */ /* 0x000fe4000bf46070 */
[----:B------:R-:W-:Y:S02]  /*1df0*/  ISETP.GE.AND.EX P1, PT, R10, UR13, PT, P1 ;  /* 0x0000000d0a007c0c */ /* 0x000fe4000bf26310 */
[----:B------:R-:W-:-:S11]  /*1e00*/  ISETP.GE.AND.EX P2, PT, R15, UR13, PT, P2 ;  /* 0x0000000d0f007c0c */ /* 0x000fd6000bf46320 */
[----:B------:R-:W-:Y:S05]  /*1e10*/  @P1 BRA `(.L_x_1873) ;  /* 0x0000000000481947 */ /* 0x000fea0003800000 */
[----:B------:R-:W1:Y:S01]  /*1e20*/  LDCU.64 UR16, c[0x0][0x3e0] ;  /* 0x00007c00ff1077ac */ /* 0x000e620008000a00 */
[----:B0-----:R-:W-:Y:S01]  /*1e30*/  MOV R4, R22 ;  /* 0x0000001600047202 */ /* 0x001fe20000000f00 */
[--C-:B------:R-:W-:Y:S01]  /*1e40*/  FADD.FTZ R11, R2, -R14.reuse ;  /* 0x8000000e020b7221 */ /* 0x100fe20000010000 */
[----:B------:R-:W-:Y:S01]  /*1e50*/  MOV R5, R25 ;  /* 0x0000001900057202 */ /* 0x000fe20000000f00 */
[----:B------:R-:W0:Y:S01]  /*1e60*/  LDCU.64 UR10, c[0x0][0x380] ;  /* 0x00007000ff0a77ac */ /* 0x000e220008000a00 */
[----:B------:R-:W-:Y:S01]  /*1e70*/  FADD.FTZ R17, R17, -R14 ;  /* 0x8000000e11117221 */ /* 0x000fe20000010000 */
[----:B--2---:R-:W-:-:S03]  /*1e80*/  FMUL.FTZ R11, R11, R12 ;  /* 0x0000000c0b0b7220 */ /* 0x004fc60000410000 */
[----:B------:R-:W-:Y:S01]  /*1e90*/  FMUL.FTZ R2, R17, R12 ;  /* 0x0000000c11027220 */ /* 0x000fe20000410000 */
[----:B-----5:R-:W-:-:S03]  /*1ea0*/  FFMA.FTZ R16, R6, R11, R8 ;  /* 0x0000000b06107223 */ /* 0x020fc60000010008 */
[----:B------:R-:W-:Y:S01]  /*1eb0*/  FFMA.FTZ R17, R7, R2, R9 ;  /* 0x0000000207117223 */ /* 0x000fe20000010009 */
[----:B-1----:R-:W-:Y:S02]  /*1ec0*/  IMAD R10, R10, UR16, RZ ;  /* 0x000000100a0a7c24 */ /* 0x002fe4000f8e02ff */
[----:B------:R-:W-:-:S04]  /*1ed0*/  IMAD.WIDE.U32 R4, R21, UR16, R4 ;  /* 0x0000001015047c25 */ /* 0x000fc8000f8e0004 */
[----:B------:R-:W-:Y:S01]  /*1ee0*/  IMAD R27, R21, UR17, R10 ;  /* 0x00000011151b7c24 */ /* 0x000fe2000f8e020a */
[----:B0-----:R-:W-:-:S04]  /*1ef0*/  LEA R10, P1, R4, UR10, 0x1 ;  /* 0x0000000a040a7c11 */ /* 0x001fc8000f8208ff */
[----:B------:R-:W-:Y:S02]  /*1f00*/  IADD3 R27, PT, PT, R5, R27, RZ ;  /* 0x0000001b051b7210 */ /* 0x000fe40007ffe0ff */
[----:B------:R-:W-:Y:S02]  /*1f10*/  F2FP.BF16.F32.PACK_AB R5, R17, R16 ;  /* 0x000000101105723e */ /* 0x000fe400000010ff */
[----:B------:R-:W-:-:S05]  /*1f20*/  LEA.HI.X R11, R4, UR11, R27, 0x1, P1 ;  /* 0x0000000b040b7c11 */ /* 0x000fca00088f0c1b */
[----:B------:R1:W-:Y:S02]  /*1f30*/  STG.E desc[UR14][R10.64], R5 ;  /* 0x000000050a007986 */ /* 0x0003e4000c10190e */
.L_x_1873:
[----:B------:R-:W-:Y:S05]  /*1f40*/  BSYNC.RECONVERGENT B1 ;  /* 0x0000000000017941 */ /* 0x000fea0003800200 */
.L_x_1872:
[----:B------:R-:W-:Y:S05]  /*1f50*/  @P2 BRA `(.L_x_1874) ;  /* 0x00000004004c2947 */ /* 0x000fea0003800000 */
[----:B------:R-:W3:Y:S01]  /*1f60*/  LDCU.64 UR10, c[0x0][0x3e0] ;  /* 0x00007c00ff0a77ac */ /* 0x000ee20008000a00 */
[--C-:B01----:R-:W-:Y:S01]  /*1f70*/  FADD.FTZ R5, R0, -R14.reuse ;  /* 0x8000000e00057221 */ /* 0x103fe20000010000 */
[----:B------:R-:W-:Y:S02]  /*1f80*/  IMAD.MOV.U32 R23, RZ, RZ, R25 ;  /* 0x000000ffff177224 */ /* 0x000fe400078e0019 */
[----:B------:R-:W-:Y:S01]  /*1f90*/  FADD.FTZ R3, R3, -R14 ;  /* 0x8000000e03037221 */ /* 0x000fe20000010000 */
[----:B------:R-:W0:Y:S01]  /*1fa0*/  LDCU.64 UR12, c[0x0][0x380] ;  /* 0x00007000ff0c77ac */ /* 0x000e220008000a00 */
[-C--:B--2---:R-:W-:Y:S02]  /*1fb0*/  FMUL.FTZ R5, R5, R12.reuse ;  /* 0x0000000c05057220 */ /* 0x084fe40000410000 */
[----:B------:R-:W-:Y:S02]  /*1fc0*/  FMUL.FTZ R12, R3, R12 ;  /* 0x0000000c030c7220 */ /* 0x000fe40000410000 */
[----:B-----5:R-:W-:-:S02]  /*1fd0*/  FFMA.FTZ R5, R6, R5, R8 ;  /* 0x0000000506057223 */ /* 0x020fc40000010008 */
[----:B------:R-:W-:-:S05]  /*1fe0*/  FFMA.FTZ R12, R7, R12, R9 ;  /* 0x0000000c070c7223 */ /* 0x000fca0000010009 */
[----:B------:R-:W-:Y:S01]  /*1ff0*/  F2FP.BF16.F32.PACK_AB R5, R12, R5 ;  /* 0x000000050c05723e */ /* 0x000fe200000010ff */
[----:B---3--:R-:W-:Y:S02]  /*2000*/  IMAD R0, R15, UR10, RZ ;  /* 0x0000000a0f007c24 */ /* 0x008fe4000f8e02ff */
[----:B------:R-:W-:-:S04]  /*2010*/  IMAD.WIDE.U32 R22, R13, UR10, R22 ;  /* 0x0000000a0d167c25 */ /* 0x000fc8000f8e0016 */
[----:B------:R-:W-:Y:S01]  /*2020*/  IMAD R13, R13, UR11, R0 ;  /* 0x0000000b0d0d7c24 */ /* 0x000fe2000f8e0200 */
[----:B0-----:R-:W-:-:S04]  /*2030*/  LEA R2, P1, R22, UR12, 0x1 ;  /* 0x0000000c16027c11 */ /* 0x001fc8000f8208ff */
[----:B------:R-:W-:-:S04]  /*2040*/  IADD3 R13, PT, PT, R23, R13, RZ ;  /* 0x0000000d170d7210 */ /* 0x000fc80007ffe0ff */
[----:B------:R-:W-:-:S05]  /*2050*/  LEA.HI.X R3, R22, UR13, R13, 0x1, P1 ;  /* 0x0000000d16037c11 */ /* 0x000fca00088f0c0d */
[----:B------:R3:W-:Y:S01]  /*2060*/  STG.E desc[UR14][R2.64], R5 ;  /* 0x0000000502007986 */ /* 0x0007e2000c10190e */
[----:B------:R-:W-:Y:S05]  /*2070*/  BRA `(.L_x_1874) ;  /* 0x0000000400047947 */ /* 0x000fea0003800000 */
.L_x_1871:
[----:B------:R-:W-:Y:S04]  /*2080*/  BSSY.RECONVERGENT B1, `(.L_x_1875) ;  /* 0x000001f000017945 */ /* 0x000fe80003800200 */
[----:B------:R-:W-:Y:S05]  /*2090*/  @P1 BRA `(.L_x_1876) ;  /* 0x0000000000741947 */ /* 0x000fea0003800000 */
[--C-:B0-----:R-:W-:Y:S01]  /*20a0*/  FADD.FTZ R5, R2, -R14.reuse ;  /* 0x8000000e02057221 */ /* 0x101fe20000010000 */
[----:B------:R-:W-:Y:S01]  /*20b0*/  FADD.FTZ R17, R17, -R14 ;  /* 0x8000000e11117221 */ /* 0x000fe20000010000 */
[----:B------:R-:W0:Y:S01]  /*20c0*/  LDCU.64 UR10, c[0x0][0x3e0] ;  /* 0x00007c00ff0a77ac */ /* 0x000e220008000a00 */
[----:B------:R-:W-:Y:S01]  /*20d0*/  SHF.R.S32.HI R26, RZ, 0x1f, R21 ;  /* 0x0000001fff1a7819 */ /* 0x000fe20000011415 */
[-C--:B--2---:R-:W-:Y:S01]  /*20e0*/  FMUL.FTZ R5, R5, R12.reuse ;  /* 0x0000000c05057220 */ /* 0x084fe20000410000 */
[----:B------:R-:W-:Y:S01]  /*20f0*/  FMUL.FTZ R2, R17, R12 ;  /* 0x0000000c11027220 */ /* 0x000fe20000410000 */
[----:B------:R-:W2:Y:S02]  /*2100*/  LDCU.64 UR12, c[0x0][0x380] ;  /* 0x00007000ff0c77ac */ /* 0x000ea40008000a00 */
[----:B-----5:R-:W-:Y:S01]  /*2110*/  FFMA.FTZ R10, R6, R5, R8 ;  /* 0x00000005060a7223 */ /* 0x020fe20000010008 */
[----:B------:R-:W-:Y:S01]  /*2120*/  FFMA.FTZ R2, R7, R2, R9 ;  /* 0x0000000207027223 */ /* 0x000fe20000010009 */
[----:B------:R-:W-:-:S02]  /*2130*/  MOV R5, R25 ;  /* 0x0000001900057202 */ /* 0x000fc40000000f00 */
[----:B------:R-:W-:Y:S01]  /*2140*/  FMUL.FTZ R4, R10, -1.4426950216293334961 ;  /* 0xbfb8aa3b0a047820 */ /* 0x000fe20000410000 */
[----:B-1----:R-:W-:-:S05]  /*2150*/  FMUL.FTZ R15, R2, -1.4426950216293334961 ;  /* 0xbfb8aa3b020f7820 */ /* 0x002fca0000410000 */
[----:B------:R-:W1:Y:S01]  /*2160*/  MUFU.EX2 R4, R4 ;  /* 0x0000000400047308 */ /* 0x000e620000000800 */
[----:B0-----:R-:W-:-:S04]  /*2170*/  IMAD R26, R26, UR10, RZ ;  /* 0x0000000a1a1a7c24 */ /* 0x001fc8000f8e02ff */
[----:B------:R-:W-:-:S03]  /*2180*/  IMAD R27, R21, UR11, R26 ;  /* 0x0000000b151b7c24 */ /* 0x000fc6000f8e021a */
[----:B------:R-:W0:Y:S01]  /*2190*/  MUFU.EX2 R15, R15 ;  /* 0x0000000f000f7308 */ /* 0x000e220000000800 */
[----:B-1----:R-:W-:Y:S01]  /*21a0*/  FADD.FTZ R11, R4, 1 ;  /* 0x3f800000040b7421 */ /* 0x002fe20000010000 */
[----:B------:R-:W-:-:S06]  /*21b0*/  MOV R4, R22 ;  /* 0x0000001600047202 */ /* 0x000fcc0000000f00 */
[----:B------:R-:W1:Y:S01]  /*21c0*/  MUFU.RCP R11, R11 ;  /* 0x0000000b000b7308 */ /* 0x000e620000001000 */
[----:B------:R-:W-:-:S04]  /*21d0*/  IMAD.WIDE.U32 R4, R21, UR10, R4 ;  /* 0x0000000a15047c25 */ /* 0x000fc8000f8e0004 */
[----:B0-----:R-:W-:Y:S01]  /*21e0*/  FADD.FTZ R16, R15, 1 ;  /* 0x3f8000000f107421 */ /* 0x001fe20000010000 */
[----:B------:R-:W-:-:S03]  /*21f0*/  IMAD.IADD R27, R5, 0x1, R27 ;  /* 0x00000001051b7824 */ /* 0x000fc600078e021b */
[----:B------:R-:W0:Y:S01]  /*2200*/  MUFU.RCP R17, R16 ;  /* 0x0000001000117308 */ /* 0x000e220000001000 */
[----:B-1----:R-:W-:Y:S01]  /*2210*/  FMUL.FTZ R15, R10, R11 ;  /* 0x0000000b0a0f7220 */ /* 0x002fe20000410000 */
[----:B--2---:R-:W-:-:S04]  /*2220*/  LEA R10, P1, R4, UR12, 0x1 ;  /* 0x0000000c040a7c11 */ /* 0x004fc8000f8208ff */
[----:B------:R-:W-:Y:S01]  /*2230*/  LEA.HI.X R11, R4, UR13, R27, 0x1, P1 ;  /* 0x0000000d040b7c11 */ /* 0x000fe200088f0c1b */
[----:B0-----:R-:W-:-:S05]  /*2240*/  FMUL.FTZ R2, R2, R17 ;  /* 0x0000001102027220 */ /* 0x001fca0000410000 */
[----:B------:R-:W-:-:S05]  /*2250*/  F2FP.BF16.F32.PACK_AB R15, R2, R15 ;  /* 0x0000000f020f723e */ /* 0x000fca00000010ff */
[----:B------:R3:W-:Y:S02]  /*2260*/  STG.E desc[UR14][R10.64], R15 ;  /* 0x0000000f0a007986 */ /* 0x0007e4000c10190e */
.L_x_1876:
[----:B------:R-:W-:Y:S05]  /*2270*/  BSYNC.RECONVERGENT B1 ;  /* 0x0000000000017941 */ /* 0x000fea0003800200 */
.L_x_1875:
[----:B------:R-:W4:Y:S01]  /*2280*/  LDCU.64 UR10, c[0x0][0x3e8] ;  /* 0x00007d00ff0a77ac */ /* 0x000f220008000a00 */
[----:B------:R-:W-:Y:S02]  /*2290*/  SHF.R.S32.HI R2, RZ, 0x1f, R13 ;  /* 0x0000001fff027819 */ /* 0x000fe4000001140d */
[----:B----4-:R-:W-:-:S04]  /*22a0*/  ISETP.GE.U32.AND P1, PT, R13, UR10, PT ;  /* 0x0000000a0d007c0c */ /* 0x010fc8000bf26070 */
[----:B------:R-:W-:-:S13]  /*22b0*/  ISETP.GE.AND.EX P1, PT, R2, UR11, PT, P1 ;  /* 0x0000000b02007c0c */ /* 0x000fda000bf26310 */
[----:B------:R-:W-:Y:S05]  /*22c0*/  @P1 BRA `(.L_x_1874) ;  /* 0x0000000000701947 */ /* 0x000fea0003800000 */
[--C-:B0-----:R-:W-:Y:S01]  /*22d0*/  FADD.FTZ R5, R0, -R14.reuse ;  /* 0x8000000e00057221 */ /* 0x101fe20000010000 */
[----:B------:R-:W-:Y:S01]  /*22e0*/  FADD.FTZ R3, R3, -R14 ;  /* 0x8000000e03037221 */ /* 0x000fe20000010000 */
[----:B------:R-:W3:Y:S02]  /*22f0*/  LDCU.64 UR10, c[0x0][0x3e0] ;  /* 0x00007c00ff0a77ac */ /* 0x000ee40008000a00 */
[-C--:B--2---:R-:W-:Y:S01]  /*2300*/  FMUL.FTZ R5, R5, R12.reuse ;  /* 0x0000000c05057220 */ /* 0x084fe20000410000 */
[----:B------:R-:W-:Y:S01]  /*2310*/  FMUL.FTZ R12, R3, R12 ;  /* 0x0000000c030c7220 */ /* 0x000fe20000410000 */
[----:B------:R-:W0:Y:S01]  /*2320*/  LDCU.64 UR12, c[0x0][0x380] ;  /* 0x00007000ff0c77ac */ /* 0x000e220008000a00 */
[----:B------:R-:W-:Y:S01]  /*2330*/  MOV R3, R25 ;  /* 0x0000001900037202 */ /* 0x000fe20000000f00 */
[----:B-----5:R-:W-:Y:S01]  /*2340*/  FFMA.FTZ R6, R6, R5, R8 ;  /* 0x0000000506067223 */ /* 0x020fe20000010008 */
[----:B------:R-:W-:-:S03]  /*2350*/  FFMA.FTZ R9, R7, R12, R9 ;  /* 0x0000000c07097223 */ /* 0x000fc60000010009 */
[----:B------:R-:W-:Y:S01]  /*2360*/  FMUL.FTZ R0, R6, -1.4426950216293334961 ;  /* 0xbfb8aa3b06007820 */ /* 0x000fe20000410000 */
[----:B------:R-:W-:-:S05]  /*2370*/  FMUL.FTZ R4, R9, -1.4426950216293334961 ;  /* 0xbfb8aa3b09047820 */ /* 0x000fca0000410000 */
[----:B------:R-:W2:Y:S01]  /*2380*/  MUFU.EX2 R0, R0 ;  /* 0x0000000000007308 */ /* 0x000ea20000000800 */
[----:B---3--:R-:W-:Y:S01]  /*2390*/  IMAD R10, R2, UR10, RZ ;  /* 0x0000000a020a7c24 */ /* 0x008fe2000f8e02ff */
[----:B------:R-:W-:-:S06]  /*23a0*/  MOV R2, R22 ;  /* 0x0000001600027202 */ /* 0x000fcc0000000f00 */
[----:B------:R-:W3:Y:S01]  /*23b0*/  MUFU.EX2 R4, R4 ;  /* 0x0000000400047308 */ /* 0x000ee20000000800 */
[----:B------:R-:W-:-:S04]  /*23c0*/  IMAD.WIDE.U32 R2, R13, UR10, R2 ;  /* 0x0000000a0d027c25 */ /* 0x000fc8000f8e0002 */
[----:B------:R-:W-:Y:S02]  /*23d0*/  IMAD R13, R13, UR11, R10 ;  /* 0x0000000b0d0d7c24 */ /* 0x000fe4000f8e020a */
[----:B--2---:R-:W-:-:S03]  /*23e0*/  FADD.FTZ R7, R0, 1 ;  /* 0x3f80000000077421 */ /* 0x004fc60000010000 */
[----:B------:R-:W-:-:S03]  /*23f0*/  IADD3 R13, PT, PT, R3, R13, RZ ;  /* 0x0000000d030d7210 */ /* 0x000fc60007ffe0ff */
[----:B------:R-:W2:Y:S01]  /*2400*/  MUFU.RCP R7, R7 ;  /* 0x0000000700077308 */ /* 0x000ea20000001000 */
[----:B---3--:R-:W-:Y:S01]  /*2410*/  FADD.FTZ R8, R4, 1 ;  /* 0x3f80000004087421 */ /* 0x008fe20000010000 */
[----:B0-----:R-:W-:-:S04]  /*2420*/  LEA R4, P1, R2, UR12, 0x1 ;  /* 0x0000000c02047c11 */ /* 0x001fc8000f8208ff */
[----:B------:R-:W-:Y:S02]  /*2430*/  LEA.HI.X R5, R2, UR13, R13, 0x1, P1 ;  /* 0x0000000d02057c11 */ /* 0x000fe400088f0c0d */
[----:B------:R-:W0:Y:S01]  /*2440*/  MUFU.RCP R8, R8 ;  /* 0x0000000800087308 */ /* 0x000e220000001000 */
[----:B--2---:R-:W-:Y:S01]  /*2450*/  FMUL.FTZ R6, R6, R7 ;  /* 0x0000000706067220 */ /* 0x004fe20000410000 */
[----:B0-----:R-:W-:-:S05]  /*2460*/  FMUL.FTZ R9, R9, R8 ;  /* 0x0000000809097220 */ /* 0x001fca0000410000 */
[----:B------:R-:W-:-:S05]  /*2470*/  F2FP.BF16.F32.PACK_AB R9, R9, R6 ;  /* 0x000000060909723e */ /* 0x000fca00000010ff */
[----:B------:R4:W-:Y:S02]  /*2480*/  STG.E desc[UR14][R4.64], R9 ;  /* 0x0000000904007986 */ /* 0x0009e4000c10190e */
.L_x_1874:
[----:B------:R-:W-:Y:S05]  /*2490*/  BSYNC.RECONVERGENT B0 ;  /* 0x0000000000007941 */ /* 0x000fea0003800200 */
.L_x_1870:
[----:B------:R-:W-:Y:S02]  /*24a0*/  UIADD3 UR8, UPT, UPT, UR19, UR8, URZ ;  /* 0x0000000813087290 */ /* 0x000fe4000fffe0ff */
[----:B------:R-:W-:Y:S02]  /*24b0*/  UIADD3 UR4, UPT, UPT, UR4, 0x1, URZ ;  /* 0x0000000104047890 */ /* 0x000fe4000fffe0ff */
[----:B------:R-:W-:-:S09]  /*24c0*/  UISETP.GE.AND UP1, UPT, UR8, UR7, UPT ;  /* 0x000000070800728c */ /* 0x000fd2000bf26270 */
[----:B------:R-:W-:Y:S05]  /*24d0*/  BRA.U !UP1, `(.L_x_1877) ;  /* 0xffffffdd09387547 */ /* 0x000fea000b83ffff */
[----:B------:R-:W-:Y:S05]  /*24e0*/  EXIT ;  /* 0x000000000000794d */ /* 0x000fea0003800000 */
.L_x_1878:
        /* <DEDUP_REMOVED lines=9> */
.L_x_3443:


//--------------------- .text._Z35group_norm_nhwc_fwd_one_pass_kernelI11Bf16IOFp32WLi128ELi24ELi384EEv26Group_norm_nhwc_fwd_params --------------------------
	.section	.text._Z35group_norm_nhwc_fwd_one_pass_kernelI11Bf16IOFp32WLi128ELi24ELi384EEv26Group_norm_nhwc_fwd_params,"ax",@progbits
	.align	128
        .global         _Z35group_norm_nhwc_fwd_one_pass_kernelI11Bf16IOFp32WLi128ELi24ELi384EEv26Group_norm_nhwc_fwd_params
        .type           _Z35group_norm_nhwc_fwd_one_pass_kernelI11Bf16IOFp32WLi128ELi24ELi384EEv26Group_norm_nhwc_fwd_params,@function
        .size           _Z35group_norm_nhwc_fwd_one_pass_kernelI11Bf16IOFp32WLi128ELi24ELi384EEv26Group_norm_nhwc_fwd_params,(.L_x_3444 - _Z35group_norm_nhwc_fwd_one_pass_kernelI11Bf16IOFp32WLi128ELi24ELi384EEv26Group_norm_nhwc_fwd_params)
        .other          _Z35group_norm_nhwc_fwd_one_pass_kernelI11Bf16IOFp32WLi128ELi24ELi384EEv26Group_norm_nhwc_fwd_params,@"STO_CUDA_ENTRY STV_DEFAULT"
_Z35group_norm_nhwc_fwd_one_pass_kernelI11Bf16IOFp32WLi128ELi24ELi384EEv26Group_norm_nhwc_fwd_params:
.text._Z35group_norm_nhwc_fwd_one_pass_kernelI11Bf16IOFp32WLi128ELi24ELi384EEv26Group_norm_nhwc_fwd_params:
        /* <DEDUP_REMOVED lines=11> */
[----:B------:R-:W3:Y:S01]  /*00b0*/  LDCU.64 UR8, c[0x0][0x388] ;  /* 0x00007100ff0877ac */ /* 0x000ee20008000a00 */
[----:B------:R-:W4:Y:S05]  /*00c0*/  LDCU UR20, c[0x0][0x374] ;  /* 0x00006e80ff1477ac */ /* 0x000f2a0008000800 */
[----:B------:R-:W4:Y:S01]  /*00d0*/  LDC R22, c[0x0][0x370] ;  /* 0x0000dc00ff167b82 */ /* 0x000f220000000800 */
[----:B------:R-:W0:Y:S01]  /*00e0*/  LDCU.64 UR16, c[0x0][0x358] ;  /* 0x00006b00ff1077ac */ /* 0x000e220008000a00 */
[----:B---3--:R-:W-:Y:S01]  /*00f0*/  ISETP.NE.U32.AND P1, PT, RZ, UR8, PT ;  /* 0x00000008ff007c0c */ /* 0x008fe2000bf25070 */
[----:B------:R-:W-:Y:S01]  /*0100*/  UMOV UR8, UR6 ;  /* 0x0000000600087c82 */ /* 0x000fe20008000000 */
[----:B0-----:R-:W-:-:S02]  /*0110*/  LOP3.LUT R0, R2, 0xffff, RZ, 0xc0, !PT ;  /* 0x0000ffff02007812 */ /* 0x001fc400078ec0ff */
[----:B-1----:R-:W-:Y:S02]  /*0120*/  LOP3.LUT P0, RZ, R2, UR15, RZ, 0xfc, !PT ;  /* 0x0000000f02ff7c12 */ /* 0x002fe4000f80fcff */
[----:B--2---:R-:W-:Y:S01]  /*0130*/  MOV R2, UR4 ;  /* 0x0000000400027c02 */ /* 0x004fe20008000f00 */
[----:B------:R-:W-:Y:S01]  /*0140*/  IMAD R0, R0, 0x1556, RZ ;  /* 0x0000155600007824 */ /* 0x000fe200078e02ff */
[----:B------:R-:W-:Y:S01]  /*0150*/  ISETP.NE.AND.EX P0, PT, RZ, UR9, !P0, P1 ;  /* 0x00000009ff007c0c */ /* 0x000fe2000c705310 */
[----:B------:R-:W-:-:S03]  /*0160*/  UMOV UR4, URZ ;  /* 0x000000ff00047c82 */ /* 0x000fc60008000000 */
[----:B------:R-:W-:-:S05]  /*0170*/  SHF.R.U32.HI R23, RZ, 0x10, R0 ;  /* 0x00000010ff177819 */ /* 0x000fca0000011600 */
[----:B------:R-:W-:-:S07]  /*0180*/  IMAD R23, R2, UR15, R23 ;  /* 0x0000000f02177c24 */ /* 0x000fce000f8e0217 */
.L_x_1906:
[----:B0-----:R-:W0:Y:S01]  /*0190*/  LDC R0, c[0x0][0x3f8] ;  /* 0x0000fe00ff007b82 */ /* 0x001e220000000800 */
[----:B------:R-:W-:Y:S01]  /*01a0*/  IABS R8, UR8 ;  /* 0x0000000800087c13 */ /* 0x000fe20008000000 */
[----:B-1----:R-:W1:Y:S01]  /*01b0*/  LDCU.64 UR10, c[0x0][0x3e8] ;  /* 0x00007d00ff0a77ac */ /* 0x002e620008000a00 */
[----:B------:R-:W-:Y:S02]  /*01c0*/  IADD3 R19, PT, PT, R23, 0x20, RZ ;  /* 0x0000002017137810 */ /* 0x000fe40007ffe0ff */
[----:B------:R-:W-:Y:S01]  /*01d0*/  SHF.R.S32.HI R17, RZ, 0x1f, R23 ;  /* 0x0000001fff117819 */ /* 0x000fe20000011417 */
[----:B--2---:R-:W2:Y:S01]  /*01e0*/  LDCU.64 UR12, c[0x0][0x3f0] ;  /* 0x00007e00ff0c77ac */ /* 0x004ea20008000a00 */
[----:B------:R-:W-:Y:S02]  /*01f0*/  SHF.R.S32.HI R15, RZ, 0x1f, R19 ;  /* 0x0000001fff0f7819 */ /* 0x000fe40000011413 */
[----:B0--3-5:R-:W-:Y:S02]  /*0200*/  IABS R5, R0 ;  /* 0x0000000000057213 */ /* 0x029fe40000000000 */
[----:B------:R-:W-:-:S02]  /*0210*/  ISETP.NE.AND P3, PT, R0, RZ, PT ;  /* 0x000000ff0000720c */ /* 0x000fc40003f65270 */
[----:B------:R-:W0:Y:S08]  /*0220*/  I2F.RP R4, R5 ;  /* 0x0000000500047306 */ /* 0x000e300000209400 */
[----:B0-----:R-:W0:Y:S02]  /*0230*/  MUFU.RCP R4, R4 ;  /* 0x0000000400047308 */ /* 0x001e240000001000 */
[----:B0---4-:R-:W-:-:S06]  /*0240*/  IADD3 R2, PT, PT, R4, 0xffffffe, RZ ;  /* 0x0ffffffe04027810 */ /* 0x011fcc0007ffe0ff */
[----:B------:R0:W3:Y:S02]  /*0250*/  F2I.FTZ.U32.TRUNC.NTZ R3, R2 ;  /* 0x0000000200037305 */ /* 0x0000e4000021f000 */
[----:B0-----:R-:W-:Y:S01]  /*0260*/  IMAD.MOV.U32 R2, RZ, RZ, RZ ;  /* 0x000000ffff027224 */ /* 0x001fe200078e00ff */
[----:B---3--:R-:W-:-:S05]  /*0270*/  IADD3 R6, PT, PT, RZ, -R3, RZ ;  /* 0x80000003ff067210 */ /* 0x008fca0007ffe0ff */
[----:B------:R-:W-:Y:S02]  /*0280*/  IMAD R7, R6, R5, RZ ;  /* 0x0000000506077224 */ /* 0x000fe400078e02ff */
[----:B------:R-:W0:Y:S02]  /*0290*/  S2R R6, SR_TID.X ;  /* 0x0000000000067919 */ /* 0x000e240000002100 */
[----:B------:R-:W-:-:S04]  /*02a0*/  IMAD.HI.U32 R3, R3, R7, R2 ;  /* 0x0000000703037227 */ /* 0x000fc800078e0002 */
[----:B------:R-:W-:Y:S02]  /*02b0*/  VIADD R7, R23, 0x60 ;  /* 0x0000006017077836 */ /* 0x000fe40000000000 */
[----:B------:R-:W-:-:S05]  /*02c0*/  IMAD.HI.U32 R13, R3, R8, RZ ;  /* 0x00000008030d7227 */ /* 0x000fca00078e00ff */
[----:B------:R-:W-:-:S05]  /*02d0*/  IADD3 R3, PT, PT, -R13, RZ, RZ ;  /* 0x000000ff0d037210 */ /* 0x000fca0007ffe1ff */
[----:B------:R-:W-:-:S05]  /*02e0*/  IMAD R2, R5, R3, R8 ;  /* 0x0000000305027224 */ /* 0x000fca00078e0208 */
[----:B------:R-:W-:Y:S02]  /*02f0*/  ISETP.GT.U32.AND P2, PT, R5, R2, PT ;  /* 0x000000020500720c */ /* 0x000fe40003f44070 */
[----:B0-----:R-:W-:-:S11]  /*0300*/  LOP3.LUT R3, R6, 0xffff, RZ, 0xc0, !PT ;  /* 0x0000ffff06037812 */ /* 0x001fd600078ec0ff */
[-C--:B------:R-:W-:Y:S01]  /*0310*/  @!P2 IADD3 R2, PT, PT, R2, -R5.reuse, RZ ;  /* 0x800000050202a210 */ /* 0x080fe20007ffe0ff */
[----:B------:R-:W-:Y:S02]  /*0320*/  IMAD R3, R3, 0x1556, RZ ;  /* 0x0000155603037824 */ /* 0x000fe400078e02ff */
[----:B------:R-:W-:Y:S01]  /*0330*/  @!P2 VIADD R13, R13, 0x1 ;  /* 0x000000010d0da836 */ /* 0x000fe20000000000 */
[----:B------:R-:W-:Y:S02]  /*0340*/  ISETP.GE.U32.AND P1, PT, R2, R5, PT ;  /* 0x000000050200720c */ /* 0x000fe40003f26070 */
[----:B------:R-:W-:Y:S02]  /*0350*/  LOP3.LUT R2, R0, UR8, RZ, 0x3c, !PT ;  /* 0x0000000800027c12 */ /* 0x000fe4000f8e3cff */
[----:B------:R-:W-:Y:S02]  /*0360*/  SHF.R.U32.HI R3, RZ, 0x10, R3 ;  /* 0x00000010ff037819 */ /* 0x000fe40000011603 */
[----:B------:R-:W-:-:S02]  /*0370*/  ISETP.GE.AND P4, PT, R2, RZ, PT ;  /* 0x000000ff0200720c */ /* 0x000fc40003f86270 */
[----:B------:R-:W-:Y:S02]  /*0380*/  PRMT R2, R3, 0x9910, RZ ;  /* 0x0000991003027816 */ /* 0x000fe400000000ff */
[----:B-1----:R-:W-:-:S03]  /*0390*/  ISETP.GE.U32.AND P2, PT, R19, UR10, PT ;  /* 0x0000000a13007c0c */ /* 0x002fc6000bf46070 */
[----:B------:R-:W-:Y:S01]  /*03a0*/  IMAD R2, R2, 0xc, RZ ;  /* 0x0000000c02027824 */ /* 0x000fe200078e02ff */
[----:B------:R-:W-:Y:S02]  /*03b0*/  @P1 IADD3 R13, PT, PT, R13, 0x1, RZ ;  /* 0x000000010d0d1810 */ /* 0x000fe40007ffe0ff */
[----:B------:R-:W-:Y:S02]  /*03c0*/  ISETP.GE.AND.EX P2, PT, R15, UR11, PT, P2 ;  /* 0x0000000b0f007c0c */ /* 0x000fe4000bf46320 */
[----:B------:R-:W-:Y:S02]  /*03d0*/  IADD3 R2, PT, PT, RZ, -R2, RZ ;  /* 0x80000002ff027210 */ /* 0x000fe40007ffe0ff */
[----:B------:R-:W-:Y:S02]  /*03e0*/  @!P4 IADD3 R13, PT, PT, -R13, RZ, RZ ;  /* 0x000000ff0d0dc210 */ /* 0x000fe40007ffe1ff */
[----:B------:R-:W-:Y:S02]  /*03f0*/  @!P3 LOP3.LUT R13, RZ, R0, RZ, 0x33, !PT ;  /* 0x00000000ff0db212 */ /* 0x000fe400078e33ff */
[----:B------:R-:W-:-:S02]  /*0400*/  ISETP.GE.U32.AND P1, PT, R23, UR10, PT ;  /* 0x0000000a17007c0c */ /* 0x000fc4000bf26070 */
[----:B------:R-:W-:Y:S01]  /*0410*/  PRMT R3, R2, 0x7710, RZ ;  /* 0x0000771002037816 */ /* 0x000fe200000000ff */
[--C-:B------:R-:W-:Y:S01]  /*0420*/  IMAD.MOV R21, RZ, RZ, -R13.reuse ;  /* 0x000000ffff157224 */ /* 0x100fe200078e0a0d */
[----:B------:R-:W-:Y:S01]  /*0430*/  ISETP.GE.AND.EX P1, PT, R17, UR11, PT, P1 ;  /* 0x0000000b11007c0c */ /* 0x000fe2000bf26310 */
[----:B------:R-:W0:Y:S01]  /*0440*/  @!P2 LDC.64 R4, c[0x0][0x3e0] ;  /* 0x0000f800ff04ab82 */ /* 0x000e220000000a00 */
[----:B------:R-:W-:Y:S01]  /*0450*/  IADD3 R3, PT, PT, R3, R6, RZ ;  /* 0x0000000603037210 */ /* 0x000fe20007ffe0ff */
[----:B------:R-:W-:Y:S01]  /*0460*/  IMAD R21, R0, R21, UR8 ;  /* 0x0000000800157e24 */ /* 0x000fe2000f8e0215 */
[----:B------:R-:W-:Y:S02]  /*0470*/  IADD3 R2, PT, PT, R23, 0x40, RZ ;  /* 0x0000004017027810 */ /* 0x000fe40007ffe0ff */
[----:B------:R-:W-:Y:S01]  /*0480*/  SHF.L.U32 R3, R3, 0x1, RZ ;  /* 0x0000000103037819 */ /* 0x000fe200000006ff */
[----:B------:R-:W-:Y:S01]  /*0490*/  IMAD R21, R21, 0x18, RZ ;  /* 0x0000001815157824 */ /* 0x000fe200078e02ff */
[----:B------:R-:W-:Y:S01]  /*04a0*/  SHF.R.S32.HI R0, RZ, 0x1f, R13 ;  /* 0x0000001fff007819 */ /* 0x000fe2000001140d */
[----:B------:R-:W1:Y:S01]  /*04b0*/  @!P2 LDC.64 R10, c[0x0][0x390] ;  /* 0x0000e400ff0aab82 */ /* 0x000e620000000a00 */
[----:B------:R-:W-:-:S02]  /*04c0*/  LOP3.LUT R26, R3, 0xffff, RZ, 0xc0, !PT ;  /* 0x0000ffff031a7812 */ /* 0x000fc400078ec0ff */
[----:B------:R-:W-:Y:S01]  /*04d0*/  ISETP.GE.U32.AND P3, PT, R2, UR10, PT ;  /* 0x0000000a02007c0c */ /* 0x000fe2000bf66070 */
[----:B--2---:R-:W-:Y:S01]  /*04e0*/  IMAD R12, R0, UR12, RZ ;  /* 0x0000000c000c7c24 */ /* 0x004fe2000f8e02ff */
[C---:B------:R-:W-:Y:S02]  /*04f0*/  IADD3 R26, P4, PT, R21.reuse, R26, RZ ;  /* 0x0000001a151a7210 */ /* 0x040fe40007f9e0ff */
[----:B------:R-:W-:Y:S01]  /*0500*/  SHF.R.S32.HI R3, RZ, 0x1f, R2 ;  /* 0x0000001fff037819 */ /* 0x000fe20000011402 */
[----:B------:R-:W2:Y:S01]  /*0510*/  @!P1 LDC.64 R8, c[0x0][0x3e0] ;  /* 0x0000f800ff089b82 */ /* 0x000ea20000000a00 */
[----:B------:R-:W-:Y:S01]  /*0520*/  LEA.HI.X.SX32 R27, R21, RZ, 0x1, P4 ;  /* 0x000000ff151b7211 */ /* 0x000fe200020f0eff */
[----:B------:R-:W-:Y:S01]  /*0530*/  IMAD R25, R13, UR13, R12 ;  /* 0x0000000d0d197c24 */ /* 0x000fe2000f8e020c */
[----:B------:R-:W-:Y:S02]  /*0540*/  ISETP.GE.AND.EX P3, PT, R3, UR11, PT, P3 ;  /* 0x0000000b03007c0c */ /* 0x000fe4000bf66330 */
[----:B------:R-:W-:Y:S01]  /*0550*/  ISETP.GE.U32.AND P4, PT, R7, UR10, PT ;  /* 0x0000000a07007c0c */ /* 0x000fe2000bf86070 */
[----:B------:R-:W-:Y:S01]  /*0560*/  IMAD.WIDE.U32 R26, R13, UR12, R26 ;  /* 0x0000000c0d1a7c25 */ /* 0x000fe2000f8e001a */
[----:B------:R-:W-:Y:S01]  /*0570*/  SHF.R.S32.HI R0, RZ, 0x1f, R7 ;  /* 0x0000001fff007819 */ /* 0x000fe20000011407 */
[----:B------:R-:W3:Y:S02]  /*0580*/  @!P1 LDC.64 R12, c[0x0][0x390] ;  /* 0x0000e400ff0c9b82 */ /* 0x000ee40000000a00 */
[----:B0-----:R-:W-:Y:S01]  /*0590*/  @!P2 IMAD R16, R15, R4, RZ ;  /* 0x000000040f10a224 */ /* 0x001fe200078e02ff */
[----:B------:R-:W-:-:S02]  /*05a0*/  ISETP.GE.AND.EX P4, PT, R0, UR11, PT, P4 ;  /* 0x0000000b00007c0c */ /* 0x000fc4000bf86340 */
[----:B------:R-:W-:Y:S01]  /*05b0*/  IADD3 R25, PT, PT, R27, R25, RZ ;  /* 0x000000191b197210 */ /* 0x000fe20007ffe0ff */
[C---:B------:R-:W-:Y:S01]  /*05c0*/  @!P2 IMAD R16, R19.reuse, R5, R16 ;  /* 0x000000051310a224 */ /* 0x040fe200078e0210 */
[-C--:B------:R-:W-:Y:S01]  /*05d0*/  @!P2 MOV R24, R26.reuse ;  /* 0x0000001a0018a202 */ /* 0x080fe20000000f00 */
[----:B------:R-:W0:Y:S01]  /*05e0*/  @!P3 LDC.64 R14, c[0x0][0x3e0] ;  /* 0x0000f800ff0ebb82 */ /* 0x000e220000000a00 */
[----:B------:R-:W-:Y:S01]  /*05f0*/  @!P1 MOV R28, R26 ;  /* 0x0000001a001c9202 */ /* 0x000fe20000000f00 */
[--C-:B------:R-:W-:Y:S02]  /*0600*/  @!P1 IMAD.MOV.U32 R29, RZ, RZ, R25.reuse ;  /* 0x000000ffff1d9224 */ /* 0x100fe400078e0019 */
[----:B------:R-:W-:-:S04]  /*0610*/  @!P2 IMAD.WIDE.U32 R18, R19, R4, R24 ;  /* 0x000000041312a225 */ /* 0x000fc800078e0018 */
[-C--:B--2---:R-:W-:Y:S01]  /*0620*/  @!P1 IMAD R20, R17, R8.reuse, RZ ;  /* 0x0000000811149224 */ /* 0x084fe200078e02ff */
[----:B------:R-:W2:Y:S01]  /*0630*/  @!P4 LDC.64 R4, c[0x0][0x3e0] ;  /* 0x0000f800ff04cb82 */ /* 0x000ea20000000a00 */
[----:B------:R-:W-:Y:S01]  /*0640*/  @!P1 IMAD.WIDE.U32 R28, R23, R8, R28 ;  /* 0x00000008171c9225 */ /* 0x000fe200078e001c */
[----:B------:R-:W-:Y:S02]  /*0650*/  @!P2 IADD3 R8, PT, PT, R19, R16, RZ ;  /* 0x000000101308a210 */ /* 0x000fe40007ffe0ff */
[C---:B-1----:R-:W-:Y:S01]  /*0660*/  @!P2 LEA R16, P5, R18.reuse, R10, 0x1 ;  /* 0x0000000a1210a211 */ /* 0x042fe200078a08ff */
[----:B------:R-:W-:Y:S01]  /*0670*/  @!P1 IMAD R20, R23, R9, R20 ;  /* 0x0000000917149224 */ /* 0x000fe200078e0214 */
[----:B------:R-:W-:Y:S02]  /*0680*/  @!P3 MOV R19, R25 ;  /* 0x000000190013b202 */ /* 0x000fe40000000f00 */
[----:B------:R-:W-:Y:S01]  /*0690*/  @!P2 LEA.HI.X R17, R18, R11, R8, 0x1, P5 ;  /* 0x0000000b1211a211 */ /* 0x000fe200028f0c08 */
[----:B------:R-:W-:Y:S01]  /*06a0*/  @!P3 IMAD.MOV.U32 R18, RZ, RZ, R26 ;  /* 0x000000ffff12b224 */ /* 0x000fe200078e001a */
[----:B------:R-:W1:Y:S01]  /*06b0*/  @!P3 LDC.64 R8, c[0x0][0x390] ;  /* 0x0000e400ff08bb82 */ /* 0x000e620000000a00 */
[----:B------:R-:W-:-:S02]  /*06c0*/  @!P1 IADD3 R20, PT, PT, R29, R20, RZ ;  /* 0x000000141d149210 */ /* 0x000fc40007ffe0ff */
[----:B---3--:R-:W-:Y:S01]  /*06d0*/  @!P1 LEA R12, P5, R28, R12, 0x1 ;  /* 0x0000000c1c0c9211 */ /* 0x008fe200078a08ff */
[----:B0-----:R-:W-:-:S03]  /*06e0*/  @!P3 IMAD R3, R3, R14, RZ ;  /* 0x0000000e0303b224 */ /* 0x001fc600078e02ff */
[----:B------:R-:W-:Y:S01]  /*06f0*/  @!P1 LEA.HI.X R13, R28, R13, R20, 0x1, P5 ;  /* 0x0000000d1c0d9211 */ /* 0x000fe200028f0c14 */
[----:B------:R-:W0:Y:S01]  /*0700*/  @!P4 LDC.64 R10, c[0x0][0x390] ;  /* 0x0000e400ff0acb82 */ /* 0x000e220000000a00 */
[----:B------:R-:W-:Y:S02]  /*0710*/  HFMA2 R20, -RZ, RZ, 0, 0 ;  /* 0x00000000ff147431 */ /* 0x000fe400000001ff */
[C---:B------:R-:W-:Y:S02]  /*0720*/  @!P3 IMAD R15, R2.reuse, R15, R3 ;  /* 0x0000000f020fb224 */ /* 0x040fe400078e0203 */
[----:B------:R-:W-:Y:S01]  /*0730*/  @!P3 IMAD.WIDE.U32 R18, R2, R14, R18 ;  /* 0x0000000e0212b225 */ /* 0x000fe200078e0012 */
[----:B------:R-:W-:-:S03]  /*0740*/  CS2R R2, SRZ ;  /* 0x0000000000027805 */ /* 0x000fc6000001ff00 */
[----:B--2---:R-:W-:Y:S01]  /*0750*/  @!P4 IMAD R0, R0, R4, RZ ;  /* 0x000000040000c224 */ /* 0x004fe200078e02ff */
[----:B------:R2:W3:Y:S03]  /*0760*/  @!P1 LDG.E R20, desc[UR16][R12.64] ;  /* 0x000000100c149981 */ /* 0x0004e6000c1e1900 */
[----:B------:R-:W-:Y:S01]  /*0770*/  @!P4 IMAD R29, R7, R5, R0 ;  /* 0x00000005071dc224 */ /* 0x000fe200078e0200 */
[----:B------:R-:W-:Y:S01]  /*0780*/  @!P3 IADD3 R15, PT, PT, R19, R15, RZ ;  /* 0x0000000f130fb210 */ /* 0x000fe20007ffe0ff */
[----:B------:R-:W5:Y:S01]  /*0790*/  @!P2 LDG.E R2, desc[UR16][R16.64] ;  /* 0x000000101002a981 */ /* 0x000f62000c1e1900 */
[----:B-1----:R-:W-:-:S04]  /*07a0*/  @!P3 LEA R8, P2, R18, R8, 0x1 ;  /* 0x000000081208b211 */ /* 0x002fc800078408ff */
[----:B------:R-:W-:Y:S01]  /*07b0*/  @!P3 LEA.HI.X R9, R18, R9, R15, 0x1, P2 ;  /* 0x000000091209b211 */ /* 0x000fe200010f0c0f */
[----:B--2---:R-:W-:Y:S01]  /*07c0*/  @!P4 IMAD.MOV.U32 R13, RZ, RZ, R25 ;  /* 0x000000ffff0dc224 */ /* 0x004fe200078e0019 */
[----:B------:R-:W-:-:S03]  /*07d0*/  @!P4 MOV R12, R26 ;  /* 0x0000001a000cc202 */ /* 0x000fc60000000f00 */
[----:B------:R-:W2:Y:S02]  /*07e0*/  @!P3 LDG.E R3, desc[UR16][R8.64] ;  /* 0x000000100803b981 */ /* 0x000ea4000c1e1900 */
[----:B------:R-:W-:-:S05]  /*07f0*/  @!P4 IMAD.WIDE.U32 R4, R7, R4, R12 ;  /* 0x000000040704c225 */ /* 0x000fca00078e000c */
[----:B------:R-:W-:Y:S02]  /*0800*/  @!P4 IADD3 R0, PT, PT, R5, R29, RZ ;  /* 0x0000001d0500c210 */ /* 0x000fe40007ffe0ff */
[----:B0-----:R-:W-:-:S04]  /*0810*/  @!P4 LEA R10, P2, R4, R10, 0x1 ;  /* 0x0000000a040ac211 */ /* 0x001fc800078408ff */
[----:B------:R-:W-:Y:S01]  /*0820*/  @!P4 LEA.HI.X R11, R4, R11, R0, 0x1, P2 ;  /* 0x0000000b040bc211 */ /* 0x000fe200010f0c00 */
[----:B------:R-:W-:-:S06]  /*0830*/  HFMA2 R0, -RZ, RZ, 0, 0 ;  /* 0x00000000ff007431 */ /* 0x000fcc00000001ff */
[----:B------:R0:W4:Y:S02]  /*0840*/  @!P4 LDG.E R0, desc[UR16][R10.64] ;  /* 0x000000100a00c981 */ /* 0x000124000c1e1900 */
[----:B0-----:R-:W0:Y:S02]  /*0850*/  S2R R11, SR_LANEID ;  /* 0x00000000000b7919 */ /* 0x001e240000000000 */
[C---:B0-----:R-:W-:Y:S02]  /*0860*/  ISETP.GT.AND P2, PT, R11.reuse, 0x1e, PT ;  /* 0x0000001e0b00780c */ /* 0x041fe40003f44270 */
[----:B------:R-:W-:Y:S01]  /*0870*/  ISETP.GT.AND P3, PT, R11, 0xf, PT ;  /* 0x0000000f0b00780c */ /* 0x000fe20003f64270 */
[----:B------:R-:W-:Y:S01]  /*0880*/  BSSY.RECONVERGENT B0, `(.L_x_1879) ;  /* 0x0000043000007945 */ /* 0x000fe20003800200 */
[C---:B---3--:R-:W-:Y:S02]  /*0890*/  PRMT R19, R20.reuse, 0x7632, R19 ;  /* 0x0000763214137816 */ /* 0x048fe40000000013 */
[----:B------:R-:W-:-:S02]  /*08a0*/  SHF.L.U32 R20, R20, 0x10, RZ ;  /* 0x0000001014147819 */ /* 0x000fc400000006ff */
[C---:B-----5:R-:W-:Y:S01]  /*08b0*/  PRMT R17, R2.reuse, 0x7632, R17 ;  /* 0x0000763202117816 */ /* 0x060fe20000000011 */
[----:B------:R-:W-:Y:S01]  /*08c0*/  IMAD.U32 R19, R19, 0x10000, RZ ;  /* 0x0001000013137824 */ /* 0x000fe200078e00ff */
[----:B------:R-:W-:Y:S02]  /*08d0*/  SHF.L.U32 R18, R2, 0x10, RZ ;  /* 0x0000001002127819 */ /* 0x000fe400000006ff */
[----:B------:R-:W-:Y:S01]  /*08e0*/  SHF.L.U32 R17, R17, 0x10, RZ ;  /* 0x0000001011117819 */ /* 0x000fe200000006ff */
[----:B------:R-:W-:Y:S01]  /*08f0*/  FADD.FTZ R2, R20, R19 ;  /* 0x0000001314027221 */ /* 0x000fe20000010000 */
[----:B------:R-:W-:-:S03]  /*0900*/  FMUL.FTZ R5, R19, R19 ;  /* 0x0000001313057220 */ /* 0x000fc60000410000 */
[----:B------:R-:W-:Y:S01]  /*0910*/  FADD.FTZ R7, R18, R17 ;  /* 0x0000001112077221 */ /* 0x000fe20000010000 */
[----:B------:R-:W-:Y:S01]  /*0920*/  FADD.FTZ R2, RZ, R2 ;  /* 0x00000002ff027221 */ /* 0x000fe20000010000 */
[----:B------:R-:W-:Y:S01]  /*0930*/  FMUL.FTZ R9, R17, R17 ;  /* 0x0000001111097220 */ /* 0x000fe20000410000 */
[----:B------:R-:W-:Y:S01]  /*0940*/  FFMA.FTZ R5, R20, R20, R5 ;  /* 0x0000001414057223 */ /* 0x000fe20000010005 */
[C---:B--2---:R-:W-:Y:S01]  /*0950*/  PRMT R16, R3.reuse, 0x7632, R16 ;  /* 0x0000763203107816 */ /* 0x044fe20000000010 */
[----:B------:R-:W-:Y:S01]  /*0960*/  FADD.FTZ R4, R2, R7 ;  /* 0x0000000702047221 */ /* 0x000fe20000010000 */
[----:B------:R-:W-:Y:S01]  /*0970*/  FFMA.FTZ R2, R18, R18, R9 ;  /* 0x0000001212027223 */ /* 0x000fe20000010009 */
[----:B------:R-:W-:Y:S01]  /*0980*/  FADD.FTZ R5, RZ, R5 ;  /* 0x00000005ff057221 */ /* 0x000fe20000010000 */
[----:B------:R-:W-:Y:S01]  /*0990*/  SHF.L.U32 R16, R16, 0x10, RZ ;  /* 0x0000001010107819 */ /* 0x000fe200000006ff */
[----:B------:R-:W-:Y:S02]  /*09a0*/  IMAD.U32 R3, R3, 0x10000, RZ ;  /* 0x0001000003037824 */ /* 0x000fe400078e00ff */
[----:B------:R-:W-:-:S02]  /*09b0*/  FADD.FTZ R5, R5, R2 ;  /* 0x0000000205057221 */ /* 0x000fc40000010000 */
[----:B------:R-:W-:Y:S01]  /*09c0*/  FMUL.FTZ R8, R16, R16 ;  /* 0x0000001010087220 */ /* 0x000fe20000410000 */
[----:B----4-:R-:W-:-:S04]  /*09d0*/  PRMT R7, R0, 0x7632, R7 ;  /* 0x0000763200077816 */ /* 0x010fc80000000007 */
[----:B------:R-:W-:Y:S01]  /*09e0*/  SHF.L.U32 R2, R7, 0x10, RZ ;  /* 0x0000001007027819 */ /* 0x000fe200000006ff */
[C---:B------:R-:W-:Y:S01]  /*09f0*/  FADD.FTZ R7, R3.reuse, R16 ;  /* 0x0000001003077221 */ /* 0x040fe20000010000 */
[----:B------:R-:W-:Y:S01]  /*0a00*/  SHF.L.U32 R0, R0, 0x10, RZ ;  /* 0x0000001000007819 */ /* 0x000fe200000006ff */
[----:B------:R-:W-:Y:S02]  /*0a10*/  FFMA.FTZ R8, R3, R3, R8 ;  /* 0x0000000303087223 */ /* 0x000fe40000010008 */
[----:B------:R-:W-:Y:S01]  /*0a20*/  FMUL.FTZ R9, R2, R2 ;  /* 0x0000000202097220 */ /* 0x000fe20000410000 */
[----:B------:R-:W-:Y:S01]  /*0a30*/  FADD.FTZ R7, R4, R7 ;  /* 0x0000000704077221 */ /* 0x000fe20000010000 */
[----:B------:R-:W-:Y:S01]  /*0a40*/  FADD.FTZ R8, R5, R8 ;  /* 0x0000000805087221 */ /* 0x000fe20000010000 */
[C---:B------:R-:W-:Y:S01]  /*0a50*/  FADD.FTZ R4, R0.reuse, R2 ;  /* 0x0000000200047221 */ /* 0x040fe20000010000 */
[----:B------:R-:W-:-:S03]  /*0a60*/  FFMA.FTZ R9, R0, R0, R9 ;  /* 0x0000000000097223 */ /* 0x000fc60000010009 */
[----:B------:R-:W-:Y:S01]  /*0a70*/  FADD.FTZ R7, R7, R4 ;  /* 0x0000000407077221 */ /* 0x000fe20000010000 */
[----:B------:R-:W-:-:S04]  /*0a80*/  FADD.FTZ R8, R8, R9 ;  /* 0x0000000908087221 */ /* 0x000fc80000010000 */
[----:B------:R-:W0:Y:S04]  /*0a90*/  SHFL.DOWN PT, R4, R7, 0x1, 0x1f ;  /* 0x08201f0007047f89 */ /* 0x000e2800000e0000 */
[----:B------:R-:W1:Y:S01]  /*0aa0*/  SHFL.DOWN PT, R5, R8, 0x1, 0x1f ;  /* 0x08201f0008057f89 */ /* 0x000e6200000e0000 */
[----:B0-----:R-:W-:Y:S01]  /*0ab0*/  @!P2 FADD.FTZ R7, R7, R4 ;  /* 0x000000040707a221 */ /* 0x001fe20000010000 */
[----:B-1----:R-:W-:-:S04]  /*0ac0*/  @!P2 FADD.FTZ R8, R8, R5 ;  /* 0x000000050808a221 */ /* 0x002fc80000010000 */
[----:B------:R-:W0:Y:S04]  /*0ad0*/  SHFL.DOWN PT, R4, R7, 0x2, 0x1f ;  /* 0x08401f0007047f89 */ /* 0x000e2800000e0000 */
[----:B------:R-:W1:Y:S01]  /*0ae0*/  SHFL.DOWN PT, R5, R8, 0x2, 0x1f ;  /* 0x08401f0008057f89 */ /* 0x000e6200000e0000 */
[----:B------:R-:W-:-:S13]  /*0af0*/  ISETP.GT.AND P2, PT, R11, 0x1d, PT ;  /* 0x0000001d0b00780c */ /* 0x000fda0003f44270 */
        /* <DEDUP_REMOVED lines=9> */
[----:B------:R-:W-:Y:S01]  /*0b90*/  ISETP.GT.AND P2, PT, R11, 0x17, PT ;  /* 0x000000170b00780c */ /* 0x000fe20003f44270 */
        /* <DEDUP_REMOVED lines=8> */
[----:B------:R-:W3:Y:S01]  /*0c20*/  @!P2 S2R R8, SR_CgaCtaId ;  /* 0x000000000008a919 */ /* 0x000ee20000008800 */
[----:B0-----:R-:W-:Y:S02]  /*0c30*/  @!P2 MOV R5, 0x400 ;  /* 0x000004000005a802 */ /* 0x001fe40000000f00 */
[----:B------:R-:W-:-:S04]  /*0c40*/  @!P2 SHF.R.U32.HI R4, RZ, 0x2, R6 ;  /* 0x00000002ff04a819 */ /* 0x000fc80000011606 */
[----:B------:R-:W-:Y:S01]  /*0c50*/  @!P2 LOP3.LUT R7, R4, 0xf8, RZ, 0xc0, !PT ;  /* 0x000000f80407a812 */ /* 0x000fe200078ec0ff */
[----:B-1----:R-:W-:Y:S01]  /*0c60*/  FADD.FTZ R4, R10, R13 ;  /* 0x0000000d0a047221 */ /* 0x002fe20000010000 */
[----:B---3--:R-:W-:Y:S01]  /*0c70*/  @!P2 LEA R8, R8, R5, 0x18 ;  /* 0x000000050808a211 */ /* 0x008fe200078ec0ff */
[----:B--2---:R-:W-:-:S03]  /*0c80*/  FADD.FTZ R5, R9, R12 ;  /* 0x0000000c09057221 */ /* 0x004fc60000010000 */
[----:B------:R-:W-:-:S05]  /*0c90*/  @!P2 IADD3 R7, PT, PT, R7, R8, RZ ;  /* 0x000000080707a210 */ /* 0x000fca0007ffe0ff */
[----:B------:R3:W-:Y:S02]  /*0ca0*/  @!P2 STS.64 [R7+0x10], R4 ;  /* 0x000010040700a388 */ /* 0x0007e40000000a00 */
.L_x_1880:
[----:B------:R-:W-:Y:S05]  /*0cb0*/  BSYNC.RECONVERGENT B0 ;  /* 0x0000000000007941 */ /* 0x000fea0003800200 */
.L_x_1879:
        /* <DEDUP_REMOVED lines=9> */
[----:B-12---:R-:W1:Y:S04]  /*0d50*/  LDS.128 R12, [UR5+0x20] ;  /* 0x00002005ff0c7984 */ /* 0x006e680008000c00 */
[----:B------:R-:W2:Y:S01]  /*0d60*/  LDS.128 R8, [UR5+0x30] ;  /* 0x00003005ff087984 */ /* 0x000ea20008000c00 */
[----:B---3--:R-:W-:Y:S01]  /*0d70*/  FADD.FTZ R29, R4, R6 ;  /* 0x00000006041d7221 */ /* 0x008fe20000010000 */
[----:B0-----:R-:W-:-:S03]  /*0d80*/  FADD.FTZ R4, R5, R7 ;  /* 0x0000000705047221 */ /* 0x001fc60000010000 */
[----:B-1----:R-:W-:Y:S01]  /*0d90*/  FADD.FTZ R29, R29, R12 ;  /* 0x0000000c1d1d7221 */ /* 0x002fe20000010000 */
[----:B------:R-:W-:Y:S02]  /*0da0*/  FADD.FTZ R12, R4, R13 ;  /* 0x0000000d040c7221 */ /* 0x000fe40000010000 */
[----:B------:R-:W0:Y:S01]  /*0db0*/  LDS.128 R4, [UR5+0x40] ;  /* 0x00004005ff047984 */ /* 0x000e220008000c00 */
[----:B------:R-:W-:Y:S01]  /*0dc0*/  FADD.FTZ R29, R29, R14 ;  /* 0x0000000e1d1d7221 */ /* 0x000fe20000010000 */
[----:B------:R-:W-:-:S03]  /*0dd0*/  FADD.FTZ R12, R12, R15 ;  /* 0x0000000f0c0c7221 */ /* 0x000fc60000010000 */
[----:B--2---:R-:W-:Y:S01]  /*0de0*/  FADD.FTZ R29, R29, R8 ;  /* 0x000000081d1d7221 */ /* 0x004fe20000010000 */
[----:B------:R-:W-:Y:S02]  /*0df0*/  FADD.FTZ R8, R12, R9 ;  /* 0x000000090c087221 */ /* 0x000fe40000010000 */
[----:B------:R-:W1:Y:S01]  /*0e00*/  LDS.128 R12, [UR5+0x50] ;  /* 0x00005005ff0c7984 */ /* 0x000e620008000c00 */
[----:B------:R-:W-:Y:S01]  /*0e10*/  FADD.FTZ R29, R29, R10 ;  /* 0x0000000a1d1d7221 */ /* 0x000fe20000010000 */
[----:B------:R-:W-:-:S03]  /*0e20*/  FADD.FTZ R8, R8, R11 ;  /* 0x0000000b08087221 */ /* 0x000fc60000010000 */
[----:B0-----:R-:W-:Y:S01]  /*0e30*/  FADD.FTZ R29, R29, R4 ;  /* 0x000000041d1d7221 */ /* 0x001fe20000010000 */
[----:B------:R-:W-:Y:S02]  /*0e40*/  FADD.FTZ R4, R8, R5 ;  /* 0x0000000508047221 */ /* 0x000fe40000010000 */
[----:B------:R-:W0:Y:S01]  /*0e50*/  LDS.128 R8, [UR5+0x60] ;  /* 0x00006005ff087984 */ /* 0x000e220008000c00 */
[----:B------:R-:W-:Y:S01]  /*0e60*/  FADD.FTZ R29, R29, R6 ;  /* 0x000000061d1d7221 */ /* 0x000fe20000010000 */
        /* <DEDUP_REMOVED lines=8> */
[----:B------:R-:W-:-:S07]  /*0ef0*/  FADD.FTZ R5, R6, R11 ;  /* 0x0000000b06057221 */ /* 0x000fce0000010000 */
.L_x_1882:
[----:B------:R-:W-:Y:S05]  /*0f00*/  BSYNC.RECONVERGENT B0 ;  /* 0x0000000000007941 */ /* 0x000fea0003800200 */
.L_x_1881:
        /* <DEDUP_REMOVED lines=12> */
[----:B------:R-:W-:Y:S02]  /*0fd0*/  ULOP3.LUT UP0, UR5, UR4, 0x2, URZ, 0xc0, !UPT ;  /* 0x0000000204057892 */ /* 0x000fe4000f80c0ff */
[----:B------:R-:W-:Y:S02]  /*0fe0*/  UIMAD UR12, UR9, UR20, UR6 ;  /* 0x00000014090c72a4 */ /* 0x000fe4000f8e0206 */
[----:B------:R-:W-:Y:S02]  /*0ff0*/  UIMAD UR10, UR15, UR20, UR6 ;  /* 0x000000140f0a72a4 */ /* 0x000fe4000f8e0206 */
[----:B------:R-:W-:Y:S01]  /*1000*/  PLOP3.LUT P2, PT, PT, PT, UP0, 0x80, 0x8 ;  /* 0x000000000008781c */ /* 0x000fe20003f4f008 */
[----:B------:R-:W-:Y:S01]  /*1010*/  UIADD3 UR5, UPT, UPT, -UR5, 0x1, URZ ;  /* 0x0000000105057890 */ /* 0x000fe2000fffe1ff */
[----:B------:R-:W-:Y:S01]  /*1020*/  MOV R7, UR12 ;  /* 0x0000000c00077c02 */ /* 0x000fe20008000f00 */
[----:B------:R-:W-:Y:S01]  /*1030*/  UIMAD.WIDE.U32 UR10, UR10, 0x8, UR18 ;  /* 0x000000080a0a78a5 */ /* 0x000fe2000f8e0012 */
[----:B------:R-:W-:-:S03]  /*1040*/  SEL R11, R22, RZ, !P2 ;  /* 0x000000ff160b7207 */ /* 0x000fc60005000000 */
[----:B-1----:R-:W-:Y:S01]  /*1050*/  IMAD.U32 R13, RZ, RZ, UR5 ;  /* 0x00000005ff0d7e24 */ /* 0x002fe2000f8e00ff */
[----:B------:R-:W-:Y:S02]  /*1060*/  ISETP.NE.AND P2, PT, R11, -0x1, PT ;  /* 0xffffffff0b00780c */ /* 0x000fe40003f45270 */
[----:B------:R-:W-:Y:S01]  /*1070*/  MOV R6, UR10 ;  /* 0x0000000a00067c02 */ /* 0x000fe20008000f00 */
[----:B---3--:R-:W-:Y:S01]  /*1080*/  IMAD.WIDE.U32 R8, R7, 0x4, R8 ;  /* 0x0000000407087825 */ /* 0x008fe200078e0008 */
[----:B------:R-:W-:-:S05]  /*1090*/  MOV R7, UR11 ;  /* 0x0000000b00077c02 */ /* 0x000fca0008000f00 */
[----:B------:R3:W-:Y:S01]  /*10a0*/  STG.E.64 desc[UR16][R6.64], R4 ;  /* 0x0000000406007986 */ /* 0x0007e2000c101b10 */
[----:B------:R-:W-:Y:S06]  /*10b0*/  MEMBAR.ALL.GPU ;  /* 0x0000000000007992 */ /* 0x000fec000000a000 */
[----:B------:R-:W-:-:S00]  /*10c0*/  ERRBAR ;  /* 0x00000000000079ab */ /* 0x000fc00000000000 */
[----:B------:R-:W-:Y:S06]  /*10d0*/  CGAERRBAR ;  /* 0x00000000000075ab */ /* 0x000fec0000000000 */
[----:B------:R3:W-:Y:S01]  /*10e0*/  REDG.E.ADD.S32.STRONG.GPU desc[UR16][R8.64], R13 ;  /* 0x0000000d0800798e */ /* 0x0007e2000c12e310 */
[----:B------:R-:W-:Y:S05]  /*10f0*/  @!P2 BRA `(.L_x_1884) ;  /* 0x000000000014a947 */ /* 0x000fea0003800000 */
.L_x_1885:
[----:B---3--:R-:W3:Y:S04]  /*1100*/  LDG.E.STRONG.GPU R6, desc[UR16][R8.64] ;  /* 0x0000001008067981 */ /* 0x008ee8000c1ef900 */
[----:B---3--:R-:W-:Y:S01]  /*1110*/  CCTL.IVALL ;  /* 0x00000000ff00798f */ /* 0x008fe20002000000 */
[----:B------:R-:W-:Y:S05]  /*1120*/  YIELD ;  /* 0x0000000000007946 */ /* 0x000fea0003800000 */
[----:B------:R-:W-:-:S13]  /*1130*/  ISETP.NE.AND P2, PT, R6, R11, PT ;  /* 0x0000000b0600720c */ /* 0x000fda0003f45270 */
[----:B------:R-:W-:Y:S05]  /*1140*/  @P2 BRA `(.L_x_1885) ;  /* 0xfffffffc00ec2947 */ /* 0x000fea000383ffff */
.L_x_1884:
[----:B------:R-:W-:Y:S05]  /*1150*/  WARPSYNC.ALL ;  /* 0x0000000000007948 */ /* 0x000fea0003800000 */
[----:B------:R-:W-:Y:S06]  /*1160*/  BAR.SYNC.DEFER_BLOCKING 0x0 ;  /* 0x0000000000007b1d */ /* 0x000fec0000010000 */
[----:B------:R-:W-:Y:S01]  /*1170*/  UMOV UR5, URZ ;  /* 0x000000ff00057c82 */ /* 0x000fe20008000000 */
[----:B------:R-:W-:Y:S05]  /*1180*/  @!P4 BRA `(.L_x_1886) ;  /* 0x000000040098c947 */ /* 0x000fea0003800000 */
[----:B------:R-:W-:Y:S01]  /*1190*/  LOP3.LUT R14, R22, 0x7ffffff8, RZ, 0xc0, !PT ;  /* 0x7ffffff8160e7812 */ /* 0x000fe200078ec0ff */
[----:B------:R-:W-:Y:S02]  /*11a0*/  UIMAD UR10, UR20, 0x3, UR6 ;  /* 0x00000003140a78a4 */ /* 0x000fe4000f8e0206 */
[----:B------:R-:W-:Y:S02]  /*11b0*/  ULEA UR11, UR20, UR6, 0x1 ;  /* 0x00000006140b7291 */ /* 0x000fe4000f8e08ff */
[----:B------:R-:W-:Y:S02]  /*11c0*/  UIMAD UR12, UR20, 0x5, UR6 ;  /* 0x00000005140c78a4 */ /* 0x000fe4000f8e0206 */
[----:B------:R-:W-:Y:S02]  /*11d0*/  UIMAD UR13, UR20, 0x7, UR6 ;  /* 0x00000007140d78a4 */ /* 0x000fe4000f8e0206 */
[----:B------:R-:W-:Y:S02]  /*11e0*/  UIMAD UR14, UR20, 0x6, UR6 ;  /* 0x00000006140e78a4 */ /* 0x000fe4000f8e0206 */
[----:B------:R-:W-:-:S02]  /*11f0*/  ULEA UR21, UR20, UR6, 0x2 ;  /* 0x0000000614157291 */ /* 0x000fc4000f8e10ff */
[----:B------:R-:W-:Y:S02]  /*1200*/  UIADD3 UR22, UPT, UPT, UR6, UR20, URZ ;  /* 0x0000001406167290 */ /* 0x000fe4000fffe0ff */
[----:B------:R-:W-:Y:S01]  /*1210*/  UIADD3 UR23, UPT, UPT, -UR15, URZ, URZ ;  /* 0x000000ff0f177290 */ /* 0x000fe2000fffe1ff */
[----:B------:R-:W-:Y:S01]  /*1220*/  UMOV UR5, URZ ;  /* 0x000000ff00057c82 */ /* 0x000fe20008000000 */
[----:B------:R-:W-:-:S10]  /*1230*/  UMOV UR9, UR6 ;  /* 0x0000000600097c82 */ /* 0x000fd40008000000 */
.L_x_1887:
[----:B------:R-:W-:Y:S01]  /*1240*/  ISETP.EQ.OR P2, PT, RZ, UR23, P3 ;  /* 0x00000017ff007c0c */ /* 0x000fe20009f42670 */
[----:B------:R-:W-:Y:S02]  /*1250*/  UIADD3 UR24, UPT, UPT, UR5, 0x1, URZ ;  /* 0x0000000105187890 */ /* 0x000fe4000fffe0ff */
[----:B------:R-:W-:-:S04]  /*1260*/  UIADD3 UR25, UPT, UPT, UR5, 0x2, URZ ;  /* 0x0000000205197890 */ /* 0x000fc8000fffe0ff */
[----:B---3--:R-:W-:Y:S01]  /*1270*/  MOV R6, UR24 ;  /* 0x0000001800067c02 */ /* 0x008fe20008000f00 */
[----:B------:R-:W-:Y:S01]  /*1280*/  UIADD3 UR24, UPT, UPT, UR5, 0x3, URZ ;  /* 0x0000000305187890 */ /* 0x000fe2000fffe0ff */
[----:B------:R-:W-:Y:S02]  /*1290*/  MOV R7, UR25 ;  /* 0x0000001900077c02 */ /* 0x000fe40008000f00 */
[----:B------:R-:W-:Y:S02]  /*12a0*/  ISETP.EQ.OR P4, PT, R6, UR15, P3 ;  /* 0x0000000f06007c0c */ /* 0x000fe40009f82670 */
[----:B------:R-:W-:Y:S01]  /*12b0*/  VOTEU.ALL UP0, P2 ;  /* 0x0000000000ff7886 */ /* 0x000fe20001000000 */
[----:B------:R-:W-:Y:S02]  /*12c0*/  ISETP.EQ.OR P6, PT, R7, UR15, P3 ;  /* 0x0000000f07007c0c */ /* 0x000fe40009fc2670 */
[----:B------:R-:W-:Y:S02]  /*12d0*/  MOV R6, UR24 ;  /* 0x0000001800067c02 */ /* 0x000fe40008000f00 */
[----:B------:R-:W-:-:S02]  /*12e0*/  @!UP0 UIMAD.WIDE.U32 UR24, UR9, 0x8, UR18 ;  /* 0x00000008091888a5 */ /* 0x000fc4000f8e0012 */
[----:B------:R-:W-:-:S04]  /*12f0*/  ISETP.EQ.OR P5, PT, R6, UR15, P3 ;  /* 0x0000000f06007c0c */ /* 0x000fc80009fa2670 */
[----:B------:R-:W-:Y:S01]  /*1300*/  IMAD.U32 R6, RZ, RZ, UR24 ;  /* 0x00000018ff067e24 */ /* 0x000fe2000f8e00ff */
[----:B------:R-:W-:Y:S01]  /*1310*/  MOV R7, UR25 ;  /* 0x0000001900077c02 */ /* 0x000fe20008000f00 */
[----:B------:R-:W-:Y:S01]  /*1320*/  VOTEU.ALL UP0, P4 ;  /* 0x0000000000ff7886 */ /* 0x000fe20002000000 */
[----:B------:R-:W-:-:S04]  /*1330*/  VOTEU.ALL UP1, P6 ;  /* 0x0000000000ff7886 */ /* 0x000fc80003020000 */
[----:B------:R-:W0:Y:S01]  /*1340*/  @!P2 LDG.E.64 R6, desc[UR16][R6.64] ;  /* 0x000000100606a981 */ /* 0x000e22000c1e1b00 */
[----:B------:R-:W-:Y:S01]  /*1350*/  @!UP0 UIMAD.WIDE.U32 UR24, UR22, 0x8, UR18 ;  /* 0x00000008161888a5 */ /* 0x000fe2000f8e0012 */
[----:B------:R-:W-:Y:S01]  /*1360*/  VOTEU.ALL UP0, P5 ;  /* 0x0000000000ff7886 */ /* 0x000fe20002800000 */
[----:B------:R-:W-:-:S04]  /*1370*/  @!UP1 UIMAD.WIDE.U32 UR26, UR11, 0x8, UR18 ;  /* 0x000000080b1a98a5 */ /* 0x000fc8000f8e0012 */
[----:B------:R-:W-:Y:S02]  /*1380*/  MOV R8, UR24 ;  /* 0x0000001800087c02 */ /* 0x000fe40008000f00 */
[----:B------:R-:W-:Y:S01]  /*1390*/  MOV R9, UR25 ;  /* 0x0000001900097c02 */ /* 0x000fe20008000f00 */
[----:B------:R-:W-:Y:S01]  /*13a0*/  @!UP0 UIMAD.WIDE.U32 UR24, UR10, 0x8, UR18 ;  /* 0x000000080a1888a5 */ /* 0x000fe2000f8e0012 */
[----:B------:R-:W-:Y:S01]  /*13b0*/  IMAD.U32 R10, RZ, RZ, UR26 ;  /* 0x0000001aff0a7e24 */ /* 0x000fe2000f8e00ff */
[----:B------:R-:W-:-:S03]  /*13c0*/  MOV R11, UR27 ;  /* 0x0000001b000b7c02 */ /* 0x000fc60008000f00 */
[----:B------:R-:W3:Y:S01]  /*13d0*/  @!P4 LDG.E.64 R8, desc[UR16][R8.64] ;  /* 0x000000100808c981 */ /* 0x000ee2000c1e1b00 */
[----:B--2---:R-:W-:Y:S02]  /*13e0*/  MOV R12, UR24 ;  /* 0x00000018000c7c02 */ /* 0x004fe40008000f00 */
[----:B-1----:R-:W-:Y:S01]  /*13f0*/  MOV R13, UR25 ;  /* 0x00000019000d7c02 */ /* 0x002fe20008000f00 */
[----:B------:R-:W2:Y:S05]  /*1400*/  @!P6 LDG.E.64 R10, desc[UR16][R10.64] ;  /* 0x000000100a0ae981 */ /* 0x000eaa000c1e1b00 */
[----:B------:R-:W4:Y:S01]  /*1410*/  @!P5 LDG.E.64 R12, desc[UR16][R12.64] ;  /* 0x000000100c0cd981 */ /* 0x000f22000c1e1b00 */
[----:B------:R-:W-:-:S02]  /*1420*/  UIADD3 UR24, UPT, UPT, UR5, 0x4, URZ ;  /* 0x0000000405187890 */ /* 0x000fc4000fffe0ff */
[----:B------:R-:W-:Y:S01]  /*1430*/  UIADD3 UR25, UPT, UPT, UR5, 0x6, URZ ;  /* 0x0000000605197890 */ /* 0x000fe2000fffe0ff */
[----:B0-----:R-:W-:-:S03]  /*1440*/  @!P2 FADD.FTZ R4, R4, R6 ;  /* 0x000000060404a221 */ /* 0x001fc60000010000 */
[----:B------:R-:W-:Y:S01]  /*1450*/  IMAD.U32 R6, RZ, RZ, UR24 ;  /* 0x00000018ff067e24 */ /* 0x000fe2000f8e00ff */
[----:B------:R-:W-:Y:S01]  /*1460*/  UIADD3 UR24, UPT, UPT, UR5, 0x5, URZ ;  /* 0x0000000505187890 */ /* 0x000fe2000fffe0ff */
[----:B------:R-:W-:-:S03]  /*1470*/  @!P2 FADD.FTZ R5, R5, R7 ;  /* 0x000000070505a221 */ /* 0x000fc60000010000 */
[----:B------:R-:W-:Y:S02]  /*1480*/  ISETP.EQ.OR P2, PT, R6, UR15, P3 ;  /* 0x0000000f06007c0c */ /* 0x000fe40009f42670 */
[----:B------:R-:W-:Y:S01]  /*1490*/  MOV R6, UR24 ;  /* 0x0000001800067c02 */ /* 0x000fe20008000f00 */
[----:B------:R-:W-:Y:S01]  /*14a0*/  UIADD3 UR24, UPT, UPT, UR5, 0x7, URZ ;  /* 0x0000000705187890 */ /* 0x000fe2000fffe0ff */
[----:B------:R-:W-:Y:S01]  /*14b0*/  MOV R7, UR25 ;  /* 0x0000001900077c02 */ /* 0x000fe20008000f00 */
[----:B---3--:R-:W-:Y:S01]  /*14c0*/  @!P4 FADD.FTZ R4, R4, R8 ;  /* 0x000000080404c221 */ /* 0x008fe20000010000 */
[----:B------:R-:W-:Y:S01]  /*14d0*/  @!P4 FADD.FTZ R5, R5, R9 ;  /* 0x000000090505c221 */ /* 0x000fe20000010000 */
[----:B------:R-:W-:Y:S02]  /*14e0*/  ISETP.EQ.OR P4, PT, R6, UR15, P3 ;  /* 0x0000000f06007c0c */ /* 0x000fe40009f82670 */
[----:B--2---:R-:W-:Y:S01]  /*14f0*/  @!P6 FADD.FTZ R4, R4, R10 ;  /* 0x0000000a0404e221 */ /* 0x004fe20000010000 */
[----:B------:R-:W-:Y:S01]  /*1500*/  @!P6 FADD.FTZ R5, R5, R11 ;  /* 0x0000000b0505e221 */ /* 0x000fe20000010000 */
[----:B------:R-:W-:-:S02]  /*1510*/  ISETP.EQ.OR P6, PT, R7, UR15, P3 ;  /* 0x0000000f07007c0c */ /* 0x000fc40009fc2670 */
[----:B------:R-:W-:Y:S01]  /*1520*/  VOTEU.ALL UP0, P2 ;  /* 0x0000000000ff7886 */ /* 0x000fe20001000000 */
[----:B------:R-:W-:Y:S01]  /*1530*/  MOV R6, UR24 ;  /* 0x0000001800067c02 */ /* 0x000fe20008000f00 */
[----:B----4-:R-:W-:Y:S01]  /*1540*/  @!P5 FADD.FTZ R4, R4, R12 ;  /* 0x0000000c0404d221 */ /* 0x010fe20000010000 */
[----:B------:R-:W-:Y:S02]  /*1550*/  @!P5 FADD.FTZ R5, R5, R13 ;  /* 0x0000000d0505d221 */ /* 0x000fe40000010000 */
[----:B------:R-:W-:Y:S01]  /*1560*/  ISETP.EQ.OR P5, PT, R6, UR15, P3 ;  /* 0x0000000f06007c0c */ /* 0x000fe20009fa2670 */
[----:B------:R-:W-:Y:S01]  /*1570*/  @!UP0 UIMAD.WIDE.U32 UR24, UR21, 0x8, UR18 ;  /* 0x00000008151888a5 */ /* 0x000fe2000f8e0012 */
[----:B------:R-:W-:-:S05]  /*1580*/  VOTEU.ALL UP0, P4 ;  /* 0x0000000000ff7886 */ /* 0x000fca0002000000 */
[----:B------:R-:W-:Y:S01]  /*1590*/  IMAD.U32 R6, RZ, RZ, UR24 ;  /* 0x00000018ff067e24 */ /* 0x000fe2000f8e00ff */
[----:B------:R-:W-:Y:S01]  /*15a0*/  MOV R7, UR25 ;  /* 0x0000001900077c02 */ /* 0x000fe20008000f00 */
[----:B------:R-:W-:Y:S01]  /*15b0*/  VOTEU.ALL UP1, P6 ;  /* 0x0000000000ff7886 */ /* 0x000fe20003020000 */
[----:B------:R-:W-:-:S03]  /*15c0*/  @!UP0 UIMAD.WIDE.U32 UR24, UR12, 0x8, UR18 ;  /* 0x000000080c1888a5 */ /* 0x000fc6000f8e0012 */
[----:B------:R-:W-:Y:S01]  /*15d0*/  VOTEU.ALL UP0, P5 ;  /* 0x0000000000ff7886 */ /* 0x000fe20002800000 */
[----:B------:R-:W2:Y:S01]  /*15e0*/  @!P2 LDG.E.64 R6, desc[UR16][R6.64] ;  /* 0x000000100606a981 */ /* 0x000ea2000c1e1b00 */
[----:B------:R-:W-:Y:S01]  /*15f0*/  @!UP1 UIMAD.WIDE.U32 UR26, UR14, 0x8, UR18 ;  /* 0x000000080e1a98a5 */ /* 0x000fe2000f8e0012 */
[----:B------:R-:W-:Y:S02]  /*1600*/  MOV R8, UR24 ;  /* 0x0000001800087c02 */ /* 0x000fe40008000f00 */
[----:B------:R-:W-:Y:S01]  /*1610*/  MOV R9, UR25 ;  /* 0x0000001900097c02 */ /* 0x000fe20008000f00 */
[----:B------:R-:W-:Y:S02]  /*1620*/  @!UP0 UIMAD.WIDE.U32 UR24, UR13, 0x8, UR18 ;  /* 0x000000080d1888a5 */ /* 0x000fe4000f8e0012 */
[----:B------:R-:W-:Y:S01]  /*1630*/  IMAD.U32 R10, RZ, RZ, UR26 ;  /* 0x0000001aff0a7e24 */ /* 0x000fe2000f8e00ff */
[----:B------:R-:W-:Y:S02]  /*1640*/  MOV R11, UR27 ;  /* 0x0000001b000b7c02 */ /* 0x000fe40008000f00 */
[----:B------:R-:W3:Y:S01]  /*1650*/  @!P4 LDG.E.64 R8, desc[UR16][R8.64] ;  /* 0x000000100808c981 */ /* 0x000ee2000c1e1b00 */
[----:B------:R-:W-:-:S02]  /*1660*/  MOV R12, UR24 ;  /* 0x00000018000c7c02 */ /* 0x000fc40008000f00 */
[----:B------:R-:W-:Y:S01]  /*1670*/  MOV R13, UR25 ;  /* 0x00000019000d7c02 */ /* 0x000fe20008000f00 */
[----:B------:R-:W4:Y:S05]  /*1680*/  @!P6 LDG.E.64 R10, desc[UR16][R10.64] ;  /* 0x000000100a0ae981 */ /* 0x000f2a000c1e1b00 */
[----:B------:R-:W5:Y:S01]  /*1690*/  @!P5 LDG.E.64 R12, desc[UR16][R12.64] ;  /* 0x000000100c0cd981 */ /* 0x000f62000c1e1b00 */
[----:B------:R-:W-:Y:S02]  /*16a0*/  UIADD3 UR5, UPT, UPT, UR5, 0x8, URZ ;  /* 0x0000000805057890 */ /* 0x000fe4000fffe0ff */
[----:B------:R-:W-:Y:S02]  /*16b0*/  UIADD3 UR23, UPT, UPT, UR23, 0x8, URZ ;  /* 0x0000000817177890 */ /* 0x000fe4000fffe0ff */
[----:B------:R-:W-:-:S02]  /*16c0*/  ULEA UR9, UR20, UR9, 0x3 ;  /* 0x0000000914097291 */ /* 0x000fc4000f8e18ff */
[----:B------:R-:W-:Y:S02]  /*16d0*/  ULEA UR22, UR20, UR22, 0x3 ;  /* 0x0000001614167291 */ /* 0x000fe4000f8e18ff */
[----:B------:R-:W-:Y:S02]  /*16e0*/  ULEA UR11, UR20, UR11, 0x3 ;  /* 0x0000000b140b7291 */ /* 0x000fe4000f8e18ff */
[----:B------:R-:W-:Y:S02]  /*16f0*/  ULEA UR10, UR20, UR10, 0x3 ;  /* 0x0000000a140a7291 */ /* 0x000fe4000f8e18ff */
[----:B------:R-:W-:Y:S02]  /*1700*/  ULEA UR21, UR20, UR21, 0x3 ;  /* 0x0000001514157291 */ /* 0x000fe4000f8e18ff */
[----:B------:R-:W-:Y:S02]  /*1710*/  ULEA UR12, UR20, UR12, 0x3 ;  /* 0x0000000c140c7291 */ /* 0x000fe4000f8e18ff */
[----:B------:R-:W-:-:S02]  /*1720*/  ULEA UR14, UR20, UR14, 0x3 ;  /* 0x0000000e140e7291 */ /* 0x000fc4000f8e18ff */
        /* <DEDUP_REMOVED lines=12> */
.L_x_1886:
[----:B------:R-:W-:-:S13]  /*17f0*/  LOP3.LUT P2, RZ, R22, 0x7, RZ, 0xc0, !PT ;  /* 0x0000000716ff7812 */ /* 0x000fda000784c0ff */
[----:B------:R-:W-:Y:S05]  /*1800*/  @!P2 BRA `(.L_x_1883) ;  /* 0x000000040070a947 */ /* 0x000fea0003800000 */
[----:B---3--:R-:W-:-:S05]  /*1810*/  LOP3.LUT R6, R22, 0x7, RZ, 0xc0, !PT ;  /* 0x0000000716067812 */ /* 0x008fca00078ec0ff */
[----:B------:R-:W-:-:S05]  /*1820*/  VIADD R6, R6, 0xffffffff ;  /* 0xffffffff06067836 */ /* 0x000fca0000000000 */
[----:B------:R-:W-:-:S13]  /*1830*/  ISETP.GE.U32.AND P2, PT, R6, 0x3, PT ;  /* 0x000000030600780c */ /* 0x000fda0003f46070 */
[----:B------:R-:W-:Y:S05]  /*1840*/  @!P2 BRA `(.L_x_1888) ;  /* 0x0000000000b8a947 */ /* 0x000fea0003800000 */
[----:B------:R-:W-:Y:S02]  /*1850*/  UIADD3 UR12, UPT, UPT, UR5, 0x1, URZ ;  /* 0x00000001050c7890 */ /* 0x000fe4000fffe0ff */
[----:B------:R-:W-:Y:S01]  /*1860*/  MOV R6, UR5 ;  /* 0x0000000500067c02 */ /* 0x000fe20008000f00 */
[----:B------:R-:W-:Y:S02]  /*1870*/  UIADD3 UR9, UPT, UPT, UR5, 0x2, URZ ;  /* 0x0000000205097890 */ /* 0x000fe4000fffe0ff */
[----:B------:R-:W-:Y:S01]  /*1880*/  UIADD3 UR14, UPT, UPT, UR5, 0x3, URZ ;  /* 0x00000003050e7890 */ /* 0x000fe2000fffe0ff */
[----:B------:R-:W-:Y:S02]  /*1890*/  ISETP.EQ.OR P2, PT, R6, UR15, P3 ;  /* 0x0000000f06007c0c */ /* 0x000fe40009f42670 */
[----:B------:R-:W-:Y:S02]  /*18a0*/  MOV R6, UR12 ;  /* 0x0000000c00067c02 */ /* 0x000fe40008000f00 */
[----:B------:R-:W-:-:S02]  /*18b0*/  MOV R7, UR9 ;  /* 0x0000000900077c02 */ /* 0x000fc40008000f00 */
[----:B------:R-:W-:Y:S02]  /*18c0*/  ISETP.EQ.OR P4, PT, R6, UR15, P3 ;  /* 0x0000000f06007c0c */ /* 0x000fe40009f82670 */
[----:B------:R-:W-:Y:S02]  /*18d0*/  MOV R6, UR14 ;  /* 0x0000000e00067c02 */ /* 0x000fe40008000f00 */
[----:B------:R-:W-:Y:S02]  /*18e0*/  ISETP.EQ.OR P5, PT, R7, UR15, P3 ;  /* 0x0000000f07007c0c */ /* 0x000fe40009fa2670 */
[----:B------:R-:W-:Y:S01]  /*18f0*/  ISETP.EQ.OR P6, PT, R6, UR15, P3 ;  /* 0x0000000f06007c0c */ /* 0x000fe20009fc2670 */
[----:B------:R-:W-:-:S05]  /*1900*/  VOTEU.ALL UP2, P2 ;  /* 0x0000000000ff7886 */ /* 0x000fca0001040000 */
[----:B------:R-:W-:Y:S01]  /*1910*/  @!UP2 UIMAD UR10, UR5, UR20, UR6 ;  /* 0x00000014050aa2a4 */ /* 0x000fe2000f8e0206 */
[----:B------:R-:W-:-:S03]  /*1920*/  VOTEU.ALL UP1, P4 ;  /* 0x0000000000ff7886 */ /* 0x000fc60002020000 */
[----:B------:R-:W-:Y:S01]  /*1930*/  @!UP2 UIMAD.WIDE.U32 UR10, UR10, 0x8, UR18 ;  /* 0x000000080a0aa8a5 */ /* 0x000fe2000f8e0012 */
[----:B------:R-:W-:Y:S01]  /*1940*/  VOTEU.ALL UP0, P5 ;  /* 0x0000000000ff7886 */ /* 0x000fe20002800000 */
[----:B------:R-:W-:Y:S01]  /*1950*/  @!UP1 UIMAD UR12, UR12, UR20, UR6 ;  /* 0x000000140c0c92a4 */ /* 0x000fe2000f8e0206 */
[----:B------:R-:W-:-:S03]  /*1960*/  VOTEU.ALL UP2, P6 ;  /* 0x0000000000ff7886 */ /* 0x000fc60003040000 */
[----:B------:R-:W-:Y:S01]  /*1970*/  IMAD.U32 R6, RZ, RZ, UR10 ;  /* 0x0000000aff067e24 */ /* 0x000fe2000f8e00ff */
[----:B------:R-:W-:Y:S01]  /*1980*/  @!UP0 UIMAD UR9, UR9, UR20, UR6 ;  /* 0x00000014090982a4 */ /* 0x000fe2000f8e0206 */
[----:B------:R-:W-:Y:S01]  /*1990*/  MOV R7, UR11 ;  /* 0x0000000b00077c02 */ /* 0x000fe20008000f00 */
[----:B------:R-:W-:Y:S02]  /*19a0*/  @!UP1 UIMAD.WIDE.U32 UR12, UR12, 0x8, UR18 ;  /* 0x000000080c0c98a5 */ /* 0x000fe4000f8e0012 */
[----:B------:R-:W-:Y:S02]  /*19b0*/  @!UP2 UIMAD UR14, UR14, UR20, UR6 ;  /* 0x000000140e0ea2a4 */ /* 0x000fe4000f8e0206 */
[----:B------:R-:W-:Y:S01]  /*19c0*/  @!UP0 UIMAD.WIDE.U32 UR10, UR9, 0x8, UR18 ;  /* 0x00000008090a88a5 */ /* 0x000fe2000f8e0012 */
[----:B------:R-:W0:Y:S01]  /*19d0*/  @!P2 LDG.E.64 R6, desc[UR16][R6.64] ;  /* 0x000000100606a981 */ /* 0x000e22000c1e1b00 */
[----:B------:R-:W-:Y:S02]  /*19e0*/  MOV R8, UR12 ;  /* 0x0000000c00087c02 */ /* 0x000fe40008000f00 */
[----:B------:R-:W-:Y:S01]  /*19f0*/  MOV R9, UR13 ;  /* 0x0000000d00097c02 */ /* 0x000fe20008000f00 */
[----:B------:R-:W-:Y:S01]  /*1a00*/  @!UP2 UIMAD.WIDE.U32 UR12, UR14, 0x8, UR18 ;  /* 0x000000080e0ca8a5 */ /* 0x000fe2000f8e0012 */
[----:B------:R-:W-:Y:S01]  /*1a10*/  MOV R10, UR10 ;  /* 0x0000000a000a7c02 */ /* 0x000fe20008000f00 */
[----:B------:R-:W-:-:S03]  /*1a20*/  IMAD.U32 R11, RZ, RZ, UR11 ;  /* 0x0000000bff0b7e24 */ /* 0x000fc6000f8e00ff */
[----:B------:R-:W3:Y:S01]  /*1a30*/  @!P4 LDG.E.64 R8, desc[UR16][R8.64] ;  /* 0x000000100808c981 */ /* 0x000ee2000c1e1b00 */
[----:B--2---:R-:W-:Y:S02]  /*1a40*/  MOV R12, UR12 ;  /* 0x0000000c000c7c02 */ /* 0x004fe40008000f00 */
[----:B-1----:R-:W-:Y:S01]  /*1a50*/  MOV R13, UR13 ;  /* 0x0000000d000d7c02 */ /* 0x002fe20008000f00 */
[----:B------:R-:W2:Y:S05]  /*1a60*/  @!P5 LDG.E.64 R10, desc[UR16][R10.64] ;  /* 0x000000100a0ad981 */ /* 0x000eaa000c1e1b00 */
[----:B------:R-:W4:Y:S01]  /*1a70*/  @!P6 LDG.E.64 R12, desc[UR16][R12.64] ;  /* 0x000000100c0ce981 */ /* 0x000f22000c1e1b00 */
[----:B------:R-:W-:-:S04]  /*1a80*/  MOV R14, UR5 ;  /* 0x00000005000e7c02 */ /* 0x000fc80008000f00 */
[----:B------:R-:W-:-:S04]  /*1a90*/  IADD3 R14, PT, PT, R14, 0x4, RZ ;  /* 0x000000040e0e7810 */ /* 0x000fc80007ffe0ff */
[----:B------:R-:W-:Y:S01]  /*1aa0*/  R2UR UR5, R14 ;  /* 0x000000000e0572ca */ /* 0x000fe200000e0000 */
[----:B0-----:R-:W-:Y:S01]  /*1ab0*/  @!P2 FADD.FTZ R4, R4, R6 ;  /* 0x000000060404a221 */ /* 0x001fe20000010000 */
[----:B------:R-:W-:-:S03]  /*1ac0*/  @!P2 FADD.FTZ R5, R5, R7 ;  /* 0x000000070505a221 */ /* 0x000fc60000010000 */
[----:B---3--:R-:W-:Y:S01]  /*1ad0*/  @!P4 FADD.FTZ R4, R4, R8 ;  /* 0x000000080404c221 */ /* 0x008fe20000010000 */
[----:B------:R-:W-:-:S03]  /*1ae0*/  @!P4 FADD.FTZ R5, R5, R9 ;  /* 0x000000090505c221 */ /* 0x000fc60000010000 */
[----:B--2---:R-:W-:Y:S01]  /*1af0*/  @!P5 FADD.FTZ R4, R4, R10 ;  /* 0x0000000a0404d221 */ /* 0x004fe20000010000 */
[----:B------:R-:W-:-:S03]  /*1b00*/  @!P5 FADD.FTZ R5, R5, R11 ;  /* 0x0000000b0505d221 */ /* 0x000fc60000010000 */
[----:B----4-:R-:W-:Y:S01]  /*1b10*/  @!P6 FADD.FTZ R4, R4, R12 ;  /* 0x0000000c0404e221 */ /* 0x010fe20000010000 */
[----:B------:R-:W-:-:S07]  /*1b20*/  @!P6 FADD.FTZ R5, R5, R13 ;  /* 0x0000000d0505e221 */ /* 0x000fce0000010000 */
.L_x_1888:
[----:B------:R-:W-:-:S13]  /*1b30*/  LOP3.LUT P2, R6, R22, 0x3, RZ, 0xc0, !PT ;  /* 0x0000000316067812 */ /* 0x000fda000784c0ff */
[----:B------:R-:W-:Y:S05]  /*1b40*/  @!P2 BRA `(.L_x_1883) ;  /* 0x0000000000a0a947 */ /* 0x000fea0003800000 */
[----:B------:R-:W-:-:S13]  /*1b50*/  ISETP.NE.AND P2, PT, R6, 0x1, PT ;  /* 0x000000010600780c */ /* 0x000fda0003f45270 */
[----:B------:R-:W-:Y:S05]  /*1b60*/  @!P2 BRA `(.L_x_1889) ;  /* 0x000000000060a947 */ /* 0x000fea0003800000 */
[----:B------:R-:W-:Y:S02]  /*1b70*/  UIADD3 UR10, UPT, UPT, UR5, 0x1, URZ ;  /* 0x00000001050a7890 */ /* 0x000fe4000fffe0ff */
[----:B------:R-:W-:-:S05]  /*1b80*/  IMAD.U32 R6, RZ, RZ, UR5 ;  /* 0x00000005ff067e24 */ /* 0x000fca000f8e00ff */
[----:B------:R-:W-:Y:S02]  /*1b90*/  ISETP.EQ.OR P4, PT, R6, UR15, P3 ;  /* 0x0000000f06007c0c */ /* 0x000fe40009f82670 */
[----:B------:R-:W-:-:S04]  /*1ba0*/  MOV R6, UR10 ;  /* 0x0000000a00067c02 */ /* 0x000fc80008000f00 */
        /* <DEDUP_REMOVED lines=12> */
[----:B------:R-:W3:Y:S01]  /*1c70*/  @!P2 LDG.E.64 R8, desc[UR16][R8.64] ;  /* 0x000000100808a981 */ /* 0x000ee2000c1e1b00 */
[----:B------:R-:W-:-:S04]  /*1c80*/  MOV R10, UR5 ;  /* 0x00000005000a7c02 */ /* 0x000fc80008000f00 */
[----:B------:R-:W-:-:S04]  /*1c90*/  IADD3 R10, PT, PT, R10, 0x2, RZ ;  /* 0x000000020a0a7810 */ /* 0x000fc80007ffe0ff */
[----:B------:R-:W-:Y:S01]  /*1ca0*/  R2UR UR5, R10 ;  /* 0x000000000a0572ca */ /* 0x000fe200000e0000 */
[----:B0-----:R-:W-:Y:S01]  /*1cb0*/  @!P4 FADD.FTZ R4, R4, R6 ;  /* 0x000000060404c221 */ /* 0x001fe20000010000 */
[----:B------:R-:W-:-:S03]  /*1cc0*/  @!P4 FADD.FTZ R5, R5, R7 ;  /* 0x000000070505c221 */ /* 0x000fc60000010000 */
[----:B---3--:R-:W-:Y:S01]  /*1cd0*/  @!P2 FADD.FTZ R4, R4, R8 ;  /* 0x000000080404a221 */ /* 0x008fe20000010000 */
[----:B------:R-:W-:-:S09]  /*1ce0*/  @!P2 FADD.FTZ R5, R5, R9 ;  /* 0x000000090505a221 */ /* 0x000fd20000010000 */
.L_x_1889:
[----:B------:R-:W-:Y:S01]  /*1cf0*/  MOV R7, UR5 ;  /* 0x0000000500077c02 */ /* 0x000fe20008000f00 */
[----:B------:R-:W-:Y:S01]  /*1d00*/  BSSY.RECONVERGENT B0, `(.L_x_1883) ;  /* 0x000000c000007945 */ /* 0x000fe20003800200 */
[----:B------:R-:W-:Y:S02]  /*1d10*/  LOP3.LUT R6, R22, 0x1, RZ, 0xc0, !PT ;  /* 0x0000000116067812 */ /* 0x000fe400078ec0ff */
[----:B------:R-:W-:-:S04]  /*1d20*/  ISETP.EQ.OR P2, PT, R7, UR15, P3 ;  /* 0x0000000f07007c0c */ /* 0x000fc80009f42670 */
[----:B------:R-:W-:-:S13]  /*1d30*/  ISETP.NE.U32.OR P2, PT, R6, 0x1, P2 ;  /* 0x000000010600780c */ /* 0x000fda0001745470 */
[----:B------:R-:W-:Y:S05]  /*1d40*/  @P2 BRA `(.L_x_1890) ;  /* 0x00000000001c2947 */ /* 0x000fea0003800000 */
[----:B------:R-:W-:Y:S01]  /*1d50*/  UIMAD UR9, UR20, UR5, UR6 ;  /* 0x00000005140972a4 */ /* 0x000fe2000f8e0206 */
[----:B------:R-:W-:-:S05]  /*1d60*/  HFMA2 R7, -RZ, RZ, 0, 4.76837158203125e-07 ;  /* 0x00000008ff077431 */ /* 0x000fca00000001ff */
[----:B------:R-:W-:-:S04]  /*1d70*/  IMAD.U32 R6, RZ, RZ, UR9 ;  /* 0x00000009ff067e24 */ /* 0x000fc8000f8e00ff */
[----:B------:R-:W-:-:S06]  /*1d80*/  IMAD.WIDE.U32 R6, R6, R7, UR18 ;  /* 0x0000001206067e25 */ /* 0x000fcc000f8e0007 */
[----:B------:R-:W0:Y:S02]  /*1d90*/  LDG.E.64 R6, desc[UR16][R6.64] ;  /* 0x0000001006067981 */ /* 0x000e24000c1e1b00 */
[----:B0-----:R-:W-:Y:S01]  /*1da0*/  FADD.FTZ R4, R4, R6 ;  /* 0x0000000604047221 */ /* 0x001fe20000010000 */
[----:B------:R-:W-:-:S07]  /*1db0*/  FADD.FTZ R5, R5, R7 ;  /* 0x0000000705057221 */ /* 0x000fce0000010000 */
.L_x_1890:
[----:B------:R-:W-:Y:S05]  /*1dc0*/  BSYNC.RECONVERGENT B0 ;  /* 0x0000000000007941 */ /* 0x000fea0003800200 */
.L_x_1883:
[----:B---3--:R-:W3:Y:S01]  /*1dd0*/  S2R R6, SR_TID.X ;  /* 0x0000000000067919 */ /* 0x008ee20000002100 */
[----:B------:R-:W4:Y:S01]  /*1de0*/  S2UR UR9, SR_CgaCtaId ;  /* 0x00000000000979c3 */ /* 0x000f220000008800 */
[----:B------:R-:W0:Y:S01]  /*1df0*/  LDCU UR10, c[0x0][0x414] ;  /* 0x00008280ff0a77ac */ /* 0x000e220008000800 */
[----:B------:R-:W-:-:S06]  /*1e00*/  UMOV UR5, 0x400 ;  /* 0x0000040000057882 */ /* 0x000fcc0000000000 */
[----:B-12---:R-:W1:Y:S08]  /*1e10*/  @P0 LDC.64 R12, c[0x0][0x388] ;  /* 0x0000e200ff0c0b82 */ /* 0x006e700000000a00 */
[----:B------:R-:W2:Y:S01]  /*1e20*/  LDC.64 R10, c[0x0][0x398] ;  /* 0x0000e600ff0a7b82 */ /* 0x000ea20000000a00 */
[----:B----4-:R-:W-:-:S07]  /*1e30*/  ULEA UR5, UR9, UR5, 0x18 ;  /* 0x0000000509057291 */ /* 0x010fce000f8ec0ff */
[----:B------:R-:W4:Y:S01]  /*1e40*/  LDC.64 R8, c[0x0][0x3a0] ;  /* 0x0000e800ff087b82 */ /* 0x000f220000000a00 */
[----:B---3--:R-:W-:Y:S01]  /*1e50*/  LOP3.LUT R7, R6, 0xffff, RZ, 0xc0, !PT ;  /* 0x0000ffff06077812 */ /* 0x008fe200078ec0ff */
[----:B------:R3:W-:Y:S04]  /*1e60*/  @!P3 STS.64 [UR5+0x78], R4 ;  /* 0x00007804ff00b988 */ /* 0x0007e80008000a05 */
[----:B------:R-:W-:-:S05]  /*1e70*/  IMAD R7, R7, 0x1556, RZ ;  /* 0x0000155607077824 */ /* 0x000fca00078e02ff */
[----:B------:R-:W-:-:S04]  /*1e80*/  SHF.R.U32.HI R7, RZ, 0x10, R7 ;  /* 0x00000010ff077819 */ /* 0x000fc80000011607 */
[----:B------:R-:W-:-:S05]  /*1e90*/  PRMT R7, R7, 0x9910, RZ ;  /* 0x0000991007077816 */ /* 0x000fca00000000ff */
[----:B------:R-:W-:-:S05]  /*1ea0*/  IMAD R7, R7, 0xc, RZ ;  /* 0x0000000c07077824 */ /* 0x000fca00078e02ff */
[----:B------:R-:W-:-:S04]  /*1eb0*/  IADD3 R7, PT, PT, RZ, -R7, RZ ;  /* 0x80000007ff077210 */ /* 0x000fc80007ffe0ff */
[----:B------:R-:W-:-:S04]  /*1ec0*/  PRMT R7, R7, 0x7710, RZ ;  /* 0x0000771007077816 */ /* 0x000fc800000000ff */
[----:B------:R-:W-:-:S04]  /*1ed0*/  IADD3 R7, PT, PT, R7, R6, RZ ;  /* 0x0000000607077210 */ /* 0x000fc80007ffe0ff */
[----:B------:R-:W-:Y:S02]  /*1ee0*/  SHF.L.U32 R6, R7, 0x1, RZ ;  /* 0x0000000107067819 */ /* 0x000fe400000006ff */
[----:B------:R-:W-:Y:S02]  /*1ef0*/  MOV R7, UR8 ;  /* 0x0000000800077c02 */ /* 0x000fe40008000f00 */
[----:B------:R-:W-:-:S03]  /*1f00*/  LOP3.LUT R6, R6, 0xffff, RZ, 0xc0, !PT ;  /* 0x0000ffff06067812 */ /* 0x000fc600078ec0ff */
[----:B-1----:R-:W-:-:S04]  /*1f10*/  @P0 IMAD.WIDE R12, R7, 0x8, R12 ;  /* 0x00000008070c0825 */ /* 0x002fc800078e020c */
[----:B0-----:R-:W-:Y:S01]  /*1f20*/  @P0 FMUL.FTZ R7, R5, UR10 ;  /* 0x0000000a05070c20 */ /* 0x001fe20008410000 */
[----:B------:R-:W-:Y:S02]  /*1f30*/  IMAD.IADD R21, R21, 0x1, R6 ;  /* 0x0000000115157824 */ /* 0x000fe400078e0206 */
[----:B------:R-:W-:Y:S02]  /*1f40*/  @P0 FMUL.FTZ R6, R4, UR10 ;  /* 0x0000000a04060c20 */ /* 0x000fe40008410000 */
[----:B--2---:R-:W-:-:S03]  /*1f50*/  IMAD.WIDE R10, R21, 0x4, R10 ;  /* 0x00000004150a7825 */ /* 0x004fc600078e020a */
[----:B------:R0:W-:Y:S01]  /*1f60*/  @P0 STG.E.64 desc[UR16][R12.64], R6 ;  /* 0x000000060c000986 */ /* 0x0001e2000c101b10 */
[----:B----4-:R-:W-:Y:S01]  /*1f70*/  IMAD.WIDE R8, R21, 0x4, R8 ;  /* 0x0000000415087825 */ /* 0x010fe200078e0208 */
[----:B------:R-:W-:Y:S06]  /*1f80*/  BAR.SYNC.DEFER_BLOCKING 0x0 ;  /* 0x0000000000007b1d */ /* 0x000fec0000010000 */
[----:B---3--:R-:W5:Y:S04]  /*1f90*/  LDG.E.64 R4, desc[UR16][R10.64] ;  /* 0x000000100a047981 */ /* 0x008f68000c1e1b00 */
[----:B0-----:R0:W5:Y:S01]  /*1fa0*/  LDG.E.64 R6, desc[UR16][R8.64] ;  /* 0x0000001008067981 */ /* 0x001162000c1e1b00 */
[----:B------:R-:W-:Y:S03]  /*1fb0*/  BSSY.RECONVERGENT B0, `(.L_x_1891) ;  /* 0x00000f6000007945 */ /* 0x000fe60003800200 */
[----:B0-----:R-:W0:Y:S01]  /*1fc0*/  LDS.64 R8, [UR5+0x78] ;  /* 0x00007805ff087984 */ /* 0x001e220008000a00 */
[----:B------:R-:W1:Y:S02]  /*1fd0*/  LDCU.U8 UR5, c[0x0][0x3fc] ;  /* 0x00007f80ff0577ac */ /* 0x000e640008000000 */
[----:B-1----:R-:W-:Y:S01]  /*1fe0*/  UISETP.NE.AND UP0, UPT, UR5, URZ, UPT ;  /* 0x000000ff0500728c */ /* 0x002fe2000bf05270 */
[----:B0-----:R-:W-:-:S04]  /*1ff0*/  FMUL.FTZ R8, R8, UR10 ;  /* 0x0000000a08087c20 */ /* 0x001fc80008410000 */
[----:B------:R-:W-:-:S04]  /*2000*/  FMUL.FTZ R14, R8, R8 ;  /* 0x00000008080e7220 */ /* 0x000fc80000410000 */
[----:B------:R-:W-:Y:S01]  /*2010*/  FFMA.FTZ R14, R9, UR10, -R14 ;  /* 0x0000000a090e7c23 */ /* 0x000fe2000801080e */
[----:B------:R-:W-:-:S04]  /*2020*/  MOV R9, 0x3f800000 ;  /* 0x3f80000000097802 */ /* 0x000fc80000000f00 */
[----:B------:R-:W-:-:S13]  /*2030*/  FSETP.GTU.FTZ.AND P2, PT, R14, RZ, PT ;  /* 0x000000ff0e00720b */ /* 0x000fda0003f5c000 */
[----:B------:R-:W0:Y:S02]  /*2040*/  @P2 LDC R15, c[0x0][0x3a8] ;  /* 0x0000ea00ff0f2b82 */ /* 0x000e240000000800 */
[----:B0-----:R-:W-:-:S04]  /*2050*/  @P2 FADD.FTZ R14, R14, R15 ;  /* 0x0000000f0e0e2221 */ /* 0x001fc80000010000 */
[----:B------:R0:W1:Y:S01]  /*2060*/  @P2 MUFU.RSQ R9, R14 ;  /* 0x0000000e00092308 */ /* 0x0000620000001400 */
[----:B------:R-:W-:Y:S05]  /*2070*/  BRA.U UP0, `(.L_x_1892) ;  /* 0x0000000500887547 */ /* 0x000fea000b800000 */
[----:B------:R-:W2:Y:S01]  /*2080*/  LDCU.64 UR12, c[0x0][0x3e8] ;  /* 0x00007d00ff0c77ac */ /* 0x000ea20008000a00 */
[----:B------:R-:W-:Y:S01]  /*2090*/  SHF.R.S32.HI R28, RZ, 0x1f, R23 ;  /* 0x0000001fff1c7819 */ /* 0x000fe20000011417 */
[----:B------:R-:W-:Y:S01]  /*20a0*/  BSSY.RECONVERGENT B1, `(.L_x_1893) ;  /* 0x0000019000017945 */ /* 0x000fe20003800200 */
[C---:B------:R-:W-:Y:S02]  /*20b0*/  IADD3 R21, PT, PT, R23.reuse, 0x20, RZ ;  /* 0x0000002017157810 */ /* 0x040fe40007ffe0ff */
[C---:B0-----:R-:W-:Y:S02]  /*20c0*/  IADD3 R14, PT, PT, R23.reuse, 0x40, RZ ;  /* 0x00000040170e7810 */ /* 0x041fe40007ffe0ff */
[C---:B------:R-:W-:Y:S02]  /*20d0*/  IADD3 R15, PT, PT, R23.reuse, 0x60, RZ ;  /* 0x00000060170f7810 */ /* 0x040fe40007ffe0ff */
[----:B--2---:R-:W-:-:S04]  /*20e0*/  ISETP.GE.U32.AND P1, PT, R23, UR12, PT ;  /* 0x0000000c17007c0c */ /* 0x004fc8000bf26070 */
[----:B------:R-:W-:-:S13]  /*20f0*/  ISETP.GE.AND.EX P1, PT, R28, UR13, PT, P1 ;  /* 0x0000000d1c007c0c */ /* 0x000fda000bf26310 */
[----:B------:R-:W-:Y:S05]  /*2100*/  @P1 BRA `(.L_x_1894) ;  /* 0x0000000000481947 */ /* 0x000fea0003800000 */
[----:B------:R-:W0:Y:S01]  /*2110*/  LDCU.64 UR18, c[0x0][0x3e0] ;  /* 0x00007c00ff1277ac */ /* 0x000e220008000a00 */
[----:B------:R-:W-:Y:S01]  /*2120*/  MOV R11, R25 ;  /* 0x00000019000b7202 */ /* 0x000fe20000000f00 */
[--C-:B------:R-:W-:Y:S01]  /*2130*/  FADD.FTZ R20, R20, -R8.reuse ;  /* 0x8000000814147221 */ /* 0x100fe20000010000 */
[----:B------:R-:W-:Y:S01]  /*2140*/  FADD.FTZ R12, R19, -R8 ;  /* 0x80000008130c7221 */ /* 0x000fe20000010000 */
[----:B------:R-:W2:Y:S01]  /*2150*/  LDCU.64 UR10, c[0x0][0x380] ;  /* 0x00007000ff0a77ac */ /* 0x000ea20008000a00 */
[----:B------:R-:W-:Y:S02]  /*2160*/  IMAD.MOV.U32 R10, RZ, RZ, R26 ;  /* 0x000000ffff0a7224 */ /* 0x000fe400078e001a */
[-C--:B-1----:R-:W-:Y:S01]  /*2170*/  FMUL.FTZ R19, R20, R9.reuse ;  /* 0x0000000914137220 */ /* 0x082fe20000410000 */
[----:B------:R-:W-:-:S03]  /*2180*/  FMUL.FTZ R12, R12, R9 ;  /* 0x000000090c0c7220 */ /* 0x000fc60000410000 */
[----:B-----5:R-:W-:Y:S01]  /*2190*/  FFMA.FTZ R19, R4, R19, R6 ;  /* 0x0000001304137223 */ /* 0x020fe20000010006 */
[----:B------:R-:W-:-:S05]  /*21a0*/  FFMA.FTZ R20, R5, R12, R7 ;  /* 0x0000000c05147223 */ /* 0x000fca0000010007 */
[----:B------:R-:W-:Y:S01]  /*21b0*/  F2FP.BF16.F32.PACK_AB R19, R20, R19 ;  /* 0x000000131413723e */ /* 0x000fe200000010ff */
[----:B0-----:R-:W-:Y:S02]  /*21c0*/  IMAD R28, R28, UR18, RZ ;  /* 0x000000121c1c7c24 */ /* 0x001fe4000f8e02ff */
[----:B------:R-:W-:-:S04]  /*21d0*/  IMAD.WIDE.U32 R10, R23, UR18, R10 ;  /* 0x00000012170a7c25 */ /* 0x000fc8000f8e000a */
[----:B------:R-:W-:Y:S01]  /*21e0*/  IMAD R13, R23, UR19, R28 ;  /* 0x00000013170d7c24 */ /* 0x000fe2000f8e021c */
[----:B--2---:R-:W-:-:S04]  /*21f0*/  LEA R12, P1, R10, UR10, 0x1 ;  /* 0x0000000a0a0c7c11 */ /* 0x004fc8000f8208ff */
[----:B------:R-:W-:-:S04]  /*2200*/  IADD3 R13, PT, PT, R11, R13, RZ ;  /* 0x0000000d0b0d7210 */ /* 0x000fc80007ffe0ff */
[----:B------:R-:W-:-:S05]  /*2210*/  LEA.HI.X R13, R10, UR11, R13, 0x1, P1 ;  /* 0x0000000b0a0d7c11 */ /* 0x000fca00088f0c0d */
[----:B------:R0:W-:Y:S02]  /*2220*/  STG.E desc[UR16][R12.64], R19 ;  /* 0x000000130c007986 */ /* 0x0001e4000c101910 */
.L_x_1894:
[----:B------:R-:W-:Y:S05]  /*2230*/  BSYNC.RECONVERGENT B1 ;  /* 0x0000000000017941 */ /* 0x000fea0003800200 */
.L_x_1893:
[----:B------:R-:W-:Y:S01]  /*2240*/  ISETP.GE.U32.AND P1, PT, R21, UR12, PT ;  /* 0x0000000c15007c0c */ /* 0x000fe2000bf26070 */
[----:B------:R-:W-:Y:S01]  /*2250*/  BSSY.RECONVERGENT B1, `(.L_x_1895) ;  /* 0x000001c000017945 */ /* 0x000fe20003800200 */
[----:B------:R-:W-:Y:S02]  /*2260*/  SHF.R.S32.HI R10, RZ, 0x1f, R21 ;  /* 0x0000001fff0a7819 */ /* 0x000fe40000011415 */
[----:B------:R-:W-:Y:S02]  /*2270*/  ISETP.GE.U32.AND P2, PT, R14, UR12, PT ;  /* 0x0000000c0e007c0c */ /* 0x000fe4000bf46070 */
[----:B------:R-:W-:Y:S02]  /*2280*/  ISETP.GE.AND.EX P1, PT, R10, UR13, PT, P1 ;  /* 0x0000000d0a007c0c */ /* 0x000fe4000bf26310 */
[----:B------:R-:W-:Y:S02]  /*2290*/  ISETP.GE.U32.AND P3, PT, R15, UR12, PT ;  /* 0x0000000c0f007c0c */ /* 0x000fe4000bf66070 */
[----:B------:R-:W-:-:S02]  /*22a0*/  SHF.R.S32.HI R20, RZ, 0x1f, R14 ;  /* 0x0000001fff147819 */ /* 0x000fc4000001140e */
[----:B0-----:R-:W-:Y:S02]  /*22b0*/  SHF.R.S32.HI R19, RZ, 0x1f, R15 ;  /* 0x0000001fff137819 */ /* 0x001fe4000001140f */
[----:B------:R-:W-:Y:S02]  /*22c0*/  ISETP.GE.AND.EX P2, PT, R20, UR13, PT, P2 ;  /* 0x0000000d14007c0c */ /* 0x000fe4000bf46320 */
[----:B------:R-:W-:-:S03]  /*22d0*/  ISETP.GE.AND.EX P3, PT, R19, UR13, PT, P3 ;  /* 0x0000000d13007c0c */ /* 0x000fc6000bf66330 */
[----:B------:R-:W-:Y:S10]  /*22e0*/  @P1 BRA `(.L_x_1896) ;  /* 0x0000000000481947 */ /* 0x000ff40003800000 */
[----:B------:R-:W0:Y:S01]  /*22f0*/  LDCU.64 UR10, c[0x0][0x3e0] ;  /* 0x00007c00ff0a77ac */ /* 0x000e220008000a00 */
[----:B------:R-:W-:Y:S01]  /*2300*/  MOV R11, R25 ;  /* 0x00000019000b7202 */ /* 0x000fe20000000f00 */
[--C-:B------:R-:W-:Y:S01]  /*2310*/  FADD.FTZ R18, R18, -R8.reuse ;  /* 0x8000000812127221 */ /* 0x100fe20000010000 */
[----:B------:R-:W-:Y:S01]  /*2320*/  FADD.FTZ R12, R17, -R8 ;  /* 0x80000008110c7221 */ /* 0x000fe20000010000 */
[----:B------:R-:W2:Y:S02]  /*2330*/  LDCU.64 UR18, c[0x0][0x380] ;  /* 0x00007000ff1277ac */ /* 0x000ea40008000a00 */
[-C--:B-1----:R-:W-:Y:S01]  /*2340*/  FMUL.FTZ R17, R18, R9.reuse ;  /* 0x0000000912117220 */ /* 0x082fe20000410000 */
[----:B------:R-:W-:-:S03]  /*2350*/  FMUL.FTZ R12, R12, R9 ;  /* 0x000000090c0c7220 */ /* 0x000fc60000410000 */
[----:B-----5:R-:W-:Y:S01]  /*2360*/  FFMA.FTZ R17, R4, R17, R6 ;  /* 0x0000001104117223 */ /* 0x020fe20000010006 */
[----:B------:R-:W-:Y:S01]  /*2370*/  FFMA.FTZ R18, R5, R12, R7 ;  /* 0x0000000c05127223 */ /* 0x000fe20000010007 */
[----:B0-----:R-:W-:-:S04]  /*2380*/  IMAD R10, R10, UR10, RZ ;  /* 0x0000000a0a0a7c24 */ /* 0x001fc8000f8e02ff */
[----:B------:R-:W-:Y:S01]  /*2390*/  IMAD R13, R21, UR11, R10 ;  /* 0x0000000b150d7c24 */ /* 0x000fe2000f8e020a */
[----:B------:R-:W-:-:S05]  /*23a0*/  MOV R10, R26 ;  /* 0x0000001a000a7202 */ /* 0x000fca0000000f00 */
[----:B------:R-:W-:-:S04]  /*23b0*/  IMAD.WIDE.U32 R10, R21, UR10, R10 ;  /* 0x0000000a150a7c25 */ /* 0x000fc8000f8e000a */
[----:B------:R-:W-:Y:S01]  /*23c0*/  IMAD.IADD R13, R11, 0x1, R13 ;  /* 0x000000010b0d7824 */ /* 0x000fe200078e020d */
[----:B--2---:R-:W-:Y:S02]  /*23d0*/  LEA R12, P1, R10, UR18, 0x1 ;  /* 0x000000120a0c7c11 */ /* 0x004fe4000f8208ff */
[----:B------:R-:W-:Y:S02]  /*23e0*/  F2FP.BF16.F32.PACK_AB R11, R18, R17 ;  /* 0x00000011120b723e */ /* 0x000fe400000010ff */
[----:B------:R-:W-:-:S05]  /*23f0*/  LEA.HI.X R13, R10, UR19, R13, 0x1, P1 ;  /* 0x000000130a0d7c11 */ /* 0x000fca00088f0c0d */
[----:B------:R0:W-:Y:S04]  /*2400*/  STG.E desc[UR16][R12.64], R11 ;  /* 0x0000000b0c007986 */ /* 0x0001e8000c101910 */
.L_x_1896:
[----:B------:R-:W-:Y:S05]  /*2410*/  BSYNC.RECONVERGENT B1 ;  /* 0x0000000000017941 */ /* 0x000fea0003800200 */
.L_x_1895:
[----:B------:R-:W-:Y:S04]  /*2420*/  BSSY.RECONVERGENT B1, `(.L_x_1897) ;  /* 0x0000014000017945 */ /* 0x000fe80003800200 */
[----:B------:R-:W-:Y:S05]  /*2430*/  @P2 BRA `(.L_x_1898) ;  /* 0x0000000000482947 */ /* 0x000fea0003800000 */
[----:B------:R-:W2:Y:S01]  /*2440*/  LDCU.64 UR10, c[0x0][0x3e0] ;  /* 0x00007c00ff0a77ac */ /* 0x000ea20008000a00 */
[----:B------:R-:W-:Y:S01]  /*2450*/  MOV R10, R26 ;  /* 0x0000001a000a7202 */ /* 0x000fe20000000f00 */
[--C-:B0-----:R-:W-:Y:S01]  /*2460*/  FADD.FTZ R12, R3, -R8.reuse ;  /* 0x80000008030c7221 */ /* 0x101fe20000010000 */
[----:B------:R-:W-:Y:S01]  /*2470*/  MOV R11, R25 ;  /* 0x00000019000b7202 */ /* 0x000fe20000000f00 */
[----:B------:R-:W0:Y:S01]  /*2480*/  LDCU.64 UR18, c[0x0][0x380] ;  /* 0x00007000ff1277ac */ /* 0x000e220008000a00 */
[----:B------:R-:W-:Y:S01]  /*2490*/  FADD.FTZ R16, R16, -R8 ;  /* 0x8000000810107221 */ /* 0x000fe20000010000 */
[----:B-1----:R-:W-:-:S03]  /*24a0*/  FMUL.FTZ R3, R12, R9 ;  /* 0x000000090c037220 */ /* 0x002fc60000410000 */
[----:B------:R-:W-:Y:S01]  /*24b0*/  FMUL.FTZ R16, R16, R9 ;  /* 0x0000000910107220 */ /* 0x000fe20000410000 */
[----:B-----5:R-:W-:-:S03]  /*24c0*/  FFMA.FTZ R3, R4, R3, R6 ;  /* 0x0000000304037223 */ /* 0x020fc60000010006 */
[----:B------:R-:W-:Y:S01]  /*24d0*/  FFMA.FTZ R16, R5, R16, R7 ;  /* 0x0000001005107223 */ /* 0x000fe20000010007 */
[----:B--2---:R-:W-:-:S04]  /*24e0*/  IMAD R13, R20, UR10, RZ ;  /* 0x0000000a140d7c24 */ /* 0x004fc8000f8e02ff */
[----:B------:R-:W-:Y:S01]  /*24f0*/  F2FP.BF16.F32.PACK_AB R3, R16, R3 ;  /* 0x000000031003723e */ /* 0x000fe200000010ff */
[----:B------:R-:W-:-:S04]  /*2500*/  IMAD.WIDE.U32 R10, R14, UR10, R10 ;  /* 0x0000000a0e0a7c25 */ /* 0x000fc8000f8e000a */
[----:B------:R-:W-:Y:S01]  /*2510*/  IMAD R13, R14, UR11, R13 ;  /* 0x0000000b0e0d7c24 */ /* 0x000fe2000f8e020d */
[----:B0-----:R-:W-:-:S04]  /*2520*/  LEA R12, P1, R10, UR18, 0x1 ;  /* 0x000000120a0c7c11 */ /* 0x001fc8000f8208ff */
[----:B------:R-:W-:-:S04]  /*2530*/  IADD3 R13, PT, PT, R11, R13, RZ ;  /* 0x0000000d0b0d7210 */ /* 0x000fc80007ffe0ff */
[----:B------:R-:W-:-:S05]  /*2540*/  LEA.HI.X R13, R10, UR19, R13, 0x1, P1 ;  /* 0x000000130a0d7c11 */ /* 0x000fca00088f0c0d */
[----:B------:R2:W-:Y:S02]  /*2550*/  STG.E desc[UR16][R12.64], R3 ;  /* 0x000000030c007986 */ /* 0x0005e4000c101910 */
.L_x_1898:
[----:B------:R-:W-:Y:S05]  /*2560*/  BSYNC.RECONVERGENT B1 ;  /* 0x0000000000017941 */ /* 0x000fea0003800200 */
.L_x_1897:
[----:B------:R-:W-:Y:S05]  /*2570*/  @P3 BRA `(.L_x_1899) ;  /* 0x0000000800643947 */ /* 0x000fea0003800000 */
[----:B------:R-:W3:Y:S01]  /*2580*/  LDCU.64 UR10, c[0x0][0x3e0] ;  /* 0x00007c00ff0a77ac */ /* 0x000ee20008000a00 */
[----:B------:R-:W-:Y:S01]  /*2590*/  MOV R24, R26 ;  /* 0x0000001a00187202 */ /* 0x000fe20000000f00 */
[--C-:B------:R-:W-:Y:S01]  /*25a0*/  FADD.FTZ R0, R0, -R8.reuse ;  /* 0x8000000800007221 */ /* 0x100fe20000010000 */
[----:B------:R-:W-:Y:S01]  /*25b0*/  FADD.FTZ R2, R2, -R8 ;  /* 0x8000000802027221 */ /* 0x000fe20000010000 */
[----:B------:R-:W4:Y:S02]  /*25c0*/  LDCU.64 UR12, c[0x0][0x380] ;  /* 0x00007000ff0c77ac */ /* 0x000f240008000a00 */
[-C--:B-12---:R-:W-:Y:S01]  /*25d0*/  FMUL.FTZ R3, R0, R9.reuse ;  /* 0x0000000900037220 */ /* 0x086fe20000410000 */
[----:B------:R-:W-:-:S03]  /*25e0*/  FMUL.FTZ R2, R2, R9 ;  /* 0x0000000902027220 */ /* 0x000fc60000410000 */
[----:B-----5:R-:W-:Y:S01]  /*25f0*/  FFMA.FTZ R4, R4, R3, R6 ;  /* 0x0000000304047223 */ /* 0x020fe20000010006 */
[----:B------:R-:W-:-:S05]  /*2600*/  FFMA.FTZ R5, R5, R2, R7 ;  /* 0x0000000205057223 */ /* 0x000fca0000010007 */
[----:B------:R-:W-:Y:S01]  /*2610*/  F2FP.BF16.F32.PACK_AB R5, R5, R4 ;  /* 0x000000040505723e */ /* 0x000fe200000010ff */
[----:B---3--:R-:W-:Y:S02]  /*2620*/  IMAD R8, R19, UR10, RZ ;  /* 0x0000000a13087c24 */ /* 0x008fe4000f8e02ff */
[----:B------:R-:W-:-:S04]  /*2630*/  IMAD.WIDE.U32 R24, R15, UR10, R24 ;  /* 0x0000000a0f187c25 */ /* 0x000fc8000f8e0018 */
[----:B------:R-:W-:Y:S01]  /*2640*/  IMAD R15, R15, UR11, R8 ;  /* 0x0000000b0f0f7c24 */ /* 0x000fe2000f8e0208 */
[----:B----4-:R-:W-:-:S03]  /*2650*/  LEA R2, P1, R24, UR12, 0x1 ;  /* 0x0000000c18027c11 */ /* 0x010fc6000f8208ff */
[----:B------:R-:W-:-:S05]  /*2660*/  IMAD.IADD R15, R25, 0x1, R15 ;  /* 0x00000001190f7824 */ /* 0x000fca00078e020f */
[----:B------:R-:W-:-:S05]  /*2670*/  LEA.HI.X R3, R24, UR13, R15, 0x1, P1 ;  /* 0x0000000d18037c11 */ /* 0x000fca00088f0c0f */
[----:B------:R3:W-:Y:S01]  /*2680*/  STG.E desc[UR16][R2.64], R5 ;  /* 0x0000000502007986 */ /* 0x0007e2000c101910 */
[----:B------:R-:W-:Y:S05]  /*2690*/  BRA `(.L_x_1899) ;  /* 0x00000008001c7947 */ /* 0x000fea0003800000 */
.L_x_1892:
[----:B------:R-:W2:Y:S01]  /*26a0*/  LDCU.64 UR18, c[0x0][0x3e8] ;  /* 0x00007d00ff1277ac */ /* 0x000ea20008000a00 */
[----:B------:R-:W-:Y:S01]  /*26b0*/  BSSY.RECONVERGENT B1, `(.L_x_1900) ;  /* 0x0000022000017945 */ /* 0x000fe20003800200 */
[C---:B0-----:R-:W-:Y:S02]  /*26c0*/  IADD3 R14, PT, PT, R23.reuse, 0x20, RZ ;  /* 0x00000020170e7810 */ /* 0x041fe40007ffe0ff */
[C---:B------:R-:W-:Y:S02]  /*26d0*/  IADD3 R10, PT, PT, R23.reuse, 0x40, RZ ;  /* 0x00000040170a7810 */ /* 0x040fe40007ffe0ff */
[----:B------:R-:W-:Y:S01]  /*26e0*/  IADD3 R11, PT, PT, R23, 0x60, RZ ;  /* 0x00000060170b7810 */ /* 0x000fe20007ffe0ff */
[----:B------:R-:W-:Y:S06]  /*26f0*/  @P1 BRA `(.L_x_1901) ;  /* 0x0000000000741947 */ /* 0x000fec0003800000 */
[--C-:B------:R-:W-:Y:S01]  /*2700*/  FADD.FTZ R20, R20, -R8.reuse ;  /* 0x8000000814147221 */ /* 0x100fe20000010000 */
[----:B------:R-:W-:Y:S01]  /*2710*/  FADD.FTZ R12, R19, -R8 ;  /* 0x80000008130c7221 */ /* 0x000fe20000010000 */
[----:B------:R-:W0:Y:S01]  /*2720*/  LDCU.64 UR10, c[0x0][0x3e0] ;  /* 0x00007c00ff0a77ac */ /* 0x000e220008000a00 */
[----:B------:R-:W-:Y:S01]  /*2730*/  SHF.R.S32.HI R21, RZ, 0x1f, R23 ;  /* 0x0000001fff157819 */ /* 0x000fe20000011417 */
[-C--:B-1----:R-:W-:Y:S01]  /*2740*/  FMUL.FTZ R15, R20, R9.reuse ;  /* 0x00000009140f7220 */ /* 0x082fe20000410000 */
[----:B------:R-:W-:Y:S01]  /*2750*/  FMUL.FTZ R12, R12, R9 ;  /* 0x000000090c0c7220 */ /* 0x000fe20000410000 */
[----:B------:R-:W1:Y:S02]  /*2760*/  LDCU.64 UR12, c[0x0][0x380] ;  /* 0x00007000ff0c77ac */ /* 0x000e640008000a00 */
[----:B-----5:R-:W-:Y:S01]  /*2770*/  FFMA.FTZ R15, R4, R15, R6 ;  /* 0x0000000f040f7223 */ /* 0x020fe20000010006 */
[----:B------:R-:W-:-:S03]  /*2780*/  FFMA.FTZ R12, R5, R12, R7 ;  /* 0x0000000c050c7223 */ /* 0x000fc60000010007 */
[----:B------:R-:W-:Y:S01]  /*2790*/  FMUL.FTZ R19, R15, -1.4426950216293334961 ;  /* 0xbfb8aa3b0f137820 */ /* 0x000fe20000410000 */
[----:B------:R-:W-:-:S05]  /*27a0*/  FMUL.FTZ R20, R12, -1.4426950216293334961 ;  /* 0xbfb8aa3b0c147820 */ /* 0x000fca0000410000 */
[----:B------:R-:W3:Y:S08]  /*27b0*/  MUFU.EX2 R19, R19 ;  /* 0x0000001300137308 */ /* 0x000ef00000000800 */
[----:B------:R-:W4:Y:S01]  /*27c0*/  MUFU.EX2 R20, R20 ;  /* 0x0000001400147308 */ /* 0x000f220000000800 */
[----:B---3--:R-:W-:Y:S01]  /*27d0*/  FADD.FTZ R28, R19, 1 ;  /* 0x3f800000131c7421 */ /* 0x008fe20000010000 */
[----:B0-----:R-:W-:-:S02]  /*27e0*/  IMAD R19, R21, UR10, RZ ;  /* 0x0000000a15137c24 */ /* 0x001fc4000f8e02ff */
[----:B------:R-:W-:-:S04]  /*27f0*/  IMAD.MOV.U32 R21, RZ, RZ, R25 ;  /* 0x000000ffff157224 */ /* 0x000fc800078e0019 */
[----:B------:R-:W0:Y:S01]  /*2800*/  MUFU.RCP R28, R28 ;  /* 0x0000001c001c7308 */ /* 0x000e220000001000 */
[----:B----4-:R-:W-:Y:S01]  /*2810*/  FADD.FTZ R29, R20, 1 ;  /* 0x3f800000141d7421 */ /* 0x010fe20000010000 */
[----:B------:R-:W-:-:S06]  /*2820*/  MOV R20, R26 ;  /* 0x0000001a00147202 */ /* 0x000fcc0000000f00 */
[----:B------:R3:W4:Y:S01]  /*2830*/  MUFU.RCP R13, R29 ;  /* 0x0000001d000d7308 */ /* 0x0007220000001000 */
[----:B------:R-:W-:-:S04]  /*2840*/  IMAD.WIDE.U32 R20, R23, UR10, R20 ;  /* 0x0000000a17147c25 */ /* 0x000fc8000f8e0014 */
[----:B---3--:R-:W-:Y:S02]  /*2850*/  IMAD R29, R23, UR11, R19 ;  /* 0x0000000b171d7c24 */ /* 0x008fe4000f8e0213 */
[----:B0-----:R-:W-:Y:S01]  /*2860*/  FMUL.FTZ R15, R15, R28 ;  /* 0x0000001c0f0f7220 */ /* 0x001fe20000410000 */
[----:B----4-:R-:W-:Y:S02]  /*2870*/  FMUL.FTZ R19, R12, R13 ;  /* 0x0000000d0c137220 */ /* 0x010fe40000410000 */
[----:B------:R-:W-:Y:S02]  /*2880*/  IADD3 R13, PT, PT, R21, R29, RZ ;  /* 0x0000001d150d7210 */ /* 0x000fe40007ffe0ff */
[C---:B-1----:R-:W-:Y:S02]  /*2890*/  LEA R12, P1, R20.reuse, UR12, 0x1 ;  /* 0x0000000c140c7c11 */ /* 0x042fe4000f8208ff */
[----:B------:R-:W-:Y:S02]  /*28a0*/  F2FP.BF16.F32.PACK_AB R15, R19, R15 ;  /* 0x0000000f130f723e */ /* 0x000fe400000010ff */
[----:B------:R-:W-:-:S05]  /*28b0*/  LEA.HI.X R13, R20, UR13, R13, 0x1, P1 ;  /* 0x0000000d140d7c11 */ /* 0x000fca00088f0c0d */
[----:B------:R0:W-:Y:S04]  /*28c0*/  STG.E desc[UR16][R12.64], R15 ;  /* 0x0000000f0c007986 */ /* 0x0001e8000c101910 */
.L_x_1901:
[----:B--2---:R-:W-:Y:S05]  /*28d0*/  BSYNC.RECONVERGENT B1 ;  /* 0x0000000000017941 */ /* 0x004fea0003800200 */
.L_x_1900:
[----:B------:R-:W-:Y:S01]  /*28e0*/  ISETP.GE.U32.AND P1, PT, R14, UR18, PT ;  /* 0x000000120e007c0c */ /* 0x000fe2000bf26070 */
[----:B------:R-:W-:Y:S01]  /*28f0*/  BSSY.RECONVERGENT B1, `(.L_x_1902) ;  /* 0x0000026000017945 */ /* 0x000fe20003800200 */
[----:B0-----:R-:W-:Y:S02]  /*2900*/  SHF.R.S32.HI R12, RZ, 0x1f, R14 ;  /* 0x0000001fff0c7819 */ /* 0x001fe4000001140e */
[----:B------:R-:W-:Y:S02]  /*2910*/  ISETP.GE.U32.AND P2, PT, R10, UR18, PT ;  /* 0x000000120a007c0c */ /* 0x000fe4000bf46070 */
[----:B------:R-:W-:Y:S02]  /*2920*/  ISETP.GE.AND.EX P1, PT, R12, UR19, PT, P1 ;  /* 0x000000130c007c0c */ /* 0x000fe4000bf26310 */
[----:B------:R-:W-:Y:S02]  /*2930*/  ISETP.GE.U32.AND P3, PT, R11, UR18, PT ;  /* 0x000000120b007c0c */ /* 0x000fe4000bf66070 */
[----:B------:R-:W-:-:S02]  /*2940*/  SHF.R.S32.HI R15, RZ, 0x1f, R10 ;  /* 0x0000001fff0f7819 */ /* 0x000fc4000001140a */
[----:B------:R-:W-:Y:S02]  /*2950*/  SHF.R.S32.HI R19, RZ, 0x1f, R11 ;  /* 0x0000001fff137819 */ /* 0x000fe4000001140b */
[----:B------:R-:W-:Y:S02]  /*2960*/  ISETP.GE.AND.EX P2, PT, R15, UR19, PT, P2 ;  /* 0x000000130f007c0c */ /* 0x000fe4000bf46320 */
[----:B------:R-:W-:-:S03]  /*2970*/  ISETP.GE.AND.EX P3, PT, R19, UR19, PT, P3 ;  /* 0x0000001313007c0c */ /* 0x000fc6000bf66330 */
[----:B------:R-:W-:Y:S10]  /*2980*/  @P1 BRA `(.L_x_1903) ;  /* 0x0000000000701947 */ /* 0x000ff40003800000 */
[--C-:B------:R-:W-:Y:S01]  /*2990*/  FADD.FTZ R18, R18, -R8.reuse ;  /* 0x8000000812127221 */ /* 0x100fe20000010000 */
[----:B------:R-:W0:Y:S03]  /*29a0*/  LDCU.64 UR10, c[0x0][0x3e0] ;  /* 0x00007c00ff0a77ac */ /* 0x000e260008000a00 */
[----:B-1----:R-:W-:Y:S01]  /*29b0*/  FMUL.FTZ R21, R18, R9 ;  /* 0x0000000912157220 */ /* 0x002fe20000410000 */
[----:B------:R-:W-:Y:S01]  /*29c0*/  FADD.FTZ R18, R17, -R8 ;  /* 0x8000000811127221 */ /* 0x000fe20000010000 */
[----:B------:R-:W1:Y:S02]  /*29d0*/  LDCU.64 UR12, c[0x0][0x380] ;  /* 0x00007000ff0c77ac */ /* 0x000e640008000a00 */
[----:B-----5:R-:W-:Y:S01]  /*29e0*/  FFMA.FTZ R21, R4, R21, R6 ;  /* 0x0000001504157223 */ /* 0x020fe20000010006 */
[----:B------:R-:W-:-:S03]  /*29f0*/  FMUL.FTZ R18, R18, R9 ;  /* 0x0000000912127220 */ /* 0x000fc60000410000 */
[----:B------:R-:W-:Y:S01]  /*2a00*/  FMUL.FTZ R13, R21, -1.4426950216293334961 ;  /* 0xbfb8aa3b150d7820 */ /* 0x000fe20000410000 */
[----:B------:R-:W-:-:S04]  /*2a10*/  FFMA.FTZ R20, R5, R18, R7 ;  /* 0x0000001205147223 */ /* 0x000fc80000010007 */
[----:B------:R-:W-:Y:S01]  /*2a20*/  FMUL.FTZ R17, R20, -1.4426950216293334961 ;  /* 0xbfb8aa3b14117820 */ /* 0x000fe20000410000 */
[----:B------:R-:W2:Y:S01]  /*2a30*/  MUFU.EX2 R13, R13 ;  /* 0x0000000d000d7308 */ /* 0x000ea20000000800 */
[----:B0-----:R-:W-:Y:S01]  /*2a40*/  IMAD R18, R12, UR10, RZ ;  /* 0x0000000a0c127c24 */ /* 0x001fe2000f8e02ff */
[----:B------:R-:W-:-:S03]  /*2a50*/  MOV R12, R26 ;  /* 0x0000001a000c7202 */ /* 0x000fc60000000f00 */
[----:B------:R-:W-:-:S03]  /*2a60*/  IMAD R18, R14, UR11, R18 ;  /* 0x0000000b0e127c24 */ /* 0x000fc6000f8e0212 */
[----:B------:R-:W0:Y:S01]  /*2a70*/  MUFU.EX2 R17, R17 ;  /* 0x0000001100117308 */ /* 0x000e220000000800 */
[----:B--2---:R-:W-:Y:S01]  /*2a80*/  FADD.FTZ R29, R13, 1 ;  /* 0x3f8000000d1d7421 */ /* 0x004fe20000010000 */
[----:B------:R-:W-:-:S06]  /*2a90*/  MOV R13, R25 ;  /* 0x00000019000d7202 */ /* 0x000fcc0000000f00 */
[----:B------:R-:W2:Y:S01]  /*2aa0*/  MUFU.RCP R28, R29 ;  /* 0x0000001d001c7308 */ /* 0x000ea20000001000 */
[----:B------:R-:W-:-:S04]  /*2ab0*/  IMAD.WIDE.U32 R12, R14, UR10, R12 ;  /* 0x0000000a0e0c7c25 */ /* 0x000fc8000f8e000c */
[----:B0-----:R-:W-:Y:S01]  /*2ac0*/  FADD.FTZ R17, R17, 1 ;  /* 0x3f80000011117421 */ /* 0x001fe20000010000 */
[----:B------:R-:W-:-:S05]  /*2ad0*/  IADD3 R13, PT, PT, R13, R18, RZ ;  /* 0x000000120d0d7210 */ /* 0x000fca0007ffe0ff */
[----:B------:R-:W0:Y:S01]  /*2ae0*/  MUFU.RCP R17, R17 ;  /* 0x0000001100117308 */ /* 0x000e220000001000 */
[----:B--2---:R-:W-:Y:S01]  /*2af0*/  FMUL.FTZ R28, R21, R28 ;  /* 0x0000001c151c7220 */ /* 0x004fe20000410000 */
[----:B0-----:R-:W-:Y:S01]  /*2b00*/  FMUL.FTZ R14, R20, R17 ;  /* 0x00000011140e7220 */ /* 0x001fe20000410000 */
[----:B-1----:R-:W-:-:S04]  /*2b10*/  LEA R20, P1, R12, UR12, 0x1 ;  /* 0x0000000c0c147c11 */ /* 0x002fc8000f8208ff */
[----:B------:R-:W-:Y:S02]  /*2b20*/  LEA.HI.X R21, R12, UR13, R13, 0x1, P1 ;  /* 0x0000000d0c157c11 */ /* 0x000fe400088f0c0d */
[----:B------:R-:W-:-:S05]  /*2b30*/  F2FP.BF16.F32.PACK_AB R13, R14, R28 ;  /* 0x0000001c0e0d723e */ /* 0x000fca00000010ff */
[----:B------:R0:W-:Y:S02]  /*2b40*/  STG.E desc[UR16][R20.64], R13 ;  /* 0x0000000d14007986 */ /* 0x0001e4000c101910 */
.L_x_1903:
[----:B------:R-:W-:Y:S05]  /*2b50*/  BSYNC.RECONVERGENT B1 ;  /* 0x0000000000017941 */ /* 0x000fea0003800200 */
.L_x_1902:
[----:B------:R-:W-:Y:S04]  /*2b60*/  BSSY.RECONVERGENT B1, `(.L_x_1904) ;  /* 0x000001e000017945 */ /* 0x000fe80003800200 */
[----:B------:R-:W-:Y:S05]  /*2b70*/  @P2 BRA `(.L_x_1905) ;  /* 0x0000000000702947 */ /* 0x000fea0003800000 */
[--C-:B------:R-:W-:Y:S01]  /*2b80*/  FADD.FTZ R12, R3, -R8.reuse ;  /* 0x80000008030c7221 */ /* 0x100fe20000010000 */
[----:B------:R-:W-:Y:S01]  /*2b90*/  FADD.FTZ R16, R16, -R8 ;  /* 0x8000000810107221 */ /* 0x000fe20000010000 */
[----:B------:R-:W2:Y:S01]  /*2ba0*/  LDCU.64 UR10, c[0x0][0x3e0] ;  /* 0x00007c00ff0a77ac */ /* 0x000ea20008000a00 */
[----:B0-----:R-:W-:Y:S01]  /*2bb0*/  MOV R13, R25 ;  /* 0x00000019000d7202 */ /* 0x001fe20000000f00 */
[-C--:B-1----:R-:W-:Y:S01]  /*2bc0*/  FMUL.FTZ R3, R12, R9.reuse ;  /* 0x000000090c037220 */ /* 0x082fe20000410000 */
[----:B------:R-:W-:Y:S01]  /*2bd0*/  FMUL.FTZ R16, R16, R9 ;  /* 0x0000000910107220 */ /* 0x000fe20000410000 */
[----:B------:R-:W0:Y:S02]  /*2be0*/  LDCU.64 UR12, c[0x0][0x380] ;  /* 0x00007000ff0c77ac */ /* 0x000e240008000a00 */
[----:B-----5:R-:W-:Y:S01]  /*2bf0*/  FFMA.FTZ R14, R4, R3, R6 ;  /* 0x00000003040e7223 */ /* 0x020fe20000010006 */
[----:B------:R-:W-:-:S03]  /*2c00*/  FFMA.FTZ R3, R5, R16, R7 ;  /* 0x0000001005037223 */ /* 0x000fc60000010007 */
[----:B------:R-:W-:Y:S01]  /*2c10*/  FMUL.FTZ R12, R14, -1.4426950216293334961 ;  /* 0xbfb8aa3b0e0c7820 */ /* 0x000fe20000410000 */
[----:B------:R-:W-:-:S05]  /*2c20*/  FMUL.FTZ R16, R3, -1.4426950216293334961 ;  /* 0xbfb8aa3b03107820 */ /* 0x000fca0000410000 */
[----:B------:R-:W1:Y:S01]  /*2c30*/  MUFU.EX2 R12, R12 ;  /* 0x0000000c000c7308 */ /* 0x000e620000000800 */
[----:B--2---:R-:W-:-:S04]  /*2c40*/  IMAD R15, R15, UR10, RZ ;  /* 0x0000000a0f0f7c24 */ /* 0x004fc8000f8e02ff */
[----:B------:R-:W-:-:S03]  /*2c50*/  IMAD R15, R10, UR11, R15 ;  /* 0x0000000b0a0f7c24 */ /* 0x000fc6000f8e020f */
[----:B------:R-:W2:Y:S01]  /*2c60*/  MUFU.EX2 R16, R16 ;  /* 0x0000001000107308 */ /* 0x000ea20000000800 */
[----:B-1----:R-:W-:Y:S01]  /*2c70*/  FADD.FTZ R17, R12, 1 ;  /* 0x3f8000000c117421 */ /* 0x002fe20000010000 */
[----:B------:R-:W-:-:S04]  /*2c80*/  IMAD.MOV.U32 R12, RZ, RZ, R26 ;  /* 0x000000ffff0c7224 */ /* 0x000fc800078e001a */
[----:B------:R-:W-:Y:S02]  /*2c90*/  IMAD.WIDE.U32 R12, R10, UR10, R12 ;  /* 0x0000000a0a0c7c25 */ /* 0x000fe4000f8e000c */
[----:B------:R-:W1:Y:S02]  /*2ca0*/  MUFU.RCP R17, R17 ;  /* 0x0000001100117308 */ /* 0x000e640000001000 */
[----:B--2---:R-:W-:Y:S01]  /*2cb0*/  FADD.FTZ R18, R16, 1 ;  /* 0x3f80000010127421 */ /* 0x004fe20000010000 */
[----:B------:R-:W-:-:S05]  /*2cc0*/  IADD3 R15, PT, PT, R13, R15, RZ ;  /* 0x0000000f0d0f7210 */ /* 0x000fca0007ffe0ff */
[----:B------:R-:W2:Y:S01]  /*2cd0*/  MUFU.RCP R18, R18 ;  /* 0x0000001200127308 */ /* 0x000ea20000001000 */
[----:B-1----:R-:W-:Y:S01]  /*2ce0*/  FMUL.FTZ R10, R14, R17 ;  /* 0x000000110e0a7220 */ /* 0x002fe20000410000 */
[----:B0-----:R-:W-:-:S04]  /*2cf0*/  LEA R14, P1, R12, UR12, 0x1 ;  /* 0x0000000c0c0e7c11 */ /* 0x001fc8000f8208ff */
[----:B------:R-:W-:Y:S01]  /*2d00*/  LEA.HI.X R15, R12, UR13, R15, 0x1, P1 ;  /* 0x0000000d0c0f7c11 */ /* 0x000fe200088f0c0f */
[----:B--2---:R-:W-:-:S05]  /*2d10*/  FMUL.FTZ R3, R3, R18 ;  /* 0x0000001203037220 */ /* 0x004fca0000410000 */
[----:B------:R-:W-:-:S05]  /*2d20*/  F2FP.BF16.F32.PACK_AB R3, R3, R10 ;  /* 0x0000000a0303723e */ /* 0x000fca00000010ff */
[----:B------:R2:W-:Y:S02]  /*2d30*/  STG.E desc[UR16][R14.64], R3 ;  /* 0x000000030e007986 */ /* 0x0005e4000c101910 */
.L_x_1905:
[----:B------:R-:W-:Y:S05]  /*2d40*/  BSYNC.RECONVERGENT B1 ;  /* 0x0000000000017941 */ /* 0x000fea0003800200 */
.L_x_1904:
[----:B------:R-:W-:Y:S05]  /*2d50*/  @P3 BRA `(.L_x_1899) ;  /* 0x00000000006c3947 */ /* 0x000fea0003800000 */
[--C-:B------:R-:W-:Y:S01]  /*2d60*/  FADD.FTZ R0, R0, -R8.reuse ;  /* 0x8000000800007221 */ /* 0x100fe20000010000 */
[----:B------:R-:W-:Y:S01]  /*2d70*/  FADD.FTZ R2, R2, -R8 ;  /* 0x8000000802027221 */ /* 0x000fe20000010000 */
[----:B------:R-:W3:Y:S01]  /*2d80*/  LDCU.64 UR10, c[0x0][0x3e0] ;  /* 0x00007c00ff0a77ac */ /* 0x000ee20008000a00 */
[----:B------:R-:W-:Y:S01]  /*2d90*/  MOV R24, R26 ;  /* 0x0000001a00187202 */ /* 0x000fe20000000f00 */
[-C--:B-12---:R-:W-:Y:S01]  /*2da0*/  FMUL.FTZ R3, R0, R9.reuse ;  /* 0x0000000900037220 */ /* 0x086fe20000410000 */
[----:B------:R-:W-:Y:S01]  /*2db0*/  FMUL.FTZ R2, R2, R9 ;  /* 0x0000000902027220 */ /* 0x000fe20000410000 */
[----:B------:R-:W1:Y:S02]  /*2dc0*/  LDCU.64 UR12, c[0x0][0x380] ;  /* 0x00007000ff0c77ac */ /* 0x000e640008000a00 */
[----:B-----5:R-:W-:Y:S01]  /*2dd0*/  FFMA.FTZ R3, R4, R3, R6 ;  /* 0x0000000304037223 */ /* 0x020fe20000010006 */
[----:B------:R-:W-:-:S03]  /*2de0*/  FFMA.FTZ R6, R5, R2, R7 ;  /* 0x0000000205067223 */ /* 0x000fc60000010007 */
[----:B------:R-:W-:Y:S01]  /*2df0*/  FMUL.FTZ R0, R3, -1.4426950216293334961 ;  /* 0xbfb8aa3b03007820 */ /* 0x000fe20000410000 */
[----:B------:R-:W-:-:S05]  /*2e00*/  FMUL.FTZ R2, R6, -1.4426950216293334961 ;  /* 0xbfb8aa3b06027820 */ /* 0x000fca0000410000 */
[----:B------:R-:W2:Y:S01]  /*2e10*/  MUFU.EX2 R0, R0 ;  /* 0x0000000000007308 */ /* 0x000ea20000000800 */
[----:B---3--:R-:W-:Y:S02]  /*2e20*/  IMAD R8, R19, UR10, RZ ;  /* 0x0000000a13087c24 */ /* 0x008fe4000f8e02ff */
[----:B------:R-:W-:-:S05]  /*2e30*/  IMAD.WIDE.U32 R24, R11, UR10, R24 ;  /* 0x0000000a0b187c25 */ /* 0x000fca000f8e0018 */
[----:B------:R-:W3:Y:S01]  /*2e40*/  MUFU.EX2 R2, R2 ;  /* 0x0000000200027308 */ /* 0x000ee20000000800 */
[----:B------:R-:W-:-:S05]  /*2e50*/  IMAD R11, R11, UR11, R8 ;  /* 0x0000000b0b0b7c24 */ /* 0x000fca000f8e0208 */
[----:B------:R-:W-:Y:S01]  /*2e60*/  IADD3 R11, PT, PT, R25, R11, RZ ;  /* 0x0000000b190b7210 */ /* 0x000fe20007ffe0ff */
[----:B--2---:R-:W-:-:S06]  /*2e70*/  FADD.FTZ R4, R0, 1 ;  /* 0x3f80000000047421 */ /* 0x004fcc0000010000 */
[----:B------:R-:W2:Y:S01]  /*2e80*/  MUFU.RCP R4, R4 ;  /* 0x0000000400047308 */ /* 0x000ea20000001000 */
[----:B---3--:R-:W-:Y:S01]  /*2e90*/  FADD.FTZ R5, R2, 1 ;  /* 0x3f80000002057421 */ /* 0x008fe20000010000 */
[----:B-1----:R-:W-:-:S06]  /*2ea0*/  LEA R2, P1, R24, UR12, 0x1 ;  /* 0x0000000c18027c11 */ /* 0x002fcc000f8208ff */
[----:B------:R-:W1:Y:S01]  /*2eb0*/  MUFU.RCP R5, R5 ;  /* 0x0000000500057308 */ /* 0x000e620000001000 */
[----:B--2---:R-:W-:Y:S01]  /*2ec0*/  FMUL.FTZ R0, R3, R4 ;  /* 0x0000000403007220 */ /* 0x004fe20000410000 */
[----:B------:R-:W-:Y:S01]  /*2ed0*/  LEA.HI.X R3, R24, UR13, R11, 0x1, P1 ;  /* 0x0000000d18037c11 */ /* 0x000fe200088f0c0b */
[----:B-1----:R-:W-:-:S05]  /*2ee0*/  FMUL.FTZ R7, R6, R5 ;  /* 0x0000000506077220 */ /* 0x002fca0000410000 */
[----:B------:R-:W-:-:S05]  /*2ef0*/  F2FP.BF16.F32.PACK_AB R7, R7, R0 ;  /* 0x000000000707723e */ /* 0x000fca00000010ff */
[----:B------:R4:W-:Y:S02]  /*2f00*/  STG.E desc[UR16][R2.64], R7 ;  /* 0x0000000702007986 */ /* 0x0009e4000c101910 */
.L_x_1899:
[----:B------:R-:W-:Y:S05]  /*2f10*/  BSYNC.RECONVERGENT B0 ;  /* 0x0000000000007941 */ /* 0x000fea0003800200 */
.L_x_1891:
[----:B------:R-:W-:Y:S02]  /*2f20*/  UIADD3 UR8, UPT, UPT, UR20, UR8, URZ ;  /* 0x0000000814087290 */ /* 0x000fe4000fffe0ff */
[----:B------:R-:W-:Y:S02]  /*2f30*/  UIADD3 UR4, UPT, UPT, UR4, 0x1, URZ ;  /* 0x0000000104047890 */ /* 0x000fe4000fffe0ff */
[----:B------:R-:W-:-:S09]  /*2f40*/  UISETP.GE.AND UP0, UPT, UR8, UR7, UPT ;  /* 0x000000070800728c */ /* 0x000fd2000bf06270 */
[----:B------:R-:W-:Y:S05]  /*2f50*/  BRA.U !UP0, `(.L_x_1906) ;  /* 0xffffffd1088c7547 */ /* 0x000fea000b83ffff */
[----:B------:R-:W-:Y:S05]  /*2f60*/  EXIT ;  /* 0x000000000000794d */ /* 0x000fea0003800000 */
.L_x_1907:
        /* <DEDUP_REMOVED lines=9> */
.L_x_3444:


//--------------------- .text._Z35group_norm_nhwc_fwd_one_pass_kernelI11Bf16IOFp32WLi256ELi24ELi384EEv26Group_norm_nhwc_fwd_params --------------------------
	.section	.text._Z35group_norm_nhwc_fwd_one_pass_kernelI11Bf16IOFp32WLi256ELi24ELi384EEv26Group_norm_nhwc_fwd_params,"ax",@progbits
	.align	128
        .global         _Z35group_norm_nhwc_fwd_one_pass_kernelI11Bf16IOFp32WLi256ELi24ELi384EEv26Group_norm_nhwc_fwd_params
        .type           _Z35group_norm_nhwc_fwd_one_pass_kernelI11Bf16IOFp32WLi256ELi24ELi384EEv26Group_norm_nhwc_fwd_params,@function
        .size           _Z35group_norm_nhwc_fwd_one_pass_kernelI11Bf16IOFp32WLi256ELi24ELi384EEv26Group_norm_nhwc_fwd_params,(.L_x_3445 - _Z35group_norm_nhwc_fwd_one_pass_kernelI11Bf16IOFp32WLi256ELi24ELi384EEv26Group_norm_nhwc_fwd_params)
        .other          _Z35group_norm_nhwc_fwd_one_pass_kernelI11Bf16IOFp32WLi256ELi24ELi384EEv26Group_norm_nhwc_fwd_params,@"STO_CUDA_ENTRY STV_DEFAULT"
_Z35group_norm_nhwc_fwd_one_pass_kernelI11Bf16IOFp32WLi256ELi24ELi384EEv26Group_norm_nhwc_fwd_params:
.text._Z35group_norm_nhwc_fwd_one_pass_kernelI11Bf16IOFp32WLi256ELi24ELi384EEv26Group_norm_nhwc_fwd_params:
        /* <DEDUP_REMOVED lines=11> */
[----:B------:R-:W3:Y:S01]  /*00b0*/  S2R R24, SR_LANEID ;  /* 0x0000000000187919 */ /* 0x000ee20000000000 */
[----:B------:R-:W4:Y:S01]  /*00c0*/  LDCU.64 UR8, c[0x0][0x388] ;  /* 0x00007100ff0877ac */ /* 0x000f220008000a00 */
[----:B------:R-:W0:Y:S04]  /*00d0*/  LDCU UR17, c[0x0][0x374] ;  /* 0x00006e80ff1177ac */ /* 0x000e280008000800 */
[----:B------:R-:W3:Y:S01]  /*00e0*/  LDC R22, c[0x0][0x370] ;  /* 0x0000dc00ff167b82 */ /* 0x000ee20000000800 */
[----:B------:R-:W0:Y:S01]  /*00f0*/  LDCU.64 UR12, c[0x0][0x358] ;  /* 0x00006b00ff0c77ac */ /* 0x000e220008000a00 */
[----:B------:R-:W-:Y:S01]  /*0100*/  UMOV UR7, UR6 ;  /* 0x0000000600077c82 */ /* 0x000fe20008000000 */
[----:B--2---:R-:W-:Y:S01]  /*0110*/  MOV R2, UR4 ;  /* 0x0000000400027c02 */ /* 0x004fe20008000f00 */
[----:B------:R-:W-:Y:S01]  /*0120*/  UMOV UR4, URZ ;  /* 0x000000ff00047c82 */ /* 0x000fe20008000000 */
[----:B----4-:R-:W-:-:S02]  /*0130*/  ISETP.NE.U32.AND P1, PT, RZ, UR8, PT ;  /* 0x00000008ff007c0c */ /* 0x010fc4000bf25070 */
[C---:B0-----:R-:W-:Y:S02]  /*0140*/  LOP3.LUT R0, R26.reuse, 0xffff, RZ, 0xc0, !PT ;  /* 0x0000ffff1a007812 */ /* 0x041fe400078ec0ff */
[----:B-1----:R-:W-:-:S03]  /*0150*/  LOP3.LUT P0, RZ, R26, UR16, RZ, 0xfc, !PT ;  /* 0x000000101aff7c12 */ /* 0x002fc6000f80fcff */
[----:B------:R-:W-:Y:S01]  /*0160*/  IMAD R0, R0, 0x1556, RZ ;  /* 0x0000155600007824 */ /* 0x000fe200078e02ff */
[----:B------:R-:W-:-:S04]  /*0170*/  ISETP.NE.AND.EX P0, PT, RZ, UR9, !P0, P1 ;  /* 0x00000009ff007c0c */ /* 0x000fc8000c705310 */
[----:B------:R-:W-:-:S04]  /*0180*/  SHF.R.U32.HI R31, RZ, 0x10, R0 ;  /* 0x00000010ff1f7819 */ /* 0x000fc80000011600 */
[----:B------:R-:W-:Y:S01]  /*0190*/  PRMT R0, R31, 0x9910, RZ ;  /* 0x000099101f007816 */ /* 0x000fe200000000ff */
[----:B------:R-:W-:-:S04]  /*01a0*/  IMAD R31, R2, UR16, R31 ;  /* 0x00000010021f7c24 */ /* 0x000fc8000f8e021f */
[----:B------:R-:W-:Y:S01]  /*01b0*/  IMAD R0, R0, 0xc, RZ ;  /* 0x0000000c00007824 */ /* 0x000fe200078e02ff */
[C---:B------:R-:W-:Y:S02]  /*01c0*/  IADD3 R29, PT, PT, R31.reuse, 0xe0, RZ ;  /* 0x000000e01f1d7810 */ /* 0x040fe40007ffe0ff */
[----:B------:R-:W-:Y:S02]  /*01d0*/  SHF.R.S32.HI R27, RZ, 0x1f, R31 ;  /* 0x0000001fff1b7819 */ /* 0x000fe4000001141f */
[----:B------:R-:W-:Y:S02]  /*01e0*/  IADD3 R0, PT, PT, RZ, -R0, RZ ;  /* 0x80000000ff007210 */ /* 0x000fe40007ffe0ff */
[----:B------:R-:W-:Y:S02]  /*01f0*/  IADD3 R30, PT, PT, R31, 0xc0, RZ ;  /* 0x000000c01f1e7810 */ /* 0x000fe40007ffe0ff */
[----:B------:R-:W-:Y:S02]  /*0200*/  PRMT R3, R0, 0x7710, RZ ;  /* 0x0000771000037816 */ /* 0x000fe400000000ff */
[----:B------:R-:W-:-:S02]  /*0210*/  SHF.R.S32.HI R25, RZ, 0x1f, R29 ;  /* 0x0000001fff197819 */ /* 0x000fc4000001141d */
[----:B------:R-:W-:-:S05]  /*0220*/  IADD3 R28, PT, PT, R3, R26, RZ ;  /* 0x0000001a031c7210 */ /* 0x000fca0007ffe0ff */
[----:B---3--:R-:W-:-:S07]  /*0230*/  IMAD.SHL.U32 R28, R28, 0x2, RZ ;  /* 0x000000021c1c7824 */ /* 0x008fce00078e00ff */
.L_x_1951:
[----:B0-----:R-:W0:Y:S01]  /*0240*/  LDCU UR5, c[0x0][0x3f8] ;  /* 0x00007f00ff0577ac */ /* 0x001e220008000800 */
[----:B---3--:R-:W-:Y:S02]  /*0250*/  IABS R6, UR7 ;  /* 0x0000000700067c13 */ /* 0x008fe40008000000 */
[C---:B-----5:R-:W-:Y:S01]  /*0260*/  IADD3 R9, PT, PT, R31.reuse, 0x20, RZ ;  /* 0x000000201f097810 */ /* 0x060fe20007ffe0ff */
[----:B------:R-:W1:Y:S01]  /*0270*/  LDCU.64 UR14, c[0x0][0x3f0] ;  /* 0x00007e00ff0e77ac */ /* 0x000e620008000a00 */
[----:B------:R-:W-:Y:S02]  /*0280*/  IADD3 R19, PT, PT, R31, 0x40, RZ ;  /* 0x000000401f137810 */ /* 0x000fe40007ffe0ff */
[----:B--2---:R-:W-:Y:S02]  /*0290*/  SHF.R.S32.HI R13, RZ, 0x1f, R9 ;  /* 0x0000001fff0d7819 */ /* 0x004fe40000011409 */
[----:B------:R-:W-:Y:S02]  /*02a0*/  SHF.R.S32.HI R11, RZ, 0x1f, R19 ;  /* 0x0000001fff0b7819 */ /* 0x000fe40000011413 */
[----:B------:R-:W-:-:S02]  /*02b0*/  LOP3.LUT R34, R28, 0xffff, RZ, 0xc0, !PT ;  /* 0x0000ffff1c227812 */ /* 0x000fc400078ec0ff */
[----:B0-----:R-:W-:-:S04]  /*02c0*/  MOV R0, UR5 ;  /* 0x0000000500007c02 */ /* 0x001fc80008000f00 */
[----:B----4-:R-:W-:Y:S01]  /*02d0*/  IABS R5, R0 ;  /* 0x0000000000057213 */ /* 0x010fe20000000000 */
[----:B-1----:R-:W-:-:S03]  /*02e0*/  IMAD.U32 R15, RZ, RZ, UR14 ;  /* 0x0000000eff0f7e24 */ /* 0x002fc6000f8e00ff */
[----:B------:R-:W0:Y:S08]  /*02f0*/  I2F.RP R0, R5 ;  /* 0x0000000500007306 */ /* 0x000e300000209400 */
[----:B0-----:R-:W0:Y:S02]  /*0300*/  MUFU.RCP R0, R0 ;  /* 0x0000000000007308 */ /* 0x001e240000001000 */
[----:B0-----:R-:W-:-:S06]  /*0310*/  IADD3 R2, PT, PT, R0, 0xffffffe, RZ ;  /* 0x0ffffffe00027810 */ /* 0x001fcc0007ffe0ff */
[----:B------:R0:W1:Y:S02]  /*0320*/  F2I.FTZ.U32.TRUNC.NTZ R3, R2 ;  /* 0x0000000200037305 */ /* 0x000064000021f000 */
[----:B0-----:R-:W-:Y:S01]  /*0330*/  HFMA2 R2, -RZ, RZ, 0, 0 ;  /* 0x00000000ff027431 */ /* 0x001fe200000001ff */
[----:B-1----:R-:W-:Y:S02]  /*0340*/  R2UR UR9, R3 ;  /* 0x00000000030972ca */ /* 0x002fe400000e0000 */
[----:B------:R-:W-:Y:S02]  /*0350*/  IADD3 R4, PT, PT, RZ, -R3, RZ ;  /* 0x80000003ff047210 */ /* 0x000fe40007ffe0ff */
[----:B------:R-:W-:-:S03]  /*0360*/  R2UR UR8, R2 ;  /* 0x00000000020872ca */ /* 0x000fc600000e0000 */
[----:B------:R-:W-:Y:S01]  /*0370*/  IMAD R7, R4, R5, RZ ;  /* 0x0000000504077224 */ /* 0x000fe200078e02ff */
[----:B------:R-:W-:-:S04]  /*0380*/  MOV R4, R6 ;  /* 0x0000000600047202 */ /* 0x000fc80000000f00 */
[----:B------:R-:W-:-:S05]  /*0390*/  R2UR UR10, R4 ;  /* 0x00000000040a72ca */ /* 0x000fca00000e0000 */
[----:B------:R-:W-:-:S05]  /*03a0*/  IMAD.HI.U32 R7, R3, R7, UR8 ;  /* 0x0000000803077e27 */ /* 0x000fca000f8e0007 */
[----:B------:R-:W-:-:S13]  /*03b0*/  R2UR UR8, R7 ;  /* 0x00000000070872ca */ /* 0x000fda00000e0000 */
[----:B------:R-:W-:Y:S02]  /*03c0*/  UIMAD.WIDE.U32 UR8, UR8, UR10, URZ ;  /* 0x0000000a080872a5 */ /* 0x000fe4000f8e00ff */
[----:B------:R-:W-:-:S04]  /*03d0*/  ULOP3.LUT UR8, UR7, UR5, URZ, 0x3c, !UPT ;  /* 0x0000000507087292 */ /* 0x000fc8000f8e3cff */
[----:B------:R-:W-:-:S04]  /*03e0*/  IMAD R0, RZ, RZ, -UR9 ;  /* 0x80000009ff007e24 */ /* 0x000fc8000f8e02ff */
[C---:B------:R-:W-:Y:S01]  /*03f0*/  IMAD R0, R5.reuse, R0, UR10 ;  /* 0x0000000a05007e24 */ /* 0x040fe2000f8e0200 */
[----:B------:R-:W0:Y:S04]  /*0400*/  LDCU.64 UR10, c[0x0][0x3e8] ;  /* 0x00007d00ff0a77ac */ /* 0x000e280008000a00 */
[----:B------:R-:W-:-:S13]  /*0410*/  ISETP.GT.U32.AND P1, PT, R5, R0, PT ;  /* 0x000000000500720c */ /* 0x000fda0003f24070 */
[----:B------:R-:W-:Y:S01]  /*0420*/  VOTEU.ANY UP0, P1 ;  /* 0x0000000000ff7886 */ /* 0x000fe20000800100 */
[----:B------:R-:W-:Y:S02]  /*0430*/  PLOP3.LUT P1, PT, PT, PT, UP0, 0x80, 0x8 ;  /* 0x000000000008781c */ /* 0x000fe40003f2f008 */
[----:B0-----:R-:W-:Y:S02]  /*0440*/  ISETP.GE.U32.AND P4, PT, R9, UR10, PT ;  /* 0x0000000a09007c0c */ /* 0x001fe4000bf86070 */
[----:B------:R-:W-:Y:S01]  /*0450*/  @!UP0 UIADD3 UR9, UPT, UPT, UR9, 0x1, URZ ;  /* 0x0000000109098890 */ /* 0x000fe2000fffe0ff */
[----:B------:R-:W-:Y:S01]  /*0460*/  ISETP.GE.U32.AND P5, PT, R19, UR10, PT ;  /* 0x0000000a13007c0c */ /* 0x000fe2000bfa6070 */
[----:B------:R-:W-:Y:S01]  /*0470*/  UISETP.GE.AND UP0, UPT, UR8, URZ, UPT ;  /* 0x000000ff0800728c */ /* 0x000fe2000bf06270 */
[----:B------:R-:W-:Y:S02]  /*0480*/  ISETP.GE.AND.EX P4, PT, R13, UR11, PT, P4 ;  /* 0x0000000b0d007c0c */ /* 0x000fe4000bf86340 */
[----:B------:R-:W-:-:S02]  /*0490*/  ISETP.GE.AND.EX P5, PT, R11, UR11, PT, P5 ;  /* 0x0000000b0b007c0c */ /* 0x000fc4000bfa6350 */
[----:B------:R-:W-:Y:S02]  /*04a0*/  ISETP.GE.U32.AND P3, PT, R31, UR10, PT ;  /* 0x0000000a1f007c0c */ /* 0x000fe4000bf66070 */
[-C--:B------:R-:W-:Y:S02]  /*04b0*/  @!P1 IADD3 R0, PT, PT, R0, -R5.reuse, RZ ;  /* 0x8000000500009210 */ /* 0x080fe40007ffe0ff */
[----:B------:R-:W-:Y:S02]  /*04c0*/  ISETP.GE.AND.EX P3, PT, R27, UR11, PT, P3 ;  /* 0x0000000b1b007c0c */ /* 0x000fe4000bf66330 */
[----:B------:R-:W-:Y:S02]  /*04d0*/  ISETP.GE.U32.AND P1, PT, R0, R5, PT ;  /* 0x000000050000720c */ /* 0x000fe40003f26070 */
[----:B------:R-:W-:Y:S01]  /*04e0*/  IADD3 R0, PT, PT, R31, 0x80, RZ ;  /* 0x000000801f007810 */ /* 0x000fe20007ffe0ff */
[----:B------:R-:W0:Y:S03]  /*04f0*/  @!P4 LDC.64 R2, c[0x0][0x3e0] ;  /* 0x0000f800ff02cb82 */ /* 0x000e260000000a00 */
[----:B------:R-:W-:-:S02]  /*0500*/  ISETP.GE.U32.AND P2, PT, R0, UR10, PT ;  /* 0x0000000a00007c0c */ /* 0x000fc4000bf46070 */
[----:B------:R-:W-:-:S03]  /*0510*/  SHF.R.S32.HI R21, RZ, 0x1f, R0 ;  /* 0x0000001fff157819 */ /* 0x000fc60000011400 */
[----:B------:R-:W1:Y:S01]  /*0520*/  @!P4 LDC.64 R6, c[0x0][0x390] ;  /* 0x0000e400ff06cb82 */ /* 0x000e620000000a00 */
[----:B------:R-:W-:Y:S01]  /*0530*/  ISETP.GE.AND.EX P2, PT, R21, UR11, PT, P2 ;  /* 0x0000000b15007c0c */ /* 0x000fe2000bf46320 */
[----:B------:R-:W-:-:S05]  /*0540*/  VOTEU.ANY UP1, P1 ;  /* 0x0000000000ff7886 */ /* 0x000fca0000820100 */
[----:B------:R-:W-:Y:S02]  /*0550*/  @UP1 UIADD3 UR9, UPT, UPT, UR9, 0x1, URZ ;  /* 0x0000000109091890 */ /* 0x000fe4000fffe0ff */
[----:B------:R-:W-:Y:S02]  /*0560*/  UISETP.NE.AND UP1, UPT, UR5, URZ, UPT ;  /* 0x000000ff0500728c */ /* 0x000fe4000bf25270 */
[----:B------:R-:W-:Y:S01]  /*0570*/  @!UP0 UIADD3 UR9, UPT, UPT, -UR9, URZ, URZ ;  /* 0x000000ff09098290 */ /* 0x000fe2000fffe1ff */
[----:B0-----:R-:W-:Y:S02]  /*0580*/  @!P4 IMAD R8, R13, R2, RZ ;  /* 0x000000020d08c224 */ /* 0x001fe400078e02ff */
[----:B------:R-:W0:Y:S06]  /*0590*/  @!P2 LDC.64 R12, c[0x0][0x3e0] ;  /* 0x0000f800ff0cab82 */ /* 0x000e2c0000000a00 */
[----:B------:R-:W-:Y:S01]  /*05a0*/  @!UP1 ULOP3.LUT UR9, URZ, UR5, URZ, 0x33, !UPT ;  /* 0x00000005ff099292 */ /* 0x000fe2000f8e33ff */
[----:B------:R-:W-:-:S03]  /*05b0*/  @!P4 IMAD R23, R9, R3, R8 ;  /* 0x000000030917c224 */ /* 0x000fc600078e0208 */
[----:B------:R-:W-:-:S04]  /*05c0*/  UIADD3 UR8, UPT, UPT, -UR9, URZ, URZ ;  /* 0x000000ff09087290 */ /* 0x000fc8000fffe1ff */
[----:B------:R-:W-:Y:S02]  /*05d0*/  UIMAD UR8, UR5, UR8, UR7 ;  /* 0x00000008050872a4 */ /* 0x000fe4000f8e0207 */
[----:B------:R-:W-:Y:S02]  /*05e0*/  USHF.R.S32.HI UR5, URZ, 0x1f, UR9 ;  /* 0x0000001fff057899 */ /* 0x000fe40008011409 */
[----:B------:R-:W-:Y:S02]  /*05f0*/  UIMAD UR8, UR8, 0x18, URZ ;  /* 0x00000018080878a4 */ /* 0x000fe4000f8e02ff */
[----:B------:R-:W-:-:S04]  /*0600*/  UIMAD UR5, UR5, UR14, URZ ;  /* 0x0000000e050572a4 */ /* 0x000fc8000f8e02ff */
[----:B------:R-:W-:Y:S01]  /*0610*/  MOV R4, UR8 ;  /* 0x0000000800047c02 */ /* 0x000fe20008000f00 */
[----:B------:R-:W-:Y:S01]  /*0620*/  UIMAD UR5, UR9, UR15, UR5 ;  /* 0x0000000f090572a4 */ /* 0x000fe2000f8e0205 */
[----:B------:R-:W-:-:S04]  /*0630*/  IADD3 R34, P1, PT, R34, UR8, RZ ;  /* 0x0000000822227c10 */ /* 0x000fc8000ff3e0ff */
[----:B------:R-:W-:Y:S02]  /*0640*/  LEA.HI.X.SX32 R35, R4, RZ, 0x1, P1 ;  /* 0x000000ff04237211 */ /* 0x000fe400008f0eff */
[----:B------:R-:W2:Y:S01]  /*0650*/  @!P5 LDC.64 R4, c[0x0][0x3e0] ;  /* 0x0000f800ff04db82 */ /* 0x000ea20000000a00 */
[----:B------:R-:W-:Y:S01]  /*0660*/  IMAD.WIDE.U32 R34, R15, UR9, R34 ;  /* 0x000000090f227c25 */ /* 0x000fe2000f8e0022 */
[----:B------:R-:W-:-:S04]  /*0670*/  IADD3 R15, PT, PT, R31, 0x60, RZ ;  /* 0x000000601f0f7810 */ /* 0x000fc80007ffe0ff */
[----:B------:R-:W-:Y:S02]  /*0680*/  IADD3 R33, PT, PT, R35, UR5, RZ ;  /* 0x0000000523217c10 */ /* 0x000fe4000fffe0ff */
[----:B------:R-:W-:Y:S02]  /*0690*/  @!P4 MOV R32, R34 ;  /* 0x000000220020c202 */ /* 0x000fe40000000f00 */
[----:B------:R-:W-:Y:S02]  /*06a0*/  ISETP.GE.U32.AND P1, PT, R15, UR10, PT ;  /* 0x0000000a0f007c0c */ /* 0x000fe4000bf26070 */
[----:B------:R-:W-:Y:S01]  /*06b0*/  SHF.R.S32.HI R17, RZ, 0x1f, R15 ;  /* 0x0000001fff117819 */ /* 0x000fe2000001140f */
[----:B------:R-:W-:Y:S02]  /*06c0*/  @!P4 IMAD.WIDE.U32 R8, R9, R2, R32 ;  /* 0x000000020908c225 */ /* 0x000fe400078e0020 */
[----:B------:R-:W3:Y:S01]  /*06d0*/  @!P5 LDC.64 R2, c[0x0][0x390] ;  /* 0x0000e400ff02db82 */ /* 0x000ee20000000a00 */
[----:B------:R-:W-:-:S02]  /*06e0*/  ISETP.GE.AND.EX P1, PT, R17, UR11, PT, P1 ;  /* 0x0000000b11007c0c */ /* 0x000fc4000bf26310 */
[----:B-1----:R-:W-:Y:S02]  /*06f0*/  @!P4 LEA R36, P6, R8, R6, 0x1 ;  /* 0x000000060824c211 */ /* 0x002fe400078c08ff */
[----:B------:R-:W-:Y:S01]  /*0700*/  @!P4 IADD3 R9, PT, PT, R9, R23, RZ ;  /* 0x000000170909c210 */ /* 0x000fe20007ffe0ff */
[----:B--2---:R-:W-:-:S03]  /*0710*/  @!P5 IMAD R6, R11, R4, RZ ;  /* 0x000000040b06d224 */ /* 0x004fc600078e02ff */
[----:B------:R-:W-:Y:S01]  /*0720*/  @!P4 LEA.HI.X R37, R8, R7, R9, 0x1, P6 ;  /* 0x000000070825c211 */ /* 0x000fe200030f0c09 */
[----:B------:R-:W-:Y:S01]  /*0730*/  @!P5 IMAD.MOV.U32 R7, RZ, RZ, R33 ;  /* 0x000000ffff07d224 */ /* 0x000fe200078e0021 */
[----:B------:R-:W1:Y:S01]  /*0740*/  @!P2 LDC.64 R10, c[0x0][0x390] ;  /* 0x0000e400ff0aab82 */ /* 0x000e620000000a00 */
[----:B------:R-:W-:Y:S01]  /*0750*/  @!P5 IMAD R23, R19, R5, R6 ;  /* 0x000000051317d224 */ /* 0x000fe200078e0206 */
[----:B------:R-:W-:-:S05]  /*0760*/  @!P5 MOV R6, R34 ;  /* 0x000000220006d202 */ /* 0x000fca0000000f00 */
[----:B------:R-:W-:Y:S01]  /*0770*/  @!P5 IMAD.WIDE.U32 R4, R19, R4, R6 ;  /* 0x000000041304d225 */ /* 0x000fe200078e0006 */
[----:B------:R-:W2:Y:S01]  /*0780*/  @!P1 LDC.64 R8, c[0x0][0x3e0] ;  /* 0x0000f800ff089b82 */ /* 0x000ea20000000a00 */
[----:B------:R-:W-:Y:S02]  /*0790*/  MOV R14, RZ ;  /* 0x000000ff000e7202 */ /* 0x000fe40000000f00 */
[----:B------:R-:W-:Y:S01]  /*07a0*/  HFMA2 R19, -RZ, RZ, 0, 0 ;  /* 0x00000000ff137431 */ /* 0x000fe200000001ff */
[----:B------:R-:W-:Y:S02]  /*07b0*/  @!P5 IADD3 R5, PT, PT, R5, R23, RZ ;  /* 0x000000170505d210 */ /* 0x000fe40007ffe0ff */
[C---:B---3--:R-:W-:Y:S01]  /*07c0*/  @!P5 LEA R20, P6, R4.reuse, R2, 0x1 ;  /* 0x000000020414d211 */ /* 0x048fe200078c08ff */
[----:B0-----:R-:W-:Y:S01]  /*07d0*/  @!P2 IMAD R2, R21, R12, RZ ;  /* 0x0000000c1502a224 */ /* 0x001fe200078e02ff */
[----:B------:R-:W0:Y:S02]  /*07e0*/  @!P3 LDC.64 R6, c[0x0][0x3e0] ;  /* 0x0000f800ff06bb82 */ /* 0x000e240000000a00 */
[----:B------:R-:W-:Y:S01]  /*07f0*/  @!P5 LEA.HI.X R21, R4, R3, R5, 0x1, P6 ;  /* 0x000000030415d211 */ /* 0x000fe200030f0c05 */
[----:B------:R-:W-:Y:S01]  /*0800*/  @!P2 IMAD R23, R0, R13, R2 ;  /* 0x0000000d0017a224 */ /* 0x000fe200078e0202 */
[----:B------:R-:W-:Y:S01]  /*0810*/  @!P2 MOV R2, R34 ;  /* 0x000000220002a202 */ /* 0x000fe20000000f00 */
[----:B------:R3:W4:Y:S01]  /*0820*/  @!P4 LDG.E R19, desc[UR12][R36.64] ;  /* 0x0000000c2413c981 */ /* 0x000722000c1e1900 */
[----:B------:R-:W-:-:S02]  /*0830*/  @!P2 MOV R3, R33 ;  /* 0x000000210003a202 */ /* 0x000fc40000000f00 */
[----:B------:R-:W5:Y:S01]  /*0840*/  @!P1 LDC.64 R4, c[0x0][0x390] ;  /* 0x0000e400ff049b82 */ /* 0x000f620000000a00 */
[----:B------:R5:W4:Y:S01]  /*0850*/  @!P5 LDG.E R14, desc[UR12][R20.64] ;  /* 0x0000000c140ed981 */ /* 0x000b22000c1e1900 */
[----:B------:R-:W-:-:S06]  /*0860*/  @!P2 IMAD.WIDE.U32 R12, R0, R12, R2 ;  /* 0x0000000c000ca225 */ /* 0x000fcc00078e0002 */
[----:B------:R-:W5:Y:S01]  /*0870*/  @!P3 LDC.64 R2, c[0x0][0x390] ;  /* 0x0000e400ff02bb82 */ /* 0x000f620000000a00 */
[----:B------:R-:W-:Y:S01]  /*0880*/  VIADD R0, R31, 0xa0 ;  /* 0x000000a01f007836 */ /* 0x000fe20000000000 */
[----:B-1----:R-:W-:Y:S01]  /*0890*/  @!P2 LEA R16, P5, R12, R10, 0x1 ;  /* 0x0000000a0c10a211 */ /* 0x002fe200078a08ff */
[----:B--2---:R-:W-:Y:S01]  /*08a0*/  @!P1 IMAD R10, R17, R8, RZ ;  /* 0x00000008110a9224 */ /* 0x004fe200078e02ff */
[----:B------:R-:W-:Y:S02]  /*08b0*/  @!P2 IADD3 R18, PT, PT, R13, R23, RZ ;  /* 0x000000170d12a210 */ /* 0x000fe40007ffe0ff */
[----:B------:R-:W-:Y:S01]  /*08c0*/  ISETP.GE.U32.AND P4, PT, R0, UR10, PT ;  /* 0x0000000a00007c0c */ /* 0x000fe2000bf86070 */
[----:B---3--:R-:W-:Y:S01]  /*08d0*/  @!P1 IMAD R37, R15, R9, R10 ;  /* 0x000000090f259224 */ /* 0x008fe200078e020a */
[----:B------:R-:W-:Y:S02]  /*08e0*/  SHF.R.S32.HI R13, RZ, 0x1f, R0 ;  /* 0x0000001fff0d7819 */ /* 0x000fe40000011400 */
[----:B------:R-:W-:-:S02]  /*08f0*/  @!P2 LEA.HI.X R17, R12, R11, R18, 0x1, P5 ;  /* 0x0000000b0c11a211 */ /* 0x000fc400028f0c12 */
[----:B------:R-:W-:Y:S02]  /*0900*/  @!P1 MOV R10, R34 ;  /* 0x00000022000a9202 */ /* 0x000fe40000000f00 */
[-C--:B------:R-:W-:Y:S02]  /*0910*/  @!P1 MOV R11, R33.reuse ;  /* 0x00000021000b9202 */ /* 0x080fe40000000f00 */
[----:B------:R-:W-:Y:S01]  /*0920*/  ISETP.GE.AND.EX P4, PT, R13, UR11, PT, P4 ;  /* 0x0000000b0d007c0c */ /* 0x000fe2000bf86340 */
[----:B0-----:R-:W-:Y:S02]  /*0930*/  @!P3 IMAD R12, R27, R6, RZ ;  /* 0x000000061b0cb224 */ /* 0x001fe400078e02ff */
[----:B------:R-:W-:Y:S01]  /*0940*/  @!P1 IMAD.WIDE.U32 R8, R15, R8, R10 ;  /* 0x000000080f089225 */ /* 0x000fe200078e000a */
[----:B------:R-:W-:Y:S02]  /*0950*/  @!P3 MOV R10, R34 ;  /* 0x00000022000ab202 */ /* 0x000fe40000000f00 */
[----:B------:R-:W-:Y:S01]  /*0960*/  @!P3 MOV R11, R33 ;  /* 0x00000021000bb202 */ /* 0x000fe20000000f00 */
[----:B------:R-:W-:Y:S01]  /*0970*/  @!P3 IMAD R23, R31, R7, R12 ;  /* 0x000000071f17b224 */ /* 0x000fe200078e020c */
[----:B-----5:R-:W-:Y:S01]  /*0980*/  @!P1 LEA R20, P6, R8, R4, 0x1 ;  /* 0x0000000408149211 */ /* 0x020fe200078c08ff */
[----:B------:R-:W-:-:S02]  /*0990*/  @!P1 IMAD.IADD R9, R9, 0x1, R37 ;  /* 0x0000000109099824 */ /* 0x000fc400078e0225 */
[----:B------:R-:W-:Y:S01]  /*09a0*/  @!P3 IMAD.WIDE.U32 R6, R31, R6, R10 ;  /* 0x000000061f06b225 */ /* 0x000fe200078e000a */
[----:B------:R-:W-:Y:S02]  /*09b0*/  SHF.R.S32.HI R15, RZ, 0x1f, R30 ;  /* 0x0000001fff0f7819 */ /* 0x000fe4000001141e */
[----:B------:R-:W-:Y:S02]  /*09c0*/  @!P1 LEA.HI.X R21, R8, R5, R9, 0x1, P6 ;  /* 0x0000000508159211 */ /* 0x000fe400030f0c09 */
[----:B------:R-:W-:Y:S01]  /*09d0*/  ISETP.GE.U32.AND P5, PT, R30, UR10, PT ;  /* 0x0000000a1e007c0c */ /* 0x000fe2000bfa6070 */
[----:B------:R-:W0:Y:S01]  /*09e0*/  @!P4 LDC.64 R4, c[0x0][0x3e0] ;  /* 0x0000f800ff04cb82 */ /* 0x000e220000000a00 */
[----:B------:R-:W-:Y:S02]  /*09f0*/  @!P3 IADD3 R23, PT, PT, R7, R23, RZ ;  /* 0x000000170717b210 */ /* 0x000fe40007ffe0ff */
[----:B------:R-:W-:Y:S02]  /*0a00*/  @!P3 LEA R36, P6, R6, R2, 0x1 ;  /* 0x000000020624b211 */ /* 0x000fe400078c08ff */
[----:B------:R-:W-:-:S02]  /*0a10*/  ISETP.GE.AND.EX P5, PT, R15, UR11, PT, P5 ;  /* 0x0000000b0f007c0c */ /* 0x000fc4000bfa6350 */
[----:B------:R-:W-:Y:S01]  /*0a20*/  @!P3 LEA.HI.X R37, R6, R3, R23, 0x1, P6 ;  /* 0x000000030625b211 */ /* 0x000fe200030f0c17 */
[----:B------:R-:W-:Y:S01]  /*0a30*/  HFMA2 R23, -RZ, RZ, 0, 0 ;  /* 0x00000000ff177431 */ /* 0x000fe200000001ff */
[----:B------:R-:W-:Y:S01]  /*0a40*/  ISETP.GE.U32.AND P6, PT, R29, UR10, PT ;  /* 0x0000000a1d007c0c */ /* 0x000fe2000bfc6070 */
[----:B------:R-:W1:Y:S01]  /*0a50*/  @!P4 LDC.64 R6, c[0x0][0x390] ;  /* 0x0000e400ff06cb82 */ /* 0x000e620000000a00 */
[----:B------:R-:W-:-:S06]  /*0a60*/  MOV R12, RZ ;  /* 0x000000ff000c7202 */ /* 0x000fcc0000000f00 */
[----:B------:R2:W3:Y:S01]  /*0a70*/  @!P1 LDG.E R12, desc[UR12][R20.64] ;  /* 0x0000000c140c9981 */ /* 0x0004e2000c1e1900 */
[----:B------:R-:W5:Y:S03]  /*0a80*/  @!P5 LDC.64 R2, c[0x0][0x3e0] ;  /* 0x0000f800ff02db82 */ /* 0x000f660000000a00 */
[----:B------:R2:W3:Y:S01]  /*0a90*/  @!P3 LDG.E R23, desc[UR12][R36.64] ;  /* 0x0000000c2417b981 */ /* 0x0004e2000c1e1900 */
[----:B------:R-:W-:Y:S01]  /*0aa0*/  ISETP.GE.AND.EX P3, PT, R25, UR11, PT, P6 ;  /* 0x0000000b19007c0c */ /* 0x000fe2000bf66360 */
[----:B0-----:R-:W-:-:S03]  /*0ab0*/  @!P4 IMAD R13, R13, R4, RZ ;  /* 0x000000040d0dc224 */ /* 0x001fc600078e02ff */
[----:B------:R-:W0:Y:S01]  /*0ac0*/  @!P5 LDC.64 R8, c[0x0][0x390] ;  /* 0x0000e400ff08db82 */ /* 0x000e220000000a00 */
[----:B--2---:R-:W-:Y:S02]  /*0ad0*/  @!P4 MOV R20, R34 ;  /* 0x000000220014c202 */ /* 0x004fe40000000f00 */
[----:B------:R-:W-:Y:S01]  /*0ae0*/  @!P4 MOV R21, R33 ;  /* 0x000000210015c202 */ /* 0x000fe20000000f00 */
[C---:B------:R-:W-:Y:S02]  /*0af0*/  @!P4 IMAD R13, R0.reuse, R5, R13 ;  /* 0x00000005000dc224 */ /* 0x040fe400078e020d */
[----:B------:R-:W-:-:S03]  /*0b00*/  @!P4 IMAD.WIDE.U32 R36, R0, R4, R20 ;  /* 0x000000040024c225 */ /* 0x000fc600078e0014 */
[----:B------:R-:W2:Y:S01]  /*0b10*/  @!P3 LDC.64 R10, c[0x0][0x3e0] ;  /* 0x0000f800ff0abb82 */ /* 0x000ea20000000a00 */
[----:B------:R-:W-:-:S07]  /*0b20*/  IMAD.MOV.U32 R0, RZ, RZ, RZ ;  /* 0x000000ffff007224 */ /* 0x000fce00078e00ff */
[----:B------:R-:W0:Y:S01]  /*0b30*/  @!P3 LDC.64 R4, c[0x0][0x390] ;  /* 0x0000e400ff04bb82 */ /* 0x000e220000000a00 */
[----:B------:R1:W3:Y:S01]  /*0b40*/  @!P2 LDG.E R0, desc[UR12][R16.64] ;  /* 0x0000000c1000a981 */ /* 0x0002e2000c1e1900 */
[----:B-----5:R-:W-:Y:S01]  /*0b50*/  @!P5 IMAD R15, R15, R2, RZ ;  /* 0x000000020f0fd224 */ /* 0x020fe200078e02ff */
[----:B------:R-:W-:Y:S02]  /*0b60*/  @!P4 IADD3 R13, PT, PT, R37, R13, RZ ;  /* 0x0000000d250dc210 */ /* 0x000fe40007ffe0ff */
[----:B-1----:R-:W-:Y:S02]  /*0b70*/  @!P5 MOV R16, R34 ;  /* 0x000000220010d202 */ /* 0x002fe40000000f00 */
[----:B------:R-:W-:Y:S02]  /*0b80*/  @!P5 MOV R17, R33 ;  /* 0x000000210011d202 */ /* 0x000fe40000000f00 */
[----:B------:R-:W-:Y:S01]  /*0b90*/  @!P4 LEA R6, P2, R36, R6, 0x1 ;  /* 0x000000062406c211 */ /* 0x000fe200078408ff */
[----:B------:R-:W-:-:S04]  /*0ba0*/  @!P5 IMAD.WIDE.U32 R20, R30, R2, R16 ;  /* 0x000000021e14d225 */ /* 0x000fc800078e0010 */
[----:B------:R-:W-:Y:S01]  /*0bb0*/  HFMA2 R2, -RZ, RZ, 0, 0 ;  /* 0x00000000ff027431 */ /* 0x000fe200000001ff */
[----:B------:R-:W-:Y:S01]  /*0bc0*/  @!P4 LEA.HI.X R7, R36, R7, R13, 0x1, P2 ;  /* 0x000000072407c211 */ /* 0x000fe200010f0c0d */
[----:B------:R-:W-:Y:S02]  /*0bd0*/  @!P5 IMAD R3, R30, R3, R15 ;  /* 0x000000031e03d224 */ /* 0x000fe400078e020f */
[----:B--2---:R-:W-:Y:S01]  /*0be0*/  @!P3 IMAD R16, R25, R10, RZ ;  /* 0x0000000a1910b224 */ /* 0x004fe200078e02ff */
[----:B0-----:R-:W-:Y:S01]  /*0bf0*/  @!P5 LEA R8, P2, R20, R8, 0x1 ;  /* 0x000000081408d211 */ /* 0x001fe200078408ff */
[----:B------:R0:W2:Y:S01]  /*0c00*/  @!P4 LDG.E R2, desc[UR12][R6.64] ;  /* 0x0000000c0602c981 */ /* 0x0000a2000c1e1900 */
[----:B------:R-:W-:Y:S01]  /*0c10*/  @!P5 IADD3 R3, PT, PT, R21, R3, RZ ;  /* 0x000000031503d210 */ /* 0x000fe20007ffe0ff */
[----:B------:R-:W-:Y:S01]  /*0c20*/  @!P3 IMAD R13, R29, R11, R16 ;  /* 0x0000000b1d0db224 */ /* 0x000fe200078e0210 */
[----:B0-----:R-:W-:Y:S02]  /*0c30*/  @!P3 MOV R6, R34 ;  /* 0x000000220006b202 */ /* 0x001fe40000000f00 */
[----:B------:R-:W-:-:S02]  /*0c40*/  @!P3 MOV R7, R33 ;  /* 0x000000210007b202 */ /* 0x000fc40000000f00 */
[----:B------:R-:W-:Y:S01]  /*0c50*/  @!P5 LEA.HI.X R9, R20, R9, R3, 0x1, P2 ;  /* 0x000000091409d211 */ /* 0x000fe200010f0c03 */
[----:B------:R-:W-:-:S04]  /*0c60*/  @!P3 IMAD.WIDE.U32 R10, R29, R10, R6 ;  /* 0x0000000a1d0ab225 */ /* 0x000fc800078e0006 */
[----:B------:R-:W-:Y:S01]  /*0c70*/  IMAD.MOV.U32 R3, RZ, RZ, RZ ;  /* 0x000000ffff037224 */ /* 0x000fe200078e00ff */
[----:B------:R-:W-:Y:S02]  /*0c80*/  @!P3 IADD3 R11, PT, PT, R11, R13, RZ ;  /* 0x0000000d0b0bb210 */ /* 0x000fe40007ffe0ff */
[----:B------:R-:W-:-:S03]  /*0c90*/  @!P3 LEA R4, P2, R10, R4, 0x1 ;  /* 0x000000040a04b211 */ /* 0x000fc600078408ff */
[----:B------:R0:W5:Y:S01]  /*0ca0*/  @!P5 LDG.E R3, desc[UR12][R8.64] ;  /* 0x0000000c0803d981 */ /* 0x000162000c1e1900 */
[----:B------:R-:W-:Y:S01]  /*0cb0*/  @!P3 LEA.HI.X R5, R10, R5, R11, 0x1, P2 ;  /* 0x000000050a05b211 */ /* 0x000fe200010f0c0b */
[----:B------:R-:W-:-:S06]  /*0cc0*/  HFMA2 R10, -RZ, RZ, 0, 0 ;  /* 0x00000000ff0a7431 */ /* 0x000fcc00000001ff */
[----:B------:R1:W5:Y:S01]  /*0cd0*/  @!P3 LDG.E R10, desc[UR12][R4.64] ;  /* 0x0000000c040ab981 */ /* 0x000362000c1e1900 */
[----:B------:R-:W-:Y:S02]  /*0ce0*/  ISETP.GT.AND P2, PT, R24, 0x1e, PT ;  /* 0x0000001e1800780c */ /* 0x000fe40003f44270 */
[C---:B----4-:R-:W-:Y:S02]  /*0cf0*/  PRMT R16, R19.reuse, 0x7632, R16 ;  /* 0x0000763213107816 */ /* 0x050fe40000000010 */
[----:B------:R-:W-:Y:S02]  /*0d00*/  SHF.L.U32 R19, R19, 0x10, RZ ;  /* 0x0000001013137819 */ /* 0x000fe400000006ff */
[----:B------:R-:W-:Y:S02]  /*0d10*/  SHF.L.U32 R16, R16, 0x10, RZ ;  /* 0x0000001010107819 */ /* 0x000fe400000006ff */
[----:B------:R-:W-:-:S03]  /*0d20*/  PRMT R17, R14, 0x7632, R17 ;  /* 0x000076320e117816 */ /* 0x000fc60000000011 */
[----:B------:R-:W-:Y:S01]  /*0d30*/  FADD.FTZ R7, R19, R16 ;  /* 0x0000001013077221 */ /* 0x000fe20000010000 */
[----:B------:R-:W-:Y:S02]  /*0d40*/  SHF.L.U32 R17, R17, 0x10, RZ ;  /* 0x0000001011117819 */ /* 0x000fe400000006ff */
[----:B------:R-:W-:Y:S02]  /*0d50*/  SHF.L.U32 R14, R14, 0x10, RZ ;  /* 0x000000100e0e7819 */ /* 0x000fe400000006ff */
[C---:B---3--:R-:W-:Y:S02]  /*0d60*/  PRMT R18, R23.reuse, 0x7632, R18 ;  /* 0x0000763217127816 */ /* 0x048fe40000000012 */
[----:B------:R-:W-:-:S03]  /*0d70*/  SHF.L.U32 R23, R23, 0x10, RZ ;  /* 0x0000001017177819 */ /* 0x000fc600000006ff */
[----:B------:R-:W-:-:S04]  /*0d80*/  IMAD.U32 R18, R18, 0x10000, RZ ;  /* 0x0001000012127824 */ /* 0x000fc800078e00ff */
[----:B------:R-:W-:Y:S01]  /*0d90*/  FADD.FTZ R6, R23, R18 ;  /* 0x0000001217067221 */ /* 0x000fe20000010000 */
[----:B0-----:R-:W-:-:S03]  /*0da0*/  FMUL.FTZ R8, R18, R18 ;  /* 0x0000001212087220 */ /* 0x001fc60000410000 */
[----:B------:R-:W-:Y:S01]  /*0db0*/  FADD.FTZ R6, RZ, R6 ;  /* 0x00000006ff067221 */ /* 0x000fe20000010000 */
[----:B------:R-:W-:Y:S01]  /*0dc0*/  PRMT R15, R12, 0x7632, R15 ;  /* 0x000076320c0f7816 */ /* 0x000fe2000000000f */
[----:B------:R-:W-:Y:S02]  /*0dd0*/  FFMA.FTZ R8, R23, R23, R8 ;  /* 0x0000001717087223 */ /* 0x000fe40000010008 */
[----:B-1----:R-:W-:Y:S01]  /*0de0*/  FADD.FTZ R4, R6, R7 ;  /* 0x0000000706047221 */ /* 0x002fe20000010000 */
[----:B------:R-:W-:Y:S01]  /*0df0*/  FMUL.FTZ R6, R16, R16 ;  /* 0x0000001010067220 */ /* 0x000fe20000410000 */
[----:B------:R-:W-:Y:S01]  /*0e00*/  SHF.L.U32 R15, R15, 0x10, RZ ;  /* 0x000000100f0f7819 */ /* 0x000fe200000006ff */
[----:B------:R-:W-:Y:S01]  /*0e10*/  FADD.FTZ R8, RZ, R8 ;  /* 0x00000008ff087221 */ /* 0x000fe20000010000 */
[----:B------:R-:W-:Y:S01]  /*0e20*/  FMUL.FTZ R7, R17, R17 ;  /* 0x0000001111077220 */ /* 0x000fe20000410000 */
[----:B------:R-:W-:Y:S01]  /*0e30*/  FFMA.FTZ R5, R19, R19, R6 ;  /* 0x0000001313057223 */ /* 0x000fe20000010006 */
[----:B------:R-:W-:Y:S01]  /*0e40*/  PRMT R13, R0, 0x7632, R13 ;  /* 0x00007632000d7816 */ /* 0x000fe2000000000d */
[----:B------:R-:W-:-:S02]  /*0e50*/  IMAD.U32 R12, R12, 0x10000, RZ ;  /* 0x000100000c0c7824 */ /* 0x000fc400078e00ff */
[----:B------:R-:W-:Y:S01]  /*0e60*/  FFMA.FTZ R6, R14, R14, R7 ;  /* 0x0000000e0e067223 */ /* 0x000fe20000010007 */
[----:B------:R-:W-:Y:S01]  /*0e70*/  FADD.FTZ R5, R8, R5 ;  /* 0x0000000508057221 */ /* 0x000fe20000010000 */
[----:B------:R-:W-:Y:S01]  /*0e80*/  FMUL.FTZ R9, R15, R15 ;  /* 0x0000000f0f097220 */ /* 0x000fe20000410000 */
[----:B------:R-:W-:Y:S01]  /*0e90*/  FADD.FTZ R7, R14, R17 ;  /* 0x000000110e077221 */ /* 0x000fe20000010000 */
[----:B------:R-:W-:Y:S01]  /*0ea0*/  SHF.L.U32 R13, R13, 0x10, RZ ;  /* 0x000000100d0d7819 */ /* 0x000fe200000006ff */
[----:B------:R-:W-:Y:S01]  /*0eb0*/  FADD.FTZ R5, R5, R6 ;  /* 0x0000000605057221 */ /* 0x000fe20000010000 */
[----:B------:R-:W-:Y:S01]  /*0ec0*/  FFMA.FTZ R8, R12, R12, R9 ;  /* 0x0000000c0c087223 */ /* 0x000fe20000010009 */
[----:B------:R-:W-:Y:S01]  /*0ed0*/  SHF.L.U32 R6, R0, 0x10, RZ ;  /* 0x0000001000067819 */ /* 0x000fe200000006ff */
[----:B------:R-:W-:Y:S01]  /*0ee0*/  FADD.FTZ R4, R4, R7 ;  /* 0x0000000704047221 */ /* 0x000fe20000010000 */
[----:B------:R-:W-:Y:S01]  /*0ef0*/  FMUL.FTZ R9, R13, R13 ;  /* 0x0000000d0d097220 */ /* 0x000fe20000410000 */
[----:B------:R-:W-:Y:S01]  /*0f00*/  FADD.FTZ R0, R5, R8 ;  /* 0x0000000805007221 */ /* 0x000fe20000010000 */
[----:B------:R-:W-:-:S02]  /*0f10*/  FADD.FTZ R5, R12, R15 ;  /* 0x0000000f0c057221 */ /* 0x000fc40000010000 */
[----:B------:R-:W-:Y:S02]  /*0f20*/  FFMA.FTZ R9, R6, R6, R9 ;  /* 0x0000000606097223 */ /* 0x000fe40000010009 */
[----:B------:R-:W-:Y:S02]  /*0f30*/  FADD.FTZ R8, R4, R5 ;  /* 0x0000000504087221 */ /* 0x000fe40000010000 */
[----:B------:R-:W-:Y:S01]  /*0f40*/  FADD.FTZ R0, R0, R9 ;  /* 0x0000000900007221 */ /* 0x000fe20000010000 */
[----:B--2---:R-:W-:-:S04]  /*0f50*/  PRMT R7, R2, 0x7632, R7 ;  /* 0x0000763202077816 */ /* 0x004fc80000000007 */
[----:B------:R-:W-:Y:S01]  /*0f60*/  SHF.L.U32 R7, R7, 0x10, RZ ;  /* 0x0000001007077819 */ /* 0x000fe200000006ff */
[----:B------:R-:W-:Y:S01]  /*0f70*/  FADD.FTZ R9, R6, R13 ;  /* 0x0000000d06097221 */ /* 0x000fe20000010000 */
[----:B------:R-:W-:-:S03]  /*0f80*/  SHF.L.U32 R4, R2, 0x10, RZ ;  /* 0x0000001002047819 */ /* 0x000fc600000006ff */
[----:B------:R-:W-:Y:S01]  /*0f90*/  FMUL.FTZ R11, R7, R7 ;  /* 0x00000007070b7220 */ /* 0x000fe20000410000 */
[----:B------:R-:W-:-:S03]  /*0fa0*/  FADD.FTZ R8, R8, R9 ;  /* 0x0000000908087221 */ /* 0x000fc60000010000 */
[----:B------:R-:W-:Y:S01]  /*0fb0*/  FFMA.FTZ R11, R4, R4, R11 ;  /* 0x00000004040b7223 */ /* 0x000fe2000001000b */
[----:B-----5:R-:W-:-:S04]  /*0fc0*/  PRMT R5, R3, 0x7632, R5 ;  /* 0x0000763203057816 */ /* 0x020fc80000000005 */
[----:B------:R-:W-:Y:S01]  /*0fd0*/  SHF.L.U32 R5, R5, 0x10, RZ ;  /* 0x0000001005057819 */ /* 0x000fe200000006ff */
[----:B------:R-:W-:Y:S02]  /*0fe0*/  IMAD.U32 R2, R3, 0x10000, RZ ;  /* 0x0001000003027824 */ /* 0x000fe400078e00ff */
[----:B------:R-:W-:Y:S02]  /*0ff0*/  FADD.FTZ R3, R4, R7 ;  /* 0x0000000704037221 */ /* 0x000fe40000010000 */
[----:B------:R-:W-:Y:S01]  /*1000*/  FMUL.FTZ R9, R5, R5 ;  /* 0x0000000505097220 */ /* 0x000fe20000410000 */
[----:B------:R-:W-:Y:S01]  /*1010*/  FADD.FTZ R0, R0, R11 ;  /* 0x0000000b00007221 */ /* 0x000fe20000010000 */
[----:B------:R-:W-:Y:S02]  /*1020*/  PRMT R20, R10, 0x7632, R20 ;  /* 0x000076320a147816 */ /* 0x000fe40000000014 */
[----:B------:R-:W-:Y:S01]  /*1030*/  FFMA.FTZ R11, R2, R2, R9 ;  /* 0x00000002020b7223 */ /* 0x000fe20000010009 */
[----:B------:R-:W-:Y:S01]  /*1040*/  FADD.FTZ R9, R8, R3 ;  /* 0x0000000308097221 */ /* 0x000fe20000010000 */
[----:B------:R-:W-:-:S02]  /*1050*/  SHF.L.U32 R3, R20, 0x10, RZ ;  /* 0x0000001014037819 */ /* 0x000fc400000006ff */
[----:B------:R-:W-:Y:S01]  /*1060*/  FADD.FTZ R8, R0, R11 ;  /* 0x0000000b00087221 */ /* 0x000fe20000010000 */
[----:B------:R-:W-:Y:S01]  /*1070*/  SHF.L.U32 R0, R10, 0x10, RZ ;  /* 0x000000100a007819 */ /* 0x000fe200000006ff */
[----:B------:R-:W-:Y:S01]  /*1080*/  FADD.FTZ R10, R2, R5 ;  /* 0x00000005020a7221 */ /* 0x000fe20000010000 */
[----:B------:R-:W-:-:S03]  /*1090*/  FMUL.FTZ R11, R3, R3 ;  /* 0x00000003030b7220 */ /* 0x000fc60000410000 */
        /* <DEDUP_REMOVED lines=21> */
[C---:B------:R-:W-:Y:S02]  /*11f0*/  ISETP.GT.AND P3, PT, R24.reuse, 0xf, PT ;  /* 0x0000000f1800780c */ /* 0x040fe40003f64270 */
[----:B------:R-:W-:Y:S01]  /*1200*/  ISETP.GT.AND P2, PT, R24, 0x17, PT ;  /* 0x000000171800780c */ /* 0x000fe20003f44270 */
[----:B------:R-:W-:Y:S01]  /*1210*/  BSSY.RECONVERGENT B0, `(.L_x_1908) ;  /* 0x0000012000007945 */ /* 0x000fe20003800200 */
        /* <DEDUP_REMOVED lines=10> */
[----:B------:R-:W0:Y:S01]  /*12c0*/  @!P2 S2R R9, SR_CgaCtaId ;  /* 0x000000000009a919 */ /* 0x000e220000008800 */
[----:B------:R-:W-:-:S04]  /*12d0*/  @!P2 MOV R8, 0x400 ;  /* 0x000004000008a802 */ /* 0x000fc80000000f00 */
[----:B0-----:R-:W-:Y:S02]  /*12e0*/  @!P2 LEA R9, R9, R8, 0x18 ;  /* 0x000000080909a211 */ /* 0x001fe400078ec0ff */
[----:B------:R-:W-:-:S04]  /*12f0*/  @!P2 SHF.R.U32.HI R8, RZ, 0x2, R26 ;  /* 0x00000002ff08a819 */ /* 0x000fc8000001161a */
[----:B------:R-:W-:-:S04]  /*1300*/  @!P2 LOP3.LUT R8, R8, 0xf8, RZ, 0xc0, !PT ;  /* 0x000000f80808a812 */ /* 0x000fc800078ec0ff */
[----:B------:R-:W-:-:S05]  /*1310*/  @!P2 IADD3 R8, PT, PT, R8, R9, RZ ;  /* 0x000000090808a210 */ /* 0x000fca0007ffe0ff */
[----:B------:R3:W-:Y:S02]  /*1320*/  @!P2 STS.64 [R8+0x10], R10 ;  /* 0x0000100a0800a388 */ /* 0x0007e40000000a00 */
.L_x_1909:
[----:B------:R-:W-:Y:S05]  /*1330*/  BSYNC.RECONVERGENT B0 ;  /* 0x0000000000007941 */ /* 0x000fea0003800200 */
.L_x_1908:
        /* <DEDUP_REMOVED lines=8> */
[----:B---3--:R-:W3:Y:S02]  /*13c0*/  LDS.64 R8, [UR5+0x18] ;  /* 0x00001805ff087984 */ /* 0x008ee40008000a00 */
[----:B---3--:R-:W-:Y:S01]  /*13d0*/  FADD.FTZ R21, R10, R8 ;  /* 0x000000080a157221 */ /* 0x008fe20000010000 */
[----:B--2---:R-:W-:Y:S02]  /*13e0*/  FADD.FTZ R20, R11, R9 ;  /* 0x000000090b147221 */ /* 0x004fe40000010000 */
[----:B0-----:R-:W0:Y:S02]  /*13f0*/  LDS.128 R8, [UR5+0x20] ;  /* 0x00002005ff087984 */ /* 0x001e240008000c00 */
[----:B0-----:R-:W-:Y:S01]  /*1400*/  FADD.FTZ R21, R21, R8 ;  /* 0x0000000815157221 */ /* 0x001fe20000010000 */
[----:B------:R-:W-:-:S03]  /*1410*/  FADD.FTZ R20, R20, R9 ;  /* 0x0000000914147221 */ /* 0x000fc60000010000 */
[----:B------:R-:W-:Y:S01]  /*1420*/  FADD.FTZ R21, R21, R10 ;  /* 0x0000000a15157221 */ /* 0x000fe20000010000 */
[----:B------:R-:W-:Y:S02]  /*1430*/  FADD.FTZ R20, R20, R11 ;  /* 0x0000000b14147221 */ /* 0x000fe40000010000 */
[----:B------:R-:W0:Y:S02]  /*1440*/  LDS.128 R8, [UR5+0x30] ;  /* 0x00003005ff087984 */ /* 0x000e240008000c00 */
        /* <DEDUP_REMOVED lines=18> */
[----:B------:R-:W-:-:S07]  /*1570*/  FADD.FTZ R11, R20, R11 ;  /* 0x0000000b140b7221 */ /* 0x000fce0000010000 */
.L_x_1911:
[----:B------:R-:W-:Y:S05]  /*1580*/  BSYNC.RECONVERGENT B0 ;  /* 0x0000000000007941 */ /* 0x000fea0003800200 */
.L_x_1910:
[----:B------:R-:W-:Y:S05]  /*1590*/  @!P2 BRA `(.L_x_1912) ;  /* 0x0000000c00aca947 */ /* 0x000fea0003800000 */
[----:B---3--:R-:W3:Y:S01]  /*15a0*/  LDC.64 R8, c[0x0][0x3b8] ;  /* 0x0000ee00ff087b82 */ /* 0x008ee20000000a00 */
[----:B------:R-:W-:Y:S01]  /*15b0*/  ULOP3.LUT UR9, UR4, 0x1, URZ, 0xc0, !UPT ;  /* 0x0000000104097892 */ /* 0x000fe2000f8ec0ff */
[----:B------:R-:W-:-:S03]  /*15c0*/  ISETP.GE.U32.AND P4, PT, R22, 0x8, PT ;  /* 0x000000081600780c */ /* 0x000fc60003f86070 */
[----:B------:R-:W-:-:S06]  /*15d0*/  UIMAD UR5, UR9, UR17, URZ ;  /* 0x00000011090572a4 */ /* 0x000fcc000f8e02ff */
[----:B--2---:R-:W-:-:S05]  /*15e0*/  IMAD R20, R22, UR5, RZ ;  /* 0x0000000516147c24 */ /* 0x004fca000f8e02ff */
[----:B------:R-:W-:-:S05]  /*15f0*/  SHF.L.U32 R21, R20, 0x1, RZ ;  /* 0x0000000114157819 */ /* 0x000fca00000006ff */
[----:B---3--:R-:W-:-:S03]  /*1600*/  IMAD.WIDE R8, R21, 0x4, R8 ;  /* 0x0000000415087825 */ /* 0x008fc600078e0208 */
[----:B------:R-:W-:Y:S02]  /*1610*/  R2UR UR14, R8 ;  /* 0x00000000080e72ca */ /* 0x000fe400000e0000 */
[----:B------:R-:W-:Y:S01]  /*1620*/  R2UR UR15, R9 ;  /* 0x00000000090f72ca */ /* 0x000fe200000e0000 */
[----:B------:R-:W-:-:S14]  /*1630*/  @P3 BRA `(.L_x_1913) ;  /* 0x0000000000643947 */ /* 0x000fdc0003800000 */
[----:B------:R-:W2:Y:S01]  /*1640*/  LDC.64 R20, c[0x0][0x3b0] ;  /* 0x0000ec00ff147b82 */ /* 0x000ea20000000a00 */
[----:B------:R-:W-:Y:S02]  /*1650*/  UIMAD UR10, UR16, UR17, UR6 ;  /* 0x00000011100a72a4 */ /* 0x000fe4000f8e0206 */
[----:B------:R-:W-:Y:S02]  /*1660*/  ULOP3.LUT UP0, UR5, UR4, 0x2, URZ, 0xc0, !UPT ;  /* 0x0000000204057892 */ /* 0x000fe4000f80c0ff */
[----:B------:R-:W-:Y:S02]  /*1670*/  UIMAD.WIDE.U32 UR10, UR10, 0x8, UR14 ;  /* 0x000000080a0a78a5 */ /* 0x000fe4000f8e000e */
[----:B------:R-:W-:-:S04]  /*1680*/  UIADD3 UR5, UPT, UPT, -UR5, 0x1, URZ ;  /* 0x0000000105057890 */ /* 0x000fc8000fffe1ff */
[----:B------:R-:W-:Y:S01]  /*1690*/  MOV R8, UR10 ;  /* 0x0000000a00087c02 */ /* 0x000fe20008000f00 */
[----:B------:R-:W-:Y:S01]  /*16a0*/  UIMAD UR10, UR9, UR17, UR6 ;  /* 0x00000011090a72a4 */ /* 0x000fe2000f8e0206 */
[----:B------:R-:W-:Y:S01]  /*16b0*/  PLOP3.LUT P2, PT, PT, PT, UP0, 0x80, 0x8 ;  /* 0x000000000008781c */ /* 0x000fe20003f4f008 */
[----:B------:R-:W-:Y:S01]  /*16c0*/  IMAD.U32 R9, RZ, RZ, UR11 ;  /* 0x0000000bff097e24 */ /* 0x000fe2000f8e00ff */
[----:B------:R-:W-:-:S03]  /*16d0*/  MOV R36, UR5 ;  /* 0x0000000500247c02 */ /* 0x000fc60008000f00 */
[----:B-1----:R-:W-:Y:S01]  /*16e0*/  MOV R37, UR10 ;  /* 0x0000000a00257c02 */ /* 0x002fe20008000f00 */
[----:B------:R3:W-:Y:S04]  /*16f0*/  STG.E.64 desc[UR12][R8.64], R10 ;  /* 0x0000000a08007986 */ /* 0x0007e8000c101b0c */
[----:B--2---:R-:W-:Y:S01]  /*1700*/  IMAD.WIDE.U32 R20, R37, 0x4, R20 ;  /* 0x0000000425147825 */ /* 0x004fe200078e0014 */
[----:B------:R-:W-:-:S04]  /*1710*/  SEL R37, R22, RZ, !P2 ;  /* 0x000000ff16257207 */ /* 0x000fc80005000000 */
[----:B------:R-:W-:Y:S01]  /*1720*/  ISETP.NE.AND P2, PT, R37, -0x1, PT ;  /* 0xffffffff2500780c */ /* 0x000fe20003f45270 */
[----:B------:R-:W-:Y:S06]  /*1730*/  MEMBAR.ALL.GPU ;  /* 0x0000000000007992 */ /* 0x000fec000000a000 */
[----:B------:R-:W-:-:S00]  /*1740*/  ERRBAR ;  /* 0x00000000000079ab */ /* 0x000fc00000000000 */
[----:B------:R-:W-:Y:S06]  /*1750*/  CGAERRBAR ;  /* 0x00000000000075ab */ /* 0x000fec0000000000 */
[----:B------:R3:W-:Y:S01]  /*1760*/  REDG.E.ADD.S32.STRONG.GPU desc[UR12][R20.64], R36 ;  /* 0x000000241400798e */ /* 0x0007e2000c12e30c */
[----:B------:R-:W-:Y:S05]  /*1770*/  @!P2 BRA `(.L_x_1913) ;  /* 0x000000000014a947 */ /* 0x000fea0003800000 */
.L_x_1914:
[----:B---3--:R-:W2:Y:S04]  /*1780*/  LDG.E.STRONG.GPU R8, desc[UR12][R20.64] ;  /* 0x0000000c14087981 */ /* 0x008ea8000c1ef900 */
[----:B--2---:R-:W-:Y:S01]  /*1790*/  CCTL.IVALL ;  /* 0x00000000ff00798f */ /* 0x004fe20002000000 */
[----:B------:R-:W-:Y:S05]  /*17a0*/  YIELD ;  /* 0x0000000000007946 */ /* 0x000fea0003800000 */
[----:B------:R-:W-:-:S13]  /*17b0*/  ISETP.NE.AND P2, PT, R8, R37, PT ;  /* 0x000000250800720c */ /* 0x000fda0003f45270 */
[----:B------:R-:W-:Y:S05]  /*17c0*/  @P2 BRA `(.L_x_1914) ;  /* 0xfffffffc00ec2947 */ /* 0x000fea000383ffff */
.L_x_1913:
[----:B------:R-:W-:Y:S05]  /*17d0*/  WARPSYNC.ALL ;  /* 0x0000000000007948 */ /* 0x000fea0003800000 */
[----:B------:R-:W-:Y:S06]  /*17e0*/  BAR.SYNC.DEFER_BLOCKING 0x0 ;  /* 0x0000000000007b1d */ /* 0x000fec0000010000 */
[----:B------:R-:W-:Y:S01]  /*17f0*/  UMOV UR5, URZ ;  /* 0x000000ff00057c82 */ /* 0x000fe20008000000 */
[----:B------:R-:W-:Y:S05]  /*1800*/  @!P4 BRA `(.L_x_1915) ;  /* 0x000000040098c947 */ /* 0x000fea0003800000 */
[----:B---3--:R-:W-:Y:S01]  /*1810*/  LOP3.LUT R36, R22, 0x7ffffff8, RZ, 0xc0, !PT ;  /* 0x7ffffff816247812 */ /* 0x008fe200078ec0ff */
[----:B------:R-:W-:Y:S02]  /*1820*/  ULEA UR10, UR17, UR6, 0x1 ;  /* 0x00000006110a7291 */ /* 0x000fe4000f8e08ff */
[----:B------:R-:W-:Y:S02]  /*1830*/  ULEA UR11, UR17, UR6, 0x2 ;  /* 0x00000006110b7291 */ /* 0x000fe4000f8e10ff */
[----:B------:R-:W-:Y:S02]  /*1840*/  UIMAD UR18, UR17, 0x6, UR6 ;  /* 0x00000006111278a4 */ /* 0x000fe4000f8e0206 */
[----:B------:R-:W-:Y:S02]  /*1850*/  UIMAD UR19, UR17, 0x5, UR6 ;  /* 0x00000005111378a4 */ /* 0x000fe4000f8e0206 */
[----:B------:R-:W-:Y:S02]  /*1860*/  UIMAD UR20, UR17, 0x3, UR6 ;  /* 0x00000003111478a4 */ /* 0x000fe4000f8e0206 */
[----:B------:R-:W-:-:S02]  /*1870*/  UIMAD UR21, UR17, 0x7, UR6 ;  /* 0x00000007111578a4 */ /* 0x000fc4000f8e0206 */
[----:B------:R-:W-:Y:S02]  /*1880*/  UIADD3 UR22, UPT, UPT, UR6, UR17, URZ ;  /* 0x0000001106167290 */ /* 0x000fe4000fffe0ff */
[----:B------:R-:W-:Y:S01]  /*1890*/  UIADD3 UR23, UPT, UPT, -UR16, URZ, URZ ;  /* 0x000000ff10177290 */ /* 0x000fe2000fffe1ff */
[----:B------:R-:W-:Y:S01]  /*18a0*/  UMOV UR5, URZ ;  /* 0x000000ff00057c82 */ /* 0x000fe20008000000 */
[----:B------:R-:W-:-:S10]  /*18b0*/  UMOV UR9, UR6 ;  /* 0x0000000600097c82 */ /* 0x000fd40008000000 */
.L_x_1916:
[----:B------:R-:W-:-:S13]  /*18c0*/  ISETP.EQ.OR P2, PT, RZ, UR23, P3 ;  /* 0x00000017ff007c0c */ /* 0x000fda0009f42670 */
[----:B------:R-:W-:-:S05]  /*18d0*/  VOTEU.ALL UP0, P2 ;  /* 0x0000000000ff7886 */ /* 0x000fca0001000000 */
[----:B------:R-:W-:-:S06]  /*18e0*/  @!UP0 UIMAD.WIDE.U32 UR24, UR9, 0x8, UR14 ;  /* 0x00000008091888a5 */ /* 0x000fcc000f8e000e */
[----:B------:R-:W-:Y:S01]  /*18f0*/  MOV R20, UR24 ;  /* 0x0000001800147c02 */ /* 0x000fe20008000f00 */
[----:B------:R-:W-:Y:S01]  /*1900*/  UIADD3 UR24, UPT, UPT, UR5, 0x1, URZ ;  /* 0x0000000105187890 */ /* 0x000fe2000fffe0ff */
[----:B------:R-:W-:-:S05]  /*1910*/  MOV R21, UR25 ;  /* 0x0000001900157c02 */ /* 0x000fca0008000f00 */
[----:B------:R-:W-:Y:S01]  /*1920*/  MOV R8, UR24 ;  /* 0x0000001800087c02 */ /* 0x000fe20008000f00 */
[----:B------:R-:W0:Y:S03]  /*1930*/  @!P2 LDG.E.64 R20, desc[UR12][R20.64] ;  /* 0x0000000c1414a981 */ /* 0x000e26000c1e1b00 */
[----:B------:R-:W-:-:S13]  /*1940*/  ISETP.EQ.OR P4, PT, R8, UR16, P3 ;  /* 0x0000001008007c0c */ /* 0x000fda0009f82670 */
[----:B------:R-:W-:-:S05]  /*1950*/  VOTEU.ALL UP0, P4 ;  /* 0x0000000000ff7886 */ /* 0x000fca0002000000 */
[----:B------:R-:W-:-:S06]  /*1960*/  @!UP0 UIMAD.WIDE.U32 UR24, UR22, 0x8, UR14 ;  /* 0x00000008161888a5 */ /* 0x000fcc000f8e000e */
[----:B------:R-:W-:Y:S01]  /*1970*/  IMAD.U32 R8, RZ, RZ, UR24 ;  /* 0x00000018ff087e24 */ /* 0x000fe2000f8e00ff */
[----:B------:R-:W-:-:S06]  /*1980*/  MOV R9, UR25 ;  /* 0x0000001900097c02 */ /* 0x000fcc0008000f00 */
[----:B------:R-:W2:Y:S01]  /*1990*/  @!P4 LDG.E.64 R8, desc[UR12][R8.64] ;  /* 0x0000000c0808c981 */ /* 0x000ea2000c1e1b00 */
[----:B------:R-:W-:Y:S01]  /*19a0*/  UIADD3 UR24, UPT, UPT, UR5, 0x2, URZ ;  /* 0x0000000205187890 */ /* 0x000fe2000fffe0ff */
[----:B0-----:R-:W-:-:S05]  /*19b0*/  @!P2 FADD.FTZ R10, R10, R20 ;  /* 0x000000140a0aa221 */ /* 0x001fca0000010000 */
[----:B------:R-:W-:Y:S01]  /*19c0*/  MOV R20, UR24 ;  /* 0x0000001800147c02 */ /* 0x000fe20008000f00 */
[----:B------:R-:W-:-:S03]  /*19d0*/  @!P2 FADD.FTZ R11, R11, R21 ;  /* 0x000000150b0ba221 */ /* 0x000fc60000010000 */
[----:B------:R-:W-:-:S13]  /*19e0*/  ISETP.EQ.OR P2, PT, R20, UR16, P3 ;  /* 0x0000001014007c0c */ /* 0x000fda0009f42670 */
[----:B------:R-:W-:-:S05]  /*19f0*/  VOTEU.ALL UP0, P2 ;  /* 0x0000000000ff7886 */ /* 0x000fca0001000000 */
[----:B------:R-:W-:-:S06]  /*1a00*/  @!UP0 UIMAD.WIDE.U32 UR24, UR10, 0x8, UR14 ;  /* 0x000000080a1888a5 */ /* 0x000fcc000f8e000e */
[----:B------:R-:W-:Y:S01]  /*1a10*/  MOV R20, UR24 ;  /* 0x0000001800147c02 */ /* 0x000fe20008000f00 */
[----:B------:R-:W-:Y:S01]  /*1a20*/  UIADD3 UR24, UPT, UPT, UR5, 0x3, URZ ;  /* 0x0000000305187890 */ /* 0x000fe2000fffe0ff */
[----:B------:R-:W-:Y:S01]  /*1a30*/  MOV R21, UR25 ;  /* 0x0000001900157c02 */ /* 0x000fe20008000f00 */
[----:B--2---:R-:W-:-:S04]  /*1a40*/  @!P4 FADD.FTZ R10, R10, R8 ;  /* 0x000000080a0ac221 */ /* 0x004fc80000010000 */
[----:B------:R-:W-:Y:S01]  /*1a50*/  MOV R8, UR24 ;  /* 0x0000001800087c02 */ /* 0x000fe20008000f00 */
[----:B------:R-:W2:Y:S01]  /*1a60*/  @!P2 LDG.E.64 R20, desc[UR12][R20.64] ;  /* 0x0000000c1414a981 */ /* 0x000ea2000c1e1b00 */
[----:B------:R-:W-:Y:S02]  /*1a70*/  @!P4 FADD.FTZ R11, R11, R9 ;  /* 0x000000090b0bc221 */ /* 0x000fe40000010000 */
[----:B------:R-:W-:-:S13]  /*1a80*/  ISETP.EQ.OR P4, PT, R8, UR16, P3 ;  /* 0x0000001008007c0c */ /* 0x000fda0009f82670 */
[----:B------:R-:W-:-:S05]  /*1a90*/  VOTEU.ALL UP0, P4 ;  /* 0x0000000000ff7886 */ /* 0x000fca0002000000 */
[----:B------:R-:W-:-:S06]  /*1aa0*/  @!UP0 UIMAD.WIDE.U32 UR24, UR20, 0x8, UR14 ;  /* 0x00000008141888a5 */ /* 0x000fcc000f8e000e */
[----:B------:R-:W-:Y:S01]  /*1ab0*/  IMAD.U32 R8, RZ, RZ, UR24 ;  /* 0x00000018ff087e24 */ /* 0x000fe2000f8e00ff */
[----:B------:R-:W-:-:S06]  /*1ac0*/  MOV R9, UR25 ;  /* 0x0000001900097c02 */ /* 0x000fcc0008000f00 */
[----:B------:R-:W3:Y:S01]  /*1ad0*/  @!P4 LDG.E.64 R8, desc[UR12][R8.64] ;  /* 0x0000000c0808c981 */ /* 0x000ee2000c1e1b00 */
[----:B------:R-:W-:Y:S01]  /*1ae0*/  UIADD3 UR24, UPT, UPT, UR5, 0x4, URZ ;  /* 0x0000000405187890 */ /* 0x000fe2000fffe0ff */
[----:B--2---:R-:W-:-:S05]  /*1af0*/  @!P2 FADD.FTZ R10, R10, R20 ;  /* 0x000000140a0aa221 */ /* 0x004fca0000010000 */
        /* <DEDUP_REMOVED lines=8> */
[----:B---3--:R-:W-:-:S04]  /*1b80*/  @!P4 FADD.FTZ R10, R10, R8 ;  /* 0x000000080a0ac221 */ /* 0x008fc80000010000 */
        /* <DEDUP_REMOVED lines=18> */
[----:B---3--:R-:W-:-:S05]  /*1cb0*/  @!P4 FADD.FTZ R10, R10, R8 ;  /* 0x000000080a0ac221 */ /* 0x008fca0000010000 */
[----:B------:R-:W-:Y:S01]  /*1cc0*/  MOV R8, UR24 ;  /* 0x0000001800087c02 */ /* 0x000fe20008000f00 */
[----:B------:R-:W-:-:S03]  /*1cd0*/  @!P4 FADD.FTZ R11, R11, R9 ;  /* 0x000000090b0bc221 */ /* 0x000fc60000010000 */
[----:B------:R-:W-:Y:S02]  /*1ce0*/  ISETP.EQ.OR P4, PT, R8, UR16, P3 ;  /* 0x0000001008007c0c */ /* 0x000fe40009f82670 */
[----:B------:R-:W-:-:S06]  /*1cf0*/  MOV R21, UR25 ;  /* 0x0000001900157c02 */ /* 0x000fcc0008000f00 */
[----:B------:R-:W2:Y:S05]  /*1d00*/  @!P2 LDG.E.64 R20, desc[UR12][R20.64] ;  /* 0x0000000c1414a981 */ /* 0x000eaa000c1e1b00 */
[----:B------:R-:W-:-:S05]  /*1d10*/  VOTEU.ALL UP0, P4 ;  /* 0x0000000000ff7886 */ /* 0x000fca0002000000 */
[----:B------:R-:W-:-:S06]  /*1d20*/  @!UP0 UIMAD.WIDE.U32 UR24, UR21, 0x8, UR14 ;  /* 0x00000008151888a5 */ /* 0x000fcc000f8e000e */
[----:B------:R-:W-:Y:S01]  /*1d30*/  IMAD.U32 R8, RZ, RZ, UR24 ;  /* 0x00000018ff087e24 */ /* 0x000fe2000f8e00ff */
[----:B------:R-:W-:-:S06]  /*1d40*/  MOV R9, UR25 ;  /* 0x0000001900097c02 */ /* 0x000fcc0008000f00 */
[----:B------:R-:W3:Y:S01]  /*1d50*/  @!P4 LDG.E.64 R8, desc[UR12][R8.64] ;  /* 0x0000000c0808c981 */ /* 0x000ee2000c1e1b00 */
[----:B------:R-:W-:Y:S02]  /*1d60*/  UIADD3 UR5, UPT, UPT, UR5, 0x8, URZ ;  /* 0x0000000805057890 */ /* 0x000fe4000fffe0ff */
        /* <DEDUP_REMOVED lines=13> */
[----:B------:R-:W-:-:S10]  /*1e40*/  @!P4 FADD.FTZ R11, R11, R9 ;  /* 0x000000090b0bc221 */ /* 0x000fd40000010000 */
[----:B------:R-:W-:Y:S05]  /*1e50*/  @P2 BRA `(.L_x_1916) ;  /* 0xfffffff800982947 */ /* 0x000fea000383ffff */
[----:B------:R-:W-:-:S15]  /*1e60*/  R2UR UR5, R36 ;  /* 0x00000000240572ca */ /* 0x000fde00000e0000 */
.L_x_1915:
[----:B------:R-:W-:-:S13]  /*1e70*/  LOP3.LUT P2, RZ, R22, 0x7, RZ, 0xc0, !PT ;  /* 0x0000000716ff7812 */ /* 0x000fda000784c0ff */
[----:B------:R-:W-:Y:S05]  /*1e80*/  @!P2 BRA `(.L_x_1912) ;  /* 0x000000040070a947 */ /* 0x000fea0003800000 */
[----:B---3--:R-:W-:-:S04]  /*1e90*/  LOP3.LUT R8, R22, 0x7, RZ, 0xc0, !PT ;  /* 0x0000000716087812 */ /* 0x008fc800078ec0ff */
[----:B------:R-:W-:-:S04]  /*1ea0*/  IADD3 R8, PT, PT, R8, -0x1, RZ ;  /* 0xffffffff08087810 */ /* 0x000fc80007ffe0ff */
[----:B------:R-:W-:-:S13]  /*1eb0*/  ISETP.GE.U32.AND P2, PT, R8, 0x3, PT ;  /* 0x000000030800780c */ /* 0x000fda0003f46070 */
[----:B------:R-:W-:Y:S05]  /*1ec0*/  @!P2 BRA `(.L_x_1917) ;  /* 0x0000000000b8a947 */ /* 0x000fea0003800000 */
[----:B------:R-:W-:Y:S01]  /*1ed0*/  MOV R8, UR5 ;  /* 0x0000000500087c02 */ /* 0x000fe20008000f00 */
[----:B------:R-:W-:-:S03]  /*1ee0*/  UIADD3 UR9, UPT, UPT, UR5, 0x1, URZ ;  /* 0x0000000105097890 */ /* 0x000fc6000fffe0ff */
[----:B------:R-:W-:-:S03]  /*1ef0*/  ISETP.EQ.OR P2, PT, R8, UR16, P3 ;  /* 0x0000001008007c0c */ /* 0x000fc60009f42670 */
[----:B------:R-:W-:-:S04]  /*1f00*/  MOV R8, UR9 ;  /* 0x0000000900087c02 */ /* 0x000fc80008000f00 */
[----:B------:R-:W-:-:S06]  /*1f10*/  ISETP.EQ.OR P4, PT, R8, UR16, P3 ;  /* 0x0000001008007c0c */ /* 0x000fcc0009f82670 */
[----:B------:R-:W-:-:S05]  /*1f20*/  VOTEU.ALL UP0, P2 ;  /* 0x0000000000ff7886 */ /* 0x000fca0001000000 */
[----:B------:R-:W-:-:S04]  /*1f30*/  @!UP0 UIMAD UR10, UR5, UR17, UR6 ;  /* 0x00000011050a82a4 */ /* 0x000fc8000f8e0206 */
[----:B------:R-:W-:-:S06]  /*1f40*/  @!UP0 UIMAD.WIDE.U32 UR10, UR10, 0x8, UR14 ;  /* 0x000000080a0a88a5 */ /* 0x000fcc000f8e000e */
[----:B------:R-:W-:Y:S01]  /*1f50*/  MOV R20, UR10 ;  /* 0x0000000a00147c02 */ /* 0x000fe20008000f00 */
[----:B------:R-:W-:-:S06]  /*1f60*/  IMAD.U32 R21, RZ, RZ, UR11 ;  /* 0x0000000bff157e24 */ /* 0x000fcc000f8e00ff */
[----:B------:R-:W0:Y:S01]  /*1f70*/  @!P2 LDG.E.64 R20, desc[UR12][R20.64] ;  /* 0x0000000c1414a981 */ /* 0x000e22000c1e1b00 */
[----:B------:R-:W-:-:S05]  /*1f80*/  VOTEU.ALL UP0, P4 ;  /* 0x0000000000ff7886 */ /* 0x000fca0002000000 */
[----:B------:R-:W-:-:S04]  /*1f90*/  @!UP0 UIMAD UR10, UR9, UR17, UR6 ;  /* 0x00000011090a82a4 */ /* 0x000fc8000f8e0206 */
[----:B------:R-:W-:-:S06]  /*1fa0*/  @!UP0 UIMAD.WIDE.U32 UR10, UR10, 0x8, UR14 ;  /* 0x000000080a0a88a5 */ /* 0x000fcc000f8e000e */
[----:B------:R-:W-:Y:S02]  /*1fb0*/  MOV R8, UR10 ;  /* 0x0000000a00087c02 */ /* 0x000fe40008000f00 */
[----:B------:R-:W-:-:S06]  /*1fc0*/  MOV R9, UR11 ;  /* 0x0000000b00097c02 */ /* 0x000fcc0008000f00 */
[----:B------:R-:W2:Y:S01]  /*1fd0*/  @!P4 LDG.E.64 R8, desc[UR12][R8.64] ;  /* 0x0000000c0808c981 */ /* 0x000ea2000c1e1b00 */
[----:B------:R-:W-:Y:S02]  /*1fe0*/  UIADD3 UR10, UPT, UPT, UR5, 0x2, URZ ;  /* 0x00000002050a7890 */ /* 0x000fe4000fffe0ff */
[----:B------:R-:W-:-:S04]  /*1ff0*/  UIADD3 UR9, UPT, UPT, UR5, 0x3, URZ ;  /* 0x0000000305097890 */ /* 0x000fc8000fffe0ff */
[----:B------:R-:W-:-:S04]  /*2000*/  MOV R36, UR10 ;  /* 0x0000000a00247c02 */ /* 0x000fc80008000f00 */
[----:B------:R-:W-:-:S13]  /*2010*/  ISETP.EQ.OR P5, PT, R36, UR16, P3 ;  /* 0x0000001024007c0c */ /* 0x000fda0009fa2670 */
[----:B------:R-:W-:-:S05]  /*2020*/  VOTEU.ALL UP0, P5 ;  /* 0x0000000000ff7886 */ /* 0x000fca0002800000 */
[----:B------:R-:W-:-:S04]  /*2030*/  @!UP0 UIMAD UR10, UR10, UR17, UR6 ;  /* 0x000000110a0a82a4 */ /* 0x000fc8000f8e0206 */
[----:B------:R-:W-:Y:S01]  /*2040*/  @!UP0 UIMAD.WIDE.U32 UR10, UR10, 0x8, UR14 ;  /* 0x000000080a0a88a5 */ /* 0x000fe2000f8e000e */
[----:B0-----:R-:W-:Y:S01]  /*2050*/  @!P2 FADD.FTZ R10, R10, R20 ;  /* 0x000000140a0aa221 */ /* 0x001fe20000010000 */
[----:B------:R-:W-:Y:S01]  /*2060*/  MOV R20, UR9 ;  /* 0x0000000900147c02 */ /* 0x000fe20008000f00 */
[----:B------:R-:W-:-:S03]  /*2070*/  @!P2 FADD.FTZ R11, R11, R21 ;  /* 0x000000150b0ba221 */ /* 0x000fc60000010000 */
[----:B------:R-:W-:Y:S01]  /*2080*/  IMAD.U32 R21, RZ, RZ, UR11 ;  /* 0x0000000bff157e24 */ /* 0x000fe2000f8e00ff */
[----:B------:R-:W-:Y:S02]  /*2090*/  ISETP.EQ.OR P6, PT, R20, UR16, P3 ;  /* 0x0000001014007c0c */ /* 0x000fe40009fc2670 */
[----:B------:R-:W-:-:S06]  /*20a0*/  MOV R20, UR10 ;  /* 0x0000000a00147c02 */ /* 0x000fcc0008000f00 */
[----:B------:R-:W3:Y:S05]  /*20b0*/  @!P5 LDG.E.64 R20, desc[UR12][R20.64] ;  /* 0x0000000c1414d981 */ /* 0x000eea000c1e1b00 */
[----:B------:R-:W-:-:S05]  /*20c0*/  VOTEU.ALL UP0, P6 ;  /* 0x0000000000ff7886 */ /* 0x000fca0003000000 */
[----:B------:R-:W-:Y:S01]  /*20d0*/  @!UP0 UIMAD UR10, UR9, UR17, UR6 ;  /* 0x00000011090a82a4 */ /* 0x000fe2000f8e0206 */
[----:B--2---:R-:W-:-:S03]  /*20e0*/  @!P4 FADD.FTZ R10, R10, R8 ;  /* 0x000000080a0ac221 */ /* 0x004fc60000010000 */
[----:B------:R-:W-:Y:S01]  /*20f0*/  @!UP0 UIMAD.WIDE.U32 UR10, UR10, 0x8, UR14 ;  /* 0x000000080a0a88a5 */ /* 0x000fe2000f8e000e */
[----:B------:R-:W-:-:S05]  /*2100*/  @!P4 FADD.FTZ R11, R11, R9 ;  /* 0x000000090b0bc221 */ /* 0x000fca0000010000 */
[----:B------:R-:W-:Y:S02]  /*2110*/  MOV R8, UR10 ;  /* 0x0000000a00087c02 */ /* 0x000fe40008000f00 */
[----:B------:R-:W-:-:S06]  /*2120*/  MOV R9, UR11 ;  /* 0x0000000b00097c02 */ /* 0x000fcc0008000f00 */
[----:B------:R-:W2:Y:S01]  /*2130*/  @!P6 LDG.E.64 R8, desc[UR12][R8.64] ;  /* 0x0000000c0808e981 */ /* 0x000ea2000c1e1b00 */
[----:B------:R-:W-:-:S04]  /*2140*/  MOV R36, UR5 ;  /* 0x0000000500247c02 */ /* 0x000fc80008000f00 */
[----:B------:R-:W-:-:S04]  /*2150*/  IADD3 R36, PT, PT, R36, 0x4, RZ ;  /* 0x0000000424247810 */ /* 0x000fc80007ffe0ff */
[----:B------:R-:W-:Y:S01]  /*2160*/  R2UR UR5, R36 ;  /* 0x00000000240572ca */ /* 0x000fe200000e0000 */
[----:B---3--:R-:W-:Y:S01]  /*2170*/  @!P5 FADD.FTZ R10, R10, R20 ;  /* 0x000000140a0ad221 */ /* 0x008fe20000010000 */
[----:B------:R-:W-:-:S03]  /*2180*/  @!P5 FADD.FTZ R11, R11, R21 ;  /* 0x000000150b0bd221 */ /* 0x000fc60000010000 */
[----:B--2---:R-:W-:Y:S01]  /*2190*/  @!P6 FADD.FTZ R10, R10, R8 ;  /* 0x000000080a0ae221 */ /* 0x004fe20000010000 */
[----:B------:R-:W-:-:S09]  /*21a0*/  @!P6 FADD.FTZ R11, R11, R9 ;  /* 0x000000090b0be221 */ /* 0x000fd20000010000 */
.L_x_1917:
[----:B------:R-:W-:-:S13]  /*21b0*/  LOP3.LUT P2, R8, R22, 0x3, RZ, 0xc0, !PT ;  /* 0x0000000316087812 */ /* 0x000fda000784c0ff */
[----:B------:R-:W-:Y:S05]  /*21c0*/  @!P2 BRA `(.L_x_1912) ;  /* 0x0000000000a0a947 */ /* 0x000fea0003800000 */
[----:B------:R-:W-:-:S13]  /*21d0*/  ISETP.NE.AND P2, PT, R8, 0x1, PT ;  /* 0x000000010800780c */ /* 0x000fda0003f45270 */
        /* <DEDUP_REMOVED lines=8> */
[----:B------:R-:W-:Y:S01]  /*2260*/  @!UP0 UIMAD.WIDE.U32 UR10, UR10, 0x8, UR14 ;  /* 0x000000080a0a88a5 */ /* 0x000fe2000f8e000e */
[----:B------:R-:W-:-:S05]  /*2270*/  VOTEU.ALL UP0, P2 ;  /* 0x0000000000ff7886 */ /* 0x000fca0001000000 */
[----:B------:R-:W-:Y:S01]  /*2280*/  IMAD.U32 R8, RZ, RZ, UR10 ;  /* 0x0000000aff087e24 */ /* 0x000fe2000f8e00ff */
[----:B------:R-:W-:Y:S01]  /*2290*/  @!UP0 UIMAD UR10, UR9, UR17, UR6 ;  /* 0x00000011090a82a4 */ /* 0x000fe2000f8e0206 */
[----:B------:R-:W-:-:S03]  /*22a0*/  MOV R9, UR11 ;  /* 0x0000000b00097c02 */ /* 0x000fc60008000f00 */
[----:B------:R-:W-:-:S03]  /*22b0*/  @!UP0 UIMAD.WIDE.U32 UR10, UR10, 0x8, UR14 ;  /* 0x000000080a0a88a5 */ /* 0x000fc6000f8e000e */
[----:B------:R-:W0:Y:S03]  /*22c0*/  @!P4 LDG.E.64 R8, desc[UR12][R8.64] ;  /* 0x0000000c0808c981 */ /* 0x000e26000c1e1b00 */
[----:B------:R-:W-:Y:S02]  /*22d0*/  MOV R20, UR10 ;  /* 0x0000000a00147c02 */ /* 0x000fe40008000f00 */
[----:B------:R-:W-:-:S06]  /*22e0*/  MOV R21, UR11 ;  /* 0x0000000b00157c02 */ /* 0x000fcc0008000f00 */
        /* <DEDUP_REMOVED lines=8> */
.L_x_1918:
[----:B------:R-:W-:Y:S01]  /*2370*/  MOV R8, UR5 ;  /* 0x0000000500087c02 */ /* 0x000fe20008000f00 */
[----:B------:R-:W-:Y:S03]  /*2380*/  BSSY.RECONVERGENT B0, `(.L_x_1912) ;  /* 0x000000c000007945 */ /* 0x000fe60003800200 */
[----:B------:R-:W-:Y:S02]  /*2390*/  ISETP.EQ.OR P2, PT, R8, UR16, P3 ;  /* 0x0000001008007c0c */ /* 0x000fe40009f42670 */
[----:B------:R-:W-:-:S04]  /*23a0*/  LOP3.LUT R8, R22, 0x1, RZ, 0xc0, !PT ;  /* 0x0000000116087812 */ /* 0x000fc800078ec0ff */
        /* <DEDUP_REMOVED lines=9> */
.L_x_1919:
[----:B------:R-:W-:Y:S05]  /*2440*/  BSYNC.RECONVERGENT B0 ;  /* 0x0000000000007941 */ /* 0x000fea0003800200 */
.L_x_1912:
[----:B------:R-:W4:Y:S01]  /*2450*/  S2UR UR9, SR_CgaCtaId ;  /* 0x00000000000979c3 */ /* 0x000f220000008800 */
[----:B------:R-:W0:Y:S01]  /*2460*/  LDCU UR10, c[0x0][0x414] ;  /* 0x00008280ff0a77ac */ /* 0x000e220008000800 */
[----:B---3--:R-:W-:Y:S01]  /*2470*/  MOV R9, UR7 ;  /* 0x0000000700097c02 */ /* 0x008fe20008000f00 */
[----:B------:R-:W-:-:S05]  /*2480*/  UMOV UR5, 0x400 ;  /* 0x0000040000057882 */ /* 0x000fca0000000000 */
[----:B-1----:R-:W1:Y:S01]  /*2490*/  @P0 LDC.64 R36, c[0x0][0x388] ;  /* 0x0000e200ff240b82 */ /* 0x002e620000000a00 */
[----:B0-----:R-:W-:Y:S01]  /*24a0*/  @P0 FMUL.FTZ R8, R10, UR10 ;  /* 0x0000000a0a080c20 */ /* 0x001fe20008410000 */
[----:B----4-:R-:W-:Y:S01]  /*24b0*/  ULEA UR5, UR9, UR5, 0x18 ;  /* 0x0000000509057291 */ /* 0x010fe2000f8ec0ff */
[----:B-1----:R-:W-:-:S04]  /*24c0*/  @P0 IMAD.WIDE R36, R9, 0x8, R36 ;  /* 0x0000000809240825 */ /* 0x002fc800078e0224 */
[----:B------:R-:W-:-:S04]  /*24d0*/  @P0 FMUL.FTZ R9, R11, UR10 ;  /* 0x0000000a0b090c20 */ /* 0x000fc80008410000 */
[----:B------:R0:W-:Y:S04]  /*24e0*/  @!P3 STS.64 [UR5+0x78], R10 ;  /* 0x0000780aff00b988 */ /* 0x0001e80008000a05 */
[----:B------:R1:W-:Y:S01]  /*24f0*/  @P0 STG.E.64 desc[UR12][R36.64], R8 ;  /* 0x0000000824000986 */ /* 0x0003e2000c101b0c */
[----:B------:R-:W-:Y:S01]  /*2500*/  BAR.SYNC.DEFER_BLOCKING 0x0 ;  /* 0x0000000000007b1d */ /* 0x000fe20000010000 */
[----:B0-----:R-:W-:-:S04]  /*2510*/  LOP3.LUT R11, R28, 0xffff, RZ, 0xc0, !PT ;  /* 0x0000ffff1c0b7812 */ /* 0x001fc800078ec0ff */
[----:B------:R-:W-:-:S03]  /*2520*/  IADD3 R11, PT, PT, R11, UR8, RZ ;  /* 0x000000080b0b7c10 */ /* 0x000fc6000fffe0ff */
[----:B-1----:R-:W0:Y:S08]  /*2530*/  LDC.64 R8, c[0x0][0x398] ;  /* 0x0000e600ff087b82 */ /* 0x002e300000000a00 */
[----:B------:R-:W1:Y:S01]  /*2540*/  LDC.64 R36, c[0x0][0x3a0] ;  /* 0x0000e800ff247b82 */ /* 0x000e620000000a00 */
[----:B--2---:R-:W2:Y:S01]  /*2550*/  LDS.64 R20, [UR5+0x78] ;  /* 0x00007805ff147984 */ /* 0x004ea20008000a00 */
[----:B0-----:R-:W-:-:S06]  /*2560*/  IMAD.WIDE R8, R11, 0x4, R8 ;  /* 0x000000040b087825 */ /* 0x001fcc00078e0208 */
[----:B------:R-:W5:Y:S01]  /*2570*/  LDG.E.64 R8, desc[UR12][R8.64] ;  /* 0x0000000c08087981 */ /* 0x000f62000c1e1b00 */
[----:B--2---:R-:W-:-:S05]  /*2580*/  FMUL.FTZ R20, R20, UR10 ;  /* 0x0000000a14147c20 */ /* 0x004fca0008410000 */
[----:B------:R-:W-:-:S13]  /*2590*/  R2UR UR5, R20 ;  /* 0x00000000140572ca */ /* 0x000fda00000e0000 */
[----:B------:R-:W-:-:S05]  /*25a0*/  MOV R20, UR5 ;  /* 0x0000000500147c02 */ /* 0x000fca0008000f00 */
[----:B------:R-:W-:-:S04]  /*25b0*/  FMUL.FTZ R10, R20, UR5 ;  /* 0x00000005140a7c20 */ /* 0x000fc80008410000 */
[----:B------:R-:W-:Y:S01]  /*25c0*/  FFMA.FTZ R21, R21, UR10, -R10 ;  /* 0x0000000a15157c23 */ /* 0x000fe2000801080a */
[----:B-1----:R-:W-:-:S06]  /*25d0*/  IMAD.WIDE R10, R11, 0x4, R36 ;  /* 0x000000040b0a7825 */ /* 0x002fcc00078e0224 */
[----:B------:R-:W5:Y:S01]  /*25e0*/  LDG.E.64 R10, desc[UR12][R10.64] ;  /* 0x0000000c0a0a7981 */ /* 0x000f62000c1e1b00 */
[----:B------:R-:W-:-:S13]  /*25f0*/  FSETP.GTU.FTZ.AND P2, PT, R21, RZ, PT ;  /* 0x000000ff1500720b */ /* 0x000fda0003f5c000 */
[----:B------:R-:W-:-:S05]  /*2600*/  VOTEU.ANY UP0, P2 ;  /* 0x0000000000ff7886 */ /* 0x000fca0001000100 */
[----:B------:R-:W0:Y:S01]  /*2610*/  @UP0 LDCU UR8, c[0x0][0x3a8] ;  /* 0x00007500ff0807ac */ /* 0x000e220008000800 */
[----:B------:R-:W-:-:S13]  /*2620*/  PLOP3.LUT P2, PT, PT, PT, UP0, 0x80, 0x8 ;  /* 0x000000000008781c */ /* 0x000fda0003f4f008 */
[----:B0-----:R-:W-:Y:S01]  /*2630*/  @P2 FADD.FTZ R21, R21, UR8 ;  /* 0x0000000815152e21 */ /* 0x001fe20008010000 */
[----:B------:R-:W0:Y:S05]  /*2640*/  LDCU.U8 UR8, c[0x0][0x3fc] ;  /* 0x00007f80ff0877ac */ /* 0x000e2a0008000000 */
[----:B------:R-:W1:Y:S01]  /*2650*/  @P2 MUFU.RSQ R21, R21 ;  /* 0x0000001500152308 */ /* 0x000e620000001400 */
[----:B------:R-:W-:Y:S01]  /*2660*/  BSSY.RECONVERGENT B0, `(.L_x_1920) ;  /* 0x00001d9000007945 */ /* 0x000fe20003800200 */
[----:B0-----:R-:W-:Y:S01]  /*2670*/  UISETP.NE.AND UP1, UPT, UR8, URZ, UPT ;  /* 0x000000ff0800728c */ /* 0x001fe2000bf25270 */
[----:B-1----:R-:W-:Y:S02]  /*2680*/  @P2 R2UR UR9, R21 ;  /* 0x00000000150922ca */ /* 0x002fe400000e0000 */
[----:B------:R-:W-:-:S11]  /*2690*/  UMOV UR8, 0x3f800000 ;  /* 0x3f80000000087882 */ /* 0x000fd60000000000 */
[----:B------:R-:W-:Y:S01]  /*26a0*/  @UP0 UMOV UR8, UR9 ;  /* 0x0000000900080c82 */ /* 0x000fe20008000000 */
[----:B------:R-:W-:Y:S05]  /*26b0*/  BRA.U UP1, `(.L_x_1921) ;  /* 0x0000000d010c7547 */ /* 0x000fea000b800000 */
[----:B------:R-:W0:Y:S01]  /*26c0*/  LDCU.64 UR14, c[0x0][0x3e8] ;  /* 0x00007d00ff0e77ac */ /* 0x000e220008000a00 */
[----:B------:R-:W-:Y:S01]  /*26d0*/  BSSY.RECONVERGENT B1, `(.L_x_1922) ;  /* 0x0000016000017945 */ /* 0x000fe20003800200 */
[----:B0-----:R-:W-:-:S04]  /*26e0*/  ISETP.GE.U32.AND P1, PT, R31, UR14, PT ;  /* 0x0000000e1f007c0c */ /* 0x001fc8000bf26070 */
[----:B------:R-:W-:-:S13]  /*26f0*/  ISETP.GE.AND.EX P1, PT, R27, UR15, PT, P1 ;  /* 0x0000000f1b007c0c */ /* 0x000fda000bf26310 */
[----:B------:R-:W-:Y:S05]  /*2700*/  @P1 BRA `(.L_x_1923) ;  /* 0x0000000000481947 */ /* 0x000fea0003800000 */
[----:B------:R-:W0:Y:S01]  /*2710*/  LDCU.64 UR18, c[0x0][0x3e0] ;  /* 0x00007c00ff1277ac */ /* 0x000e220008000a00 */
[----:B------:R-:W-:Y:S01]  /*2720*/  FADD.FTZ R23, R23, -UR5 ;  /* 0x8000000517177e21 */ /* 0x000fe20008010000 */
[----:B------:R-:W-:Y:S01]  /*2730*/  FADD.FTZ R18, R18, -UR5 ;  /* 0x8000000512127e21 */ /* 0x000fe20008010000 */
[----:B------:R-:W-:Y:S01]  /*2740*/  MOV R20, R34 ;  /* 0x0000002200147202 */ /* 0x000fe20000000f00 */
[----:B------:R-:W1:Y:S01]  /*2750*/  LDCU.64 UR10, c[0x0][0x380] ;  /* 0x00007000ff0a77ac */ /* 0x000e620008000a00 */
[----:B------:R-:W-:Y:S01]  /*2760*/  FMUL.FTZ R23, R23, UR8 ;  /* 0x0000000817177c20 */ /* 0x000fe20008410000 */
[----:B------:R-:W-:Y:S01]  /*2770*/  FMUL.FTZ R18, R18, UR8 ;  /* 0x0000000812127c20 */ /* 0x000fe20008410000 */
[----:B------:R-:W-:Y:S02]  /*2780*/  MOV R21, R33 ;  /* 0x0000002100157202 */ /* 0x000fe40000000f00 */
[----:B-----5:R-:W-:Y:S01]  /*2790*/  FFMA.FTZ R23, R8, R23, R10 ;  /* 0x0000001708177223 */ /* 0x020fe2000001000a */
[----:B------:R-:W-:-:S05]  /*27a0*/  FFMA.FTZ R18, R9, R18, R11 ;  /* 0x0000001209127223 */ /* 0x000fca000001000b */
[----:B------:R-:W-:Y:S01]  /*27b0*/  F2FP.BF16.F32.PACK_AB R23, R18, R23 ;  /* 0x000000171217723e */ /* 0x000fe200000010ff */
[----:B0-----:R-:W-:Y:S02]  /*27c0*/  IMAD R18, R27, UR18, RZ ;  /* 0x000000121b127c24 */ /* 0x001fe4000f8e02ff */
[----:B------:R-:W-:-:S04]  /*27d0*/  IMAD.WIDE.U32 R20, R31, UR18, R20 ;  /* 0x000000121f147c25 */ /* 0x000fc8000f8e0014 */
[----:B------:R-:W-:Y:S01]  /*27e0*/  IMAD R37, R31, UR19, R18 ;  /* 0x000000131f257c24 */ /* 0x000fe2000f8e0212 */
[----:B-1----:R-:W-:-:S03]  /*27f0*/  LEA R36, P1, R20, UR10, 0x1 ;  /* 0x0000000a14247c11 */ /* 0x002fc6000f8208ff */
[----:B------:R-:W-:-:S05]  /*2800*/  IMAD.IADD R37, R21, 0x1, R37 ;  /* 0x0000000115257824 */ /* 0x000fca00078e0225 */
[----:B------:R-:W-:-:S05]  /*2810*/  LEA.HI.X R37, R20, UR11, R37, 0x1, P1 ;  /* 0x0000000b14257c11 */ /* 0x000fca00088f0c25 */
[----:B------:R0:W-:Y:S02]  /*2820*/  STG.E desc[UR12][R36.64], R23 ;  /* 0x0000001724007986 */ /* 0x0001e4000c10190c */
.L_x_1923:
[----:B------:R-:W-:Y:S05]  /*2830*/  BSYNC.RECONVERGENT B1 ;  /* 0x0000000000017941 */ /* 0x000fea0003800200 */
.L_x_1922:
[----:B0-----:R-:W-:Y:S01]  /*2840*/  IADD3 R37, PT, PT, R31, 0x20, RZ ;  /* 0x000000201f257810 */ /* 0x001fe20007ffe0ff */
[----:B------:R-:W-:Y:S03]  /*2850*/  BSSY.RECONVERGENT B1, `(.L_x_1924) ;  /* 0x0000017000017945 */ /* 0x000fe60003800200 */
[----:B------:R-:W-:Y:S02]  /*2860*/  ISETP.GE.U32.AND P1, PT, R37, UR14, PT ;  /* 0x0000000e25007c0c */ /* 0x000fe4000bf26070 */
[----:B------:R-:W-:-:S04]  /*2870*/  SHF.R.S32.HI R18, RZ, 0x1f, R37 ;  /* 0x0000001fff127819 */ /* 0x000fc80000011425 */
[----:B------:R-:W-:-:S13]  /*2880*/  ISETP.GE.AND.EX P1, PT, R18, UR15, PT, P1 ;  /* 0x0000000f12007c0c */ /* 0x000fda000bf26310 */
[----:B------:R-:W-:Y:S05]  /*2890*/  @P1 BRA `(.L_x_1925) ;  /* 0x0000000000481947 */ /* 0x000fea0003800000 */
[----:B------:R-:W0:Y:S01]  /*28a0*/  LDCU.64 UR10, c[0x0][0x3e0] ;  /* 0x00007c00ff0a77ac */ /* 0x000e220008000a00 */
[----:B------:R-:W-:Y:S01]  /*28b0*/  MOV R20, R34 ;  /* 0x0000002200147202 */ /* 0x000fe20000000f00 */
[----:B------:R-:W-:Y:S01]  /*28c0*/  FADD.FTZ R19, R19, -UR5 ;  /* 0x8000000513137e21 */ /* 0x000fe20008010000 */
[----:B------:R-:W-:Y:S01]  /*28d0*/  MOV R21, R33 ;  /* 0x0000002100157202 */ /* 0x000fe20000000f00 */
[----:B------:R-:W1:Y:S01]  /*28e0*/  LDCU.64 UR18, c[0x0][0x380] ;  /* 0x00007000ff1277ac */ /* 0x000e620008000a00 */
[----:B------:R-:W-:Y:S01]  /*28f0*/  FADD.FTZ R16, R16, -UR5 ;  /* 0x8000000510107e21 */ /* 0x000fe20008010000 */
[----:B------:R-:W-:-:S03]  /*2900*/  FMUL.FTZ R19, R19, UR8 ;  /* 0x0000000813137c20 */ /* 0x000fc60008410000 */
[----:B------:R-:W-:Y:S01]  /*2910*/  FMUL.FTZ R16, R16, UR8 ;  /* 0x0000000810107c20 */ /* 0x000fe20008410000 */
[----:B-----5:R-:W-:-:S03]  /*2920*/  FFMA.FTZ R19, R8, R19, R10 ;  /* 0x0000001308137223 */ /* 0x020fc6000001000a */
[----:B------:R-:W-:Y:S01]  /*2930*/  FFMA.FTZ R16, R9, R16, R11 ;  /* 0x0000001009107223 */ /* 0x000fe2000001000b */
[----:B0-----:R-:W-:-:S04]  /*2940*/  IMAD R18, R18, UR10, RZ ;  /* 0x0000000a12127c24 */ /* 0x001fc8000f8e02ff */
[----:B------:R-:W-:Y:S01]  /*2950*/  F2FP.BF16.F32.PACK_AB R19, R16, R19 ;  /* 0x000000131013723e */ /* 0x000fe200000010ff */
[----:B------:R-:W-:-:S04]  /*2960*/  IMAD.WIDE.U32 R20, R37, UR10, R20 ;  /* 0x0000000a25147c25 */ /* 0x000fc8000f8e0014 */
[----:B------:R-:W-:Y:S01]  /*2970*/  IMAD R23, R37, UR11, R18 ;  /* 0x0000000b25177c24 */ /* 0x000fe2000f8e0212 */
[----:B-1----:R-:W-:-:S04]  /*2980*/  LEA R36, P1, R20, UR18, 0x1 ;  /* 0x0000001214247c11 */ /* 0x002fc8000f8208ff */
[----:B------:R-:W-:-:S04]  /*2990*/  IADD3 R23, PT, PT, R21, R23, RZ ;  /* 0x0000001715177210 */ /* 0x000fc80007ffe0ff */
[----:B------:R-:W-:-:S05]  /*29a0*/  LEA.HI.X R37, R20, UR19, R23, 0x1, P1 ;  /* 0x0000001314257c11 */ /* 0x000fca00088f0c17 */
[----:B------:R0:W-:Y:S02]  /*29b0*/  STG.E desc[UR12][R36.64], R19 ;  /* 0x0000001324007986 */ /* 0x0001e4000c10190c */
.L_x_1925:
[----:B------:R-:W-:Y:S05]  /*29c0*/  BSYNC.RECONVERGENT B1 ;  /* 0x0000000000017941 */ /* 0x000fea0003800200 */
.L_x_1924:
[C---:B------:R-:W-:Y:S01]  /*29d0*/  IADD3 R23, PT, PT, R31.reuse, 0x40, RZ ;  /* 0x000000401f177810 */ /* 0x040fe20007ffe0ff */
[----:B------:R-:W-:Y:S01]  /*29e0*/  BSSY.RECONVERGENT B1, `(.L_x_1926) ;  /* 0x0000018000017945 */ /* 0x000fe20003800200 */
[----:B0-----:R-:W-:Y:S02]  /*29f0*/  IADD3 R19, PT, PT, R31, 0x60, RZ ;  /* 0x000000601f137810 */ /* 0x001fe40007ffe0ff */
[----:B------:R-:W-:Y:S02]  /*2a00*/  ISETP.GE.U32.AND P1, PT, R23, UR14, PT ;  /* 0x0000000e17007c0c */ /* 0x000fe4000bf26070 */
[----:B------:R-:W-:-:S04]  /*2a10*/  SHF.R.S32.HI R16, RZ, 0x1f, R23 ;  /* 0x0000001fff107819 */ /* 0x000fc80000011417 */
[----:B------:R-:W-:-:S13]  /*2a20*/  ISETP.GE.AND.EX P1, PT, R16, UR15, PT, P1 ;  /* 0x0000000f10007c0c */ /* 0x000fda000bf26310 */
[----:B------:R-:W-:Y:S05]  /*2a30*/  @P1 BRA `(.L_x_1927) ;  /* 0x0000000000481947 */ /* 0x000fea0003800000 */
[----:B------:R-:W0:Y:S01]  /*2a40*/  LDCU.64 UR10, c[0x0][0x3e0] ;  /* 0x00007c00ff0a77ac */ /* 0x000e220008000a00 */
[----:B------:R-:W-:Y:S01]  /*2a50*/  FADD.FTZ R18, R17, -UR5 ;  /* 0x8000000511127e21 */ /* 0x000fe20008010000 */
[----:B------:R-:W-:Y:S01]  /*2a60*/  MOV R17, R33 ;  /* 0x0000002100117202 */ /* 0x000fe20000000f00 */
[----:B------:R-:W-:Y:S01]  /*2a70*/  FADD.FTZ R14, R14, -UR5 ;  /* 0x800000050e0e7e21 */ /* 0x000fe20008010000 */
[----:B------:R-:W1:Y:S01]  /*2a80*/  LDCU.64 UR18, c[0x0][0x380] ;  /* 0x00007000ff1277ac */ /* 0x000e620008000a00 */
[----:B------:R-:W-:-:S04]  /*2a90*/  FMUL.FTZ R18, R18, UR8 ;  /* 0x0000000812127c20 */ /* 0x000fc80008410000 */
[----:B-----5:R-:W-:Y:S01]  /*2aa0*/  FFMA.FTZ R18, R9, R18, R11 ;  /* 0x0000001209127223 */ /* 0x020fe2000001000b */
[----:B0-----:R-:W-:-:S04]  /*2ab0*/  IMAD R16, R16, UR10, RZ ;  /* 0x0000000a10107c24 */ /* 0x001fc8000f8e02ff */
[----:B------:R-:W-:Y:S02]  /*2ac0*/  IMAD R21, R23, UR11, R16 ;  /* 0x0000000b17157c24 */ /* 0x000fe4000f8e0210 */
[----:B------:R-:W-:-:S04]  /*2ad0*/  IMAD.MOV.U32 R16, RZ, RZ, R34 ;  /* 0x000000ffff107224 */ /* 0x000fc800078e0022 */
[----:B------:R-:W-:-:S04]  /*2ae0*/  IMAD.WIDE.U32 R16, R23, UR10, R16 ;  /* 0x0000000a17107c25 */ /* 0x000fc8000f8e0010 */
[----:B------:R-:W-:-:S04]  /*2af0*/  FMUL.FTZ R23, R14, UR8 ;  /* 0x000000080e177c20 */ /* 0x000fc80008410000 */
[----:B------:R-:W-:Y:S01]  /*2b00*/  FFMA.FTZ R23, R8, R23, R10 ;  /* 0x0000001708177223 */ /* 0x000fe2000001000a */
[----:B------:R-:W-:Y:S02]  /*2b10*/  IADD3 R21, PT, PT, R17, R21, RZ ;  /* 0x0000001511157210 */ /* 0x000fe40007ffe0ff */
[----:B-1----:R-:W-:Y:S02]  /*2b20*/  LEA R20, P1, R16, UR18, 0x1 ;  /* 0x0000001210147c11 */ /* 0x002fe4000f8208ff */
[----:B------:R-:W-:Y:S02]  /*2b30*/  F2FP.BF16.F32.PACK_AB R17, R18, R23 ;  /* 0x000000171211723e */ /* 0x000fe400000010ff */
[----:B------:R-:W-:-:S05]  /*2b40*/  LEA.HI.X R21, R16, UR19, R21, 0x1, P1 ;  /* 0x0000001310157c11 */ /* 0x000fca00088f0c15 */
[----:B------:R0:W-:Y:S04]  /*2b50*/  STG.E desc[UR12][R20.64], R17 ;  /* 0x0000001114007986 */ /* 0x0001e8000c10190c */
.L_x_1927:
[----:B------:R-:W-:Y:S05]  /*2b60*/  BSYNC.RECONVERGENT B1 ;  /* 0x0000000000017941 */ /* 0x000fea0003800200 */
.L_x_1926:
[----:B------:R-:W-:Y:S01]  /*2b70*/  ISETP.GE.U32.AND P3, PT, R19, UR14, PT ;  /* 0x0000000e13007c0c */ /* 0x000fe2000bf66070 */
[----:B------:R-:W-:Y:S01]  /*2b80*/  BSSY.RECONVERGENT B1, `(.L_x_1928) ;  /* 0x0000023000017945 */ /* 0x000fe20003800200 */
[----:B------:R-:W-:Y:S02]  /*2b90*/  SHF.R.S32.HI R36, RZ, 0x1f, R19 ;  /* 0x0000001fff247819 */ /* 0x000fe40000011413 */
[C---:B------:R-:W-:Y:S02]  /*2ba0*/  IADD3 R14, PT, PT, R31.reuse, 0x80, RZ ;  /* 0x000000801f0e7810 */ /* 0x040fe40007ffe0ff */
[----:B------:R-:W-:Y:S02]  /*2bb0*/  ISETP.GE.AND.EX P3, PT, R36, UR15, PT, P3 ;  /* 0x0000000f24007c0c */ /* 0x000fe4000bf66330 */
[----:B------:R-:W-:Y:S02]  /*2bc0*/  IADD3 R18, PT, PT, R31, 0xa0, RZ ;  /* 0x000000a01f127810 */ /* 0x000fe40007ffe0ff */
[----:B------:R-:W-:-:S02]  /*2bd0*/  ISETP.GE.U32.AND P1, PT, R14, UR14, PT ;  /* 0x0000000e0e007c0c */ /* 0x000fc4000bf26070 */
[----:B------:R-:W-:Y:S02]  /*2be0*/  ISETP.GE.U32.AND P4, PT, R18, UR14, PT ;  /* 0x0000000e12007c0c */ /* 0x000fe4000bf86070 */
[----:B------:R-:W-:Y:S02]  /*2bf0*/  ISETP.GE.U32.AND P5, PT, R30, UR14, PT ;  /* 0x0000000e1e007c0c */ /* 0x000fe4000bfa6070 */
[----:B------:R-:W-:Y:S02]  /*2c00*/  ISETP.GE.U32.AND P2, PT, R29, UR14, PT ;  /* 0x0000000e1d007c0c */ /* 0x000fe4000bf46070 */
[----:B0-----:R-:W-:Y:S02]  /*2c10*/  SHF.R.S32.HI R20, RZ, 0x1f, R14 ;  /* 0x0000001fff147819 */ /* 0x001fe4000001140e */
[----:B------:R-:W-:Y:S02]  /*2c20*/  SHF.R.S32.HI R21, RZ, 0x1f, R18 ;  /* 0x0000001fff157819 */ /* 0x000fe40000011412 */
[----:B------:R-:W-:-:S02]  /*2c30*/  SHF.R.S32.HI R23, RZ, 0x1f, R30 ;  /* 0x0000001fff177819 */ /* 0x000fc4000001141e */
[----:B------:R-:W-:Y:S02]  /*2c40*/  ISETP.GE.AND.EX P1, PT, R20, UR15, PT, P1 ;  /* 0x0000000f14007c0c */ /* 0x000fe4000bf26310 */
[----:B------:R-:W-:Y:S02]  /*2c50*/  ISETP.GE.AND.EX P4, PT, R21, UR15, PT, P4 ;  /* 0x0000000f15007c0c */ /* 0x000fe4000bf86340 */
[----:B------:R-:W-:Y:S02]  /*2c60*/  ISETP.GE.AND.EX P5, PT, R23, UR15, PT, P5 ;  /* 0x0000000f17007c0c */ /* 0x000fe4000bfa6350 */
[----:B------:R-:W-:Y:S01]  /*2c70*/  ISETP.GE.AND.EX P2, PT, R25, UR15, PT, P2 ;  /* 0x0000000f19007c0c */ /* 0x000fe2000bf46320 */
[----:B------:R-:W-:-:S12]  /*2c80*/  @P3 BRA `(.L_x_1929) ;  /* 0x0000000000483947 */ /* 0x000fd80003800000 */
[----:B------:R-:W0:Y:S01]  /*2c90*/  LDCU.64 UR10, c[0x0][0x3e0] ;  /* 0x00007c00ff0a77ac */ /* 0x000e220008000a00 */
[----:B------:R-:W-:Y:S01]  /*2ca0*/  MOV R16, R34 ;  /* 0x0000002200107202 */ /* 0x000fe20000000f00 */
[----:B------:R-:W-:Y:S01]  /*2cb0*/  FADD.FTZ R12, R12, -UR5 ;  /* 0x800000050c0c7e21 */ /* 0x000fe20008010000 */
[----:B------:R-:W-:Y:S01]  /*2cc0*/  MOV R17, R33 ;  /* 0x0000002100117202 */ /* 0x000fe20000000f00 */
[----:B------:R-:W1:Y:S01]  /*2cd0*/  LDCU.64 UR18, c[0x0][0x380] ;  /* 0x00007000ff1277ac */ /* 0x000e620008000a00 */
[----:B0-----:R-:W-:Y:S02]  /*2ce0*/  IMAD R36, R36, UR10, RZ ;  /* 0x0000000a24247c24 */ /* 0x001fe4000f8e02ff */
[----:B------:R-:W-:-:S04]  /*2cf0*/  IMAD.WIDE.U32 R16, R19, UR10, R16 ;  /* 0x0000000a13107c25 */ /* 0x000fc8000f8e0010 */
[----:B------:R-:W-:-:S04]  /*2d00*/  IMAD R36, R19, UR11, R36 ;  /* 0x0000000b13247c24 */ /* 0x000fc8000f8e0224 */
[----:B------:R-:W-:Y:S01]  /*2d10*/  IMAD.IADD R17, R17, 0x1, R36 ;  /* 0x0000000111117824 */ /* 0x000fe200078e0224 */
[----:B-1----:R-:W-:-:S04]  /*2d20*/  LEA R36, P3, R16, UR18, 0x1 ;  /* 0x0000001210247c11 */ /* 0x002fc8000f8608ff */
[----:B------:R-:W-:Y:S01]  /*2d30*/  LEA.HI.X R37, R16, UR19, R17, 0x1, P3 ;  /* 0x0000001310257c11 */ /* 0x000fe200098f0c11 */
[----:B------:R-:W-:Y:S01]  /*2d40*/  FADD.FTZ R16, R15, -UR5 ;  /* 0x800000050f107e21 */ /* 0x000fe20008010000 */
[----:B------:R-:W-:-:S03]  /*2d50*/  FMUL.FTZ R15, R12, UR8 ;  /* 0x000000080c0f7c20 */ /* 0x000fc60008410000 */
[----:B------:R-:W-:Y:S01]  /*2d60*/  FMUL.FTZ R16, R16, UR8 ;  /* 0x0000000810107c20 */ /* 0x000fe20008410000 */
[----:B-----5:R-:W-:-:S03]  /*2d70*/  FFMA.FTZ R15, R8, R15, R10 ;  /* 0x0000000f080f7223 */ /* 0x020fc6000001000a */
[----:B------:R-:W-:-:S05]  /*2d80*/  FFMA.FTZ R16, R9, R16, R11 ;  /* 0x0000001009107223 */ /* 0x000fca000001000b */
[----:B------:R-:W-:-:S05]  /*2d90*/  F2FP.BF16.F32.PACK_AB R15, R16, R15 ;  /* 0x0000000f100f723e */ /* 0x000fca00000010ff */
[----:B------:R0:W-:Y:S02]  /*2da0*/  STG.E desc[UR12][R36.64], R15 ;  /* 0x0000000f24007986 */ /* 0x0001e4000c10190c */
.L_x_1929:
[----:B------:R-:W-:Y:S05]  /*2db0*/  BSYNC.RECONVERGENT B1 ;  /* 0x0000000000017941 */ /* 0x000fea0003800200 */
.L_x_1928:
[----:B------:R-:W-:Y:S04]  /*2dc0*/  BSSY.RECONVERGENT B1, `(.L_x_1930) ;  /* 0x0000014000017945 */ /* 0x000fe80003800200 */
[----:B------:R-:W-:Y:S05]  /*2dd0*/  @P1 BRA `(.L_x_1931) ;  /* 0x0000000000481947 */ /* 0x000fea0003800000 */
[----:B------:R-:W1:Y:S01]  /*2de0*/  LDCU.64 UR10, c[0x0][0x3e0] ;  /* 0x00007c00ff0a77ac */ /* 0x000e620008000a00 */
[----:B------:R-:W-:Y:S01]  /*2df0*/  FADD.FTZ R16, R13, -UR5 ;  /* 0x800000050d107e21 */ /* 0x000fe20008010000 */
[----:B------:R-:W-:Y:S01]  /*2e00*/  MOV R12, R34 ;  /* 0x00000022000c7202 */ /* 0x000fe20000000f00 */
[----:B------:R-:W-:Y:S01]  /*2e10*/  FADD.FTZ R6, R6, -UR5 ;  /* 0x8000000506067e21 */ /* 0x000fe20008010000 */
[----:B------:R-:W2:Y:S01]  /*2e20*/  LDCU.64 UR18, c[0x0][0x380] ;  /* 0x00007000ff1277ac */ /* 0x000ea20008000a00 */
[----:B------:R-:W-:Y:S01]  /*2e30*/  MOV R13, R33 ;  /* 0x00000021000d7202 */ /* 0x000fe20000000f00 */
[----:B------:R-:W-:Y:S01]  /*2e40*/  FMUL.FTZ R16, R16, UR8 ;  /* 0x0000000810107c20 */ /* 0x000fe20008410000 */
[----:B0-----:R-:W-:-:S04]  /*2e50*/  FMUL.FTZ R15, R6, UR8 ;  /* 0x00000008060f7c20 */ /* 0x001fc80008410000 */
[----:B-----5:R-:W-:Y:S01]  /*2e60*/  FFMA.FTZ R6, R8, R15, R10 ;  /* 0x0000000f08067223 */ /* 0x020fe2000001000a */
[----:B-1----:R-:W-:Y:S02]  /*2e70*/  IMAD R17, R20, UR10, RZ ;  /* 0x0000000a14117c24 */ /* 0x002fe4000f8e02ff */
[----:B------:R-:W-:-:S04]  /*2e80*/  IMAD.WIDE.U32 R12, R14, UR10, R12 ;  /* 0x0000000a0e0c7c25 */ /* 0x000fc8000f8e000c */
[----:B------:R-:W-:Y:S02]  /*2e90*/  IMAD R19, R14, UR11, R17 ;  /* 0x0000000b0e137c24 */ /* 0x000fe4000f8e0211 */
[----:B------:R-:W-:Y:S01]  /*2ea0*/  FFMA.FTZ R17, R9, R16, R11 ;  /* 0x0000001009117223 */ /* 0x000fe2000001000b */
[C---:B--2---:R-:W-:Y:S02]  /*2eb0*/  LEA R14, P1, R12.reuse, UR18, 0x1 ;  /* 0x000000120c0e7c11 */ /* 0x044fe4000f8208ff */
[----:B------:R-:W-:Y:S02]  /*2ec0*/  IADD3 R19, PT, PT, R13, R19, RZ ;  /* 0x000000130d137210 */ /* 0x000fe40007ffe0ff */
[----:B------:R-:W-:Y:S02]  /*2ed0*/  F2FP.BF16.F32.PACK_AB R13, R17, R6 ;  /* 0x00000006110d723e */ /* 0x000fe400000010ff */
[----:B------:R-:W-:-:S05]  /*2ee0*/  LEA.HI.X R15, R12, UR19, R19, 0x1, P1 ;  /* 0x000000130c0f7c11 */ /* 0x000fca00088f0c13 */
[----:B------:R1:W-:Y:S02]  /*2ef0*/  STG.E desc[UR12][R14.64], R13 ;  /* 0x0000000d0e007986 */ /* 0x0003e4000c10190c */
.L_x_1931:
[----:B------:R-:W-:Y:S05]  /*2f00*/  BSYNC.RECONVERGENT B1 ;  /* 0x0000000000017941 */ /* 0x000fea0003800200 */
.L_x_1930:
[----:B------:R-:W-:Y:S04]  /*2f10*/  BSSY.RECONVERGENT B1, `(.L_x_1932) ;  /* 0x0000014000017945 */ /* 0x000fe80003800200 */
[----:B------:R-:W-:Y:S05]  /*2f20*/  @P4 BRA `(.L_x_1933) ;  /* 0x0000000000484947 */ /* 0x000fea0003800000 */
[----:B------:R-:W2:Y:S01]  /*2f30*/  LDCU.64 UR10, c[0x0][0x3e0] ;  /* 0x00007c00ff0a77ac */ /* 0x000ea20008000a00 */
[----:B------:R-:W-:Y:S01]  /*2f40*/  FADD.FTZ R12, R7, -UR5 ;  /* 0x80000005070c7e21 */ /* 0x000fe20008010000 */
[----:B------:R-:W-:Y:S01]  /*2f50*/  MOV R6, R34 ;  /* 0x0000002200067202 */ /* 0x000fe20000000f00 */
[----:B------:R-:W-:Y:S01]  /*2f60*/  FADD.FTZ R4, R4, -UR5 ;  /* 0x8000000504047e21 */ /* 0x000fe20008010000 */
[----:B------:R-:W3:Y:S01]  /*2f70*/  LDCU.64 UR18, c[0x0][0x380] ;  /* 0x00007000ff1277ac */ /* 0x000ee20008000a00 */
[----:B------:R-:W-:Y:S01]  /*2f80*/  MOV R7, R33 ;  /* 0x0000002100077202 */ /* 0x000fe20000000f00 */
[----:B------:R-:W-:Y:S01]  /*2f90*/  FMUL.FTZ R12, R12, UR8 ;  /* 0x000000080c0c7c20 */ /* 0x000fe20008410000 */
[----:B-1----:R-:W-:-:S03]  /*2fa0*/  FMUL.FTZ R13, R4, UR8 ;  /* 0x00000008040d7c20 */ /* 0x002fc60008410000 */
[----:B0----5:R-:W-:Y:S01]  /*2fb0*/  FFMA.FTZ R15, R9, R12, R11 ;  /* 0x0000000c090f7223 */ /* 0x021fe2000001000b */
[----:B------:R-:W-:Y:S01]  /*2fc0*/  FFMA.FTZ R4, R8, R13, R10 ;  /* 0x0000000d08047223 */ /* 0x000fe2000001000a */
        /* <DEDUP_REMOVED lines=8> */
.L_x_1933:
[----:B------:R-:W-:Y:S05]  /*3050*/  BSYNC.RECONVERGENT B1 ;  /* 0x0000000000017941 */ /* 0x000fea0003800200 */
.L_x_1932:
[----:B------:R-:W-:Y:S04]  /*3060*/  BSSY.RECONVERGENT B1, `(.L_x_1934) ;  /* 0x0000014000017945 */ /* 0x000fe80003800200 */
[----:B------:R-:W-:Y:S05]  /*3070*/  @P5 BRA `(.L_x_1935) ;  /* 0x0000000000485947 */ /* 0x000fea0003800000 */
[----:B------:R-:W3:Y:S01]  /*3080*/  LDCU.64 UR10, c[0x0][0x3e0] ;  /* 0x00007c00ff0a77ac */ /* 0x000ee20008000a00 */
[----:B------:R-:W-:Y:S01]  /*3090*/  FADD.FTZ R6, R5, -UR5 ;  /* 0x8000000505067e21 */ /* 0x000fe20008010000 */
[----:B------:R-:W-:Y:S01]  /*30a0*/  MOV R5, R33 ;  /* 0x0000002100057202 */ /* 0x000fe20000000f00 */
[----:B------:R-:W-:Y:S01]  /*30b0*/  FADD.FTZ R2, R2, -UR5 ;  /* 0x8000000502027e21 */ /* 0x000fe20008010000 */
[----:B------:R-:W4:Y:S01]  /*30c0*/  LDCU.64 UR18, c[0x0][0x380] ;  /* 0x00007000ff1277ac */ /* 0x000f220008000a00 */
[----:B------:R-:W-:Y:S02]  /*30d0*/  IMAD.MOV.U32 R4, RZ, RZ, R34 ;  /* 0x000000ffff047224 */ /* 0x000fe400078e0022 */
[----:B------:R-:W-:Y:S01]  /*30e0*/  FMUL.FTZ R6, R6, UR8 ;  /* 0x0000000806067c20 */ /* 0x000fe20008410000 */
[----:B--2---:R-:W-:-:S03]  /*30f0*/  FMUL.FTZ R7, R2, UR8 ;  /* 0x0000000802077c20 */ /* 0x004fc60008410000 */
[----:B-1---5:R-:W-:Y:S01]  /*3100*/  FFMA.FTZ R13, R9, R6, R11 ;  /* 0x00000006090d7223 */ /* 0x022fe2000001000b */
[----:B------:R-:W-:Y:S01]  /*3110*/  FFMA.FTZ R2, R8, R7, R10 ;  /* 0x0000000708027223 */ /* 0x000fe2000001000a */
[----:B---3--:R-:W-:Y:S02]  /*3120*/  IMAD R23, R23, UR10, RZ ;  /* 0x0000000a17177c24 */ /* 0x008fe4000f8e02ff */
[----:B------:R-:W-:-:S04]  /*3130*/  IMAD.WIDE.U32 R4, R30, UR10, R4 ;  /* 0x0000000a1e047c25 */ /* 0x000fc8000f8e0004 */
[----:B------:R-:W-:Y:S01]  /*3140*/  IMAD R23, R30, UR11, R23 ;  /* 0x0000000b1e177c24 */ /* 0x000fe2000f8e0217 */
[----:B----4-:R-:W-:-:S04]  /*3150*/  LEA R6, P1, R4, UR18, 0x1 ;  /* 0x0000001204067c11 */ /* 0x010fc8000f8208ff */
[----:B------:R-:W-:Y:S02]  /*3160*/  IADD3 R23, PT, PT, R5, R23, RZ ;  /* 0x0000001705177210 */ /* 0x000fe40007ffe0ff */
[----:B------:R-:W-:Y:S02]  /*3170*/  F2FP.BF16.F32.PACK_AB R5, R13, R2 ;  /* 0x000000020d05723e */ /* 0x000fe400000010ff */
[----:B------:R-:W-:-:S05]  /*3180*/  LEA.HI.X R7, R4, UR19, R23, 0x1, P1 ;  /* 0x0000001304077c11 */ /* 0x000fca00088f0c17 */
[----:B------:R3:W-:Y:S02]  /*3190*/  STG.E desc[UR12][R6.64], R5 ;  /* 0x0000000506007986 */ /* 0x0007e4000c10190c */
.L_x_1935:
[----:B------:R-:W-:Y:S05]  /*31a0*/  BSYNC.RECONVERGENT B1 ;  /* 0x0000000000017941 */ /* 0x000fea0003800200 */
.L_x_1934:
[----:B------:R-:W-:Y:S05]  /*31b0*/  @P2 BRA `(.L_x_1936) ;  /* 0x00000010008c2947 */ /* 0x000fea0003800000 */
[----:B------:R-:W4:Y:S01]  /*31c0*/  LDCU.64 UR10, c[0x0][0x3e0] ;  /* 0x00007c00ff0a77ac */ /* 0x000f220008000a00 */
[----:B------:R-:W-:Y:S01]  /*31d0*/  FADD.FTZ R4, R3, -UR5 ;  /* 0x8000000503047e21 */ /* 0x000fe20008010000 */
[----:B------:R-:W-:Y:S01]  /*31e0*/  MOV R2, R34 ;  /* 0x0000002200027202 */ /* 0x000fe20000000f00 */
[----:B------:R-:W-:Y:S01]  /*31f0*/  FADD.FTZ R0, R0, -UR5 ;  /* 0x8000000500007e21 */ /* 0x000fe20008010000 */
[----:B------:R-:W0:Y:S01]  /*3200*/  LDCU.64 UR14, c[0x0][0x380] ;  /* 0x00007000ff0e77ac */ /* 0x000e220008000a00 */
[----:B------:R-:W-:Y:S01]  /*3210*/  MOV R3, R33 ;  /* 0x0000002100037202 */ /* 0x000fe20000000f00 */
[----:B------:R-:W-:Y:S01]  /*3220*/  FMUL.FTZ R4, R4, UR8 ;  /* 0x0000000804047c20 */ /* 0x000fe20008410000 */
[----:B---3--:R-:W-:-:S03]  /*3230*/  FMUL.FTZ R5, R0, UR8 ;  /* 0x0000000800057c20 */ /* 0x008fc60008410000 */
[----:B-----5:R-:W-:Y:S01]  /*3240*/  FFMA.FTZ R9, R9, R4, R11 ;  /* 0x0000000409097223 */ /* 0x020fe2000001000b */
[----:B------:R-:W-:Y:S01]  /*3250*/  FFMA.FTZ R8, R8, R5, R10 ;  /* 0x0000000508087223 */ /* 0x000fe2000001000a */
[----:B----4-:R-:W-:Y:S02]  /*3260*/  IMAD R6, R25, UR10, RZ ;  /* 0x0000000a19067c24 */ /* 0x010fe4000f8e02ff */
[----:B------:R-:W-:-:S04]  /*3270*/  IMAD.WIDE.U32 R2, R29, UR10, R2 ;  /* 0x0000000a1d027c25 */ /* 0x000fc8000f8e0002 */
[----:B--2---:R-:W-:Y:S01]  /*3280*/  IMAD R7, R29, UR11, R6 ;  /* 0x0000000b1d077c24 */ /* 0x004fe2000f8e0206 */
[----:B0-----:R-:W-:-:S04]  /*3290*/  LEA R4, P1, R2, UR14, 0x1 ;  /* 0x0000000e02047c11 */ /* 0x001fc8000f8208ff */
[----:B------:R-:W-:Y:S02]  /*32a0*/  IADD3 R7, PT, PT, R3, R7, RZ ;  /* 0x0000000703077210 */ /* 0x000fe40007ffe0ff */
[----:B------:R-:W-:Y:S02]  /*32b0*/  F2FP.BF16.F32.PACK_AB R3, R9, R8 ;  /* 0x000000080903723e */ /* 0x000fe400000010ff */
[----:B------:R-:W-:-:S05]  /*32c0*/  LEA.HI.X R5, R2, UR15, R7, 0x1, P1 ;  /* 0x0000000f02057c11 */ /* 0x000fca00088f0c07 */
[----:B------:R4:W-:Y:S01]  /*32d0*/  STG.E desc[UR12][R4.64], R3 ;  /* 0x0000000304007986 */ /* 0x0009e2000c10190c */
[----:B------:R-:W-:Y:S05]  /*32e0*/  BRA `(.L_x_1936) ;  /* 0x0000001000407947 */ /* 0x000fea0003800000 */
.L_x_1921:
[----:B------:R-:W0:Y:S01]  /*32f0*/  LDCU.64 UR10, c[0x0][0x3e8] ;  /* 0x00007d00ff0a77ac */ /* 0x000e220008000a00 */
[----:B------:R-:W-:Y:S01]  /*3300*/  BSSY.RECONVERGENT B1, `(.L_x_1937) ;  /* 0x0000020000017945 */ /* 0x000fe20003800200 */
[----:B0-----:R-:W-:-:S04]  /*3310*/  ISETP.GE.U32.AND P2, PT, R31, UR10, PT ;  /* 0x0000000a1f007c0c */ /* 0x001fc8000bf46070 */
[----:B------:R-:W-:-:S13]  /*3320*/  ISETP.GE.AND.EX P2, PT, R27, UR11, PT, P2 ;  /* 0x0000000b1b007c0c */ /* 0x000fda000bf46320 */
[----:B------:R-:W-:Y:S05]  /*3330*/  @P2 BRA `(.L_x_1938) ;  /* 0x0000000000702947 */ /* 0x000fea0003800000 */
[----:B------:R-:W-:Y:S01]  /*3340*/  FADD.FTZ R18, R18, -UR5 ;  /* 0x8000000512127e21 */ /* 0x000fe20008010000 */
[----:B------:R-:W-:Y:S01]  /*3350*/  FADD.FTZ R23, R23, -UR5 ;  /* 0x8000000517177e21 */ /* 0x000fe20008010000 */
[----:B------:R-:W0:Y:S02]  /*3360*/  LDCU.64 UR14, c[0x0][0x3e0] ;  /* 0x00007c00ff0e77ac */ /* 0x000e240008000a00 */
[----:B------:R-:W-:Y:S01]  /*3370*/  FMUL.FTZ R18, R18, UR8 ;  /* 0x0000000812127c20 */ /* 0x000fe20008410000 */
[----:B------:R-:W-:Y:S01]  /*3380*/  FMUL.FTZ R23, R23, UR8 ;  /* 0x0000000817177c20 */ /* 0x000fe20008410000 */
[----:B------:R-:W1:Y:S02]  /*3390*/  LDCU.64 UR18, c[0x0][0x380] ;  /* 0x00007000ff1277ac */ /* 0x000e640008000a00 */
[----:B-----5:R-:W-:Y:S01]  /*33a0*/  FFMA.FTZ R18, R9, R18, R11 ;  /* 0x0000001209127223 */ /* 0x020fe2000001000b */
[----:B------:R-:W-:-:S03]  /*33b0*/  FFMA.FTZ R20, R8, R23, R10 ;  /* 0x0000001708147223 */ /* 0x000fc6000001000a */
[----:B------:R-:W-:Y:S01]  /*33c0*/  FMUL.FTZ R36, R18, -1.4426950216293334961 ;  /* 0xbfb8aa3b12247820 */ /* 0x000fe20000410000 */
[----:B------:R-:W-:-:S05]  /*33d0*/  FMUL.FTZ R21, R20, -1.4426950216293334961 ;  /* 0xbfb8aa3b14157820 */ /* 0x000fca0000410000 */
[----:B------:R-:W2:Y:S08]  /*33e0*/  MUFU.EX2 R36, R36 ;  /* 0x0000002400247308 */ /* 0x000eb00000000800 */
[----:B------:R-:W3:Y:S01]  /*33f0*/  MUFU.EX2 R21, R21 ;  /* 0x0000001500157308 */ /* 0x000ee20000000800 */
[----:B--2---:R-:W-:Y:S01]  /*3400*/  FADD.FTZ R37, R36, 1 ;  /* 0x3f80000024257421 */ /* 0x004fe20000010000 */
[----:B------:R-:W-:-:S06]  /*3410*/  MOV R36, R34 ;  /* 0x0000002200247202 */ /* 0x000fcc0000000f00 */
[----:B------:R-:W2:Y:S01]  /*3420*/  MUFU.RCP R37, R37 ;  /* 0x0000002500257308 */ /* 0x000ea20000001000 */
[----:B---3--:R-:W-:-:S07]  /*3430*/  FADD.FTZ R21, R21, 1 ;  /* 0x3f80000015157421 */ /* 0x008fce0000010000 */
[----:B------:R-:W3:Y:S01]  /*3440*/  MUFU.RCP R23, R21 ;  /* 0x0000001500177308 */ /* 0x000ee20000001000 */
[----:B--2---:R-:W-:Y:S01]  /*3450*/  FMUL.FTZ R18, R18, R37 ;  /* 0x0000002512127220 */ /* 0x004fe20000410000 */
[----:B------:R-:W-:Y:S02]  /*3460*/  IMAD.MOV.U32 R37, RZ, RZ, R33 ;  /* 0x000000ffff257224 */ /* 0x000fe400078e0021 */
[----:B0-----:R-:W-:-:S04]  /*3470*/  IMAD.WIDE.U32 R36, R31, UR14, R36 ;  /* 0x0000000e1f247c25 */ /* 0x001fc8000f8e0024 */
[----:B---3--:R-:W-:Y:S01]  /*3480*/  FMUL.FTZ R23, R20, R23 ;  /* 0x0000001714177220 */ /* 0x008fe20000410000 */
[----:B-1----:R-:W-:-:S04]  /*3490*/  LEA R20, P2, R36, UR18, 0x1 ;  /* 0x0000001224147c11 */ /* 0x002fc8000f8408ff */
[----:B------:R-:W-:Y:S01]  /*34a0*/  F2FP.BF16.F32.PACK_AB R23, R18, R23 ;  /* 0x000000171217723e */ /* 0x000fe200000010ff */
[----:B------:R-:W-:-:S04]  /*34b0*/  IMAD R18, R27, UR14, RZ ;  /* 0x0000000e1b127c24 */ /* 0x000fc8000f8e02ff */
[----:B------:R-:W-:-:S05]  /*34c0*/  IMAD R21, R31, UR15, R18 ;  /* 0x0000000f1f157c24 */ /* 0x000fca000f8e0212 */
[----:B------:R-:W-:-:S04]  /*34d0*/  IADD3 R21, PT, PT, R37, R21, RZ ;  /* 0x0000001525157210 */ /* 0x000fc80007ffe0ff */
[----:B------:R-:W-:-:S05]  /*34e0*/  LEA.HI.X R21, R36, UR19, R21, 0x1, P2 ;  /* 0x0000001324157c11 */ /* 0x000fca00090f0c15 */
[----:B------:R0:W-:Y:S02]  /*34f0*/  STG.E desc[UR12][R20.64], R23 ;  /* 0x0000001714007986 */ /* 0x0001e4000c10190c */
.L_x_1938:
[----:B------:R-:W-:Y:S05]  /*3500*/  BSYNC.RECONVERGENT B1 ;  /* 0x0000000000017941 */ /* 0x000fea0003800200 */
.L_x_1937:
[----:B0-----:R-:W-:Y:S01]  /*3510*/  IADD3 R21, PT, PT, R31, 0x20, RZ ;  /* 0x000000201f157810 */ /* 0x001fe20007ffe0ff */
[----:B------:R-:W-:Y:S03]  /*3520*/  BSSY.RECONVERGENT B1, `(.L_x_1939) ;  /* 0x0000021000017945 */ /* 0x000fe60003800200 */
[----:B------:R-:W-:Y:S02]  /*3530*/  ISETP.GE.U32.AND P2, PT, R21, UR10, PT ;  /* 0x0000000a15007c0c */ /* 0x000fe4000bf46070 */
[----:B------:R-:W-:-:S04]  /*3540*/  SHF.R.S32.HI R18, RZ, 0x1f, R21 ;  /* 0x0000001fff127819 */ /* 0x000fc80000011415 */
        /* <DEDUP_REMOVED lines=11> */
[----:B------:R-:W-:-:S04]  /*3600*/  FMUL.FTZ R19, R23, -1.4426950216293334961 ;  /* 0xbfb8aa3b17137820 */ /* 0x000fc80000410000 */
[----:B------:R-:W2:Y:S01]  /*3610*/  MUFU.EX2 R36, R19 ;  /* 0x0000001300247308 */ /* 0x000ea20000000800 */
[----:B0-----:R-:W-:-:S07]  /*3620*/  IMAD R18, R18, UR14, RZ ;  /* 0x0000000e12127c24 */ /* 0x001fce000f8e02ff */
[----:B------:R-:W0:Y:S01]  /*3630*/  MUFU.EX2 R20, R20 ;  /* 0x0000001400147308 */ /* 0x000e220000000800 */
[----:B--2---:R-:W-:-:S07]  /*3640*/  FADD.FTZ R36, R36, 1 ;  /* 0x3f80000024247421 */ /* 0x004fce0000010000 */
[----:B------:R-:W2:Y:S01]  /*3650*/  MUFU.RCP R36, R36 ;  /* 0x0000002400247308 */ /* 0x000ea20000001000 */
[----:B0-----:R-:W-:Y:S01]  /*3660*/  FADD.FTZ R37, R20, 1 ;  /* 0x3f80000014257421 */ /* 0x001fe20000010000 */
[----:B------:R-:W-:Y:S01]  /*3670*/  IMAD R20, R21, UR15, R18 ;  /* 0x0000000f15147c24 */ /* 0x000fe2000f8e0212 */
[----:B------:R-:W-:-:S05]  /*3680*/  MOV R18, R34 ;  /* 0x0000002200127202 */ /* 0x000fca0000000f00 */
[----:B------:R-:W0:Y:S01]  /*3690*/  MUFU.RCP R19, R37 ;  /* 0x0000002500137308 */ /* 0x000e220000001000 */
[----:B--2---:R-:W-:Y:S01]  /*36a0*/  FMUL.FTZ R23, R23, R36 ;  /* 0x0000002417177220 */ /* 0x004fe20000410000 */
[----:B0-----:R-:W-:Y:S01]  /*36b0*/  FMUL.FTZ R16, R16, R19 ;  /* 0x0000001310107220 */ /* 0x001fe20000410000 */
[----:B------:R-:W-:-:S04]  /*36c0*/  MOV R19, R33 ;  /* 0x0000002100137202 */ /* 0x000fc80000000f00 */
[----:B------:R-:W-:Y:S01]  /*36d0*/  F2FP.BF16.F32.PACK_AB R23, R23, R16 ;  /* 0x000000101717723e */ /* 0x000fe200000010ff */
[----:B------:R-:W-:-:S05]  /*36e0*/  IMAD.WIDE.U32 R18, R21, UR14, R18 ;  /* 0x0000000e15127c25 */ /* 0x000fca000f8e0012 */
[----:B------:R-:W-:Y:S02]  /*36f0*/  IADD3 R19, PT, PT, R19, R20, RZ ;  /* 0x0000001413137210 */ /* 0x000fe40007ffe0ff */
[----:B-1----:R-:W-:-:S04]  /*3700*/  LEA R20, P2, R18, UR18, 0x1 ;  /* 0x0000001212147c11 */ /* 0x002fc8000f8408ff */
[----:B------:R-:W-:-:S05]  /*3710*/  LEA.HI.X R21, R18, UR19, R19, 0x1, P2 ;  /* 0x0000001312157c11 */ /* 0x000fca00090f0c13 */
[----:B------:R0:W-:Y:S04]  /*3720*/  STG.E desc[UR12][R20.64], R23 ;  /* 0x0000001714007986 */ /* 0x0001e8000c10190c */
.L_x_1940:
[----:B------:R-:W-:Y:S05]  /*3730*/  BSYNC.RECONVERGENT B1 ;  /* 0x0000000000017941 */ /* 0x000fea0003800200 */
.L_x_1939:
[C---:B------:R-:W-:Y:S01]  /*3740*/  IADD3 R19, PT, PT, R31.reuse, 0x40, RZ ;  /* 0x000000401f137810 */ /* 0x040fe20007ffe0ff */
[----:B------:R-:W-:Y:S01]  /*3750*/  BSSY.RECONVERGENT B1, `(.L_x_1941) ;  /* 0x0000022000017945 */ /* 0x000fe20003800200 */
[----:B------:R-:W-:Y:S02]  /*3760*/  VIADD R18, R31, 0x80 ;  /* 0x000000801f127836 */ /* 0x000fe40000000000 */
[----:B------:R-:W-:Y:S02]  /*3770*/  ISETP.GE.U32.AND P2, PT, R19, UR10, PT ;  /* 0x0000000a13007c0c */ /* 0x000fe4000bf46070 */
[----:B------:R-:W-:-:S04]  /*3780*/  SHF.R.S32.HI R16, RZ, 0x1f, R19 ;  /* 0x0000001fff107819 */ /* 0x000fc80000011413 */
[----:B------:R-:W-:-:S13]  /*3790*/  ISETP.GE.AND.EX P2, PT, R16, UR11, PT, P2 ;  /* 0x0000000b10007c0c */ /* 0x000fda000bf46320 */
[----:B------:R-:W-:Y:S05]  /*37a0*/  @P2 BRA `(.L_x_1942) ;  /* 0x0000000000702947 */ /* 0x000fea0003800000 */
[----:B------:R-:W-:Y:S01]  /*37b0*/  FADD.FTZ R14, R14, -UR5 ;  /* 0x800000050e0e7e21 */ /* 0x000fe20008010000 */
[----:B------:R-:W-:Y:S01]  /*37c0*/  FADD.FTZ R17, R17, -UR5 ;  /* 0x8000000511117e21 */ /* 0x000fe20008010000 */
[----:B------:R-:W1:Y:S02]  /*37d0*/  LDCU.64 UR14, c[0x0][0x3e0] ;  /* 0x00007c00ff0e77ac */ /* 0x000e640008000a00 */
[----:B0-----:R-:W-:Y:S01]  /*37e0*/  FMUL.FTZ R23, R14, UR8 ;  /* 0x000000080e177c20 */ /* 0x001fe20008410000 */
[----:B------:R-:W-:Y:S01]  /*37f0*/  FMUL.FTZ R14, R17, UR8 ;  /* 0x00000008110e7c20 */ /* 0x000fe20008410000 */
[----:B------:R-:W0:Y:S02]  /*3800*/  LDCU.64 UR18, c[0x0][0x380] ;  /* 0x00007000ff1277ac */ /* 0x000e240008000a00 */
[----:B-----5:R-:W-:Y:S01]  /*3810*/  FFMA.FTZ R23, R8, R23, R10 ;  /* 0x0000001708177223 */ /* 0x020fe2000001000a */
[----:B------:R-:W-:-:S03]  /*3820*/  FFMA.FTZ R21, R9, R14, R11 ;  /* 0x0000000e09157223 */ /* 0x000fc6000001000b */
[----:B------:R-:W-:Y:S01]  /*3830*/  FMUL.FTZ R17, R23, -1.4426950216293334961 ;  /* 0xbfb8aa3b17117820 */ /* 0x000fe20000410000 */
[----:B------:R-:W-:-:S05]  /*3840*/  FMUL.FTZ R14, R21, -1.4426950216293334961 ;  /* 0xbfb8aa3b150e7820 */ /* 0x000fca0000410000 */
[----:B------:R-:W2:Y:S01]  /*3850*/  MUFU.EX2 R17, R17 ;  /* 0x0000001100117308 */ /* 0x000ea20000000800 */
[----:B-1----:R-:W-:Y:S01]  /*3860*/  IMAD R20, R16, UR14, RZ ;  /* 0x0000000e10147c24 */ /* 0x002fe2000f8e02ff */
[----:B------:R-:W-:-:S03]  /*3870*/  MOV R16, R34 ;  /* 0x0000002200107202 */ /* 0x000fc60000000f00 */
[----:B------:R-:W-:-:S03]  /*3880*/  IMAD R20, R19, UR15, R20 ;  /* 0x0000000f13147c24 */ /* 0x000fc6000f8e0214 */
[----:B------:R-:W1:Y:S01]  /*3890*/  MUFU.EX2 R14, R14 ;  /* 0x0000000e000e7308 */ /* 0x000e620000000800 */
[----:B--2---:R-:W-:Y:S01]  /*38a0*/  FADD.FTZ R37, R17, 1 ;  /* 0x3f80000011257421 */ /* 0x004fe20000010000 */
[----:B------:R-:W-:-:S06]  /*38b0*/  MOV R17, R33 ;  /* 0x0000002100117202 */ /* 0x000fcc0000000f00 */
[----:B------:R-:W2:Y:S01]  /*38c0*/  MUFU.RCP R36, R37 ;  /* 0x0000002500247308 */ /* 0x000ea20000001000 */
[----:B------:R-:W-:-:S04]  /*38d0*/  IMAD.WIDE.U32 R16, R19, UR14, R16 ;  /* 0x0000000e13107c25 */ /* 0x000fc8000f8e0010 */
[----:B-1----:R-:W-:Y:S01]  /*38e0*/  FADD.FTZ R14, R14, 1 ;  /* 0x3f8000000e0e7421 */ /* 0x002fe20000010000 */
[----:B------:R-:W-:Y:S02]  /*38f0*/  IADD3 R17, PT, PT, R17, R20, RZ ;  /* 0x0000001411117210 */ /* 0x000fe40007ffe0ff */
[----:B0-----:R-:W-:-:S03]  /*3900*/  LEA R20, P2, R16, UR18, 0x1 ;  /* 0x0000001210147c11 */ /* 0x001fc6000f8408ff */
[----:B------:R-:W0:Y:S01]  /*3910*/  MUFU.RCP R14, R14 ;  /* 0x0000000e000e7308 */ /* 0x000e220000001000 */
[----:B--2---:R-:W-:Y:S01]  /*3920*/  FMUL.FTZ R36, R23, R36 ;  /* 0x0000002417247220 */ /* 0x004fe20000410000 */
[----:B0-----:R-:W-:Y:S01]  /*3930*/  FMUL.FTZ R19, R21, R14 ;  /* 0x0000000e15137220 */ /* 0x001fe20000410000 */
[----:B------:R-:W-:-:S04]  /*3940*/  LEA.HI.X R21, R16, UR19, R17, 0x1, P2 ;  /* 0x0000001310157c11 */ /* 0x000fc800090f0c11 */
[----:B------:R-:W-:-:S05]  /*3950*/  F2FP.BF16.F32.PACK_AB R19, R19, R36 ;  /* 0x000000241313723e */ /* 0x000fca00000010ff */
[----:B------:R1:W-:Y:S02]  /*3960*/  STG.E desc[UR12][R20.64], R19 ;  /* 0x0000001314007986 */ /* 0x0003e4000c10190c */
.L_x_1942:
[----:B------:R-:W-:Y:S05]  /*3970*/  BSYNC.RECONVERGENT B1 ;  /* 0x0000000000017941 */ /* 0x000fea0003800200 */
.L_x_1941:
[----:B-1----:R-:W-:Y:S01]  /*3980*/  IADD3 R19, PT, PT, R31, 0xa0, RZ ;  /* 0x000000a01f137810 */ /* 0x002fe20007ffe0ff */
[----:B------:R-:W-:Y:S01]  /*3990*/  BSSY.RECONVERGENT B1, `(.L_x_1943) ;  /* 0x000002b000017945 */ /* 0x000fe20003800200 */
[----:B0-----:R-:W-:Y:S02]  /*39a0*/  SHF.R.S32.HI R20, RZ, 0x1f, R30 ;  /* 0x0000001fff147819 */ /* 0x001fe4000001141e */
[----:B------:R-:W-:Y:S02]  /*39b0*/  ISETP.GE.U32.AND P3, PT, R18, UR10, PT ;  /* 0x0000000a12007c0c */ /* 0x000fe4000bf66070 */
[----:B------:R-:W-:Y:S02]  /*39c0*/  ISETP.GE.U32.AND P2, PT, R19, UR10, PT ;  /* 0x0000000a13007c0c */ /* 0x000fe4000bf46070 */
[----:B------:R-:W-:Y:S02]  /*39d0*/  SHF.R.S32.HI R21, RZ, 0x1f, R18 ;  /* 0x0000001fff157819 */ /* 0x000fe40000011412 */
[----:B------:R-:W-:-:S02]  /*39e0*/  SHF.R.S32.HI R23, RZ, 0x1f, R19 ;  /* 0x0000001fff177819 */ /* 0x000fc40000011413 */
[----:B------:R-:W-:Y:S02]  /*39f0*/  ISETP.GE.U32.AND P5, PT, R30, UR10, PT ;  /* 0x0000000a1e007c0c */ /* 0x000fe4000bfa6070 */
[----:B------:R-:W-:Y:S02]  /*3a00*/  ISETP.GE.U32.AND P4, PT, R29, UR10, PT ;  /* 0x0000000a1d007c0c */ /* 0x000fe4000bf86070 */
[----:B------:R-:W-:Y:S02]  /*3a10*/  ISETP.GE.AND.EX P3, PT, R21, UR11, PT, P3 ;  /* 0x0000000b15007c0c */ /* 0x000fe4000bf66330 */
[----:B------:R-:W-:Y:S02]  /*3a20*/  ISETP.GE.AND.EX P2, PT, R23, UR11, PT, P2 ;  /* 0x0000000b17007c0c */ /* 0x000fe4000bf46320 */
[----:B------:R-:W-:Y:S02]  /*3a30*/  ISETP.GE.AND.EX P5, PT, R20, UR11, PT, P5 ;  /* 0x0000000b14007c0c */ /* 0x000fe4000bfa6350 */
[----:B------:R-:W-:Y:S01]  /*3a40*/  ISETP.GE.AND.EX P4, PT, R25, UR11, PT, P4 ;  /* 0x0000000b19007c0c */ /* 0x000fe2000bf86340 */
[----:B------:R-:W-:-:S12]  /*3a50*/  @P1 BRA `(.L_x_1944) ;  /* 0x0000000000781947 */ /* 0x000fd80003800000 */
        /* <DEDUP_REMOVED lines=13> */
[----:B------:R-:W-:-:S06]  /*3b30*/  IADD3 R14, PT, PT, R31, 0x60, RZ ;  /* 0x000000601f0e7810 */ /* 0x000fcc0007ffe0ff */
[----:B------:R-:W2:Y:S01]  /*3b40*/  MUFU.RCP R17, R17 ;  /* 0x0000001100117308 */ /* 0x000ea20000001000 */
[----:B---3--:R-:W-:Y:S01]  /*3b50*/  FADD.FTZ R36, R15, 1 ;  /* 0x3f8000000f247421 */ /* 0x008fe20000010000 */
[----:B------:R-:W-:-:S06]  /*3b60*/  SHF.R.S32.HI R15, RZ, 0x1f, R14 ;  /* 0x0000001fff0f7819 */ /* 0x000fcc000001140e */
[----:B------:R-:W3:Y:S01]  /*3b70*/  MUFU.RCP R16, R36 ;  /* 0x0000002400107308 */ /* 0x000ee20000001000 */
[----:B0-----:R-:W-:-:S04]  /*3b80*/  IMAD R15, R15, UR14, RZ ;  /* 0x0000000e0f0f7c24 */ /* 0x001fc8000f8e02ff */
[----:B------:R-:W-:Y:S02]  /*3b90*/  IMAD R15, R14, UR15, R15 ;  /* 0x0000000f0e0f7c24 */ /* 0x000fe4000f8e020f */
[----:B--2---:R-:W-:Y:S01]  /*3ba0*/  FMUL.FTZ R12, R12, R17 ;  /* 0x000000110c0c7220 */ /* 0x004fe20000410000 */
[----:B------:R-:W-:Y:S02]  /*3bb0*/  IMAD.MOV.U32 R17, RZ, RZ, R33 ;  /* 0x000000ffff117224 */ /* 0x000fe400078e0021 */
[----:B---3--:R-:W-:Y:S01]  /*3bc0*/  FMUL.FTZ R37, R37, R16 ;  /* 0x0000001025257220 */ /* 0x008fe20000410000 */
[----:B------:R-:W-:-:S04]  /*3bd0*/  MOV R16, R34 ;  /* 0x0000002200107202 */ /* 0x000fc80000000f00 */
[----:B------:R-:W-:Y:S01]  /*3be0*/  F2FP.BF16.F32.PACK_AB R37, R37, R12 ;  /* 0x0000000c2525723e */ /* 0x000fe200000010ff */
[----:B------:R-:W-:-:S05]  /*3bf0*/  IMAD.WIDE.U32 R16, R14, UR14, R16 ;  /* 0x0000000e0e107c25 */ /* 0x000fca000f8e0010 */
[----:B------:R-:W-:Y:S02]  /*3c00*/  IADD3 R15, PT, PT, R17, R15, RZ ;  /* 0x0000000f110f7210 */ /* 0x000fe40007ffe0ff */
[----:B-1----:R-:W-:-:S04]  /*3c10*/  LEA R14, P1, R16, UR18, 0x1 ;  /* 0x00000012100e7c11 */ /* 0x002fc8000f8208ff */
[----:B------:R-:W-:-:S05]  /*3c20*/  LEA.HI.X R15, R16, UR19, R15, 0x1, P1 ;  /* 0x00000013100f7c11 */ /* 0x000fca00088f0c0f */
[----:B------:R0:W-:Y:S04]  /*3c30*/  STG.E desc[UR12][R14.64], R37 ;  /* 0x000000250e007986 */ /* 0x0001e8000c10190c */
.L_x_1944:
[----:B------:R-:W-:Y:S05]  /*3c40*/  BSYNC.RECONVERGENT B1 ;  /* 0x0000000000017941 */ /* 0x000fea0003800200 */
.L_x_1943:
[----:B------:R-:W-:Y:S04]  /*3c50*/  BSSY.RECONVERGENT B1, `(.L_x_1945) ;  /* 0x000001e000017945 */ /* 0x000fe80003800200 */
[----:B------:R-:W-:Y:S05]  /*3c60*/  @P3 BRA `(.L_x_1946) ;  /* 0x0000000000703947 */ /* 0x000fea0003800000 */
[----:B------:R-:W-:Y:S01]  /*3c70*/  FADD.FTZ R6, R6, -UR5 ;  /* 0x8000000506067e21 */ /* 0x000fe20008010000 */
[----:B------:R-:W-:Y:S01]  /*3c80*/  FADD.FTZ R13, R13, -UR5 ;  /* 0x800000050d0d7e21 */ /* 0x000fe20008010000 */
[----:B------:R-:W1:Y:S02]  /*3c90*/  LDCU.64 UR14, c[0x0][0x3e0] ;  /* 0x00007c00ff0e77ac */ /* 0x000e640008000a00 */
[----:B0-----:R-:W-:Y:S01]  /*3ca0*/  FMUL.FTZ R15, R6, UR8 ;  /* 0x00000008060f7c20 */ /* 0x001fe20008410000 */
[----:B------:R-:W-:Y:S01]  /*3cb0*/  FMUL.FTZ R6, R13, UR8 ;  /* 0x000000080d067c20 */ /* 0x000fe20008410000 */
[----:B------:R-:W0:Y:S01]  /*3cc0*/  LDCU.64 UR18, c[0x0][0x380] ;  /* 0x00007000ff1277ac */ /* 0x000e220008000a00 */
[----:B------:R-:W-:Y:S01]  /*3cd0*/  MOV R13, R33 ;  /* 0x00000021000d7202 */ /* 0x000fe20000000f00 */
[----:B-----5:R-:W-:Y:S01]  /*3ce0*/  FFMA.FTZ R14, R8, R15, R10 ;  /* 0x0000000f080e7223 */ /* 0x020fe2000001000a */
[----:B------:R-:W-:-:S03]  /*3cf0*/  FFMA.FTZ R6, R9, R6, R11 ;  /* 0x0000000609067223 */ /* 0x000fc6000001000b */
[----:B------:R-:W-:Y:S01]  /*3d00*/  FMUL.FTZ R12, R14, -1.4426950216293334961 ;  /* 0xbfb8aa3b0e0c7820 */ /* 0x000fe20000410000 */
[----:B------:R-:W-:-:S05]  /*3d10*/  FMUL.FTZ R36, R6, -1.4426950216293334961 ;  /* 0xbfb8aa3b06247820 */ /* 0x000fca0000410000 */
[----:B------:R-:W2:Y:S01]  /*3d20*/  MUFU.EX2 R12, R12 ;  /* 0x0000000c000c7308 */ /* 0x000ea20000000800 */
[----:B-1----:R-:W-:-:S04]  /*3d30*/  IMAD R21, R21, UR14, RZ ;  /* 0x0000000e15157c24 */ /* 0x002fc8000f8e02ff */
[----:B------:R-:W-:-:S03]  /*3d40*/  IMAD R37, R18, UR15, R21 ;  /* 0x0000000f12257c24 */ /* 0x000fc6000f8e0215 */
[----:B------:R-:W1:Y:S01]  /*3d50*/  MUFU.EX2 R36, R36 ;  /* 0x0000002400247308 */ /* 0x000e620000000800 */
[----:B--2---:R-:W-:Y:S01]  /*3d60*/  FADD.FTZ R16, R12, 1 ;  /* 0x3f8000000c107421 */ /* 0x004fe20000010000 */
[----:B------:R-:W-:-:S06]  /*3d70*/  MOV R12, R34 ;  /* 0x00000022000c7202 */ /* 0x000fcc0000000f00 */
[----:B------:R-:W2:Y:S01]  /*3d80*/  MUFU.RCP R15, R16 ;  /* 0x00000010000f7308 */ /* 0x000ea20000001000 */
[----:B------:R-:W-:-:S04]  /*3d90*/  IMAD.WIDE.U32 R12, R18, UR14, R12 ;  /* 0x0000000e120c7c25 */ /* 0x000fc8000f8e000c */
[----:B-1----:R-:W-:Y:S01]  /*3da0*/  FADD.FTZ R17, R36, 1 ;  /* 0x3f80000024117421 */ /* 0x002fe20000010000 */
[----:B------:R-:W-:-:S05]  /*3db0*/  IADD3 R37, PT, PT, R13, R37, RZ ;  /* 0x000000250d257210 */ /* 0x000fca0007ffe0ff */
[----:B------:R-:W1:Y:S01]  /*3dc0*/  MUFU.RCP R17, R17 ;  /* 0x0000001100117308 */ /* 0x000e620000001000 */
[----:B--2---:R-:W-:Y:S01]  /*3dd0*/  FMUL.FTZ R18, R14, R15 ;  /* 0x0000000f0e127220 */ /* 0x004fe20000410000 */
[----:B0-----:R-:W-:-:S04]  /*3de0*/  LEA R14, P1, R12, UR18, 0x1 ;  /* 0x000000120c0e7c11 */ /* 0x001fc8000f8208ff */
[----:B------:R-:W-:Y:S01]  /*3df0*/  LEA.HI.X R15, R12, UR19, R37, 0x1, P1 ;  /* 0x000000130c0f7c11 */ /* 0x000fe200088f0c25 */
[----:B-1----:R-:W-:-:S05]  /*3e00*/  FMUL.FTZ R21, R6, R17 ;  /* 0x0000001106157220 */ /* 0x002fca0000410000 */
[----:B------:R-:W-:-:S05]  /*3e10*/  F2FP.BF16.F32.PACK_AB R21, R21, R18 ;  /* 0x000000121515723e */ /* 0x000fca00000010ff */
[----:B------:R1:W-:Y:S02]  /*3e20*/  STG.E desc[UR12][R14.64], R21 ;  /* 0x000000150e007986 */ /* 0x0003e4000c10190c */
.L_x_1946:
[----:B------:R-:W-:Y:S05]  /*3e30*/  BSYNC.RECONVERGENT B1 ;  /* 0x0000000000017941 */ /* 0x000fea0003800200 */
.L_x_1945:
[----:B------:R-:W-:Y:S04]  /*3e40*/  BSSY.RECONVERGENT B1, `(.L_x_1947) ;  /* 0x000001e000017945 */ /* 0x000fe80003800200 */
[----:B------:R-:W-:Y:S05]  /*3e50*/  @P2 BRA `(.L_x_1948) ;  /* 0x0000000000702947 */ /* 0x000fea0003800000 */
[----:B------:R-:W-:Y:S01]  /*3e60*/  FADD.FTZ R4, R4, -UR5 ;  /* 0x8000000504047e21 */ /* 0x000fe20008010000 */
[----:B------:R-:W-:Y:S01]  /*3e70*/  FADD.FTZ R7, R7, -UR5 ;  /* 0x8000000507077e21 */ /* 0x000fe20008010000 */
[----:B------:R-:W2:Y:S02]  /*3e80*/  LDCU.64 UR14, c[0x0][0x3e0] ;  /* 0x00007c00ff0e77ac */ /* 0x000ea40008000a00 */
[----:B------:R-:W-:Y:S01]  /*3e90*/  FMUL.FTZ R13, R4, UR8 ;  /* 0x00000008040d7c20 */ /* 0x000fe20008410000 */
[----:B------:R-:W-:Y:S01]  /*3ea0*/  FMUL.FTZ R4, R7, UR8 ;  /* 0x0000000807047c20 */ /* 0x000fe20008410000 */
[----:B------:R-:W3:Y:S01]  /*3eb0*/  LDCU.64 UR18, c[0x0][0x380] ;  /* 0x00007000ff1277ac */ /* 0x000ee20008000a00 */
[----:B------:R-:W-:Y:S01]  /*3ec0*/  MOV R7, R33 ;  /* 0x0000002100077202 */ /* 0x000fe20000000f00 */
[----:B-----5:R-:W-:Y:S01]  /*3ed0*/  FFMA.FTZ R12, R8, R13, R10 ;  /* 0x0000000d080c7223 */ /* 0x020fe2000001000a */
[----:B------:R-:W-:-:S03]  /*3ee0*/  FFMA.FTZ R4, R9, R4, R11 ;  /* 0x0000000409047223 */ /* 0x000fc6000001000b */
[----:B------:R-:W-:Y:S01]  /*3ef0*/  FMUL.FTZ R6, R12, -1.4426950216293334961 ;  /* 0xbfb8aa3b0c067820 */ /* 0x000fe20000410000 */
[----:B01----:R-:W-:-:S05]  /*3f00*/  FMUL.FTZ R15, R4, -1.4426950216293334961 ;  /* 0xbfb8aa3b040f7820 */ /* 0x003fca0000410000 */
[----:B------:R-:W0:Y:S01]  /*3f10*/  MUFU.EX2 R6, R6 ;  /* 0x0000000600067308 */ /* 0x000e220000000800 */
[----:B--2---:R-:W-:-:S07]  /*3f20*/  IMAD R18, R23, UR14, RZ ;  /* 0x0000000e17127c24 */ /* 0x004fce000f8e02ff */
[----:B------:R-:W1:Y:S01]  /*3f30*/  MUFU.EX2 R15, R15 ;  /* 0x0000000f000f7308 */ /* 0x000e620000000800 */
[----:B0-----:R-:W-:Y:S01]  /*3f40*/  FADD.FTZ R14, R6, 1 ;  /* 0x3f800000060e7421 */ /* 0x001fe20000010000 */
[----:B------:R-:W-:-:S06]  /*3f50*/  MOV R6, R34 ;  /* 0x0000002200067202 */ /* 0x000fcc0000000f00 */
[----:B------:R-:W0:Y:S01]  /*3f60*/  MUFU.RCP R13, R14 ;  /* 0x0000000e000d7308 */ /* 0x000e220000001000 */
[----:B------:R-:W-:-:S04]  /*3f70*/  IMAD.WIDE.U32 R6, R19, UR14, R6 ;  /* 0x0000000e13067c25 */ /* 0x000fc8000f8e0006 */
[----:B-1----:R-:W-:Y:S01]  /*3f80*/  FADD.FTZ R16, R15, 1 ;  /* 0x3f8000000f107421 */ /* 0x002fe20000010000 */
[----:B------:R-:W-:-:S03]  /*3f90*/  IMAD R19, R19, UR15, R18 ;  /* 0x0000000f13137c24 */ /* 0x000fc6000f8e0212 */
[----:B------:R-:W1:Y:S01]  /*3fa0*/  MUFU.RCP R17, R16 ;  /* 0x0000001000117308 */ /* 0x000e620000001000 */
[----:B------:R-:W-:Y:S02]  /*3fb0*/  IMAD.IADD R19, R7, 0x1, R19 ;  /* 0x0000000107137824 */ /* 0x000fe400078e0213 */
[----:B0-----:R-:W-:Y:S01]  /*3fc0*/  FMUL.FTZ R15, R12, R13 ;  /* 0x0000000d0c0f7220 */ /* 0x001fe20000410000 */
[----:B---3--:R-:W-:-:S04]  /*3fd0*/  LEA R12, P1, R6, UR18, 0x1 ;  /* 0x00000012060c7c11 */ /* 0x008fc8000f8208ff */
[----:B------:R-:W-:Y:S01]  /*3fe0*/  LEA.HI.X R13, R6, UR19, R19, 0x1, P1 ;  /* 0x00000013060d7c11 */ /* 0x000fe200088f0c13 */
[----:B-1----:R-:W-:-:S05]  /*3ff0*/  FMUL.FTZ R4, R4, R17 ;  /* 0x0000001104047220 */ /* 0x002fca0000410000 */
[----:B------:R-:W-:-:S05]  /*4000*/  F2FP.BF16.F32.PACK_AB R15, R4, R15 ;  /* 0x0000000f040f723e */ /* 0x000fca00000010ff */
[----:B------:R2:W-:Y:S02]  /*4010*/  STG.E desc[UR12][R12.64], R15 ;  /* 0x0000000f0c007986 */ /* 0x0005e4000c10190c */
.L_x_1948:
[----:B------:R-:W-:Y:S05]  /*4020*/  BSYNC.RECONVERGENT B1 ;  /* 0x0000000000017941 */ /* 0x000fea0003800200 */
.L_x_1947:
        /* <DEDUP_REMOVED lines=9> */
[----:B01---5:R-:W-:Y:S01]  /*40c0*/  FFMA.FTZ R14, R9, R6, R11 ;  /* 0x00000006090e7223 */ /* 0x023fe2000001000b */
[----:B------:R-:W-:-:S03]  /*40d0*/  FFMA.FTZ R2, R8, R7, R10 ;  /* 0x0000000708027223 */ /* 0x000fc6000001000a */
[----:B------:R-:W-:Y:S01]  /*40e0*/  FMUL.FTZ R6, R14, -1.4426950216293334961 ;  /* 0xbfb8aa3b0e067820 */ /* 0x000fe20000410000 */
[----:B------:R-:W-:-:S05]  /*40f0*/  FMUL.FTZ R4, R2, -1.4426950216293334961 ;  /* 0xbfb8aa3b02047820 */ /* 0x000fca0000410000 */
[----:B------:R-:W0:Y:S01]  /*4100*/  MUFU.EX2 R6, R6 ;  /* 0x0000000600067308 */ /* 0x000e220000000800 */
[----:B--2---:R-:W-:-:S04]  /*4110*/  IMAD R15, R20, UR14, RZ ;  /* 0x0000000e140f7c24 */ /* 0x004fc8000f8e02ff */
[----:B------:R-:W-:-:S03]  /*4120*/  IMAD R17, R30, UR15, R15 ;  /* 0x0000000f1e117c24 */ /* 0x000fc6000f8e020f */
[----:B------:R-:W1:Y:S01]  /*4130*/  MUFU.EX2 R4, R4 ;  /* 0x0000000400047308 */ /* 0x000e620000000800 */
[----:B0-----:R-:W-:-:S07]  /*4140*/  FADD.FTZ R13, R6, 1 ;  /* 0x3f800000060d7421 */ /* 0x001fce0000010000 */
[----:B------:R-:W0:Y:S01]  /*4150*/  MUFU.RCP R13, R13 ;  /* 0x0000000d000d7308 */ /* 0x000e220000001000 */
[----:B-1----:R-:W-:Y:S01]  /*4160*/  FADD.FTZ R12, R4, 1 ;  /* 0x3f800000040c7421 */ /* 0x002fe20000010000 */
[----:B------:R-:W-:-:S06]  /*4170*/  MOV R4, R34 ;  /* 0x0000002200047202 */ /* 0x000fcc0000000f00 */
[----:B------:R-:W1:Y:S01]  /*4180*/  MUFU.RCP R7, R12 ;  /* 0x0000000c00077308 */ /* 0x000e620000001000 */
[----:B------:R-:W-:-:S03]  /*4190*/  IMAD.WIDE.U32 R4, R30, UR14, R4 ;  /* 0x0000000e1e047c25 */ /* 0x000fc6000f8e0004 */
[----:B---3--:R-:W-:Y:S02]  /*41a0*/  LEA R6, P1, R4, UR18, 0x1 ;  /* 0x0000001204067c11 */ /* 0x008fe4000f8208ff */
[----:B------:R-:W-:Y:S01]  /*41b0*/  IADD3 R17, PT, PT, R5, R17, RZ ;  /* 0x0000001105117210 */ /* 0x000fe20007ffe0ff */
[----:B0-----:R-:W-:Y:S01]  /*41c0*/  FMUL.FTZ R15, R14, R13 ;  /* 0x0000000d0e0f7220 */ /* 0x001fe20000410000 */
[----:B-1----:R-:W-:Y:S02]  /*41d0*/  FMUL.FTZ R2, R2, R7 ;  /* 0x0000000702027220 */ /* 0x002fe40000410000 */
[----:B------:R-:W-:-:S03]  /*41e0*/  LEA.HI.X R7, R4, UR19, R17, 0x1, P1 ;  /* 0x0000001304077c11 */ /* 0x000fc600088f0c11 */
[----:B------:R-:W-:-:S05]  /*41f0*/  F2FP.BF16.F32.PACK_AB R15, R15, R2 ;  /* 0x000000020f0f723e */ /* 0x000fca00000010ff */
[----:B------:R3:W-:Y:S02]  /*4200*/  STG.E desc[UR12][R6.64], R15 ;  /* 0x0000000f06007986 */ /* 0x0007e4000c10190c */
.L_x_1950:
[----:B------:R-:W-:Y:S05]  /*4210*/  BSYNC.RECONVERGENT B1 ;  /* 0x0000000000017941 */ /* 0x000fea0003800200 */
.L_x_1949:
[----:B------:R-:W-:Y:S05]  /*4220*/  @P4 BRA `(.L_x_1936) ;  /* 0x0000000000704947 */ /* 0x000fea0003800000 */
[----:B------:R-:W-:Y:S01]  /*4230*/  FADD.FTZ R0, R0, -UR5 ;  /* 0x8000000500007e21 */ /* 0x000fe20008010000 */
[----:B------:R-:W-:Y:S01]  /*4240*/  FADD.FTZ R3, R3, -UR5 ;  /* 0x8000000503037e21 */ /* 0x000fe20008010000 */
[----:B------:R-:W4:Y:S02]  /*4250*/  LDCU.64 UR10, c[0x0][0x3e0] ;  /* 0x00007c00ff0a77ac */ /* 0x000f240008000a00 */
[----:B------:R-:W-:Y:S01]  /*4260*/  FMUL.FTZ R5, R0, UR8 ;  /* 0x0000000800057c20 */ /* 0x000fe20008410000 */
[----:B------:R-:W-:Y:S01]  /*4270*/  FMUL.FTZ R2, R3, UR8 ;  /* 0x0000000803027c20 */ /* 0x000fe20008410000 */
[----:B------:R-:W0:Y:S01]  /*4280*/  LDCU.64 UR14, c[0x0][0x380] ;  /* 0x00007000ff0e77ac */ /* 0x000e220008000a00 */
[----:B------:R-:W-:Y:S01]  /*4290*/  MOV R3, R33 ;  /* 0x0000002100037202 */ /* 0x000fe20000000f00 */
[----:B-----5:R-:W-:Y:S01]  /*42a0*/  FFMA.FTZ R5, R8, R5, R10 ;  /* 0x0000000508057223 */ /* 0x020fe2000001000a */
[----:B------:R-:W-:Y:S01]  /*42b0*/  FFMA.FTZ R8, R9, R2, R11 ;  /* 0x0000000209087223 */ /* 0x000fe2000001000b */
[----:B------:R-:W-:-:S02]  /*42c0*/  MOV R2, R34 ;  /* 0x0000002200027202 */ /* 0x000fc40000000f00 */
[----:B------:R-:W-:Y:S01]  /*42d0*/  FMUL.FTZ R0, R5, -1.4426950216293334961 ;  /* 0xbfb8aa3b05007820 */ /* 0x000fe20000410000 */
[----:B------:R-:W-:-:S05]  /*42e0*/  FMUL.FTZ R4, R8, -1.4426950216293334961 ;  /* 0xbfb8aa3b08047820 */ /* 0x000fca0000410000 */
[----:B------:R-:W3:Y:S01]  /*42f0*/  MUFU.EX2 R0, R0 ;  /* 0x0000000000007308 */ /* 0x000ee20000000800 */
[----:B----4-:R-:W-:Y:S02]  /*4300*/  IMAD R10, R25, UR10, RZ ;  /* 0x0000000a190a7c24 */ /* 0x010fe4000f8e02ff */
[----:B------:R-:W-:-:S05]  /*4310*/  IMAD.WIDE.U32 R2, R29, UR10, R2 ;  /* 0x0000000a1d027c25 */ /* 0x000fca000f8e0002 */
[----:B------:R-:W4:Y:S01]  /*4320*/  MUFU.EX2 R4, R4 ;  /* 0x0000000400047308 */ /* 0x000f220000000800 */
[----:B------:R-:W-:-:S05]  /*4330*/  IMAD R11, R29, UR11, R10 ;  /* 0x0000000b1d0b7c24 */ /* 0x000fca000f8e020a */
[----:B------:R-:W-:Y:S01]  /*4340*/  IADD3 R11, PT, PT, R3, R11, RZ ;  /* 0x0000000b030b7210 */ /* 0x000fe20007ffe0ff */
[----:B---3--:R-:W-:-:S06]  /*4350*/  FADD.FTZ R6, R0, 1 ;  /* 0x3f80000000067421 */ /* 0x008fcc0000010000 */
[----:B------:R-:W3:Y:S01]  /*4360*/  MUFU.RCP R6, R6 ;  /* 0x0000000600067308 */ /* 0x000ee20000001000 */
[----:B----4-:R-:W-:Y:S01]  /*4370*/  FADD.FTZ R7, R4, 1 ;  /* 0x3f80000004077421 */ /* 0x010fe20000010000 */
[----:B0-----:R-:W-:-:S06]  /*4380*/  LEA R4, P1, R2, UR14, 0x1 ;  /* 0x0000000e02047c11 */ /* 0x001fcc000f8208ff */
[----:B------:R-:W0:Y:S01]  /*4390*/  MUFU.RCP R7, R7 ;  /* 0x0000000700077308 */ /* 0x000e220000001000 */
[----:B---3--:R-:W-:Y:S01]  /*43a0*/  FMUL.FTZ R0, R5, R6 ;  /* 0x0000000605007220 */ /* 0x008fe20000410000 */
[----:B------:R-:W-:Y:S01]  /*43b0*/  LEA.HI.X R5, R2, UR15, R11, 0x1, P1 ;  /* 0x0000000f02057c11 */ /* 0x000fe200088f0c0b */
[----:B0-----:R-:W-:-:S05]  /*43c0*/  FMUL.FTZ R9, R8, R7 ;  /* 0x0000000708097220 */ /* 0x001fca0000410000 */
[----:B------:R-:W-:-:S05]  /*43d0*/  F2FP.BF16.F32.PACK_AB R9, R9, R0 ;  /* 0x000000000909723e */ /* 0x000fca00000010ff */
[----:B------:R0:W-:Y:S02]  /*43e0*/  STG.E desc[UR12][R4.64], R9 ;  /* 0x0000000904007986 */ /* 0x0001e4000c10190c */
.L_x_1936:
[----:B------:R-:W-:Y:S05]  /*43f0*/  BSYNC.RECONVERGENT B0 ;  /* 0x0000000000007941 */ /* 0x000fea0003800200 */
.L_x_1920:
[----:B------:R-:W1:Y:S01]  /*4400*/  LDCU UR5, c[0x0][0x3f8] ;  /* 0x00007f00ff0577ac */ /* 0x000e620008000800 */
[----:B------:R-:W1:Y:S01]  /*4410*/  LDCU UR8, c[0x0][0x3c8] ;  /* 0x00007900ff0877ac */ /* 0x000e620008000800 */
[----:B------:R-:W-:Y:S02]  /*4420*/  UIADD3 UR7, UPT, UPT, UR17, UR7, URZ ;  /* 0x0000000711077290 */ /* 0x000fe4000fffe0ff */
[----:B------:R-:W-:Y:S02]  /*4430*/  UIADD3 UR4, UPT, UPT, UR4, 0x1, URZ ;  /* 0x0000000104047890 */ /* 0x000fe4000fffe0ff */
[----:B-1----:R-:W-:-:S04]  /*4440*/  UIMAD UR5, UR5, UR8, URZ ;  /* 0x00000008050572a4 */ /* 0x002fc8000f8e02ff */
[----:B------:R-:W-:-:S09]  /*4450*/  UISETP.GE.AND UP0, UPT, UR7, UR5, UPT ;  /* 0x000000050700728c */ /* 0x000fd2000bf06270 */
[----:B------:R-:W-:Y:S05]  /*4460*/  BRA.U !UP0, `(.L_x_1951) ;  /* 0xffffffbd08747547 */ /* 0x000fea000b83ffff */
[----:B------:R-:W-:Y:S05]  /*4470*/  EXIT ;  /* 0x000000000000794d */ /* 0x000fea0003800000 */
.L_x_1952:
        /* <DEDUP_REMOVED lines=16> */
.L_x_3445:


//--------------------- .text._Z35group_norm_nhwc_fwd_one_pass_kernelI11Bf16IOFp32WLi512ELi24ELi384EEv26Group_norm_nhwc_fwd_params --------------------------
	.section	.text._Z35group_norm_nhwc_fwd_one_pass_kernelI11Bf16IOFp32WLi512ELi24ELi384EEv26Group_norm_nhwc_fwd_params,"ax",@progbits
	.align	128
        .global         _Z35group_norm_nhwc_fwd_one_pass_kernelI11Bf16IOFp32WLi512ELi24ELi384EEv26Group_norm_nhwc_fwd_params
        .type           _Z35group_norm_nhwc_fwd_one_pass_kernelI11Bf16IOFp32WLi512ELi24ELi384EEv26Group_norm_nhwc_fwd_params,@function
        .size           _Z35group_norm_nhwc_fwd_one_pass_kernelI11Bf16IOFp32WLi512ELi24ELi384EEv26Group_norm_nhwc_fwd_params,(.L_x_3446 - _Z35group_norm_nhwc_fwd_one_pass_kernelI11Bf16IOFp32WLi512ELi24ELi384EEv26Group_norm_nhwc_fwd_params)
        .other          _Z35group_norm_nhwc_fwd_one_pass_kernelI11Bf16IOFp32WLi512ELi24ELi384EEv26Group_norm_nhwc_fwd_params,@"STO_CUDA_ENTRY STV_DEFAULT"
_Z35group_norm_nhwc_fwd_one_pass_kernelI11Bf16IOFp32WLi512ELi24ELi384EEv26Group_norm_nhwc_fwd_params:
.text._Z35group_norm_nhwc_fwd_one_pass_kernelI11Bf16IOFp32WLi512ELi24ELi384EEv26Group_norm_nhwc_fwd_params:
[----:B------:R-:W-:Y:S01]  /*0000*/  LDC R1, c[0x0][0x37c] ;  /* 0x0000df00ff017b82 */ /* 0x000fe20000000800 */
[----:B------:R-:W0:Y:S01]  /*0010*/  S2R R58, SR_CTAID.Y ;  /* 0x00000000003a7919 */ /* 0x000e220000002600 */
[----:B------:R-:W1:Y:S01]  /*0020*/  LDCU UR5, c[0x0][0x3f8] ;  /* 0x00007f00ff0577ac */ /* 0x000e620008000800 */
[----:B------:R-:W1:Y:S02]  /*0030*/  LDCU UR4, c[0x0][0x3c8] ;  /* 0x00007900ff0477ac */ /* 0x000e640008000800 */
[----:B-1----:R-:W-:-:S06]  /*0040*/  UIMAD UR5, UR5, UR4, URZ ;  /* 0x00000004050572a4 */ /* 0x002fcc000f8e02ff */
[----:B0-----:R-:W-:-:S13]  /*0050*/  ISETP.GE.AND P0, PT, R58, UR5, PT ;  /* 0x000000053a007c0c */ /* 0x001fda000bf06270 */
[----:B------:R-:W-:Y:S05]  /*0060*/  @P0 EXIT ;  /* 0x000000000000094d */ /* 0x000fea0003800000 */
[----:B------:R-:W0:Y:S01]  /*0070*/  S2R R59, SR_TID.X ;  /* 0x00000000003b7919 */ /* 0x000e220000002100 */
[----:B------:R-:W1:Y:S01]  /*0080*/  LDCU UR4, c[0x0][0x404] ;  /* 0x00008080ff0477ac */ /* 0x000e620008000800 */
[----:B------:R-:W2:Y:S01]  /*0090*/  LDC R57, c[0x0][0x374] ;  /* 0x0000dd00ff397b82 */ /* 0x000ea20000000800 */
[----:B------:R-:W-:Y:S01]  /*00a0*/  HFMA2 R62, -RZ, RZ, 0, 0 ;  /* 0x00000000ff3e7431 */ /* 0x000fe200000001ff */
[----:B------:R-:W3:Y:S01]  /*00b0*/  S2R R60, SR_CTAID.X ;  /* 0x00000000003c7919 */ /* 0x000ee20000002500 */
[----:B------:R-:W4:Y:S01]  /*00c0*/  LDCU.64 UR6, c[0x0][0x388] ;  /* 0x00007100ff0677ac */ /* 0x000f220008000a00 */
[----:B------:R-:W-:Y:S01]  /*00d0*/  MOV R61, R58 ;  /* 0x0000003a003d7202 */ /* 0x000fe20000000f00 */
[----:B------:R-:W1:Y:S01]  /*00e0*/  S2R R56, SR_LANEID ;  /* 0x0000000000387919 */ /* 0x000e620000000000 */
[----:B------:R-:W0:Y:S02]  /*00f0*/  LDCU.64 UR8, c[0x0][0x358] ;  /* 0x00006b00ff0877ac */ /* 0x000e240008000a00 */
[----:B------:R-:W2:Y:S01]  /*0100*/  LDC R55, c[0x0][0x370] ;  /* 0x0000dc00ff377b82 */ /* 0x000ea20000000800 */
[----:B----4-:R-:W-:-:S02]  /*0110*/  ISETP.NE.U32.AND P1, PT, RZ, UR6, PT ;  /* 0x00000006ff007c0c */ /* 0x010fc4000bf25070 */
[C---:B0-----:R-:W-:Y:S02]  /*0120*/  LOP3.LUT R0, R59.reuse, 0xffff, RZ, 0xc0, !PT ;  /* 0x0000ffff3b007812 */ /* 0x041fe400078ec0ff */
[----:B---3--:R-:W-:-:S03]  /*0130*/  LOP3.LUT P0, RZ, R59, R60, RZ, 0xfc, !PT ;  /* 0x0000003c3bff7212 */ /* 0x008fc6000780fcff */
[----:B------:R-:W-:Y:S01]  /*0140*/  IMAD R0, R0, 0x1556, RZ ;  /* 0x0000155600007824 */ /* 0x000fe200078e02ff */
[----:B------:R-:W-:-:S04]  /*0150*/  ISETP.NE.AND.EX P0, PT, RZ, UR7, !P0, P1 ;  /* 0x00000007ff007c0c */ /* 0x000fc8000c705310 */
[----:B------:R-:W-:-:S04]  /*0160*/  SHF.R.U32.HI R69, RZ, 0x10, R0 ;  /* 0x00000010ff457819 */ /* 0x000fc80000011600 */
[----:B------:R-:W-:Y:S01]  /*0170*/  PRMT R0, R69, 0x9910, RZ ;  /* 0x0000991045007816 */ /* 0x000fe200000000ff */
[----:B-1----:R-:W-:-:S04]  /*0180*/  IMAD R69, R60, UR4, R69 ;  /* 0x000000043c457c24 */ /* 0x002fc8000f8e0245 */
[----:B------:R-:W-:Y:S01]  /*0190*/  IMAD R0, R0, 0xc, RZ ;  /* 0x0000000c00007824 */ /* 0x000fe200078e02ff */
[C---:B------:R-:W-:Y:S02]  /*01a0*/  IADD3 R68, PT, PT, R69.reuse, 0x20, RZ ;  /* 0x0000002045447810 */ /* 0x040fe40007ffe0ff */
[C---:B------:R-:W-:Y:S02]  /*01b0*/  IADD3 R67, PT, PT, R69.reuse, 0x40, RZ ;  /* 0x0000004045437810 */ /* 0x040fe40007ffe0ff */
[----:B------:R-:W-:Y:S02]  /*01c0*/  IADD3 R0, PT, PT, RZ, -R0, RZ ;  /* 0x80000000ff007210 */ /* 0x000fe40007ffe0ff */
[C---:B------:R-:W-:Y:S02]  /*01d0*/  IADD3 R66, PT, PT, R69.reuse, 0x60, RZ ;  /* 0x0000006045427810 */ /* 0x040fe40007ffe0ff */
[----:B------:R-:W-:Y:S02]  /*01e0*/  PRMT R2, R0, 0x7710, RZ ;  /* 0x0000771000027816 */ /* 0x000fe400000000ff */
[----:B------:R-:W-:-:S02]  /*01f0*/  IADD3 R65, PT, PT, R69, 0x80, RZ ;  /* 0x0000008045417810 */ /* 0x000fc40007ffe0ff */
[----:B------:R-:W-:Y:S02]  /*0200*/  IADD3 R64, PT, PT, R69, 0x1e0, RZ ;  /* 0x000001e045407810 */ /* 0x000fe40007ffe0ff */
[----:B------:R-:W-:Y:S02]  /*0210*/  IADD3 R63, PT, PT, R2, R59, RZ ;  /* 0x0000003b023f7210 */ /* 0x000fe40007ffe0ff */
[----:B------:R-:W-:Y:S02]  /*0220*/  SHF.R.S32.HI R54, RZ, 0x1f, R69 ;  /* 0x0000001fff367819 */ /* 0x000fe40000011445 */
[----:B------:R-:W-:Y:S02]  /*0230*/  SHF.R.S32.HI R53, RZ, 0x1f, R68 ;  /* 0x0000001fff357819 */ /* 0x000fe40000011444 */
[----:B------:R-:W-:Y:S02]  /*0240*/  SHF.R.S32.HI R0, RZ, 0x1f, R67 ;  /* 0x0000001fff007819 */ /* 0x000fe40000011443 */
[----:B------:R-:W-:-:S02]  /*0250*/  SHF.R.S32.HI R2, RZ, 0x1f, R66 ;  /* 0x0000001fff027819 */ /* 0x000fc40000011442 */
[----:B------:R-:W-:Y:S02]  /*0260*/  SHF.R.S32.HI R3, RZ, 0x1f, R65 ;  /* 0x0000001fff037819 */ /* 0x000fe40000011441 */
[----:B------:R-:W-:Y:S02]  /*0270*/  SHF.R.S32.HI R4, RZ, 0x1f, R64 ;  /* 0x0000001fff047819 */ /* 0x000fe40000011440 */
[----:B--2---:R-:W-:-:S07]  /*0280*/  SHF.L.U32 R63, R63, 0x1, RZ ;  /* 0x000000013f3f7819 */ /* 0x004fce00000006ff */
.L_x_2028:
[----:B0-----:R-:W0:Y:S01]  /*0290*/  LDC R10, c[0x0][0x3f8] ;  /* 0x0000fe00ff0a7b82 */ /* 0x001e220000000800 */
[----:B------:R-:W-:Y:S01]  /*02a0*/  IABS R11, R61 ;  /* 0x0000003d000b7213 */ /* 0x000fe20000000000 */
[----:B-1----:R-:W1:Y:S01]  /*02b0*/  LDCU.64 UR6, c[0x0][0x3e8] ;  /* 0x00007d00ff0677ac */ /* 0x002e620008000a00 */
[C---:B------:R-:W-:Y:S02]  /*02c0*/  IADD3 R25, PT, PT, R69.reuse, 0xa0, RZ ;  /* 0x000000a045197810 */ /* 0x040fe40007ffe0ff */
[----:B------:R-:W-:Y:S01]  /*02d0*/  IADD3 R22, PT, PT, R69, 0xc0, RZ ;  /* 0x000000c045167810 */ /* 0x000fe20007ffe0ff */
[----:B--2---:R-:W2:Y:S01]  /*02e0*/  LDCU.64 UR10, c[0x0][0x3f0] ;  /* 0x00007e00ff0a77ac */ /* 0x004ea20008000a00 */
[----:B------:R-:W-:Y:S02]  /*02f0*/  SHF.R.S32.HI R27, RZ, 0x1f, R25 ;  /* 0x0000001fff1b7819 */ /* 0x000fe40000011419 */
[----:B------:R-:W-:Y:S02]  /*0300*/  SHF.R.S32.HI R29, RZ, 0x1f, R22 ;  /* 0x0000001fff1d7819 */ /* 0x000fe40000011416 */
[----:B------:R-:W-:-:S02]  /*0310*/  LOP3.LUT R75, R63, 0xffff, RZ, 0xc0, !PT ;  /* 0x0000ffff3f4b7812 */ /* 0x000fc400078ec0ff */
[----:B------:R-:W-:Y:S02]  /*0320*/  IADD3 R24, PT, PT, R69, 0xe0, RZ ;  /* 0x000000e045187810 */ /* 0x000fe40007ffe0ff */
[----:B------:R-:W-:Y:S02]  /*0330*/  MOV R37, RZ ;  /* 0x000000ff00257202 */ /* 0x000fe40000000f00 */
[----:B------:R-:W-:Y:S02]  /*0340*/  SHF.R.S32.HI R23, RZ, 0x1f, R24 ;  /* 0x0000001fff177819 */ /* 0x000fe40000011418 */
[----:B-1----:R-:W-:Y:S02]  /*0350*/  ISETP.GE.U32.AND P5, PT, R22, UR6, PT ;  /* 0x0000000616007c0c */ /* 0x002fe4000bfa6070 */
[----:B------:R-:W-:Y:S02]  /*0360*/  ISETP.GE.U32.AND P6, PT, R24, UR6, PT ;  /* 0x0000000618007c0c */ /* 0x000fe4000bfc6070 */
[----:B0--34-:R-:W-:-:S02]  /*0370*/  IABS R8, R10 ;  /* 0x0000000a00087213 */ /* 0x019fc40000000000 */
[----:B------:R-:W-:Y:S02]  /*0380*/  ISETP.NE.AND P4, PT, R10, RZ, PT ;  /* 0x000000ff0a00720c */ /* 0x000fe40003f85270 */
[----:B------:R-:W0:Y:S01]  /*0390*/  I2F.RP R5, R8 ;  /* 0x0000000800057306 */ /* 0x000e220000209400 */
[----:B------:R-:W-:Y:S02]  /*03a0*/  ISETP.GE.AND.EX P5, PT, R29, UR7, PT, P5 ;  /* 0x000000071d007c0c */ /* 0x000fe4000bfa6350 */
[----:B------:R-:W-:-:S05]  /*03b0*/  ISETP.GE.AND.EX P6, PT, R23, UR7, PT, P6 ;  /* 0x0000000717007c0c */ /* 0x000fca000bfc6360 */
[----:B0-----:R-:W0:Y:S02]  /*03c0*/  MUFU.RCP R5, R5 ;  /* 0x0000000500057308 */ /* 0x001e240000001000 */
[----:B0-----:R-:W-:-:S06]  /*03d0*/  IADD3 R6, PT, PT, R5, 0xffffffe, RZ ;  /* 0x0ffffffe05067810 */ /* 0x001fcc0007ffe0ff */
[----:B------:R0:W1:Y:S02]  /*03e0*/  F2I.FTZ.U32.TRUNC.NTZ R7, R6 ;  /* 0x0000000600077305 */ /* 0x000064000021f000 */
[----:B0-----:R-:W-:Y:S02]  /*03f0*/  MOV R6, RZ ;  /* 0x000000ff00067202 */ /* 0x001fe40000000f00 */
[----:B-1----:R-:W-:-:S05]  /*0400*/  IADD3 R9, PT, PT, RZ, -R7, RZ ;  /* 0x80000007ff097210 */ /* 0x002fca0007ffe0ff */
[----:B------:R-:W-:-:S04]  /*0410*/  IMAD R9, R9, R8, RZ ;  /* 0x0000000809097224 */ /* 0x000fc800078e02ff */
[----:B------:R-:W-:Y:S01]  /*0420*/  IMAD.HI.U32 R7, R7, R9, R6 ;  /* 0x0000000907077227 */ /* 0x000fe200078e0006 */
[----:B------:R-:W-:Y:S02]  /*0430*/  MOV R9, R11 ;  /* 0x0000000b00097202 */ /* 0x000fe40000000f00 */
[----:B------:R-:W-:-:S03]  /*0440*/  IADD3 R11, PT, PT, R69, 0x100, RZ ;  /* 0x00000100450b7810 */ /* 0x000fc60007ffe0ff */
[----:B------:R-:W-:Y:S01]  /*0450*/  IMAD.HI.U32 R7, R7, R9, RZ ;  /* 0x0000000907077227 */ /* 0x000fe200078e00ff */
[----:B-----5:R-:W-:-:S04]  /*0460*/  SHF.R.S32.HI R19, RZ, 0x1f, R11 ;  /* 0x0000001fff137819 */ /* 0x020fc8000001140b */
[----:B------:R-:W-:-:S05]  /*0470*/  IADD3 R5, PT, PT, -R7, RZ, RZ ;  /* 0x000000ff07057210 */ /* 0x000fca0007ffe1ff */
[----:B------:R-:W-:-:S05]  /*0480*/  IMAD R5, R8, R5, R9 ;  /* 0x0000000508057224 */ /* 0x000fca00078e0209 */
[----:B------:R-:W-:-:S13]  /*0490*/  ISETP.GT.U32.AND P2, PT, R8, R5, PT ;  /* 0x000000050800720c */ /* 0x000fda0003f44070 */
[-C--:B------:R-:W-:Y:S02]  /*04a0*/  @!P2 IADD3 R5, PT, PT, R5, -R8.reuse, RZ ;  /* 0x800000080505a210 */ /* 0x080fe40007ffe0ff */
[----:B------:R-:W-:Y:S02]  /*04b0*/  @!P2 IADD3 R7, PT, PT, R7, 0x1, RZ ;  /* 0x000000010707a810 */ /* 0x000fe40007ffe0ff */
[----:B------:R-:W-:Y:S02]  /*04c0*/  ISETP.GE.U32.AND P1, PT, R5, R8, PT ;  /* 0x000000080500720c */ /* 0x000fe40003f26070 */
[----:B------:R-:W-:Y:S01]  /*04d0*/  LOP3.LUT R5, R61, R10, RZ, 0x3c, !PT ;  /* 0x0000000a3d057212 */ /* 0x000fe200078e3cff */
[----:B------:R-:W0:Y:S01]  /*04e0*/  @!P5 LDC.64 R8, c[0x0][0x3e0] ;  /* 0x0000f800ff08db82 */ /* 0x000e220000000a00 */
[----:B------:R-:W-:Y:S02]  /*04f0*/  ISETP.GE.U32.AND P2, PT, R11, UR6, PT ;  /* 0x000000060b007c0c */ /* 0x000fe4000bf46070 */
[----:B------:R-:W-:-:S02]  /*0500*/  ISETP.GE.AND P3, PT, R5, RZ, PT ;  /* 0x000000ff0500720c */ /* 0x000fc40003f66270 */
[----:B------:R-:W-:-:S05]  /*0510*/  ISETP.GE.AND.EX P2, PT, R19, UR7, PT, P2 ;  /* 0x0000000713007c0c */ /* 0x000fca000bf46320 */
[----:B------:R-:W-:-:S06]  /*0520*/  @P1 IADD3 R7, PT, PT, R7, 0x1, RZ ;  /* 0x0000000107071810 */ /* 0x000fcc0007ffe0ff */
[----:B------:R-:W-:Y:S02]  /*0530*/  @!P3 IADD3 R7, PT, PT, -R7, RZ, RZ ;  /* 0x000000ff0707b210 */ /* 0x000fe40007ffe1ff */
[----:B------:R-:W-:Y:S01]  /*0540*/  ISETP.GE.U32.AND P3, PT, R25, UR6, PT ;  /* 0x0000000619007c0c */ /* 0x000fe2000bf66070 */
[----:B------:R-:W1:Y:S01]  /*0550*/  @!P2 LDC.64 R20, c[0x0][0x3e0] ;  /* 0x0000f800ff14ab82 */ /* 0x000e620000000a00 */
[----:B------:R-:W-:Y:S02]  /*0560*/  @!P4 LOP3.LUT R7, RZ, R10, RZ, 0x33, !PT ;  /* 0x0000000aff07c212 */ /* 0x000fe400078e33ff */
[----:B------:R-:W-:Y:S02]  /*0570*/  ISETP.GE.AND.EX P3, PT, R27, UR7, PT, P3 ;  /* 0x000000071b007c0c */ /* 0x000fe4000bf66330 */
[----:B------:R-:W-:Y:S02]  /*0580*/  IADD3 R70, PT, PT, -R7, RZ, RZ ;  /* 0x000000ff07467210 */ /* 0x000fe40007ffe1ff */
[----:B------:R-:W-:Y:S01]  /*0590*/  SHF.R.S32.HI R5, RZ, 0x1f, R7 ;  /* 0x0000001fff057819 */ /* 0x000fe20000011407 */
[----:B------:R-:W3:Y:S02]  /*05a0*/  @!P2 LDC.64 R12, c[0x0][0x390] ;  /* 0x0000e400ff0cab82 */ /* 0x000ee40000000a00 */
[----:B------:R-:W-:-:S02]  /*05b0*/  IMAD R70, R10, R70, R61 ;  /* 0x000000460a467224 */ /* 0x000fc400078e023d */
[----:B--2---:R-:W-:Y:S01]  /*05c0*/  IMAD R6, R5, UR10, RZ ;  /* 0x0000000a05067c24 */ /* 0x004fe2000f8e02ff */
[----:B------:R-:W-:Y:S01]  /*05d0*/  IADD3 R5, PT, PT, R69, 0x120, RZ ;  /* 0x0000012045057810 */ /* 0x000fe20007ffe0ff */
[----:B------:R-:W-:Y:S02]  /*05e0*/  IMAD R70, R70, 0x18, RZ ;  /* 0x0000001846467824 */ /* 0x000fe400078e02ff */
[----:B------:R-:W2:Y:S01]  /*05f0*/  @!P3 LDC.64 R14, c[0x0][0x3e0] ;  /* 0x0000f800ff0ebb82 */ /* 0x000ea20000000a00 */
[----:B------:R-:W-:Y:S02]  /*0600*/  IMAD R73, R7, UR11, R6 ;  /* 0x0000000b07497c24 */ /* 0x000fe4000f8e0206 */
[----:B------:R-:W-:-:S04]  /*0610*/  IADD3 R74, P1, PT, R70, R75, RZ ;  /* 0x0000004b464a7210 */ /* 0x000fc80007f3e0ff */
[----:B------:R-:W-:Y:S01]  /*0620*/  LEA.HI.X.SX32 R75, R70, RZ, 0x1, P1 ;  /* 0x000000ff464b7211 */ /* 0x000fe200008f0eff */
[----:B------:R-:W4:Y:S01]  /*0630*/  @!P3 LDC.64 R16, c[0x0][0x390] ;  /* 0x0000e400ff10bb82 */ /* 0x000f220000000a00 */
[----:B-1----:R-:W-:Y:S01]  /*0640*/  @!P2 IMAD R6, R19, R20, RZ ;  /* 0x000000141306a224 */ /* 0x002fe200078e02ff */
[----:B------:R-:W-:Y:S01]  /*0650*/  ISETP.GE.U32.AND P1, PT, R5, UR6, PT ;  /* 0x0000000605007c0c */ /* 0x000fe2000bf26070 */
[----:B------:R-:W-:-:S04]  /*0660*/  IMAD.WIDE.U32 R74, R7, UR10, R74 ;  /* 0x0000000a074a7c25 */ /* 0x000fc8000f8e004a */
[----:B------:R-:W-:Y:S01]  /*0670*/  @!P2 IMAD R19, R11, R21, R6 ;  /* 0x000000150b13a224 */ /* 0x000fe200078e0206 */
[----:B------:R-:W-:Y:S02]  /*0680*/  IADD3 R73, PT, PT, R75, R73, RZ ;  /* 0x000000494b497210 */ /* 0x000fe40007ffe0ff */
[----:B------:R-:W-:Y:S02]  /*0690*/  @!P2 MOV R72, R74 ;  /* 0x0000004a0048a202 */ /* 0x000fe40000000f00 */
[----:B------:R-:W-:Y:S01]  /*06a0*/  @!P3 MOV R7, R73 ;  /* 0x000000490007b202 */ /* 0x000fe20000000f00 */
[----:B--2---:R-:W-:Y:S02]  /*06b0*/  @!P3 IMAD R6, R27, R14, RZ ;  /* 0x0000000e1b06b224 */ /* 0x004fe400078e02ff */
[----:B------:R-:W-:Y:S02]  /*06c0*/  @!P2 IMAD.WIDE.U32 R20, R11, R20, R72 ;  /* 0x000000140b14a225 */ /* 0x000fe400078e0048 */
[----:B------:R-:W1:Y:S02]  /*06d0*/  @!P6 LDC.64 R10, c[0x0][0x3e0] ;  /* 0x0000f800ff0aeb82 */ /* 0x000e640000000a00 */
[----:B------:R-:W-:Y:S01]  /*06e0*/  @!P3 IMAD R27, R25, R15, R6 ;  /* 0x0000000f191bb224 */ /* 0x000fe200078e0206 */
[----:B------:R-:W-:-:S02]  /*06f0*/  @!P3 MOV R6, R74 ;  /* 0x0000004a0006b202 */ /* 0x000fc40000000f00 */
[----:B------:R-:W-:Y:S02]  /*0700*/  @!P2 IADD3 R19, PT, PT, R21, R19, RZ ;  /* 0x000000131513a210 */ /* 0x000fe40007ffe0ff */
[C---:B---3--:R-:W-:Y:S01]  /*0710*/  @!P2 LEA R18, P4, R20.reuse, R12, 0x1 ;  /* 0x0000000c1412a211 */ /* 0x048fe200078808ff */
[----:B------:R-:W-:Y:S01]  /*0720*/  @!P3 IMAD.WIDE.U32 R14, R25, R14, R6 ;  /* 0x0000000e190eb225 */ /* 0x000fe200078e0006 */
[----:B------:R-:W-:Y:S01]  /*0730*/  SHF.R.S32.HI R25, RZ, 0x1f, R5 ;  /* 0x0000001fff197819 */ /* 0x000fe20000011405 */
[----:B------:R-:W2:Y:S01]  /*0740*/  @!P5 LDC.64 R6, c[0x0][0x390] ;  /* 0x0000e400ff06db82 */ /* 0x000ea20000000a00 */
[----:B------:R-:W-:Y:S01]  /*0750*/  @!P2 LEA.HI.X R19, R20, R13, R19, 0x1, P4 ;  /* 0x0000000d1413a211 */ /* 0x000fe200020f0c13 */
[----:B0-----:R-:W-:Y:S01]  /*0760*/  @!P5 IMAD R13, R29, R8, RZ ;  /* 0x000000081d0dd224 */ /* 0x001fe200078e02ff */
[----:B------:R-:W-:Y:S02]  /*0770*/  ISETP.GE.AND.EX P1, PT, R25, UR7, PT, P1 ;  /* 0x0000000719007c0c */ /* 0x000fe4000bf26310 */
[----:B------:R-:W-:Y:S01]  /*0780*/  @!P3 IADD3 R12, PT, PT, R15, R27, RZ ;  /* 0x0000001b0f0cb210 */ /* 0x000fe20007ffe0ff */
[----:B------:R0:W3:Y:S01]  /*0790*/  @!P2 LDG.E R37, desc[UR8][R18.64] ;  /* 0x000000081225a981 */ /* 0x0000e2000c1e1900 */
[----:B----4-:R-:W-:-:S02]  /*07a0*/  @!P3 LEA R16, P4, R14, R16, 0x1 ;  /* 0x000000100e10b211 */ /* 0x010fc400078808ff */
[----:B------:R-:W-:Y:S02]  /*07b0*/  @!P5 MOV R15, R73 ;  /* 0x00000049000fd202 */ /* 0x000fe40000000f00 */
[----:B------:R-:W-:Y:S02]  /*07c0*/  @!P3 LEA.HI.X R17, R14, R17, R12, 0x1, P4 ;  /* 0x000000110e11b211 */ /* 0x000fe400020f0c0c */
[----:B------:R-:W-:Y:S01]  /*07d0*/  @!P5 MOV R14, R74 ;  /* 0x0000004a000ed202 */ /* 0x000fe20000000f00 */
[C---:B------:R-:W-:Y:S01]  /*07e0*/  @!P5 IMAD R29, R22.reuse, R9, R13 ;  /* 0x00000009161dd224 */ /* 0x040fe200078e020d */
[----:B------:R-:W-:Y:S01]  /*07f0*/  IADD3 R21, PT, PT, R69, 0x140, RZ ;  /* 0x0000014045157810 */ /* 0x000fe20007ffe0ff */
[----:B------:R-:W4:Y:S02]  /*0800*/  @!P6 LDC.64 R12, c[0x0][0x390] ;  /* 0x0000e400ff0ceb82 */ /* 0x000f240000000a00 */
[----:B------:R-:W-:Y:S01]  /*0810*/  @!P5 IMAD.WIDE.U32 R14, R22, R8, R14 ;  /* 0x00000008160ed225 */ /* 0x000fe200078e000e */
[----:B------:R-:W-:-:S05]  /*0820*/  ISETP.GE.U32.AND P2, PT, R21, UR6, PT ;  /* 0x0000000615007c0c */ /* 0x000fca000bf46070 */
[----:B------:R-:W5:Y:S01]  /*0830*/  @!P1 LDC.64 R8, c[0x0][0x3e0] ;  /* 0x0000f800ff089b82 */ /* 0x000f620000000a00 */
[----:B------:R-:W-:Y:S02]  /*0840*/  SHF.R.S32.HI R27, RZ, 0x1f, R21 ;  /* 0x0000001fff1b7819 */ /* 0x000fe40000011415 */
[----:B------:R-:W-:Y:S02]  /*0850*/  MOV R20, RZ ;  /* 0x000000ff00147202 */ /* 0x000fe40000000f00 */
[----:B------:R-:W-:Y:S02]  /*0860*/  ISETP.GE.AND.EX P2, PT, R27, UR7, PT, P2 ;  /* 0x000000071b007c0c */ /* 0x000fe4000bf46320 */
[----:B------:R-:W-:Y:S02]  /*0870*/  @!P5 IADD3 R15, PT, PT, R15, R29, RZ ;  /* 0x0000001d0f0fd210 */ /* 0x000fe40007ffe0ff */
[----:B--2---:R-:W-:Y:S01]  /*0880*/  @!P5 LEA R22, P4, R14, R6, 0x1 ;  /* 0x000000060e16d211 */ /* 0x004fe200078808ff */
[----:B-1----:R-:W-:Y:S01]  /*0890*/  @!P6 IMAD R6, R23, R10, RZ ;  /* 0x0000000a1706e224 */ /* 0x002fe200078e02ff */
[----:B0-----:R-:W-:Y:S01]  /*08a0*/  @!P6 MOV R18, R74 ;  /* 0x0000004a0012e202 */ /* 0x001fe20000000f00 */
[----:B------:R0:W2:Y:S01]  /*08b0*/  @!P3 LDG.E R20, desc[UR8][R16.64] ;  /* 0x000000081014b981 */ /* 0x0000a2000c1e1900 */
[----:B------:R-:W-:-:S02]  /*08c0*/  @!P6 MOV R19, R73 ;  /* 0x000000490013e202 */ /* 0x000fc40000000f00 */
[----:B------:R-:W-:Y:S01]  /*08d0*/  @!P5 LEA.HI.X R23, R14, R7, R15, 0x1, P4 ;  /* 0x000000070e17d211 */ /* 0x000fe200020f0c0f */
[C---:B------:R-:W-:Y:S02]  /*08e0*/  @!P6 IMAD R7, R24.reuse, R11, R6 ;  /* 0x0000000b1807e224 */ /* 0x040fe400078e0206 */
[----:B------:R-:W-:Y:S01]  /*08f0*/  @!P6 IMAD.WIDE.U32 R18, R24, R10, R18 ;  /* 0x0000000a1812e225 */ /* 0x000fe200078e0012 */
[----:B------:R-:W-:Y:S01]  /*0900*/  ISETP.GE.U32.AND P3, PT, R68, UR6, PT ;  /* 0x0000000644007c0c */ /* 0x000fe2000bf66070 */
[----:B------:R-:W1:Y:S01]  /*0910*/  @!P1 LDC.64 R10, c[0x0][0x390] ;  /* 0x0000e400ff0a9b82 */ /* 0x000e620000000a00 */
[----:B------:R-:W-:Y:S02]  /*0920*/  MOV R33, RZ ;  /* 0x000000ff00217202 */ /* 0x000fe40000000f00 */
[----:B------:R-:W-:Y:S02]  /*0930*/  ISETP.GE.AND.EX P3, PT, R53, UR7, PT, P3 ;  /* 0x0000000735007c0c */ /* 0x000fe4000bf66330 */
[----:B------:R-:W-:-:S02]  /*0940*/  ISETP.GE.U32.AND P4, PT, R67, UR6, PT ;  /* 0x0000000643007c0c */ /* 0x000fc4000bf86070 */
[----:B------:R1:W3:Y:S01]  /*0950*/  @!P5 LDG.E R33, desc[UR8][R22.64] ;  /* 0x000000081621d981 */ /* 0x0002e2000c1e1900 */
[----:B------:R-:W1:Y:S01]  /*0960*/  @!P2 LDC.64 R14, c[0x0][0x3e0] ;  /* 0x0000f800ff0eab82 */ /* 0x000e620000000a00 */
[----:B----4-:R-:W-:Y:S01]  /*0970*/  @!P6 LEA R24, P5, R18, R12, 0x1 ;  /* 0x0000000c1218e211 */ /* 0x010fe200078a08ff */
[----:B-----5:R-:W-:Y:S01]  /*0980*/  @!P1 IMAD R12, R25, R8, RZ ;  /* 0x00000008190c9224 */ /* 0x020fe200078e02ff */
[----:B0-----:R-:W-:Y:S02]  /*0990*/  @!P6 IADD3 R16, PT, PT, R19, R7, RZ ;  /* 0x000000071310e210 */ /* 0x001fe40007ffe0ff */
[----:B------:R-:W-:Y:S01]  /*09a0*/  ISETP.GE.AND.EX P4, PT, R0, UR7, PT, P4 ;  /* 0x0000000700007c0c */ /* 0x000fe2000bf86340 */
[----:B------:R-:W-:Y:S01]  /*09b0*/  @!P1 IMAD R17, R5, R9, R12 ;  /* 0x0000000905119224 */ /* 0x000fe200078e020c */
[----:B------:R-:W-:Y:S01]  /*09c0*/  @!P6 LEA.HI.X R25, R18, R13, R16, 0x1, P5 ;  /* 0x0000000d1219e211 */ /* 0x000fe200028f0c10 */
[----:B------:R-:W0:Y:S01]  /*09d0*/  @!P3 LDC.64 R6, c[0x0][0x3e0] ;  /* 0x0000f800ff06bb82 */ /* 0x000e220000000a00 */
[----:B------:R-:W-:-:S02]  /*09e0*/  @!P1 MOV R12, R74 ;  /* 0x0000004a000c9202 */ /* 0x000fc40000000f00 */
[----:B------:R-:W-:-:S03]  /*09f0*/  @!P1 MOV R13, R73 ;  /* 0x00000049000d9202 */ /* 0x000fc60000000f00 */
[----:B------:R-:W-:Y:S01]  /*0a00*/  @!P1 IMAD.WIDE.U32 R8, R5, R8, R12 ;  /* 0x0000000805089225 */ /* 0x000fe200078e000c */
[----:B------:R-:W-:-:S03]  /*0a10*/  MOV R35, RZ ;  /* 0x000000ff00237202 */ /* 0x000fc60000000f00 */
[----:B------:R-:W4:Y:S01]  /*0a20*/  @!P4 LDC.64 R18, c[0x0][0x3e0] ;  /* 0x0000f800ff12cb82 */ /* 0x000f220000000a00 */
[----:B------:R-:W-:Y:S02]  /*0a30*/  @!P1 IADD3 R5, PT, PT, R9, R17, RZ ;  /* 0x0000001109059210 */ /* 0x000fe40007ffe0ff */
[C---:B-1----:R-:W-:Y:S01]  /*0a40*/  @!P1 LEA R22, P5, R8.reuse, R10, 0x1 ;  /* 0x0000000a08169211 */ /* 0x042fe200078a08ff */
[----:B------:R4:W5:Y:S04]  /*0a50*/  @!P6 LDG.E R35, desc[UR8][R24.64] ;  /* 0x000000081823e981 */ /* 0x000968000c1e1900 */
[----:B------:R-:W1:Y:S01]  /*0a60*/  @!P2 LDC.64 R12, c[0x0][0x390] ;  /* 0x0000e400ff0cab82 */ /* 0x000e620000000a00 */
[----:B------:R-:W-:Y:S01]  /*0a70*/  @!P1 LEA.HI.X R23, R8, R11, R5, 0x1, P5 ;  /* 0x0000000b08179211 */ /* 0x000fe200028f0c05 */
[----:B------:R-:W-:Y:S01]  /*0a80*/  @!P2 IMAD R10, R27, R14, RZ ;  /* 0x0000000e1b0aa224 */ /* 0x000fe200078e02ff */
[----:B------:R-:W-:-:S02]  /*0a90*/  @!P2 MOV R8, R74 ;  /* 0x0000004a0008a202 */ /* 0x000fc40000000f00 */
[----:B------:R-:W-:Y:S02]  /*0aa0*/  @!P2 MOV R9, R73 ;  /* 0x000000490009a202 */ /* 0x000fe40000000f00 */
[----:B------:R-:W-:Y:S01]  /*0ab0*/  ISETP.GE.U32.AND P6, PT, R66, UR6, PT ;  /* 0x0000000642007c0c */ /* 0x000fe2000bfc6070 */
[----:B------:R-:W1:Y:S01]  /*0ac0*/  @!P3 LDC.64 R16, c[0x0][0x390] ;  /* 0x0000e400ff10bb82 */ /* 0x000e620000000a00 */
[C---:B------:R-:W-:Y:S01]  /*0ad0*/  @!P2 IMAD R27, R21.reuse, R15, R10 ;  /* 0x0000000f151ba224 */ /* 0x040fe200078e020a */
[----:B------:R-:W-:Y:S01]  /*0ae0*/  MOV R39, RZ ;  /* 0x000000ff00277202 */ /* 0x000fe20000000f00 */
[----:B------:R-:W-:Y:S01]  /*0af0*/  @!P2 IMAD.WIDE.U32 R8, R21, R14, R8 ;  /* 0x0000000e1508a225 */ /* 0x000fe200078e0008 */
[----:B------:R-:W-:Y:S02]  /*0b00*/  ISETP.GE.AND.EX P6, PT, R2, UR7, PT, P6 ;  /* 0x0000000702007c0c */ /* 0x000fe4000bfc6360 */
[----:B------:R-:W-:Y:S02]  /*0b10*/  ISETP.GE.U32.AND P5, PT, R69, UR6, PT ;  /* 0x0000000645007c0c */ /* 0x000fe4000bfa6070 */
[----:B------:R-:W1:Y:S01]  /*0b20*/  @!P4 LDC.64 R14, c[0x0][0x390] ;  /* 0x0000e400ff0ecb82 */ /* 0x000e620000000a00 */
[----:B------:R4:W5:Y:S01]  /*0b30*/  @!P1 LDG.E R39, desc[UR8][R22.64] ;  /* 0x0000000816279981 */ /* 0x000962000c1e1900 */
[----:B------:R-:W-:Y:S01]  /*0b40*/  ISETP.GE.AND.EX P5, PT, R54, UR7, PT, P5 ;  /* 0x0000000736007c0c */ /* 0x000fe2000bfa6350 */
[----:B0-----:R-:W-:-:S02]  /*0b50*/  @!P3 IMAD R5, R53, R6, RZ ;  /* 0x000000063505b224 */ /* 0x001fc400078e02ff */
[----:B----4-:R-:W-:Y:S02]  /*0b60*/  @!P4 IMAD R24, R0, R18, RZ ;  /* 0x000000120018c224 */ /* 0x010fe400078e02ff */
[C---:B------:R-:W-:Y:S02]  /*0b70*/  @!P3 IMAD R21, R68.reuse, R7, R5 ;  /* 0x000000074415b224 */ /* 0x040fe400078e0205 */
[----:B------:R-:W0:Y:S01]  /*0b80*/  @!P6 LDC.64 R10, c[0x0][0x3e0] ;  /* 0x0000f800ff0aeb82 */ /* 0x000e220000000a00 */
[----:B------:R-:W-:Y:S02]  /*0b90*/  @!P3 MOV R22, R74 ;  /* 0x0000004a0016b202 */ /* 0x000fe40000000f00 */
[----:B------:R-:W-:Y:S02]  /*0ba0*/  @!P3 MOV R23, R73 ;  /* 0x000000490017b202 */ /* 0x000fe40000000f00 */
[----:B------:R-:W-:Y:S01]  /*0bb0*/  @!P2 IADD3 R5, PT, PT, R9, R27, RZ ;  /* 0x0000001b0905a210 */ /* 0x000fe20007ffe0ff */
[----:B------:R-:W-:Y:S01]  /*0bc0*/  @!P3 IMAD.WIDE.U32 R6, R68, R6, R22 ;  /* 0x000000064406b225 */ /* 0x000fe200078e0016 */
[----:B------:R-:W-:-:S02]  /*0bd0*/  @!P4 MOV R22, R74 ;  /* 0x0000004a0016c202 */ /* 0x000fc40000000f00 */
[----:B------:R-:W-:Y:S02]  /*0be0*/  @!P4 MOV R23, R73 ;  /* 0x000000490017c202 */ /* 0x000fe40000000f00 */
[C---:B-1----:R-:W-:Y:S01]  /*0bf0*/  @!P2 LEA R12, P1, R8.reuse, R12, 0x1 ;  /* 0x0000000c080ca211 */ /* 0x042fe200078208ff */
[C---:B------:R-:W-:Y:S02]  /*0c00*/  @!P4 IMAD R25, R67.reuse, R19, R24 ;  /* 0x000000134319c224 */ /* 0x040fe400078e0218 */
[----:B------:R-:W-:Y:S01]  /*0c10*/  @!P4 IMAD.WIDE.U32 R18, R67, R18, R22 ;  /* 0x000000124312c225 */ /* 0x000fe200078e0016 */
[----:B------:R-:W-:Y:S02]  /*0c20*/  @!P2 LEA.HI.X R13, R8, R13, R5, 0x1, P1 ;  /* 0x0000000d080da211 */ /* 0x000fe400008f0c05 */
[----:B------:R-:W1:Y:S01]  /*0c30*/  @!P5 LDC.64 R8, c[0x0][0x3e0] ;  /* 0x0000f800ff08db82 */ /* 0x000e620000000a00 */
[----:B------:R-:W-:Y:S02]  /*0c40*/  @!P3 IADD3 R5, PT, PT, R7, R21, RZ ;  /* 0x000000150705b210 */ /* 0x000fe40007ffe0ff */
[----:B------:R-:W-:-:S02]  /*0c50*/  @!P3 LEA R16, P1, R6, R16, 0x1 ;  /* 0x000000100610b211 */ /* 0x000fc400078208ff */
[----:B------:R-:W-:Y:S02]  /*0c60*/  @!P4 IADD3 R19, PT, PT, R19, R25, RZ ;  /* 0x000000191313c210 */ /* 0x000fe40007ffe0ff */
[----:B------:R-:W-:Y:S02]  /*0c70*/  @!P3 LEA.HI.X R17, R6, R17, R5, 0x1, P1 ;  /* 0x000000110611b211 */ /* 0x000fe400008f0c05 */
[----:B------:R-:W4:Y:S01]  /*0c80*/  @!P6 LDC.64 R6, c[0x0][0x390] ;  /* 0x0000e400ff06eb82 */ /* 0x000f220000000a00 */
[C---:B------:R-:W-:Y:S02]  /*0c90*/  @!P4 LEA R14, P1, R18.reuse, R14, 0x1 ;  /* 0x0000000e120ec211 */ /* 0x040fe400078208ff */
[----:B------:R-:W-:Y:S02]  /*0ca0*/  MOV R23, RZ ;  /* 0x000000ff00177202 */ /* 0x000fe40000000f00 */
[----:B------:R-:W-:-:S03]  /*0cb0*/  @!P4 LEA.HI.X R15, R18, R15, R19, 0x1, P1 ;  /* 0x0000000f120fc211 */ /* 0x000fc600008f0c13 */
[----:B------:R-:W4:Y:S01]  /*0cc0*/  @!P5 LDC.64 R18, c[0x0][0x390] ;  /* 0x0000e400ff12db82 */ /* 0x000f220000000a00 */
[----:B------:R-:W-:Y:S01]  /*0cd0*/  ISETP.GE.U32.AND P1, PT, R65, UR6, PT ;  /* 0x0000000641007c0c */ /* 0x000fe2000bf26070 */
[----:B------:R0:W5:Y:S02]  /*0ce0*/  @!P4 LDG.E R23, desc[UR8][R14.64] ;  /* 0x000000080e17c981 */ /* 0x000164000c1e1900 */
[----:B0-----:R-:W-:Y:S01]  /*0cf0*/  @!P6 IMAD R21, R2, R10, RZ ;  /* 0x0000000a0215e224 */ /* 0x001fe200078e02ff */
[----:B------:R-:W-:-:S03]  /*0d00*/  ISETP.GE.AND.EX P4, PT, R3, UR7, PT, P1 ;  /* 0x0000000703007c0c */ /* 0x000fc6000bf86310 */
[----:B------:R-:W-:Y:S01]  /*0d10*/  @!P6 IMAD R29, R66, R11, R21 ;  /* 0x0000000b421de224 */ /* 0x000fe200078e0215 */
[----:B------:R-:W-:Y:S02]  /*0d20*/  @!P6 MOV R14, R74 ;  /* 0x0000004a000ee202 */ /* 0x000fe40000000f00 */
[-C--:B------:R-:W-:Y:S01]  /*0d30*/  @!P6 MOV R15, R73.reuse ;  /* 0x00000049000fe202 */ /* 0x080fe20000000f00 */
[----:B-1----:R-:W-:Y:S01]  /*0d40*/  @!P5 IMAD R22, R54, R8, RZ ;  /* 0x000000083616d224 */ /* 0x002fe200078e02ff */
[----:B------:R-:W-:Y:S01]  /*0d50*/  MOV R5, RZ ;  /* 0x000000ff00057202 */ /* 0x000fe20000000f00 */
[----:B------:R-:W-:Y:S01]  /*0d60*/  @!P6 IMAD.WIDE.U32 R10, R66, R10, R14 ;  /* 0x0000000a420ae225 */ /* 0x000fe200078e000e */
[----:B------:R-:W-:Y:S02]  /*0d70*/  @!P5 MOV R14, R74 ;  /* 0x0000004a000ed202 */ /* 0x000fe40000000f00 */
[----:B------:R-:W-:Y:S02]  /*0d80*/  @!P5 MOV R15, R73 ;  /* 0x00000049000fd202 */ /* 0x000fe40000000f00 */
[C---:B------:R-:W-:Y:S01]  /*0d90*/  IADD3 R25, PT, PT, R69.reuse, 0x160, RZ ;  /* 0x0000016045197810 */ /* 0x040fe20007ffe0ff */
[C---:B------:R-:W-:Y:S01]  /*0da0*/  @!P5 IMAD R27, R69.reuse, R9, R22 ;  /* 0x00000009451bd224 */ /* 0x040fe200078e0216 */
[----:B------:R0:W5:Y:S01]  /*0db0*/  @!P3 LDG.E R5, desc[UR8][R16.64] ;  /* 0x000000081005b981 */ /* 0x000162000c1e1900 */
[----:B------:R-:W-:Y:S01]  /*0dc0*/  @!P5 IMAD.WIDE.U32 R8, R69, R8, R14 ;  /* 0x000000084508d225 */ /* 0x000fe200078e000e */
[----:B------:R-:W-:Y:S01]  /*0dd0*/  @!P6 IADD3 R11, PT, PT, R11, R29, RZ ;  /* 0x0000001d0b0be210 */ /* 0x000fe20007ffe0ff */
[----:B------:R-:W1:Y:S01]  /*0de0*/  @!P4 LDC.64 R14, c[0x0][0x390] ;  /* 0x0000e400ff0ecb82 */ /* 0x000e620000000a00 */
[----:B----4-:R-:W-:-:S02]  /*0df0*/  @!P6 LEA R6, P1, R10, R6, 0x1 ;  /* 0x000000060a06e211 */ /* 0x010fc400078208ff */
[----:B------:R-:W-:Y:S02]  /*0e00*/  ISETP.GE.U32.AND P3, PT, R25, UR6, PT ;  /* 0x0000000619007c0c */ /* 0x000fe4000bf66070 */
[----:B------:R-:W-:Y:S02]  /*0e10*/  SHF.R.S32.HI R21, RZ, 0x1f, R25 ;  /* 0x0000001fff157819 */ /* 0x000fe40000011419 */
[----:B------:R-:W-:Y:S01]  /*0e20*/  @!P6 LEA.HI.X R7, R10, R7, R11, 0x1, P1 ;  /* 0x000000070a07e211 */ /* 0x000fe200008f0c0b */
[----:B0-----:R-:W0:Y:S01]  /*0e30*/  @!P4 LDC.64 R16, c[0x0][0x3e0] ;  /* 0x0000f800ff10cb82 */ /* 0x001e220000000a00 */
[----:B------:R-:W-:Y:S02]  /*0e40*/  ISETP.GE.AND.EX P3, PT, R21, UR7, PT, P3 ;  /* 0x0000000715007c0c */ /* 0x000fe4000bf66330 */
[----:B------:R-:W-:Y:S02]  /*0e50*/  @!P5 IADD3 R9, PT, PT, R9, R27, RZ ;  /* 0x0000001b0909d210 */ /* 0x000fe40007ffe0ff */
[----:B------:R-:W-:-:S02]  /*0e60*/  @!P5 LEA R18, P1, R8, R18, 0x1 ;  /* 0x000000120812d211 */ /* 0x000fc400078208ff */
[----:B------:R-:W-:Y:S02]  /*0e70*/  IADD3 R27, PT, PT, R69, 0x180, RZ ;  /* 0x00000180451b7810 */ /* 0x000fe40007ffe0ff */
[----:B------:R-:W-:Y:S02]  /*0e80*/  @!P5 LEA.HI.X R19, R8, R19, R9, 0x1, P1 ;  /* 0x000000130813d211 */ /* 0x000fe400008f0c09 */
[----:B------:R-:W-:Y:S02]  /*0e90*/  ISETP.GE.U32.AND P1, PT, R27, UR6, PT ;  /* 0x000000061b007c0c */ /* 0x000fe4000bf26070 */
[----:B------:R-:W-:Y:S01]  /*0ea0*/  SHF.R.S32.HI R31, RZ, 0x1f, R27 ;  /* 0x0000001fff1f7819 */ /* 0x000fe2000001141b */
[----:B------:R-:W4:Y:S03]  /*0eb0*/  @!P3 LDC.64 R10, c[0x0][0x3e0] ;  /* 0x0000f800ff0abb82 */ /* 0x000f260000000a00 */
[----:B------:R-:W-:-:S02]  /*0ec0*/  ISETP.GE.AND.EX P1, PT, R31, UR7, PT, P1 ;  /* 0x000000071f007c0c */ /* 0x000fc4000bf26310 */
[----:B------:R-:W-:Y:S02]  /*0ed0*/  MOV R24, RZ ;  /* 0x000000ff00187202 */ /* 0x000fe40000000f00 */
[----:B------:R-:W-:Y:S01]  /*0ee0*/  MOV R22, RZ ;  /* 0x000000ff00167202 */ /* 0x000fe20000000f00 */
[----:B0-----:R-:W-:-:S03]  /*0ef0*/  @!P4 IMAD R26, R3, R16, RZ ;  /* 0x00000010031ac224 */ /* 0x001fc600078e02ff */
[----:B------:R0:W5:Y:S05]  /*0f00*/  @!P5 LDG.E R24, desc[UR8][R18.64] ;  /* 0x000000081218d981 */ /* 0x00016a000c1e1900 */
[----:B------:R-:W2:Y:S01]  /*0f10*/  @!P1 LDC.64 R8, c[0x0][0x3e0] ;  /* 0x0000f800ff089b82 */ /* 0x000ea20000000a00 */
[----:B------:R-:W-:Y:S01]  /*0f20*/  @!P4 IMAD R29, R65, R17, R26 ;  /* 0x00000011411dc224 */ /* 0x000fe200078e021a */
[----:B------:R1:W5:Y:S01]  /*0f30*/  @!P6 LDG.E R22, desc[UR8][R6.64] ;  /* 0x000000080616e981 */ /* 0x000362000c1e1900 */
[----:B0-----:R-:W-:Y:S02]  /*0f40*/  @!P4 MOV R18, R74 ;  /* 0x0000004a0012c202 */ /* 0x001fe40000000f00 */
[----:B------:R-:W-:-:S03]  /*0f50*/  @!P4 MOV R19, R73 ;  /* 0x000000490013c202 */ /* 0x000fc60000000f00 */
[----:B------:R-:W-:Y:S01]  /*0f60*/  @!P4 IMAD.WIDE.U32 R16, R65, R16, R18 ;  /* 0x000000104110c225 */ /* 0x000fe200078e0012 */
[----:B-1----:R-:W0:Y:S04]  /*0f70*/  @!P3 LDC.64 R6, c[0x0][0x390] ;  /* 0x0000e400ff06bb82 */ /* 0x002e280000000a00 */
[----:B------:R-:W-:Y:S02]  /*0f80*/  @!P4 IADD3 R17, PT, PT, R17, R29, RZ ;  /* 0x0000001d1111c210 */ /* 0x000fe40007ffe0ff */
[C---:B------:R-:W-:Y:S01]  /*0f90*/  @!P4 LEA R14, P6, R16.reuse, R14, 0x1 ;  /* 0x0000000e100ec211 */ /* 0x040fe200078c08ff */
[----:B----4-:R-:W-:Y:S01]  /*0fa0*/  @!P3 IMAD R26, R21, R10, RZ ;  /* 0x0000000a151ab224 */ /* 0x010fe200078e02ff */
[----:B------:R-:W-:Y:S01]  /*0fb0*/  MOV R42, RZ ;  /* 0x000000ff002a7202 */ /* 0x000fe20000000f00 */
[----:B------:R-:W1:Y:S01]  /*0fc0*/  @!P1 LDC.64 R18, c[0x0][0x390] ;  /* 0x0000e400ff129b82 */ /* 0x000e620000000a00 */
[----:B------:R-:W-:-:S02]  /*0fd0*/  @!P4 LEA.HI.X R15, R16, R15, R17, 0x1, P6 ;  /* 0x0000000f100fc211 */ /* 0x000fc400030f0c11 */
[----:B------:R-:W-:Y:S02]  /*0fe0*/  @!P3 MOV R16, R74 ;  /* 0x0000004a0010b202 */ /* 0x000fe40000000f00 */
[----:B------:R-:W-:Y:S01]  /*0ff0*/  @!P3 MOV R17, R73 ;  /* 0x000000490011b202 */ /* 0x000fe20000000f00 */
[C---:B------:R-:W-:Y:S01]  /*1000*/  @!P3 IMAD R29, R25.reuse, R11, R26 ;  /* 0x0000000b191db224 */ /* 0x040fe200078e021a */
[----:B------:R-:W-:Y:S01]  /*1010*/  MOV R21, RZ ;  /* 0x000000ff00157202 */ /* 0x000fe20000000f00 */
[----:B------:R4:W5:Y:S01]  /*1020*/  @!P2 LDG.E R42, desc[UR8][R12.64] ;  /* 0x000000080c2aa981 */ /* 0x000962000c1e1900 */
[----:B------:R-:W-:Y:S01]  /*1030*/  @!P3 IMAD.WIDE.U32 R10, R25, R10, R16 ;  /* 0x0000000a190ab225 */ /* 0x000fe200078e0010 */
[----:B------:R-:W-:-:S03]  /*1040*/  IADD3 R25, PT, PT, R69, 0x1a0, RZ ;  /* 0x000001a045197810 */ /* 0x000fc60007ffe0ff */
[----:B------:R1:W5:Y:S01]  /*1050*/  @!P4 LDG.E R21, desc[UR8][R14.64] ;  /* 0x000000080e15c981 */ /* 0x000362000c1e1900 */
[----:B--2---:R-:W-:Y:S01]  /*1060*/  @!P1 IMAD R16, R31, R8, RZ ;  /* 0x000000081f109224 */ /* 0x004fe200078e02ff */
[----:B------:R-:W-:Y:S02]  /*1070*/  ISETP.GE.U32.AND P4, PT, R25, UR6, PT ;  /* 0x0000000619007c0c */ /* 0x000fe4000bf86070 */
[----:B------:R-:W-:Y:S02]  /*1080*/  SHF.R.S32.HI R31, RZ, 0x1f, R25 ;  /* 0x0000001fff1f7819 */ /* 0x000fe40000011419 */
[----:B----4-:R-:W-:Y:S02]  /*1090*/  @!P1 MOV R12, R74 ;  /* 0x0000004a000c9202 */ /* 0x010fe40000000f00 */
[----:B------:R-:W-:Y:S02]  /*10a0*/  ISETP.GE.AND.EX P2, PT, R31, UR7, PT, P4 ;  /* 0x000000071f007c0c */ /* 0x000fe4000bf46340 */
[----:B------:R-:W-:Y:S01]  /*10b0*/  @!P1 MOV R13, R73 ;  /* 0x00000049000d9202 */ /* 0x000fe20000000f00 */
[----:B------:R-:W-:Y:S01]  /*10c0*/  @!P1 IMAD R17, R27, R9, R16 ;  /* 0x000000091b119224 */ /* 0x000fe200078e0210 */
[----:B------:R-:W-:-:S02]  /*10d0*/  @!P3 IADD3 R11, PT, PT, R11, R29, RZ ;  /* 0x0000001d0b0bb210 */ /* 0x000fc40007ffe0ff */
[C---:B0-----:R-:W-:Y:S01]  /*10e0*/  @!P3 LEA R6, P4, R10.reuse, R6, 0x1 ;  /* 0x000000060a06b211 */ /* 0x041fe200078808ff */
[----:B------:R-:W-:Y:S01]  /*10f0*/  @!P1 IMAD.WIDE.U32 R8, R27, R8, R12 ;  /* 0x000000081b089225 */ /* 0x000fe200078e000c */
[----:B------:R-:W-:Y:S02]  /*1100*/  CS2R R44, SRZ ;  /* 0x00000000002c7805 */ /* 0x000fe4000001ff00 */
[----:B------:R-:W-:Y:S02]  /*1110*/  @!P3 LEA.HI.X R7, R10, R7, R11, 0x1, P4 ;  /* 0x000000070a07b211 */ /* 0x000fe400020f0c0b */
[----:B------:R-:W-:Y:S01]  /*1120*/  IADD3 R27, PT, PT, R69, 0x1c0, RZ ;  /* 0x000001c0451b7810 */ /* 0x000fe20007ffe0ff */
[----:B------:R-:W0:Y:S01]  /*1130*/  @!P2 LDC.64 R12, c[0x0][0x390] ;  /* 0x0000e400ff0cab82 */ /* 0x000e220000000a00 */
[----:B------:R-:W-:Y:S01]  /*1140*/  @!P1 IADD3 R9, PT, PT, R9, R17, RZ ;  /* 0x0000001109099210 */ /* 0x000fe20007ffe0ff */
[----:B------:R2:W4:Y:S01]  /*1150*/  @!P3 LDG.E R44, desc[UR8][R6.64] ;  /* 0x00000008062cb981 */ /* 0x000522000c1e1900 */
[----:B------:R-:W-:-:S02]  /*1160*/  ISETP.GE.U32.AND P3, PT, R27, UR6, PT ;  /* 0x000000061b007c0c */ /* 0x000fc4000bf66070 */
[----:B------:R-:W-:-:S03]  /*1170*/  SHF.R.S32.HI R41, RZ, 0x1f, R27 ;  /* 0x0000001fff297819 */ /* 0x000fc6000001141b */
[----:B------:R-:W2:Y:S01]  /*1180*/  @!P2 LDC.64 R16, c[0x0][0x3e0] ;  /* 0x0000f800ff10ab82 */ /* 0x000ea20000000a00 */
[C---:B-1----:R-:W-:Y:S02]  /*1190*/  @!P1 LEA R18, P4, R8.reuse, R18, 0x1 ;  /* 0x0000001208129211 */ /* 0x042fe400078808ff */
[----:B------:R-:W-:Y:S02]  /*11a0*/  ISETP.GE.AND.EX P3, PT, R41, UR7, PT, P3 ;  /* 0x0000000729007c0c */ /* 0x000fe4000bf66330 */
[----:B------:R-:W-:Y:S02]  /*11b0*/  @!P1 LEA.HI.X R19, R8, R19, R9, 0x1, P4 ;  /* 0x0000001308139211 */ /* 0x000fe400020f0c09 */
[----:B------:R-:W-:Y:S02]  /*11c0*/  ISETP.GE.U32.AND P4, PT, R64, UR6, PT ;  /* 0x0000000640007c0c */ /* 0x000fe4000bf86070 */
[----:B------:R-:W-:Y:S01]  /*11d0*/  @!P2 MOV R11, R73 ;  /* 0x00000049000ba202 */ /* 0x000fe20000000f00 */
[----:B------:R-:W4:Y:S01]  /*11e0*/  @!P1 LDG.E R45, desc[UR8][R18.64] ;  /* 0x00000008122d9981 */ /* 0x000f22000c1e1900 */
[----:B------:R-:W-:-:S05]  /*11f0*/  ISETP.GE.AND.EX P4, PT, R4, UR7, PT, P4 ;  /* 0x0000000704007c0c */ /* 0x000fca000bf86340 */
[----:B------:R-:W1:Y:S01]  /*1200*/  @!P3 LDC.64 R14, c[0x0][0x3e0] ;  /* 0x0000f800ff0ebb82 */ /* 0x000e620000000a00 */
[----:B--2---:R-:W-:-:S07]  /*1210*/  @!P2 IMAD R10, R31, R16, RZ ;  /* 0x000000101f0aa224 */ /* 0x004fce00078e02ff */
[----:B------:R-:W2:Y:S01]  /*1220*/  @!P4 LDC.64 R8, c[0x0][0x3e0] ;  /* 0x0000f800ff08cb82 */ /* 0x000ea20000000a00 */
[----:B------:R-:W-:Y:S01]  /*1230*/  @!P2 IMAD R29, R25, R17, R10 ;  /* 0x00000011191da224 */ /* 0x000fe200078e020a */
[----:B------:R-:W-:-:S06]  /*1240*/  @!P2 MOV R10, R74 ;  /* 0x0000004a000aa202 */ /* 0x000fcc0000000f00 */
[----:B------:R-:W3:Y:S01]  /*1250*/  @!P3 LDC.64 R6, c[0x0][0x390] ;  /* 0x0000e400ff06bb82 */ /* 0x000ee20000000a00 */
[----:B------:R-:W-:-:S05]  /*1260*/  @!P2 IMAD.WIDE.U32 R16, R25, R16, R10 ;  /* 0x000000101910a225 */ /* 0x000fca00078e000a */
[----:B------:R-:W-:Y:S02]  /*1270*/  @!P2 IADD3 R17, PT, PT, R17, R29, RZ ;  /* 0x0000001d1111a210 */ /* 0x000fe40007ffe0ff */
[----:B------:R-:W3:Y:S01]  /*1280*/  @!P4 LDC.64 R10, c[0x0][0x390] ;  /* 0x0000e400ff0acb82 */ /* 0x000ee20000000a00 */
[----:B0-----:R-:W-:Y:S01]  /*1290*/  @!P2 LEA R12, P1, R16, R12, 0x1 ;  /* 0x0000000c100ca211 */ /* 0x001fe200078208ff */
[----:B-1----:R-:W-:-:S03]  /*12a0*/  @!P3 IMAD R26, R41, R14, RZ ;  /* 0x0000000e291ab224 */ /* 0x002fc600078e02ff */
[----:B------:R-:W-:Y:S02]  /*12b0*/  @!P2 LEA.HI.X R13, R16, R13, R17, 0x1, P1 ;  /* 0x0000000d100da211 */ /* 0x000fe400008f0c11 */
[----:B------:R-:W-:Y:S02]  /*12c0*/  @!P3 MOV R16, R74 ;  /* 0x0000004a0010b202 */ /* 0x000fe40000000f00 */
[----:B------:R-:W-:Y:S01]  /*12d0*/  @!P3 MOV R17, R73 ;  /* 0x000000490011b202 */ /* 0x000fe20000000f00 */
[C---:B------:R-:W-:Y:S02]  /*12e0*/  @!P3 IMAD R25, R27.reuse, R15, R26 ;  /* 0x0000000f1b19b224 */ /* 0x040fe400078e021a */
[----:B------:R-:W-:Y:S01]  /*12f0*/  @!P3 IMAD.WIDE.U32 R14, R27, R14, R16 ;  /* 0x0000000e1b0eb225 */ /* 0x000fe200078e0010 */
[----:B------:R-:W-:Y:S02]  /*1300*/  @!P4 MOV R16, R74 ;  /* 0x0000004a0010c202 */ /* 0x000fe40000000f00 */
[----:B------:R-:W-:Y:S01]  /*1310*/  @!P4 MOV R17, R73 ;  /* 0x000000490011c202 */ /* 0x000fe20000000f00 */
[----:B--2---:R-:W-:Y:S01]  /*1320*/  @!P4 IMAD R28, R4, R8, RZ ;  /* 0x00000008041cc224 */ /* 0x004fe200078e02ff */
[----:B------:R-:W-:-:S02]  /*1330*/  MOV R48, RZ ;  /* 0x000000ff00307202 */ /* 0x000fc40000000f00 */
[----:B---3--:R-:W-:Y:S01]  /*1340*/  @!P3 LEA R6, P1, R14, R6, 0x1 ;  /* 0x000000060e06b211 */ /* 0x008fe200078208ff */
[C---:B------:R-:W-:Y:S01]  /*1350*/  @!P4 IMAD.WIDE.U32 R16, R64.reuse, R8, R16 ;  /* 0x000000084010c225 */ /* 0x040fe200078e0010 */
[----:B------:R-:W-:Y:S02]  /*1360*/  @!P3 IADD3 R8, PT, PT, R15, R25, RZ ;  /* 0x000000190f08b210 */ /* 0x000fe40007ffe0ff */
[----:B------:R-:W-:Y:S01]  /*1370*/  MOV R50, RZ ;  /* 0x000000ff00327202 */ /* 0x000fe20000000f00 */
[----:B------:R-:W-:Y:S01]  /*1380*/  @!P4 IMAD R9, R64, R9, R28 ;  /* 0x000000094009c224 */ /* 0x000fe200078e021c */
[----:B------:R-:W-:Y:S01]  /*1390*/  @!P3 LEA.HI.X R7, R14, R7, R8, 0x1, P1 ;  /* 0x000000070e07b211 */ /* 0x000fe200008f0c08 */
[----:B------:R0:W2:Y:S01]  /*13a0*/  @!P2 LDG.E R48, desc[UR8][R12.64] ;  /* 0x000000080c30a981 */ /* 0x0000a2000c1e1900 */
[----:B------:R-:W-:Y:S02]  /*13b0*/  @!P4 LEA R10, P1, R16, R10, 0x1 ;  /* 0x0000000a100ac211 */ /* 0x000fe400078208ff */
[----:B------:R-:W-:Y:S01]  /*13c0*/  @!P4 IADD3 R8, PT, PT, R17, R9, RZ ;  /* 0x000000091108c210 */ /* 0x000fe20007ffe0ff */
[----:B------:R1:W3:Y:S01]  /*13d0*/  @!P3 LDG.E R50, desc[UR8][R6.64] ;  /* 0x000000080632b981 */ /* 0x0002e2000c1e1900 */
[----:B------:R-:W-:-:S02]  /*13e0*/  MOV R52, RZ ;  /* 0x000000ff00347202 */ /* 0x000fc40000000f00 */
[----:B------:R-:W-:-:S05]  /*13f0*/  @!P4 LEA.HI.X R11, R16, R11, R8, 0x1, P1 ;  /* 0x0000000b100bc211 */ /* 0x000fca00008f0c08 */
[----:B------:R1:W3:Y:S01]  /*1400*/  @!P4 LDG.E R52, desc[UR8][R10.64] ;  /* 0x000000080a34c981 */ /* 0x0002e2000c1e1900 */
[----:B------:R-:W-:Y:S02]  /*1410*/  PRMT R32, R20, 0x7632, R32 ;  /* 0x0000763214207816 */ /* 0x000fe40000000020 */
[C---:B------:R-:W-:Y:S02]  /*1420*/  PRMT R34, R33.reuse, 0x7632, R34 ;  /* 0x0000763221227816 */ /* 0x040fe40000000022 */
[----:B------:R-:W-:Y:S02]  /*1430*/  SHF.L.U32 R32, R32, 0x10, RZ ;  /* 0x0000001020207819 */ /* 0x000fe400000006ff */
[----:B------:R-:W-:Y:S02]  /*1440*/  SHF.L.U32 R33, R33, 0x10, RZ ;  /* 0x0000001021217819 */ /* 0x000fe400000006ff */
[----:B------:R-:W-:Y:S02]  /*1450*/  SHF.L.U32 R34, R34, 0x10, RZ ;  /* 0x0000001022227819 */ /* 0x000fe400000006ff */
[----:B------:R-:W-:-:S02]  /*1460*/  PRMT R38, R37, 0x7632, R38 ;  /* 0x0000763225267816 */ /* 0x000fc40000000026 */
[C---:B-----5:R-:W-:Y:S02]  /*1470*/  PRMT R36, R35.reuse, 0x7632, R36 ;  /* 0x0000763223247816 */ /* 0x060fe40000000024 */
[----:B------:R-:W-:Y:S02]  /*1480*/  SHF.L.U32 R35, R35, 0x10, RZ ;  /* 0x0000001023237819 */ /* 0x000fe400000006ff */
[----:B------:R-:W-:Y:S02]  /*1490*/  SHF.L.U32 R36, R36, 0x10, RZ ;  /* 0x0000001024247819 */ /* 0x000fe400000006ff */
[----:B------:R-:W-:Y:S02]  /*14a0*/  SHF.L.U32 R38, R38, 0x10, RZ ;  /* 0x0000001026267819 */ /* 0x000fe400000006ff */
[----:B------:R-:W-:Y:S02]  /*14b0*/  SHF.L.U32 R37, R37, 0x10, RZ ;  /* 0x0000001025257819 */ /* 0x000fe400000006ff */
[----:B------:R-:W-:-:S02]  /*14c0*/  PRMT R40, R39, 0x7632, R40 ;  /* 0x0000763227287816 */ /* 0x000fc40000000028 */
[----:B0-----:R-:W-:Y:S02]  /*14d0*/  PRMT R12, R23, 0x7632, R12 ;  /* 0x00007632170c7816 */ /* 0x001fe4000000000c */
[----:B------:R-:W-:-:S04]  /*14e0*/  PRMT R9, R5, 0x7632, R9 ;  /* 0x0000763205097816 */ /* 0x000fc80000000009 */
[----:B-1----:R-:W-:Y:S02]  /*14f0*/  SHF.L.U32 R7, R9, 0x10, RZ ;  /* 0x0000001009077819 */ /* 0x002fe400000006ff */
[----:B------:R-:W-:-:S03]  /*1500*/  SHF.L.U32 R5, R5, 0x10, RZ ;  /* 0x0000001005057819 */ /* 0x000fc600000006ff */
[----:B------:R-:W-:Y:S02]  /*1510*/  FMUL.FTZ R16, R7, R7 ;  /* 0x0000000707107220 */ /* 0x000fe40000410000 */
[C---:B------:R-:W-:Y:S02]  /*1520*/  FADD.FTZ R14, R5.reuse, R7 ;  /* 0x00000007050e7221 */ /* 0x040fe40000010000 */
[----:B------:R-:W-:Y:S01]  /*1530*/  FFMA.FTZ R16, R5, R5, R16 ;  /* 0x0000000505107223 */ /* 0x000fe20000010010 */
[----:B------:R-:W-:Y:S02]  /*1540*/  SHF.L.U32 R9, R23, 0x10, RZ ;  /* 0x0000001017097819 */ /* 0x000fe400000006ff */
[----:B------:R-:W-:-:S04]  /*1550*/  PRMT R8, R24, 0x7632, R8 ;  /* 0x0000763218087816 */ /* 0x000fc80000000008 */
[----:B------:R-:W-:Y:S02]  /*1560*/  SHF.L.U32 R6, R8, 0x10, RZ ;  /* 0x0000001008067819 */ /* 0x000fe400000006ff */
[----:B------:R-:W-:-:S03]  /*1570*/  SHF.L.U32 R8, R24, 0x10, RZ ;  /* 0x0000001018087819 */ /* 0x000fc600000006ff */
[----:B------:R-:W-:Y:S02]  /*1580*/  FMUL.FTZ R15, R6, R6 ;  /* 0x00000006060f7220 */ /* 0x000fe40000410000 */
[C---:B------:R-:W-:Y:S02]  /*1590*/  FADD.FTZ R10, R8.reuse, R6 ;  /* 0x00000006080a7221 */ /* 0x040fe40000010000 */
[----:B------:R-:W-:Y:S02]  /*15a0*/  FFMA.FTZ R15, R8, R8, R15 ;  /* 0x00000008080f7223 */ /* 0x000fe4000001000f */
[----:B------:R-:W-:Y:S01]  /*15b0*/  FADD.FTZ R11, RZ, R10 ;  /* 0x0000000aff0b7221 */ /* 0x000fe20000010000 */
[----:B------:R-:W-:Y:S01]  /*15c0*/  SHF.L.U32 R10, R12, 0x10, RZ ;  /* 0x000000100c0a7819 */ /* 0x000fe200000006ff */
[----:B------:R-:W-:Y:S01]  /*15d0*/  FADD.FTZ R15, RZ, R15 ;  /* 0x0000000fff0f7221 */ /* 0x000fe20000010000 */
[----:B------:R-:W-:Y:S01]  /*15e0*/  PRMT R13, R22, 0x7632, R13 ;  /* 0x00007632160d7816 */ /* 0x000fe2000000000d */
[----:B------:R-:W-:-:S02]  /*15f0*/  FADD.FTZ R14, R11, R14 ;  /* 0x0000000e0b0e7221 */ /* 0x000fc40000010000 */
[----:B------:R-:W-:Y:S01]  /*1600*/  FADD.FTZ R15, R15, R16 ;  /* 0x000000100f0f7221 */ /* 0x000fe20000010000 */
[----:B------:R-:W-:Y:S01]  /*1610*/  SHF.L.U32 R11, R13, 0x10, RZ ;  /* 0x000000100d0b7819 */ /* 0x000fe200000006ff */
[----:B------:R-:W-:Y:S01]  /*1620*/  FMUL.FTZ R16, R10, R10 ;  /* 0x0000000a0a107220 */ /* 0x000fe20000410000 */
[C---:B------:R-:W-:Y:S01]  /*1630*/  FADD.FTZ R17, R9.reuse, R10 ;  /* 0x0000000a09117221 */ /* 0x040fe20000010000 */
[----:B------:R-:W-:Y:S02]  /*1640*/  SHF.L.U32 R12, R22, 0x10, RZ ;  /* 0x00000010160c7819 */ /* 0x000fe400000006ff */
[----:B------:R-:W-:Y:S01]  /*1650*/  FFMA.FTZ R16, R9, R9, R16 ;  /* 0x0000000909107223 */ /* 0x000fe20000010010 */
[----:B------:R-:W-:Y:S01]  /*1660*/  FMUL.FTZ R19, R11, R11 ;  /* 0x0000000b0b137220 */ /* 0x000fe20000410000 */
[----:B------:R-:W-:Y:S01]  /*1670*/  FADD.FTZ R17, R14, R17 ;  /* 0x000000110e117221 */ /* 0x000fe20000010000 */
[C---:B------:R-:W-:Y:S01]  /*1680*/  FADD.FTZ R18, R12.reuse, R11 ;  /* 0x0000000b0c127221 */ /* 0x040fe20000010000 */
[----:B------:R-:W-:Y:S01]  /*1690*/  FADD.FTZ R15, R15, R16 ;  /* 0x000000100f0f7221 */ /* 0x000fe20000010000 */
[----:B------:R-:W-:Y:S01]  /*16a0*/  FFMA.FTZ R16, R12, R12, R19 ;  /* 0x0000000c0c107223 */ /* 0x000fe20000010013 */
[----:B------:R-:W-:-:S02]  /*16b0*/  PRMT R13, R21, 0x7632, R13 ;  /* 0x00007632150d7816 */ /* 0x000fc4000000000d */
[----:B------:R-:W-:Y:S02]  /*16c0*/  SHF.L.U32 R14, R21, 0x10, RZ ;  /* 0x00000010150e7819 */ /* 0x000fe400000006ff */
[----:B------:R-:W-:Y:S01]  /*16d0*/  SHF.L.U32 R13, R13, 0x10, RZ ;  /* 0x000000100d0d7819 */ /* 0x000fe200000006ff */
[----:B------:R-:W-:Y:S01]  /*16e0*/  FADD.FTZ R17, R17, R18 ;  /* 0x0000001211117221 */ /* 0x000fe20000010000 */
[----:B------:R-:W-:Y:S01]  /*16f0*/  FADD.FTZ R16, R15, R16 ;  /* 0x000000100f107221 */ /* 0x000fe20000010000 */
[----:B------:R-:W-:Y:S02]  /*1700*/  SHF.L.U32 R15, R20, 0x10, RZ ;  /* 0x00000010140f7819 */ /* 0x000fe400000006ff */
[----:B------:R-:W-:Y:S01]  /*1710*/  FADD.FTZ R18, R14, R13 ;  /* 0x0000000d0e127221 */ /* 0x000fe20000010000 */
[----:B------:R-:W-:-:S03]  /*1720*/  FMUL.FTZ R19, R13, R13 ;  /* 0x0000000d0d137220 */ /* 0x000fc60000410000 */
[----:B------:R-:W-:Y:S01]  /*1730*/  FADD.FTZ R17, R17, R18 ;  /* 0x0000001211117221 */ /* 0x000fe20000010000 */
[----:B------:R-:W-:Y:S01]  /*1740*/  FADD.FTZ R18, R15, R32 ;  /* 0x000000200f127221 */ /* 0x000fe20000010000 */
[----:B------:R-:W-:Y:S01]  /*1750*/  FFMA.FTZ R19, R14, R14, R19 ;  /* 0x0000000e0e137223 */ /* 0x000fe20000010013 */
[----:B------:R-:W-:Y:S02]  /*1760*/  FMUL.FTZ R20, R32, R32 ;  /* 0x0000002020147220 */ /* 0x000fe40000410000 */
[----:B------:R-:W-:Y:S01]  /*1770*/  FADD.FTZ R17, R17, R18 ;  /* 0x0000001211117221 */ /* 0x000fe20000010000 */
[----:B------:R-:W-:Y:S01]  /*1780*/  FADD.FTZ R18, R33, R34 ;  /* 0x0000002221127221 */ /* 0x000fe20000010000 */
[----:B------:R-:W-:Y:S01]  /*1790*/  FADD.FTZ R16, R16, R19 ;  /* 0x0000001310107221 */ /* 0x000fe20000010000 */
[----:B------:R-:W-:Y:S01]  /*17a0*/  FFMA.FTZ R19, R15, R15, R20 ;  /* 0x0000000f0f137223 */ /* 0x000fe20000010014 */
[----:B------:R-:W-:Y:S01]  /*17b0*/  FMUL.FTZ R20, R34, R34 ;  /* 0x0000002222147220 */ /* 0x000fe20000410000 */
[----:B------:R-:W-:Y:S01]  /*17c0*/  FADD.FTZ R17, R17, R18 ;  /* 0x0000001211117221 */ /* 0x000fe20000010000 */
[----:B------:R-:W-:Y:S01]  /*17d0*/  FADD.FTZ R18, R35, R36 ;  /* 0x0000002423127221 */ /* 0x000fe20000010000 */
[----:B------:R-:W-:Y:S01]  /*17e0*/  FADD.FTZ R16, R16, R19 ;  /* 0x0000001310107221 */ /* 0x000fe20000010000 */
[----:B------:R-:W-:-:S02]  /*17f0*/  FFMA.FTZ R19, R33, R33, R20 ;  /* 0x0000002121137223 */ /* 0x000fc40000010014 */
[----:B------:R-:W-:Y:S01]  /*1800*/  FADD.FTZ R17, R17, R18 ;  /* 0x0000001211117221 */ /* 0x000fe20000010000 */
[----:B------:R-:W-:Y:S01]  /*1810*/  FMUL.FTZ R18, R36, R36 ;  /* 0x0000002424127220 */ /* 0x000fe20000410000 */
[----:B------:R-:W-:Y:S01]  /*1820*/  FADD.FTZ R16, R16, R19 ;  /* 0x0000001310107221 */ /* 0x000fe20000010000 */
[----:B------:R-:W-:Y:S01]  /*1830*/  FMUL.FTZ R20, R38, R38 ;  /* 0x0000002626147220 */ /* 0x000fe20000410000 */
[----:B------:R-:W-:Y:S01]  /*1840*/  SHF.L.U32 R40, R40, 0x10, RZ ;  /* 0x0000001028287819 */ /* 0x000fe200000006ff */
[----:B------:R-:W-:Y:S01]  /*1850*/  FFMA.FTZ R19, R35, R35, R18 ;  /* 0x0000002323137223 */ /* 0x000fe20000010012 */
[----:B------:R-:W-:Y:S01]  /*1860*/  SHF.L.U32 R39, R39, 0x10, RZ ;  /* 0x0000001027277819 */ /* 0x000fe200000006ff */
[C---:B------:R-:W-:Y:S01]  /*1870*/  FADD.FTZ R18, R37.reuse, R38 ;  /* 0x0000002625127221 */ /* 0x040fe20000010000 */
[----:B------:R-:W-:Y:S01]  /*1880*/  PRMT R41, R42, 0x7632, R41 ;  /* 0x000076322a297816 */ /* 0x000fe20000000029 */
[----:B------:R-:W-:Y:S01]  /*1890*/  FADD.FTZ R16, R16, R19 ;  /* 0x0000001310107221 */ /* 0x000fe20000010000 */
[----:B------:R-:W-:Y:S01]  /*18a0*/  FFMA.FTZ R19, R37, R37, R20 ;  /* 0x0000002525137223 */ /* 0x000fe20000010014 */
[----:B------:R-:W-:Y:S01]  /*18b0*/  FADD.FTZ R17, R17, R18 ;  /* 0x0000001211117221 */ /* 0x000fe20000010000 */
[----:B------:R-:W-:Y:S01]  /*18c0*/  SHF.L.U32 R41, R41, 0x10, RZ ;  /* 0x0000001029297819 */ /* 0x000fe200000006ff */
[----:B------:R-:W-:Y:S01]  /*18d0*/  FMUL.FTZ R20, R40, R40 ;  /* 0x0000002828147220 */ /* 0x000fe20000410000 */
[----:B----4-:R-:W-:Y:S01]  /*18e0*/  PRMT R43, R44, 0x7632, R43 ;  /* 0x000076322c2b7816 */ /* 0x010fe2000000002b */
[C---:B------:R-:W-:Y:S01]  /*18f0*/  FADD.FTZ R18, R39.reuse, R40 ;  /* 0x0000002827127221 */ /* 0x040fe20000010000 */
[----:B------:R-:W-:Y:S01]  /*1900*/  SHF.L.U32 R42, R42, 0x10, RZ ;  /* 0x000000102a2a7819 */ /* 0x000fe200000006ff */
[----:B------:R-:W-:Y:S01]  /*1910*/  FADD.FTZ R16, R16, R19 ;  /* 0x0000001310107221 */ /* 0x000fe20000010000 */
[----:B------:R-:W-:Y:S01]  /*1920*/  FFMA.FTZ R19, R39, R39, R20 ;  /* 0x0000002727137223 */ /* 0x000fe20000010014 */
[----:B------:R-:W-:Y:S01]  /*1930*/  SHF.L.U32 R43, R43, 0x10, RZ ;  /* 0x000000102b2b7819 */ /* 0x000fe200000006ff */
[----:B------:R-:W-:Y:S01]  /*1940*/  FADD.FTZ R17, R17, R18 ;  /* 0x0000001211117221 */ /* 0x000fe20000010000 */
[----:B------:R-:W-:Y:S01]  /*1950*/  FMUL.FTZ R21, R41, R41 ;  /* 0x0000002929157220 */ /* 0x000fe20000410000 */
[----:B------:R-:W-:Y:S01]  /*1960*/  PRMT R46, R45, 0x7632, R46 ;  /* 0x000076322d2e7816 */ /* 0x000fe2000000002e */
        /* <DEDUP_REMOVED lines=8> */
[----:B------:R-:W-:Y:S01]  /*19f0*/  FADD.FTZ R18, R44, R43 ;  /* 0x0000002b2c127221 */ /* 0x000fe20000010000 */
[----:B------:R-:W-:Y:S01]  /*1a00*/  FADD.FTZ R16, R16, R21 ;  /* 0x0000001510107221 */ /* 0x000fe20000010000 */
[----:B------:R-:W-:Y:S01]  /*1a10*/  FFMA.FTZ R19, R44, R44, R19 ;  /* 0x0000002c2c137223 */ /* 0x000fe20000010013 */
[----:B------:R-:W-:Y:S01]  /*1a20*/  FMUL.FTZ R20, R46, R46 ;  /* 0x0000002e2e147220 */ /* 0x000fe20000410000 */
[----:B------:R-:W-:Y:S01]  /*1a30*/  FADD.FTZ R17, R17, R18 ;  /* 0x0000001211117221 */ /* 0x000fe20000010000 */
[C---:B------:R-:W-:Y:S01]  /*1a40*/  FADD.FTZ R18, R45.reuse, R46 ;  /* 0x0000002e2d127221 */ /* 0x040fe20000010000 */
[----:B------:R-:W-:Y:S01]  /*1a50*/  FADD.FTZ R16, R16, R19 ;  /* 0x0000001310107221 */ /* 0x000fe20000010000 */
[----:B------:R-:W-:-:S02]  /*1a60*/  FFMA.FTZ R19, R45, R45, R20 ;  /* 0x0000002d2d137223 */ /* 0x000fc40000010014 */
[----:B------:R-:W-:Y:S02]  /*1a70*/  FADD.FTZ R17, R17, R18 ;  /* 0x0000001211117221 */ /* 0x000fe40000010000 */
[----:B------:R-:W-:Y:S01]  /*1a80*/  FADD.FTZ R16, R16, R19 ;  /* 0x0000001310107221 */ /* 0x000fe20000010000 */
[----:B--2---:R-:W-:-:S04]  /*1a90*/  PRMT R47, R48, 0x7632, R47 ;  /* 0x00007632302f7816 */ /* 0x004fc8000000002f */
[----:B------:R-:W-:Y:S02]  /*1aa0*/  SHF.L.U32 R47, R47, 0x10, RZ ;  /* 0x000000102f2f7819 */ /* 0x000fe400000006ff */
[----:B---3--:R-:W-:Y:S02]  /*1ab0*/  PRMT R49, R50, 0x7632, R49 ;  /* 0x0000763232317816 */ /* 0x008fe40000000031 */
[----:B------:R-:W-:Y:S01]  /*1ac0*/  SHF.L.U32 R48, R48, 0x10, RZ ;  /* 0x0000001030307819 */ /* 0x000fe200000006ff */
[----:B------:R-:W-:Y:S01]  /*1ad0*/  FMUL.FTZ R21, R47, R47 ;  /* 0x0000002f2f157220 */ /* 0x000fe20000410000 */
[----:B------:R-:W-:Y:S02]  /*1ae0*/  SHF.L.U32 R49, R49, 0x10, RZ ;  /* 0x0000001031317819 */ /* 0x000fe400000006ff */
[----:B------:R-:W-:Y:S01]  /*1af0*/  PRMT R51, R52, 0x7632, R51 ;  /* 0x0000763234337816 */ /* 0x000fe20000000033 */
[----:B------:R-:W-:Y:S01]  /*1b00*/  FADD.FTZ R18, R48, R47 ;  /* 0x0000002f30127221 */ /* 0x000fe20000010000 */
[----:B------:R-:W-:Y:S01]  /*1b10*/  SHF.L.U32 R50, R50, 0x10, RZ ;  /* 0x0000001032327819 */ /* 0x000fe200000006ff */
[----:B------:R-:W-:Y:S01]  /*1b20*/  FFMA.FTZ R21, R48, R48, R21 ;  /* 0x0000003030157223 */ /* 0x000fe20000010015 */
[----:B------:R-:W-:Y:S01]  /*1b30*/  SHF.L.U32 R51, R51, 0x10, RZ ;  /* 0x0000001033337819 */ /* 0x000fe200000006ff */
[----:B------:R-:W-:Y:S01]  /*1b40*/  FMUL.FTZ R19, R49, R49 ;  /* 0x0000003131137220 */ /* 0x000fe20000410000 */
[----:B------:R-:W-:Y:S01]  /*1b50*/  FADD.FTZ R17, R17, R18 ;  /* 0x0000001211117221 */ /* 0x000fe20000010000 */
[----:B------:R-:W-:Y:S01]  /*1b60*/  FADD.FTZ R16, R16, R21 ;  /* 0x0000001510107221 */ /* 0x000fe20000010000 */
[----:B------:R-:W-:Y:S01]  /*1b70*/  SHF.L.U32 R52, R52, 0x10, RZ ;  /* 0x0000001034347819 */ /* 0x000fe200000006ff */
[C---:B------:R-:W-:Y:S01]  /*1b80*/  FADD.FTZ R18, R50.reuse, R49 ;  /* 0x0000003132127221 */ /* 0x040fe20000010000 */
[----:B------:R-:W-:Y:S01]  /*1b90*/  FFMA.FTZ R19, R50, R50, R19 ;  /* 0x0000003232137223 */ /* 0x000fe20000010013 */
[----:B------:R-:W-:-:S02]  /*1ba0*/  FMUL.FTZ R21, R51, R51 ;  /* 0x0000003333157220 */ /* 0x000fc40000410000 */
        /* <DEDUP_REMOVED lines=37> */
[----:B------:R-:W-:Y:S02]  /*1e00*/  @!P1 MOV R17, 0x400 ;  /* 0x0000040000119802 */ /* 0x000fe40000000f00 */
[----:B------:R-:W-:-:S04]  /*1e10*/  @!P1 SHF.R.U32.HI R16, RZ, 0x2, R59 ;  /* 0x00000002ff109819 */ /* 0x000fc8000001163b */
[----:B------:R-:W-:Y:S02]  /*1e20*/  @!P1 LOP3.LUT R16, R16, 0xf8, RZ, 0xc0, !PT ;  /* 0x000000f810109812 */ /* 0x000fe400078ec0ff */
[----:B0-----:R-:W-:-:S04]  /*1e30*/  @!P1 LEA R17, R18, R17, 0x18 ;  /* 0x0000001112119211 */ /* 0x001fc800078ec0ff */
[----:B------:R-:W-:-:S05]  /*1e40*/  @!P1 IADD3 R16, PT, PT, R16, R17, RZ ;  /* 0x0000001110109210 */ /* 0x000fca0007ffe0ff */
[----:B------:R3:W-:Y:S02]  /*1e50*/  @!P1 STS.64 [R16+0x10], R30 ;  /* 0x0000101e10009388 */ /* 0x0007e40000000a00 */
.L_x_1954:
[----:B------:R-:W-:Y:S05]  /*1e60*/  BSYNC.RECONVERGENT B0 ;  /* 0x0000000000007941 */ /* 0x000fea0003800200 */
.L_x_1953:
        /* <DEDUP_REMOVED lines=8> */
[----:B-1----:R-:W1:Y:S04]  /*1ef0*/  LDS.64 R20, [UR4+0x18] ;  /* 0x00001804ff147984 */ /* 0x002e680008000a00 */
[----:B------:R-:W4:Y:S04]  /*1f00*/  LDS.128 R24, [UR4+0x20] ;  /* 0x00002004ff187984 */ /* 0x000f280008000c00 */
[----:B---3--:R-:W3:Y:S01]  /*1f10*/  LDS.128 R16, [UR4+0x30] ;  /* 0x00003004ff107984 */ /* 0x008ee20008000c00 */
[----:B-1----:R-:W-:Y:S01]  /*1f20*/  FADD.FTZ R23, R30, R20 ;  /* 0x000000141e177221 */ /* 0x002fe20000010000 */
[----:B------:R-:W-:-:S03]  /*1f30*/  FADD.FTZ R20, R31, R21 ;  /* 0x000000151f147221 */ /* 0x000fc60000010000 */
[----:B----4-:R-:W-:Y:S01]  /*1f40*/  FADD.FTZ R29, R23, R24 ;  /* 0x00000018171d7221 */ /* 0x010fe20000010000 */
[----:B------:R-:W-:Y:S02]  /*1f50*/  FADD.FTZ R24, R20, R25 ;  /* 0x0000001914187221 */ /* 0x000fe40000010000 */
[----:B--2---:R-:W1:Y:S01]  /*1f60*/  LDS.128 R20, [UR4+0x40] ;  /* 0x00004004ff147984 */ /* 0x004e620008000c00 */
[----:B------:R-:W-:Y:S01]  /*1f70*/  FADD.FTZ R29, R29, R26 ;  /* 0x0000001a1d1d7221 */ /* 0x000fe20000010000 */
[----:B------:R-:W-:Y:S02]  /*1f80*/  FADD.FTZ R28, R24, R27 ;  /* 0x0000001b181c7221 */ /* 0x000fe40000010000 */
[----:B------:R-:W2:Y:S01]  /*1f90*/  LDS.128 R24, [UR4+0x50] ;  /* 0x00005004ff187984 */ /* 0x000ea20008000c00 */
[----:B---3--:R-:W-:Y:S01]  /*1fa0*/  FADD.FTZ R71, R29, R16 ;  /* 0x000000101d477221 */ /* 0x008fe20000010000 */
[----:B------:R-:W-:Y:S02]  /*1fb0*/  FADD.FTZ R16, R28, R17 ;  /* 0x000000111c107221 */ /* 0x000fe40000010000 */
[----:B0-----:R-:W0:Y:S01]  /*1fc0*/  LDS.128 R28, [UR4+0x60] ;  /* 0x00006004ff1c7984 */ /* 0x001e220008000c00 */
        /* <DEDUP_REMOVED lines=14> */
.L_x_1956:
[----:B------:R-:W-:Y:S05]  /*20b0*/  BSYNC.RECONVERGENT B0 ;  /* 0x0000000000007941 */ /* 0x000fea0003800200 */
.L_x_1955:
[----:B------:R-:W-:Y:S05]  /*20c0*/  @!P1 BRA `(.L_x_1957) ;  /* 0x00000008009c9947 */ /* 0x000fea0003800000 */
[----:B------:R-:W4:Y:S01]  /*20d0*/  LDC.64 R28, c[0x0][0x3b8] ;  /* 0x0000ee00ff1c7b82 */ /* 0x000f220000000a00 */
[----:B---3--:R-:W-:Y:S02]  /*20e0*/  LOP3.LUT R16, R62, 0x1, RZ, 0xc0, !PT ;  /* 0x000000013e107812 */ /* 0x008fe400078ec0ff */
[----:B------:R-:W-:-:S03]  /*20f0*/  ISETP.GE.U32.AND P1, PT, R55, 0x8, PT ;  /* 0x000000083700780c */ /* 0x000fc60003f26070 */
[----:B------:R-:W-:-:S04]  /*2100*/  IMAD R18, R16, R57, RZ ;  /* 0x0000003910127224 */ /* 0x000fc800078e02ff */
[----:B------:R-:W-:-:S05]  /*2110*/  IMAD R16, R18, R55, RZ ;  /* 0x0000003712107224 */ /* 0x000fca00078e02ff */
[----:B------:R-:W-:-:S05]  /*2120*/  SHF.L.U32 R17, R16, 0x1, RZ ;  /* 0x0000000110117819 */ /* 0x000fca00000006ff */
[----:B----4-:R-:W-:Y:S01]  /*2130*/  IMAD.WIDE R28, R17, 0x4, R28 ;  /* 0x00000004111c7825 */ /* 0x010fe200078e021c */
[----:B------:R-:W-:Y:S06]  /*2140*/  @P2 BRA `(.L_x_1958) ;  /* 0x0000000000542947 */ /* 0x000fec0003800000 */
[----:B------:R-:W3:Y:S01]  /*2150*/  LDC.64 R16, c[0x0][0x3b0] ;  /* 0x0000ec00ff107b82 */ /* 0x000ee20000000a00 */
[----:B------:R-:W-:Y:S01]  /*2160*/  LOP3.LUT P3, R20, R62, 0x2, RZ, 0xc0, !PT ;  /* 0x000000023e147812 */ /* 0x000fe2000786c0ff */
[----:B------:R-:W-:Y:S01]  /*2170*/  IMAD R19, R60, R57, R58 ;  /* 0x000000393c137224 */ /* 0x000fe200078e023a */
[----:B-1----:R-:W-:Y:S02]  /*2180*/  IADD3 R21, PT, PT, R18, R58, RZ ;  /* 0x0000003a12157210 */ /* 0x002fe40007ffe0ff */
[----:B------:R-:W-:Y:S01]  /*2190*/  SEL R23, R55, RZ, !P3 ;  /* 0x000000ff37177207 */ /* 0x000fe20005800000 */
[----:B------:R-:W-:-:S03]  /*21a0*/  IMAD.WIDE.U32 R18, R19, 0x8, R28 ;  /* 0x0000000813127825 */ /* 0x000fc600078e001c */
[----:B------:R-:W-:Y:S02]  /*21b0*/  ISETP.NE.AND P3, PT, R23, -0x1, PT ;  /* 0xffffffff1700780c */ /* 0x000fe40003f65270 */
[----:B------:R4:W-:Y:S01]  /*21c0*/  STG.E.64 desc[UR8][R18.64], R30 ;  /* 0x0000001e12007986 */ /* 0x0009e2000c101b08 */
[----:B---3--:R-:W-:-:S04]  /*21d0*/  LEA R16, P4, R21, R16, 0x2 ;  /* 0x0000001015107211 */ /* 0x008fc800078810ff */
[----:B------:R-:W-:Y:S02]  /*21e0*/  LEA.HI.X R17, R21, R17, RZ, 0x2, P4 ;  /* 0x0000001115117211 */ /* 0x000fe400020f14ff */
[----:B------:R-:W-:Y:S01]  /*21f0*/  IADD3 R21, PT, PT, -R20, 0x1, RZ ;  /* 0x0000000114157810 */ /* 0x000fe20007ffe1ff */
[----:B------:R-:W-:Y:S06]  /*2200*/  MEMBAR.ALL.GPU ;  /* 0x0000000000007992 */ /* 0x000fec000000a000 */
[----:B------:R-:W-:-:S00]  /*2210*/  ERRBAR ;  /* 0x00000000000079ab */ /* 0x000fc00000000000 */
[----:B------:R-:W-:Y:S06]  /*2220*/  CGAERRBAR ;  /* 0x00000000000075ab */ /* 0x000fec0000000000 */
[----:B------:R4:W-:Y:S01]  /*2230*/  REDG.E.ADD.S32.STRONG.GPU desc[UR8][R16.64], R21 ;  /* 0x000000151000798e */ /* 0x0009e2000c12e308 */
[----:B------:R-:W-:Y:S05]  /*2240*/  @!P3 BRA `(.L_x_1958) ;  /* 0x000000000014b947 */ /* 0x000fea0003800000 */
.L_x_1959:
[----:B----4-:R-:W3:Y:S04]  /*2250*/  LDG.E.STRONG.GPU R18, desc[UR8][R16.64] ;  /* 0x0000000810127981 */ /* 0x010ee8000c1ef900 */
[----:B---3--:R-:W-:Y:S01]  /*2260*/  CCTL.IVALL ;  /* 0x00000000ff00798f */ /* 0x008fe20002000000 */
[----:B------:R-:W-:Y:S05]  /*2270*/  YIELD ;  /* 0x0000000000007946 */ /* 0x000fea0003800000 */
[----:B------:R-:W-:-:S13]  /*2280*/  ISETP.NE.AND P3, PT, R18, R23, PT ;  /* 0x000000171200720c */ /* 0x000fda0003f65270 */
[----:B------:R-:W-:Y:S05]  /*2290*/  @P3 BRA `(.L_x_1959) ;  /* 0xfffffffc00ec3947 */ /* 0x000fea000383ffff */
.L_x_1958:
        /* <DEDUP_REMOVED lines=9> */
[----:B-1--4-:R-:W-:Y:S01]  /*2330*/  IADD3 R21, PT, PT, R58, R57, RZ ;  /* 0x000000393a157210 */ /* 0x012fe20007ffe0ff */
[----:B------:R-:W-:Y:S01]  /*2340*/  IMAD R23, R57, 0x3, R58 ;  /* 0x0000000339177824 */ /* 0x000fe200078e023a */
[----:B------:R-:W-:Y:S01]  /*2350*/  IADD3 R20, PT, PT, -R60, RZ, RZ ;  /* 0x000000ff3c147210 */ /* 0x000fe20007ffe1ff */
[----:B------:R-:W-:Y:S01]  /*2360*/  UMOV UR4, URZ ;  /* 0x000000ff00047c82 */ /* 0x000fe20008000000 */
[----:B------:R-:W-:Y:S02]  /*2370*/  MOV R19, R58 ;  /* 0x0000003a00137202 */ /* 0x000fe40000000f00 */
[----:B------:R-:W-:-:S07]  /*2380*/  LOP3.LUT R18, R55, 0x7ffffff8, RZ, 0xc0, !PT ;  /* 0x7ffffff837127812 */ /* 0x000fce00078ec0ff */
.L_x_1961:
[----:B------:R-:W-:-:S13]  /*2390*/  ISETP.EQ.OR P1, PT, R20, RZ, P2 ;  /* 0x000000ff1400720c */ /* 0x000fda0001722670 */
[----:B------:R-:W-:-:S06]  /*23a0*/  @!P1 IMAD.WIDE.U32 R16, R19, 0x8, R28 ;  /* 0x0000000813109825 */ /* 0x000fcc00078e001c */
[----:B------:R-:W0:Y:S01]  /*23b0*/  @!P1 LDG.E.64 R16, desc[UR8][R16.64] ;  /* 0x0000000810109981 */ /* 0x000e22000c1e1b00 */
[----:B------:R-:W-:-:S06]  /*23c0*/  UIADD3 UR6, UPT, UPT, UR4, 0x1, URZ ;  /* 0x0000000104067890 */ /* 0x000fcc000fffe0ff */
[----:B------:R-:W-:Y:S01]  /*23d0*/  ISETP.EQ.OR P3, PT, R60, UR6, P2 ;  /* 0x000000063c007c0c */ /* 0x000fe20009762670 */
[----:B------:R-:W-:Y:S01]  /*23e0*/  UIADD3 UR6, UPT, UPT, UR4, 0x2, URZ ;  /* 0x0000000204067890 */ /* 0x000fe2000fffe0ff */
[----:B0-----:R-:W-:Y:S01]  /*23f0*/  @!P1 FADD.FTZ R30, R30, R16 ;  /* 0x000000101e1e9221 */ /* 0x001fe20000010000 */
[----:B------:R-:W-:-:S10]  /*2400*/  @!P1 FADD.FTZ R31, R31, R17 ;  /* 0x000000111f1f9221 */ /* 0x000fd40000010000 */
[----:B------:R-:W-:-:S06]  /*2410*/  @!P3 IMAD.WIDE.U32 R16, R21, 0x8, R28 ;  /* 0x000000081510b825 */ /* 0x000fcc00078e001c */
[----:B------:R-:W2:Y:S01]  /*2420*/  @!P3 LDG.E.64 R16, desc[UR8][R16.64] ;  /* 0x000000081010b981 */ /* 0x000ea2000c1e1b00 */
[----:B------:R-:W-:Y:S01]  /*2430*/  ISETP.EQ.OR P1, PT, R60, UR6, P2 ;  /* 0x000000063c007c0c */ /* 0x000fe20009722670 */
[----:B------:R-:W-:Y:S01]  /*2440*/  UIADD3 UR6, UPT, UPT, UR4, 0x3, URZ ;  /* 0x0000000304067890 */ /* 0x000fe2000fffe0ff */
[----:B--2---:R-:W-:Y:S01]  /*2450*/  @!P3 FADD.FTZ R30, R30, R16 ;  /* 0x000000101e1eb221 */ /* 0x004fe20000010000 */
        /* <DEDUP_REMOVED lines=33> */
[----:B------:R-:W-:Y:S02]  /*2670*/  ISETP.NE.AND P1, PT, R18, UR4, PT ;  /* 0x0000000412007c0c */ /* 0x000fe4000bf25270 */
        /* <DEDUP_REMOVED lines=11> */
[----:B------:R-:W-:Y:S06]  /*2730*/  @P1 BRA `(.L_x_1961) ;  /* 0xfffffffc00141947 */ /* 0x000fec000383ffff */
[----:B------:R-:W-:-:S07]  /*2740*/  MOV R22, R18 ;  /* 0x0000001200167202 */ /* 0x000fce0000000f00 */
.L_x_1960:
[----:B------:R-:W-:-:S13]  /*2750*/  LOP3.LUT P1, RZ, R55, 0x7, RZ, 0xc0, !PT ;  /* 0x0000000737ff7812 */ /* 0x000fda000782c0ff */
[----:B------:R-:W-:Y:S05]  /*2760*/  @!P1 BRA `(.L_x_1957) ;  /* 0x0000000000f49947 */ /* 0x000fea0003800000 */
[C---:B----4-:R-:W-:Y:S02]  /*2770*/  LOP3.LUT R16, R55.reuse, 0x7, RZ, 0xc0, !PT ;  /* 0x0000000737107812 */ /* 0x050fe400078ec0ff */
[----:B------:R-:W-:Y:S02]  /*2780*/  LOP3.LUT P1, R23, R55, 0x3, RZ, 0xc0, !PT ;  /* 0x0000000337177812 */ /* 0x000fe4000782c0ff */
[----:B------:R-:W-:-:S04]  /*2790*/  IADD3 R16, PT, PT, R16, -0x1, RZ ;  /* 0xffffffff10107810 */ /* 0x000fc80007ffe0ff */
[----:B------:R-:W-:-:S13]  /*27a0*/  ISETP.GE.U32.AND P3, PT, R16, 0x3, PT ;  /* 0x000000031000780c */ /* 0x000fda0003f66070 */
[----:B------:R-:W-:Y:S05]  /*27b0*/  @!P3 BRA `(.L_x_1962) ;  /* 0x000000000070b947 */ /* 0x000fea0003800000 */
[----:B------:R-:W-:-:S13]  /*27c0*/  ISETP.EQ.OR P6, PT, R22, R60, P2 ;  /* 0x0000003c1600720c */ /* 0x000fda00017c2670 */
[----:B------:R-:W-:-:S04]  /*27d0*/  @!P6 IMAD R17, R22, R57, R58 ;  /* 0x000000391611e224 */ /* 0x000fc800078e023a */
[----:B------:R-:W-:-:S06]  /*27e0*/  @!P6 IMAD.WIDE.U32 R16, R17, 0x8, R28 ;  /* 0x000000081110e825 */ /* 0x000fcc00078e001c */
[----:B------:R-:W0:Y:S01]  /*27f0*/  @!P6 LDG.E.64 R16, desc[UR8][R16.64] ;  /* 0x000000081010e981 */ /* 0x000e22000c1e1b00 */
[C---:B------:R-:W-:Y:S02]  /*2800*/  IADD3 R19, PT, PT, R22.reuse, 0x1, RZ ;  /* 0x0000000116137810 */ /* 0x040fe40007ffe0ff */
[C---:B-1----:R-:W-:Y:S02]  /*2810*/  IADD3 R21, PT, PT, R22.reuse, 0x2, RZ ;  /* 0x0000000216157810 */ /* 0x042fe40007ffe0ff */
[-C--:B------:R-:W-:Y:S02]  /*2820*/  ISETP.EQ.OR P4, PT, R19, R60.reuse, P2 ;  /* 0x0000003c1300720c */ /* 0x080fe40001782670 */
[----:B------:R-:W-:Y:S02]  /*2830*/  IADD3 R25, PT, PT, R22, 0x3, RZ ;  /* 0x0000000316197810 */ /* 0x000fe40007ffe0ff */
[----:B------:R-:W-:-:S09]  /*2840*/  ISETP.EQ.OR P3, PT, R21, R60, P2 ;  /* 0x0000003c1500720c */ /* 0x000fd20001762670 */
[----:B------:R-:W-:-:S04]  /*2850*/  @!P4 IMAD R19, R19, R57, R58 ;  /* 0x000000391313c224 */ /* 0x000fc800078e023a */
[----:B------:R-:W-:Y:S02]  /*2860*/  @!P3 IMAD R21, R21, R57, R58 ;  /* 0x000000391515b224 */ /* 0x000fe400078e023a */
[----:B0-----:R-:W-:Y:S01]  /*2870*/  @!P6 FADD.FTZ R30, R30, R16 ;  /* 0x000000101e1ee221 */ /* 0x001fe20000010000 */
[----:B------:R-:W-:Y:S01]  /*2880*/  @!P6 FADD.FTZ R31, R31, R17 ;  /* 0x000000111f1fe221 */ /* 0x000fe20000010000 */
[----:B------:R-:W-:Y:S01]  /*2890*/  ISETP.EQ.OR P6, PT, R25, R60, P2 ;  /* 0x0000003c1900720c */ /* 0x000fe200017c2670 */
        /* <DEDUP_REMOVED lines=14> */
.L_x_1962:
        /* <DEDUP_REMOVED lines=18> */
.L_x_1963:
        /* <DEDUP_REMOVED lines=9> */
.L_x_1964:
[----:B------:R-:W-:Y:S05]  /*2b30*/  BSYNC.RECONVERGENT B0 ;  /* 0x0000000000007941 */ /* 0x000fea0003800200 */
.L_x_1957:
[----:B------:R-:W0:Y:S01]  /*2b40*/  S2UR UR6, SR_CgaCtaId ;  /* 0x00000000000679c3 */ /* 0x000e220000008800 */
[----:B------:R-:W3:Y:S01]  /*2b50*/  LDCU UR7, c[0x0][0x414] ;  /* 0x00008280ff0777ac */ /* 0x000ee20008000800 */
[----:B------:R-:W-:Y:S01]  /*2b60*/  LOP3.LUT R25, R63, 0xffff, RZ, 0xc0, !PT ;  /* 0x0000ffff3f197812 */ /* 0x000fe200078ec0ff */
[----:B------:R-:W-:-:S03]  /*2b70*/  UMOV UR4, 0x400 ;  /* 0x0000040000047882 */ /* 0x000fc60000000000 */
[----:B------:R-:W-:Y:S02]  /*2b80*/  IADD3 R25, PT, PT, R70, R25, RZ ;  /* 0x0000001946197210 */ /* 0x000fe40007ffe0ff */
[----:B--2---:R-:W2:Y:S08]  /*2b90*/  @P0 LDC.64 R22, c[0x0][0x388] ;  /* 0x0000e200ff160b82 */ /* 0x004eb00000000a00 */
[----:B----4-:R-:W4:Y:S01]  /*2ba0*/  LDC.64 R18, c[0x0][0x3a0] ;  /* 0x0000e800ff127b82 */ /* 0x010f220000000a00 */
[----:B---3--:R-:W-:Y:S01]  /*2bb0*/  @P0 FMUL.FTZ R16, R30, UR7 ;  /* 0x000000071e100c20 */ /* 0x008fe20008410000 */
[----:B------:R-:W-:Y:S01]  /*2bc0*/  @P0 FMUL.FTZ R17, R31, UR7 ;  /* 0x000000071f110c20 */ /* 0x000fe20008410000 */
[----:B0-----:R-:W-:-:S05]  /*2bd0*/  ULEA UR4, UR6, UR4, 0x18 ;  /* 0x0000000406047291 */ /* 0x001fca000f8ec0ff */
[----:B-1----:R-:W0:Y:S01]  /*2be0*/  LDC.64 R20, c[0x0][0x398] ;  /* 0x0000e600ff147b82 */ /* 0x002e220000000a00 */
[----:B--2---:R-:W-:-:S03]  /*2bf0*/  @P0 IMAD.WIDE R22, R61, 0x8, R22 ;  /* 0x000000083d160825 */ /* 0x004fc600078e0216 */
[----:B------:R-:W-:Y:S04]  /*2c00*/  @!P2 STS.64 [UR4+0x78], R30 ;  /* 0x0000781eff00a988 */ /* 0x000fe80008000a04 */
[----:B------:R1:W-:Y:S01]  /*2c10*/  @P0 STG.E.64 desc[UR8][R22.64], R16 ;  /* 0x0000001016000986 */ /* 0x0003e2000c101b08 */
[C---:B----4-:R-:W-:Y:S01]  /*2c20*/  IMAD.WIDE R18, R25.reuse, 0x4, R18 ;  /* 0x0000000419127825 */ /* 0x050fe200078e0212 */
[----:B------:R-:W-:Y:S03]  /*2c30*/  BAR.SYNC.DEFER_BLOCKING 0x0 ;  /* 0x0000000000007b1d */ /* 0x000fe60000010000 */
[----:B0-----:R-:W-:-:S03]  /*2c40*/  IMAD.WIDE R20, R25, 0x4, R20 ;  /* 0x0000000419147825 */ /* 0x001fc600078e0214 */
[----:B------:R-:W5:Y:S04]  /*2c50*/  LDG.E.64 R18, desc[UR8][R18.64] ;  /* 0x0000000812127981 */ /* 0x000f68000c1e1b00 */
[----:B-1----:R0:W5:Y:S04]  /*2c60*/  LDG.E.64 R16, desc[UR8][R20.64] ;  /* 0x0000000814107981 */ /* 0x002168000c1e1b00 */
[----:B0-----:R-:W0:Y:S01]  /*2c70*/  LDS.64 R20, [UR4+0x78] ;  /* 0x00007804ff147984 */ /* 0x001e220008000a00 */
[----:B------:R-:W1:Y:S01]  /*2c80*/  LDCU.U8 UR4, c[0x0][0x3fc] ;  /* 0x00007f80ff0477ac */ /* 0x000e620008000000 */
[----:B0-----:R-:W-:-:S04]  /*2c90*/  FMUL.FTZ R24, R20, UR7 ;  /* 0x0000000714187c20 */ /* 0x001fc80008410000 */
[----:B------:R-:W-:-:S04]  /*2ca0*/  FMUL.FTZ R26, R24, R24 ;  /* 0x00000018181a7220 */ /* 0x000fc80000410000 */
[----:B------:R-:W-:-:S05]  /*2cb0*/  FFMA.FTZ R26, R21, UR7, -R26 ;  /* 0x00000007151a7c23 */ /* 0x000fca000801081a */
[----:B------:R-:W-:-:S13]  /*2cc0*/  FSETP.GTU.FTZ.AND P1, PT, R26, RZ, PT ;  /* 0x000000ff1a00720b */ /* 0x000fda0003f3c000 */
[----:B------:R-:W0:Y:S01]  /*2cd0*/  @P1 LDC R25, c[0x0][0x3a8] ;  /* 0x0000ea00ff191b82 */ /* 0x000e220000000800 */
[----:B-1----:R-:W-:Y:S01]  /*2ce0*/  UISETP.NE.AND UP0, UPT, UR4, URZ, UPT ;  /* 0x000000ff0400728c */ /* 0x002fe2000bf05270 */
[----:B------:R-:W-:Y:S01]  /*2cf0*/  BSSY.RECONVERGENT B0, `(.L_x_1965) ;  /* 0x00003a8000007945 */ /* 0x000fe20003800200 */
[----:B0-----:R-:W-:Y:S01]  /*2d00*/  @P1 FADD.FTZ R26, R26, R25 ;  /* 0x000000191a1a1221 */ /* 0x001fe20000010000 */
[----:B------:R-:W-:-:S06]  /*2d10*/  HFMA2 R25, -RZ, RZ, 1.875, 0 ;  /* 0x3f800000ff197431 */ /* 0x000fcc00000001ff */
[----:B------:R0:W1:Y:S01]  /*2d20*/  @P1 MUFU.RSQ R25, R26 ;  /* 0x0000001a00191308 */ /* 0x0000620000001400 */
[----:B------:R-:W-:Y:S05]  /*2d30*/  BRA.U UP0, `(.L_x_1966) ;  /* 0x00000019000c7547 */ /* 0x000fea000b800000 */
[----:B------:R-:W2:Y:S01]  /*2d40*/  LDCU.64 UR10, c[0x0][0x3e8] ;  /* 0x00007d00ff0a77ac */ /* 0x000ea20008000a00 */
[----:B------:R-:W-:Y:S01]  /*2d50*/  BSSY.RECONVERGENT B1, `(.L_x_1967) ;  /* 0x000001e000017945 */ /* 0x000fe20003800200 */
[C---:B------:R-:W-:Y:S02]  /*2d60*/  IADD3 R27, PT, PT, R69.reuse, 0xa0, RZ ;  /* 0x000000a0451b7810 */ /* 0x040fe40007ffe0ff */
[C---:B0-----:R-:W-:Y:S02]  /*2d70*/  IADD3 R26, PT, PT, R69.reuse, 0xc0, RZ ;  /* 0x000000c0451a7810 */ /* 0x041fe40007ffe0ff */
[----:B--2---:R-:W-:Y:S02]  /*2d80*/  ISETP.GE.U32.AND P2, PT, R69, UR10, PT ;  /* 0x0000000a45007c0c */ /* 0x004fe4000bf46070 */
[----:B------:R-:W-:Y:S02]  /*2d90*/  ISETP.GE.U32.AND P3, PT, R68, UR10, PT ;  /* 0x0000000a44007c0c */ /* 0x000fe4000bf66070 */
[----:B------:R-:W-:-:S02]  /*2da0*/  ISETP.GE.AND.EX P2, PT, R54, UR11, PT, P2 ;  /* 0x0000000b36007c0c */ /* 0x000fc4000bf46320 */
[----:B------:R-:W-:Y:S02]  /*2db0*/  ISETP.GE.U32.AND P4, PT, R67, UR10, PT ;  /* 0x0000000a43007c0c */ /* 0x000fe4000bf86070 */
[----:B------:R-:W-:Y:S02]  /*2dc0*/  ISETP.GE.U32.AND P1, PT, R66, UR10, PT ;  /* 0x0000000a42007c0c */ /* 0x000fe4000bf26070 */
[----:B------:R-:W-:Y:S02]  /*2dd0*/  ISETP.GE.AND.EX P3, PT, R53, UR11, PT, P3 ;  /* 0x0000000b35007c0c */ /* 0x000fe4000bf66330 */
[----:B------:R-:W-:Y:S02]  /*2de0*/  ISETP.GE.AND.EX P4, PT, R0, UR11, PT, P4 ;  /* 0x0000000b00007c0c */ /* 0x000fe4000bf86340 */
[----:B------:R-:W-:-:S03]  /*2df0*/  ISETP.GE.AND.EX P1, PT, R2, UR11, PT, P1 ;  /* 0x0000000b02007c0c */ /* 0x000fc6000bf26310 */
[----:B------:R-:W-:Y:S10]  /*2e00*/  @P2 BRA `(.L_x_1968) ;  /* 0x0000000000482947 */ /* 0x000ff40003800000 */
[----:B------:R-:W0:Y:S01]  /*2e10*/  LDCU.64 UR12, c[0x0][0x3e0] ;  /* 0x00007c00ff0c77ac */ /* 0x000e220008000a00 */
[----:B------:R-:W-:Y:S01]  /*2e20*/  MOV R20, R74 ;  /* 0x0000004a00147202 */ /* 0x000fe20000000f00 */
[--C-:B------:R-:W-:Y:S01]  /*2e30*/  FADD.FTZ R8, R8, -R24.reuse ;  /* 0x8000001808087221 */ /* 0x100fe20000010000 */
[----:B------:R-:W-:Y:S01]  /*2e40*/  MOV R21, R73 ;  /* 0x0000004900157202 */ /* 0x000fe20000000f00 */
[----:B------:R-:W2:Y:S01]  /*2e50*/  LDCU.64 UR6, c[0x0][0x380] ;  /* 0x00007000ff0677ac */ /* 0x000ea20008000a00 */
[----:B------:R-:W-:Y:S01]  /*2e60*/  FADD.FTZ R6, R6, -R24 ;  /* 0x8000001806067221 */ /* 0x000fe20000010000 */
[----:B-1----:R-:W-:-:S03]  /*2e70*/  FMUL.FTZ R23, R8, R25 ;  /* 0x0000001908177220 */ /* 0x002fc60000410000 */
[----:B------:R-:W-:Y:S01]  /*2e80*/  FMUL.FTZ R6, R6, R25 ;  /* 0x0000001906067220 */ /* 0x000fe20000410000 */
[----:B-----5:R-:W-:-:S03]  /*2e90*/  FFMA.FTZ R8, R16, R23, R18 ;  /* 0x0000001710087223 */ /* 0x020fc60000010012 */
[----:B------:R-:W-:Y:S01]  /*2ea0*/  FFMA.FTZ R29, R17, R6, R19 ;  /* 0x00000006111d7223 */ /* 0x000fe20000010013 */
[----:B0-----:R-:W-:Y:S02]  /*2eb0*/  IMAD R22, R54, UR12, RZ ;  /* 0x0000000c36167c24 */ /* 0x001fe4000f8e02ff */
[----:B------:R-:W-:-:S04]  /*2ec0*/  IMAD.WIDE.U32 R20, R69, UR12, R20 ;  /* 0x0000000c45147c25 */ /* 0x000fc8000f8e0014 */
[----:B------:R-:W-:Y:S01]  /*2ed0*/  IMAD R31, R69, UR13, R22 ;  /* 0x0000000d451f7c24 */ /* 0x000fe2000f8e0216 */
[----:B--2---:R-:W-:-:S04]  /*2ee0*/  LEA R22, P2, R20, UR6, 0x1 ;  /* 0x0000000614167c11 */ /* 0x004fc8000f8408ff */
[----:B------:R-:W-:Y:S02]  /*2ef0*/  IADD3 R31, PT, PT, R21, R31, RZ ;  /* 0x0000001f151f7210 */ /* 0x000fe40007ffe0ff */
[----:B------:R-:W-:Y:S02]  /*2f00*/  F2FP.BF16.F32.PACK_AB R21, R29, R8 ;  /* 0x000000081d15723e */ /* 0x000fe400000010ff */
[----:B------:R-:W-:-:S05]  /*2f10*/  LEA.HI.X R23, R20, UR7, R31, 0x1, P2 ;  /* 0x0000000714177c11 */ /* 0x000fca00090f0c1f */
[----:B------:R0:W-:Y:S02]  /*2f20*/  STG.E desc[UR8][R22.64], R21 ;  /* 0x0000001516007986 */ /* 0x0001e4000c101908 */
.L_x_1968:
[----:B------:R-:W-:Y:S05]  /*2f30*/  BSYNC.RECONVERGENT B1 ;  /* 0x0000000000017941 */ /* 0x000fea0003800200 */
.L_x_1967:
[----:B------:R-:W-:Y:S04]  /*2f40*/  BSSY.RECONVERGENT B1, `(.L_x_1969) ;  /* 0x0000014000017945 */ /* 0x000fe80003800200 */
[----:B------:R-:W-:Y:S05]  /*2f50*/  @P3 BRA `(.L_x_1970) ;  /* 0x0000000000483947 */ /* 0x000fea0003800000 */
[----:B------:R-:W0:Y:S01]  /*2f60*/  LDCU.64 UR6, c[0x0][0x3e0] ;  /* 0x00007c00ff0677ac */ /* 0x000e220008000a00 */
[--C-:B------:R-:W-:Y:S01]  /*2f70*/  FADD.FTZ R20, R7, -R24.reuse ;  /* 0x8000001807147221 */ /* 0x100fe20000010000 */
[----:B------:R-:W-:Y:S01]  /*2f80*/  MOV R6, R74 ;  /* 0x0000004a00067202 */ /* 0x000fe20000000f00 */
[----:B------:R-:W-:Y:S01]  /*2f90*/  FADD.FTZ R8, R5, -R24 ;  /* 0x8000001805087221 */ /* 0x000fe20000010000 */
[----:B------:R-:W2:Y:S01]  /*2fa0*/  LDCU.64 UR12, c[0x0][0x380] ;  /* 0x00007000ff0c77ac */ /* 0x000ea20008000a00 */
[----:B------:R-:W-:Y:S01]  /*2fb0*/  MOV R7, R73 ;  /* 0x0000004900077202 */ /* 0x000fe20000000f00 */
        /* <DEDUP_REMOVED lines=12> */
.L_x_1970:
[----:B------:R-:W-:Y:S05]  /*3080*/  BSYNC.RECONVERGENT B1 ;  /* 0x0000000000017941 */ /* 0x000fea0003800200 */
.L_x_1969:
[----:B------:R-:W-:Y:S04]  /*3090*/  BSSY.RECONVERGENT B1, `(.L_x_1971) ;  /* 0x0000014000017945 */ /* 0x000fe80003800200 */
[----:B------:R-:W-:Y:S05]  /*30a0*/  @P4 BRA `(.L_x_1972) ;  /* 0x0000000000484947 */ /* 0x000fea0003800000 */
[----:B------:R-:W3:Y:S01]  /*30b0*/  LDCU.64 UR6, c[0x0][0x3e0] ;  /* 0x00007c00ff0677ac */ /* 0x000ee20008000a00 */
[----:B------:R-:W-:Y:S01]  /*30c0*/  MOV R6, R74 ;  /* 0x0000004a00067202 */ /* 0x000fe20000000f00 */
[--C-:B------:R-:W-:Y:S01]  /*30d0*/  FADD.FTZ R8, R9, -R24.reuse ;  /* 0x8000001809087221 */ /* 0x100fe20000010000 */
[----:B------:R-:W-:Y:S01]  /*30e0*/  MOV R7, R73 ;  /* 0x0000004900077202 */ /* 0x000fe20000000f00 */
[----:B------:R-:W4:Y:S01]  /*30f0*/  LDCU.64 UR12, c[0x0][0x380] ;  /* 0x00007000ff0c77ac */ /* 0x000f220008000a00 */
[----:B------:R-:W-:Y:S01]  /*3100*/  FADD.FTZ R10, R10, -R24 ;  /* 0x800000180a0a7221 */ /* 0x000fe20000010000 */
[----:B-12---:R-:W-:-:S03]  /*3110*/  FMUL.FTZ R5, R8, R25 ;  /* 0x0000001908057220 */ /* 0x006fc60000410000 */
[----:B------:R-:W-:Y:S01]  /*3120*/  FMUL.FTZ R10, R10, R25 ;  /* 0x000000190a0a7220 */ /* 0x000fe20000410000 */
[----:B-----5:R-:W-:-:S03]  /*3130*/  FFMA.FTZ R5, R16, R5, R18 ;  /* 0x0000000510057223 */ /* 0x020fc60000010012 */
[----:B------:R-:W-:Y:S01]  /*3140*/  FFMA.FTZ R10, R17, R10, R19 ;  /* 0x0000000a110a7223 */ /* 0x000fe20000010013 */
[----:B---3--:R-:W-:-:S04]  /*3150*/  IMAD R20, R0, UR6, RZ ;  /* 0x0000000600147c24 */ /* 0x008fc8000f8e02ff */
[----:B------:R-:W-:Y:S01]  /*3160*/  F2FP.BF16.F32.PACK_AB R5, R10, R5 ;  /* 0x000000050a05723e */ /* 0x000fe200000010ff */
[----:B------:R-:W-:-:S04]  /*3170*/  IMAD.WIDE.U32 R6, R67, UR6, R6 ;  /* 0x0000000643067c25 */ /* 0x000fc8000f8e0006 */
[----:B------:R-:W-:Y:S01]  /*3180*/  IMAD R9, R67, UR7, R20 ;  /* 0x0000000743097c24 */ /* 0x000fe2000f8e0214 */
[----:B----4-:R-:W-:-:S04]  /*3190*/  LEA R8, P2, R6, UR12, 0x1 ;  /* 0x0000000c06087c11 */ /* 0x010fc8000f8408ff */
[----:B------:R-:W-:-:S04]  /*31a0*/  IADD3 R9, PT, PT, R7, R9, RZ ;  /* 0x0000000907097210 */ /* 0x000fc80007ffe0ff */
[----:B------:R-:W-:-:S05]  /*31b0*/  LEA.HI.X R9, R6, UR13, R9, 0x1, P2 ;  /* 0x0000000d06097c11 */ /* 0x000fca00090f0c09 */
[----:B------:R3:W-:Y:S02]  /*31c0*/  STG.E desc[UR8][R8.64], R5 ;  /* 0x0000000508007986 */ /* 0x0007e4000c101908 */
.L_x_1972:
[----:B------:R-:W-:Y:S05]  /*31d0*/  BSYNC.RECONVERGENT B1 ;  /* 0x0000000000017941 */ /* 0x000fea0003800200 */
.L_x_1971:
[----:B------:R-:W-:Y:S04]  /*31e0*/  BSSY.RECONVERGENT B1, `(.L_x_1973) ;  /* 0x0000014000017945 */ /* 0x000fe80003800200 */
[----:B------:R-:W-:Y:S05]  /*31f0*/  @P1 BRA `(.L_x_1974) ;  /* 0x0000000000481947 */ /* 0x000fea0003800000 */
[----:B------:R-:W4:Y:S01]  /*3200*/  LDCU.64 UR6, c[0x0][0x3e0] ;  /* 0x00007c00ff0677ac */ /* 0x000f220008000a00 */
[----:B------:R-:W-:Y:S01]  /*3210*/  MOV R6, R74 ;  /* 0x0000004a00067202 */ /* 0x000fe20000000f00 */
[--C-:B------:R-:W-:Y:S01]  /*3220*/  FADD.FTZ R12, R12, -R24.reuse ;  /* 0x800000180c0c7221 */ /* 0x100fe20000010000 */
[----:B------:R-:W-:Y:S01]  /*3230*/  MOV R7, R73 ;  /* 0x0000004900077202 */ /* 0x000fe20000000f00 */
[----:B------:R-:W0:Y:S01]  /*3240*/  LDCU.64 UR12, c[0x0][0x380] ;  /* 0x00007000ff0c77ac */ /* 0x000e220008000a00 */
[----:B---3--:R-:W-:Y:S01]  /*3250*/  FADD.FTZ R8, R11, -R24 ;  /* 0x800000180b087221 */ /* 0x008fe20000010000 */
[----:B-12---:R-:W-:-:S03]  /*3260*/  FMUL.FTZ R5, R12, R25 ;  /* 0x000000190c057220 */ /* 0x006fc60000410000 */
[----:B------:R-:W-:Y:S01]  /*3270*/  FMUL.FTZ R8, R8, R25 ;  /* 0x0000001908087220 */ /* 0x000fe20000410000 */
[----:B-----5:R-:W-:-:S03]  /*3280*/  FFMA.FTZ R5, R16, R5, R18 ;  /* 0x0000000510057223 */ /* 0x020fc60000010012 */
[----:B------:R-:W-:Y:S01]  /*3290*/  FFMA.FTZ R10, R17, R8, R19 ;  /* 0x00000008110a7223 */ /* 0x000fe20000010013 */
[----:B----4-:R-:W-:-:S04]  /*32a0*/  IMAD R9, R2, UR6, RZ ;  /* 0x0000000602097c24 */ /* 0x010fc8000f8e02ff */
[----:B------:R-:W-:Y:S01]  /*32b0*/  F2FP.BF16.F32.PACK_AB R5, R10, R5 ;  /* 0x000000050a05723e */ /* 0x000fe200000010ff */
[----:B------:R-:W-:-:S04]  /*32c0*/  IMAD.WIDE.U32 R6, R66, UR6, R6 ;  /* 0x0000000642067c25 */ /* 0x000fc8000f8e0006 */
[----:B------:R-:W-:Y:S01]  /*32d0*/  IMAD R9, R66, UR7, R9 ;  /* 0x0000000742097c24 */ /* 0x000fe2000f8e0209 */
[----:B0-----:R-:W-:-:S04]  /*32e0*/  LEA R8, P1, R6, UR12, 0x1 ;  /* 0x0000000c06087c11 */ /* 0x001fc8000f8208ff */
[----:B------:R-:W-:-:S04]  /*32f0*/  IADD3 R9, PT, PT, R7, R9, RZ ;  /* 0x0000000907097210 */ /* 0x000fc80007ffe0ff */
[----:B------:R-:W-:-:S05]  /*3300*/  LEA.HI.X R9, R6, UR13, R9, 0x1, P1 ;  /* 0x0000000d06097c11 */ /* 0x000fca00088f0c09 */
[----:B------:R4:W-:Y:S02]  /*3310*/  STG.E desc[UR8][R8.64], R5 ;  /* 0x0000000508007986 */ /* 0x0009e4000c101908 */
.L_x_1974:
[----:B------:R-:W-:Y:S05]  /*3320*/  BSYNC.RECONVERGENT B1 ;  /* 0x0000000000017941 */ /* 0x000fea0003800200 */
.L_x_1973:
[----:B------:R-:W-:Y:S01]  /*3330*/  ISETP.GE.U32.AND P5, PT, R65, UR10, PT ;  /* 0x0000000a41007c0c */ /* 0x000fe2000bfa6070 */
[----:B------:R-:W-:Y:S01]  /*3340*/  BSSY.RECONVERGENT B1, `(.L_x_1975) ;  /* 0x0000029000017945 */ /* 0x000fe20003800200 */
[----:B--234-:R-:W-:Y:S02]  /*3350*/  IADD3 R5, PT, PT, R69, 0xe0, RZ ;  /* 0x000000e045057810 */ /* 0x01cfe40007ffe0ff */
[----:B------:R-:W-:Y:S02]  /*3360*/  ISETP.GE.AND.EX P5, PT, R3, UR11, PT, P5 ;  /* 0x0000000b03007c0c */ /* 0x000fe4000bfa6350 */
[C---:B------:R-:W-:Y:S02]  /*3370*/  IADD3 R10, PT, PT, R69.reuse, 0x100, RZ ;  /* 0x00000100450a7810 */ /* 0x040fe40007ffe0ff */
[----:B------:R-:W-:Y:S02]  /*3380*/  IADD3 R11, PT, PT, R69, 0x120, RZ ;  /* 0x00000120450b7810 */ /* 0x000fe40007ffe0ff */
        /* <DEDUP_REMOVED lines=8> */
[----:B0-----:R-:W-:Y:S02]  /*3410*/  SHF.R.S32.HI R21, RZ, 0x1f, R10 ;  /* 0x0000001fff157819 */ /* 0x001fe4000001140a */
[----:B------:R-:W-:Y:S02]  /*3420*/  SHF.R.S32.HI R22, RZ, 0x1f, R11 ;  /* 0x0000001fff167819 */ /* 0x000fe4000001140b */
[----:B------:R-:W-:Y:S02]  /*3430*/  ISETP.GE.AND.EX P2, PT, R29, UR11, PT, P2 ;  /* 0x0000000b1d007c0c */ /* 0x000fe4000bf46320 */
[----:B------:R-:W-:Y:S02]  /*3440*/  ISETP.GE.AND.EX P1, PT, R12, UR11, PT, P1 ;  /* 0x0000000b0c007c0c */ /* 0x000fe4000bf26310 */
[----:B------:R-:W-:-:S02]  /*3450*/  ISETP.GE.AND.EX P6, PT, R20, UR11, PT, P6 ;  /* 0x0000000b14007c0c */ /* 0x000fc4000bfc6360 */
[----:B------:R-:W-:Y:S02]  /*3460*/  ISETP.GE.AND.EX P3, PT, R21, UR11, PT, P3 ;  /* 0x0000000b15007c0c */ /* 0x000fe4000bf66330 */
[----:B------:R-:W-:Y:S02]  /*3470*/  ISETP.GE.AND.EX P4, PT, R22, UR11, PT, P4 ;  /* 0x0000000b16007c0c */ /* 0x000fe4000bf86340 */
[C---:B------:R-:W-:Y:S02]  /*3480*/  IADD3 R23, PT, PT, R69.reuse, 0x140, RZ ;  /* 0x0000014045177810 */ /* 0x040fe40007ffe0ff */
[----:B------:R-:W-:Y:S01]  /*3490*/  IADD3 R28, PT, PT, R69, 0x160, RZ ;  /* 0x00000160451c7810 */ /* 0x000fe20007ffe0ff */
[----:B------:R-:W-:Y:S08]  /*34a0*/  @P5 BRA `(.L_x_1976) ;  /* 0x0000000000485947 */ /* 0x000ff00003800000 */
        /* <DEDUP_REMOVED lines=18> */
.L_x_1976:
[----:B------:R-:W-:Y:S05]  /*35d0*/  BSYNC.RECONVERGENT B1 ;  /* 0x0000000000017941 */ /* 0x000fea0003800200 */
.L_x_1975:
        /* <DEDUP_REMOVED lines=12> */
[----:B--2---:R-:W-:Y:S02]  /*36a0*/  IMAD R14, R29, UR6, RZ ;  /* 0x000000061d0e7c24 */ /* 0x004fe4000f8e02ff */
[----:B------:R-:W-:-:S04]  /*36b0*/  IMAD.WIDE.U32 R6, R27, UR6, R6 ;  /* 0x000000061b067c25 */ /* 0x000fc8000f8e0006 */
[----:B------:R-:W-:Y:S01]  /*36c0*/  IMAD R27, R27, UR7, R14 ;  /* 0x000000071b1b7c24 */ /* 0x000fe2000f8e020e */
[----:B0-----:R-:W-:-:S04]  /*36d0*/  LEA R8, P2, R6, UR12, 0x1 ;  /* 0x0000000c06087c11 */ /* 0x001fc8000f8408ff */
[----:B------:R-:W-:Y:S02]  /*36e0*/  IADD3 R27, PT, PT, R7, R27, RZ ;  /* 0x0000001b071b7210 */ /* 0x000fe40007ffe0ff */
[----:B------:R-:W-:Y:S02]  /*36f0*/  F2FP.BF16.F32.PACK_AB R7, R32, R13 ;  /* 0x0000000d2007723e */ /* 0x000fe400000010ff */
[----:B------:R-:W-:-:S05]  /*3700*/  LEA.HI.X R9, R6, UR13, R27, 0x1, P2 ;  /* 0x0000000d06097c11 */ /* 0x000fca00090f0c1b */
[----:B------:R2:W-:Y:S02]  /*3710*/  STG.E desc[UR8][R8.64], R7 ;  /* 0x0000000708007986 */ /* 0x0005e4000c101908 */
.L_x_1978:
[----:B------:R-:W-:Y:S05]  /*3720*/  BSYNC.RECONVERGENT B1 ;  /* 0x0000000000017941 */ /* 0x000fea0003800200 */
.L_x_1977:
[----:B------:R-:W-:Y:S04]  /*3730*/  BSSY.RECONVERGENT B1, `(.L_x_1979) ;  /* 0x0000014000017945 */ /* 0x000fe80003800200 */
[----:B------:R-:W-:Y:S05]  /*3740*/  @P1 BRA `(.L_x_1980) ;  /* 0x0000000000481947 */ /* 0x000fea0003800000 */
[----:B------:R-:W3:Y:S01]  /*3750*/  LDCU.64 UR6, c[0x0][0x3e0] ;  /* 0x00007c00ff0677ac */ /* 0x000ee20008000a00 */
[----:B------:R-:W-:Y:S01]  /*3760*/  MOV R6, R74 ;  /* 0x0000004a00067202 */ /* 0x000fe20000000f00 */
[--C-:B0-2---:R-:W-:Y:S01]  /*3770*/  FADD.FTZ R8, R33, -R24.reuse ;  /* 0x8000001821087221 */ /* 0x105fe20000010000 */
[----:B------:R-:W-:Y:S01]  /*3780*/  MOV R7, R73 ;  /* 0x0000004900077202 */ /* 0x000fe20000000f00 */
[----:B------:R-:W0:Y:S01]  /*3790*/  LDCU.64 UR12, c[0x0][0x380] ;  /* 0x00007000ff0c77ac */ /* 0x000e220008000a00 */
[----:B------:R-:W-:Y:S01]  /*37a0*/  FADD.FTZ R34, R34, -R24 ;  /* 0x8000001822227221 */ /* 0x000fe20000010000 */
[----:B-1----:R-:W-:-:S03]  /*37b0*/  FMUL.FTZ R9, R8, R25 ;  /* 0x0000001908097220 */ /* 0x002fc60000410000 */
[----:B------:R-:W-:Y:S01]  /*37c0*/  FMUL.FTZ R34, R34, R25 ;  /* 0x0000001922227220 */ /* 0x000fe20000410000 */
[----:B---3--:R-:W-:Y:S02]  /*37d0*/  IMAD R13, R12, UR6, RZ ;  /* 0x000000060c0d7c24 */ /* 0x008fe4000f8e02ff */
[----:B-----5:R-:W-:Y:S01]  /*37e0*/  FFMA.FTZ R12, R16, R9, R18 ;  /* 0x00000009100c7223 */ /* 0x020fe20000010012 */
[----:B------:R-:W-:-:S04]  /*37f0*/  IMAD.WIDE.U32 R6, R26, UR6, R6 ;  /* 0x000000061a067c25 */ /* 0x000fc8000f8e0006 */
[----:B------:R-:W-:Y:S02]  /*3800*/  IMAD R15, R26, UR7, R13 ;  /* 0x000000071a0f7c24 */ /* 0x000fe4000f8e020d */
[----:B------:R-:W-:Y:S01]  /*3810*/  FFMA.FTZ R13, R17, R34, R19 ;  /* 0x00000022110d7223 */ /* 0x000fe20000010013 */
[C---:B0-----:R-:W-:Y:S02]  /*3820*/  LEA R8, P1, R6.reuse, UR12, 0x1 ;  /* 0x0000000c06087c11 */ /* 0x041fe4000f8208ff */
[----:B------:R-:W-:Y:S02]  /*3830*/  IADD3 R15, PT, PT, R7, R15, RZ ;  /* 0x0000000f070f7210 */ /* 0x000fe40007ffe0ff */
[----:B------:R-:W-:Y:S02]  /*3840*/  F2FP.BF16.F32.PACK_AB R7, R13, R12 ;  /* 0x0000000c0d07723e */ /* 0x000fe400000010ff */
[----:B------:R-:W-:-:S05]  /*3850*/  LEA.HI.X R9, R6, UR13, R15, 0x1, P1 ;  /* 0x0000000d06097c11 */ /* 0x000fca00088f0c0f */
[----:B------:R3:W-:Y:S02]  /*3860*/  STG.E desc[UR8][R8.64], R7 ;  /* 0x0000000708007986 */ /* 0x0007e4000c101908 */
.L_x_1980:
[----:B------:R-:W-:Y:S05]  /*3870*/  BSYNC.RECONVERGENT B1 ;  /* 0x0000000000017941 */ /* 0x000fea0003800200 */
.L_x_1979:
[----:B------:R-:W-:Y:S04]  /*3880*/  BSSY.RECONVERGENT B1, `(.L_x_1981) ;  /* 0x0000014000017945 */ /* 0x000fe80003800200 */
[----:B------:R-:W-:Y:S05]  /*3890*/  @P6 BRA `(.L_x_1982) ;  /* 0x0000000000486947 */ /* 0x000fea0003800000 */
[----:B------:R-:W4:Y:S01]  /*38a0*/  LDCU.64 UR6, c[0x0][0x3e0] ;  /* 0x00007c00ff0677ac */ /* 0x000f220008000a00 */
[----:B------:R-:W-:Y:S01]  /*38b0*/  MOV R6, R74 ;  /* 0x0000004a00067202 */ /* 0x000fe20000000f00 */
[--C-:B0-23--:R-:W-:Y:S01]  /*38c0*/  FADD.FTZ R8, R35, -R24.reuse ;  /* 0x8000001823087221 */ /* 0x10dfe20000010000 */
[----:B------:R-:W-:Y:S01]  /*38d0*/  MOV R7, R73 ;  /* 0x0000004900077202 */ /* 0x000fe20000000f00 */
[----:B------:R-:W0:Y:S01]  /*38e0*/  LDCU.64 UR12, c[0x0][0x380] ;  /* 0x00007000ff0c77ac */ /* 0x000e220008000a00 */
[----:B------:R-:W-:Y:S01]  /*38f0*/  FADD.FTZ R36, R36, -R24 ;  /* 0x8000001824247221 */ /* 0x000fe20000010000 */
[----:B-1----:R-:W-:-:S03]  /*3900*/  FMUL.FTZ R9, R8, R25 ;  /* 0x0000001908097220 */ /* 0x002fc60000410000 */
[----:B------:R-:W-:-:S04]  /*3910*/  FMUL.FTZ R36, R36, R25 ;  /* 0x0000001924247220 */ /* 0x000fc80000410000 */
[----:B-----5:R-:W-:Y:S01]  /*3920*/  FFMA.FTZ R36, R17, R36, R19 ;  /* 0x0000002411247223 */ /* 0x020fe20000010013 */
[----:B----4-:R-:W-:Y:S02]  /*3930*/  IMAD R20, R20, UR6, RZ ;  /* 0x0000000614147c24 */ /* 0x010fe4000f8e02ff */
[----:B------:R-:W-:-:S04]  /*3940*/  IMAD.WIDE.U32 R6, R5, UR6, R6 ;  /* 0x0000000605067c25 */ /* 0x000fc8000f8e0006 */
[----:B------:R-:W-:Y:S02]  /*3950*/  IMAD R13, R5, UR7, R20 ;  /* 0x00000007050d7c24 */ /* 0x000fe4000f8e0214 */
[----:B------:R-:W-:Y:S01]  /*3960*/  FFMA.FTZ R5, R16, R9, R18 ;  /* 0x0000000910057223 */ /* 0x000fe20000010012 */
[----:B0-----:R-:W-:Y:S02]  /*3970*/  LEA R8, P1, R6, UR12, 0x1 ;  /* 0x0000000c06087c11 */ /* 0x001fe4000f8208ff */
[----:B------:R-:W-:Y:S02]  /*3980*/  IADD3 R13, PT, PT, R7, R13, RZ ;  /* 0x0000000d070d7210 */ /* 0x000fe40007ffe0ff */
[----:B------:R-:W-:Y:S02]  /*3990*/  F2FP.BF16.F32.PACK_AB R5, R36, R5 ;  /* 0x000000052405723e */ /* 0x000fe400000010ff */
[----:B------:R-:W-:-:S05]  /*39a0*/  LEA.HI.X R9, R6, UR13, R13, 0x1, P1 ;  /* 0x0000000d06097c11 */ /* 0x000fca00088f0c0d */
[----:B------:R4:W-:Y:S02]  /*39b0*/  STG.E desc[UR8][R8.64], R5 ;  /* 0x0000000508007986 */ /* 0x0009e4000c101908 */
.L_x_1982:
[----:B------:R-:W-:Y:S05]  /*39c0*/  BSYNC.RECONVERGENT B1 ;  /* 0x0000000000017941 */ /* 0x000fea0003800200 */
.L_x_1981:
[----:B------:R-:W-:Y:S04]  /*39d0*/  BSSY.RECONVERGENT B1, `(.L_x_1983) ;  /* 0x0000014000017945 */ /* 0x000fe80003800200 */
[----:B------:R-:W-:Y:S05]  /*39e0*/  @P3 BRA `(.L_x_1984) ;  /* 0x0000000000483947 */ /* 0x000fea0003800000 */
[----:B------:R-:W1:Y:S01]  /*39f0*/  LDCU.64 UR6, c[0x0][0x3e0] ;  /* 0x00007c00ff0677ac */ /* 0x000e620008000a00 */
[----:B------:R-:W-:Y:S01]  /*3a00*/  MOV R6, R74 ;  /* 0x0000004a00067202 */ /* 0x000fe20000000f00 */
[--C-:B0-234-:R-:W-:Y:S01]  /*3a10*/  FADD.FTZ R8, R37, -R24.reuse ;  /* 0x8000001825087221 */ /* 0x11dfe20000010000 */
[----:B------:R-:W-:Y:S01]  /*3a20*/  MOV R7, R73 ;  /* 0x0000004900077202 */ /* 0x000fe20000000f00 */
[----:B------:R-:W0:Y:S01]  /*3a30*/  LDCU.64 UR12, c[0x0][0x380] ;  /* 0x00007000ff0c77ac */ /* 0x000e220008000a00 */
[----:B------:R-:W-:Y:S01]  /*3a40*/  FADD.FTZ R38, R38, -R24 ;  /* 0x8000001826267221 */ /* 0x000fe20000010000 */
[----:B-1----:R-:W-:-:S03]  /*3a50*/  FMUL.FTZ R5, R8, R25 ;  /* 0x0000001908057220 */ /* 0x002fc60000410000 */
[----:B------:R-:W-:Y:S01]  /*3a60*/  FMUL.FTZ R38, R38, R25 ;  /* 0x0000001926267220 */ /* 0x000fe20000410000 */
[----:B-----5:R-:W-:-:S03]  /*3a70*/  FFMA.FTZ R5, R16, R5, R18 ;  /* 0x0000000510057223 */ /* 0x020fc60000010012 */
[----:B------:R-:W-:Y:S01]  /*3a80*/  FFMA.FTZ R38, R17, R38, R19 ;  /* 0x0000002611267223 */ /* 0x000fe20000010013 */
[----:B------:R-:W-:-:S04]  /*3a90*/  IMAD R21, R21, UR6, RZ ;  /* 0x0000000615157c24 */ /* 0x000fc8000f8e02ff */
[----:B------:R-:W-:Y:S01]  /*3aa0*/  F2FP.BF16.F32.PACK_AB R5, R38, R5 ;  /* 0x000000052605723e */ /* 0x000fe200000010ff */
[----:B------:R-:W-:-:S04]  /*3ab0*/  IMAD.WIDE.U32 R6, R10, UR6, R6 ;  /* 0x000000060a067c25 */ /* 0x000fc8000f8e0006 */
[----:B------:R-:W-:Y:S01]  /*3ac0*/  IMAD R21, R10, UR7, R21 ;  /* 0x000000070a157c24 */ /* 0x000fe2000f8e0215 */
[----:B0-----:R-:W-:-:S04]  /*3ad0*/  LEA R8, P1, R6, UR12, 0x1 ;  /* 0x0000000c06087c11 */ /* 0x001fc8000f8208ff */
[----:B------:R-:W-:-:S04]  /*3ae0*/  IADD3 R21, PT, PT, R7, R21, RZ ;  /* 0x0000001507157210 */ /* 0x000fc80007ffe0ff */
[----:B------:R-:W-:-:S05]  /*3af0*/  LEA.HI.X R9, R6, UR13, R21, 0x1, P1 ;  /* 0x0000000d06097c11 */ /* 0x000fca00088f0c15 */
[----:B------:R0:W-:Y:S02]  /*3b00*/  STG.E desc[UR8][R8.64], R5 ;  /* 0x0000000508007986 */ /* 0x0001e4000c101908 */
.L_x_1984:
[----:B------:R-:W-:Y:S05]  /*3b10*/  BSYNC.RECONVERGENT B1 ;  /* 0x0000000000017941 */ /* 0x000fea0003800200 */
.L_x_1983:
        /* <DEDUP_REMOVED lines=20> */
.L_x_1986:
[----:B------:R-:W-:Y:S05]  /*3c60*/  BSYNC.RECONVERGENT B1 ;  /* 0x0000000000017941 */ /* 0x000fea0003800200 */
.L_x_1985:
[----:B------:R-:W-:Y:S01]  /*3c70*/  ISETP.GE.U32.AND P5, PT, R23, UR10, PT ;  /* 0x0000000a17007c0c */ /* 0x000fe2000bfa6070 */
[----:B------:R-:W-:Y:S01]  /*3c80*/  BSSY.RECONVERGENT B1, `(.L_x_1987) ;  /* 0x0000027000017945 */ /* 0x000fe20003800200 */
[----:B------:R-:W-:Y:S02]  /*3c90*/  SHF.R.S32.HI R20, RZ, 0x1f, R23 ;  /* 0x0000001fff147819 */ /* 0x000fe40000011417 */
[C---:B------:R-:W-:Y:S02]  /*3ca0*/  IADD3 R13, PT, PT, R69.reuse, 0x180, RZ ;  /* 0x00000180450d7810 */ /* 0x040fe40007ffe0ff */
[----:B------:R-:W-:Y:S02]  /*3cb0*/  ISETP.GE.AND.EX P5, PT, R20, UR11, PT, P5 ;  /* 0x0000000b14007c0c */ /* 0x000fe4000bfa6350 */
[C---:B------:R-:W-:Y:S02]  /*3cc0*/  IADD3 R11, PT, PT, R69.reuse, 0x1a0, RZ ;  /* 0x000001a0450b7810 */ /* 0x040fe40007ffe0ff */
[----:B0---4-:R-:W-:-:S02]  /*3cd0*/  IADD3 R5, PT, PT, R69, 0x1c0, RZ ;  /* 0x000001c045057810 */ /* 0x011fc40007ffe0ff */
[----:B------:R-:W-:Y:S02]  /*3ce0*/  ISETP.GE.U32.AND P2, PT, R28, UR10, PT ;  /* 0x0000000a1c007c0c */ /* 0x000fe4000bf46070 */
[----:B------:R-:W-:Y:S02]  /*3cf0*/  ISETP.GE.U32.AND P1, PT, R13, UR10, PT ;  /* 0x0000000a0d007c0c */ /* 0x000fe4000bf26070 */
[----:B------:R-:W-:Y:S02]  /*3d00*/  ISETP.GE.U32.AND P6, PT, R11, UR10, PT ;  /* 0x0000000a0b007c0c */ /* 0x000fe4000bfc6070 */
[----:B------:R-:W-:Y:S02]  /*3d10*/  ISETP.GE.U32.AND P3, PT, R5, UR10, PT ;  /* 0x0000000a05007c0c */ /* 0x000fe4000bf66070 */
[----:B------:R-:W-:Y:S02]  /*3d20*/  ISETP.GE.U32.AND P4, PT, R64, UR10, PT ;  /* 0x0000000a40007c0c */ /* 0x000fe4000bf86070 */
[----:B------:R-:W-:-:S02]  /*3d30*/  SHF.R.S32.HI R21, RZ, 0x1f, R28 ;  /* 0x0000001fff157819 */ /* 0x000fc4000001141c */
[----:B------:R-:W-:Y:S02]  /*3d40*/  SHF.R.S32.HI R14, RZ, 0x1f, R13 ;  /* 0x0000001fff0e7819 */ /* 0x000fe4000001140d */
[----:B------:R-:W-:Y:S02]  /*3d50*/  SHF.R.S32.HI R12, RZ, 0x1f, R11 ;  /* 0x0000001fff0c7819 */ /* 0x000fe4000001140b */
[----:B------:R-:W-:Y:S02]  /*3d60*/  SHF.R.S32.HI R10, RZ, 0x1f, R5 ;  /* 0x0000001fff0a7819 */ /* 0x000fe40000011405 */
        /* <DEDUP_REMOVED lines=8> */
[--C-:B------:R-:W-:Y:S01]  /*3df0*/  FADD.FTZ R42, R42, -R24.reuse ;  /* 0x800000182a2a7221 */ /* 0x100fe20000010000 */
[----:B--23--:R-:W-:Y:S01]  /*3e00*/  MOV R7, R73 ;  /* 0x0000004900077202 */ /* 0x00cfe20000000f00 */
[----:B------:R-:W2:Y:S01]  /*3e10*/  LDCU.64 UR12, c[0x0][0x380] ;  /* 0x00007000ff0c77ac */ /* 0x000ea20008000a00 */
[----:B------:R-:W-:Y:S01]  /*3e20*/  FADD.FTZ R8, R41, -R24 ;  /* 0x8000001829087221 */ /* 0x000fe20000010000 */
[----:B-1----:R-:W-:-:S03]  /*3e30*/  FMUL.FTZ R9, R42, R25 ;  /* 0x000000192a097220 */ /* 0x002fc60000410000 */
[----:B------:R-:W-:Y:S01]  /*3e40*/  FMUL.FTZ R8, R8, R25 ;  /* 0x0000001908087220 */ /* 0x000fe20000410000 */
[----:B-----5:R-:W-:Y:S01]  /*3e50*/  FFMA.FTZ R15, R16, R9, R18 ;  /* 0x00000009100f7223 */ /* 0x020fe20000010012 */
[----:B0-----:R-:W-:Y:S02]  /*3e60*/  IMAD R20, R20, UR6, RZ ;  /* 0x0000000614147c24 */ /* 0x001fe4000f8e02ff */
[----:B------:R-:W-:-:S04]  /*3e70*/  IMAD.WIDE.U32 R6, R23, UR6, R6 ;  /* 0x0000000617067c25 */ /* 0x000fc8000f8e0006 */
[----:B------:R-:W-:Y:S02]  /*3e80*/  IMAD R23, R23, UR7, R20 ;  /* 0x0000000717177c24 */ /* 0x000fe4000f8e0214 */
[----:B------:R-:W-:Y:S01]  /*3e90*/  FFMA.FTZ R20, R17, R8, R19 ;  /* 0x0000000811147223 */ /* 0x000fe20000010013 */
[----:B--2---:R-:W-:Y:S02]  /*3ea0*/  LEA R8, P5, R6, UR12, 0x1 ;  /* 0x0000000c06087c11 */ /* 0x004fe4000f8a08ff */
[----:B------:R-:W-:Y:S02]  /*3eb0*/  IADD3 R23, PT, PT, R7, R23, RZ ;  /* 0x0000001707177210 */ /* 0x000fe40007ffe0ff */
[----:B------:R-:W-:Y:S02]  /*3ec0*/  F2FP.BF16.F32.PACK_AB R7, R20, R15 ;  /* 0x0000000f1407723e */ /* 0x000fe400000010ff */
[----:B------:R-:W-:-:S05]  /*3ed0*/  LEA.HI.X R9, R6, UR13, R23, 0x1, P5 ;  /* 0x0000000d06097c11 */ /* 0x000fca000a8f0c17 */
[----:B------:R0:W-:Y:S02]  /*3ee0*/  STG.E desc[UR8][R8.64], R7 ;  /* 0x0000000708007986 */ /* 0x0001e4000c101908 */
.L_x_1988:
[----:B------:R-:W-:Y:S05]  /*3ef0*/  BSYNC.RECONVERGENT B1 ;  /* 0x0000000000017941 */ /* 0x000fea0003800200 */
.L_x_1987:
[----:B------:R-:W-:Y:S04]  /*3f00*/  BSSY.RECONVERGENT B1, `(.L_x_1989) ;  /* 0x0000014000017945 */ /* 0x000fe80003800200 */
[----:B------:R-:W-:Y:S05]  /*3f10*/  @P2 BRA `(.L_x_1990) ;  /* 0x0000000000482947 */ /* 0x000fea0003800000 */
[----:B------:R-:W4:Y:S01]  /*3f20*/  LDCU.64 UR6, c[0x0][0x3e0] ;  /* 0x00007c00ff0677ac */ /* 0x000f220008000a00 */
[----:B------:R-:W-:Y:S01]  /*3f30*/  MOV R6, R74 ;  /* 0x0000004a00067202 */ /* 0x000fe20000000f00 */
[--C-:B------:R-:W-:Y:S01]  /*3f40*/  FADD.FTZ R44, R44, -R24.reuse ;  /* 0x800000182c2c7221 */ /* 0x100fe20000010000 */
[----:B0-23--:R-:W-:Y:S01]  /*3f50*/  MOV R7, R73 ;  /* 0x0000004900077202 */ /* 0x00dfe20000000f00 */
        /* <DEDUP_REMOVED lines=14> */
.L_x_1990:
[----:B------:R-:W-:Y:S05]  /*4040*/  BSYNC.RECONVERGENT B1 ;  /* 0x0000000000017941 */ /* 0x000fea0003800200 */
.L_x_1989:
        /* <DEDUP_REMOVED lines=9> */
[----:B------:R-:W-:-:S04]  /*40e0*/  FMUL.FTZ R46, R46, R25 ;  /* 0x000000192e2e7220 */ /* 0x000fc80000410000 */
[----:B-----5:R-:W-:Y:S01]  /*40f0*/  FFMA.FTZ R46, R17, R46, R19 ;  /* 0x0000002e112e7223 */ /* 0x020fe20000010013 */
[----:B------:R-:W-:Y:S02]  /*4100*/  IMAD R14, R14, UR6, RZ ;  /* 0x000000060e0e7c24 */ /* 0x000fe4000f8e02ff */
        /* <DEDUP_REMOVED lines=8> */
.L_x_1992:
[----:B------:R-:W-:Y:S05]  /*4190*/  BSYNC.RECONVERGENT B1 ;  /* 0x0000000000017941 */ /* 0x000fea0003800200 */
.L_x_1991:
[----:B------:R-:W-:Y:S04]  /*41a0*/  BSSY.RECONVERGENT B1, `(.L_x_1993) ;  /* 0x0000014000017945 */ /* 0x000fe80003800200 */
[----:B------:R-:W-:Y:S05]  /*41b0*/  @P6 BRA `(.L_x_1994) ;  /* 0x0000000000486947 */ /* 0x000fea0003800000 */
[----:B------:R-:W1:Y:S01]  /*41c0*/  LDCU.64 UR6, c[0x0][0x3e0] ;  /* 0x00007c00ff0677ac */ /* 0x000e620008000a00 */
[----:B------:R-:W-:Y:S01]  /*41d0*/  MOV R6, R74 ;  /* 0x0000004a00067202 */ /* 0x000fe20000000f00 */
[--C-:B------:R-:W-:Y:S01]  /*41e0*/  FADD.FTZ R48, R48, -R24.reuse ;  /* 0x8000001830307221 */ /* 0x100fe20000010000 */
[----:B0-234-:R-:W-:Y:S01]  /*41f0*/  MOV R7, R73 ;  /* 0x0000004900077202 */ /* 0x01dfe20000000f00 */
[----:B------:R-:W0:Y:S01]  /*4200*/  LDCU.64 UR12, c[0x0][0x380] ;  /* 0x00007000ff0c77ac */ /* 0x000e220008000a00 */
[----:B------:R-:W-:Y:S01]  /*4210*/  FADD.FTZ R8, R47, -R24 ;  /* 0x800000182f087221 */ /* 0x000fe20000010000 */
[----:B-1----:R-:W-:-:S03]  /*4220*/  FMUL.FTZ R9, R48, R25 ;  /* 0x0000001930097220 */ /* 0x002fc60000410000 */
[----:B------:R-:W-:Y:S01]  /*4230*/  FMUL.FTZ R8, R8, R25 ;  /* 0x0000001908087220 */ /* 0x000fe20000410000 */
[----:B------:R-:W-:Y:S02]  /*4240*/  IMAD R12, R12, UR6, RZ ;  /* 0x000000060c0c7c24 */ /* 0x000fe4000f8e02ff */
[----:B------:R-:W-:-:S04]  /*4250*/  IMAD.WIDE.U32 R6, R11, UR6, R6 ;  /* 0x000000060b067c25 */ /* 0x000fc8000f8e0006 */
[----:B------:R-:W-:Y:S02]  /*4260*/  IMAD R13, R11, UR7, R12 ;  /* 0x000000070b0d7c24 */ /* 0x000fe4000f8e020c */
[----:B-----5:R-:W-:Y:S01]  /*4270*/  FFMA.FTZ R11, R16, R9, R18 ;  /* 0x00000009100b7223 */ /* 0x020fe20000010012 */
[----:B------:R-:W-:Y:S01]  /*4280*/  FFMA.FTZ R12, R17, R8, R19 ;  /* 0x00000008110c7223 */ /* 0x000fe20000010013 */
[----:B0-----:R-:W-:Y:S02]  /*4290*/  LEA R8, P1, R6, UR12, 0x1 ;  /* 0x0000000c06087c11 */ /* 0x001fe4000f8208ff */
[----:B------:R-:W-:Y:S02]  /*42a0*/  IADD3 R13, PT, PT, R7, R13, RZ ;  /* 0x0000000d070d7210 */ /* 0x000fe40007ffe0ff */
[----:B------:R-:W-:Y:S02]  /*42b0*/  F2FP.BF16.F32.PACK_AB R7, R12, R11 ;  /* 0x0000000b0c07723e */ /* 0x000fe400000010ff */
[----:B------:R-:W-:-:S05]  /*42c0*/  LEA.HI.X R9, R6, UR13, R13, 0x1, P1 ;  /* 0x0000000d06097c11 */ /* 0x000fca00088f0c0d */
[----:B------:R0:W-:Y:S02]  /*42d0*/  STG.E desc[UR8][R8.64], R7 ;  /* 0x0000000708007986 */ /* 0x0001e4000c101908 */
.L_x_1994:
[----:B------:R-:W-:Y:S05]  /*42e0*/  BSYNC.RECONVERGENT B1 ;  /* 0x0000000000017941 */ /* 0x000fea0003800200 */
.L_x_1993:
        /* <DEDUP_REMOVED lines=20> */
.L_x_1996:
[----:B------:R-:W-:Y:S05]  /*4430*/  BSYNC.RECONVERGENT B1 ;  /* 0x0000000000017941 */ /* 0x000fea0003800200 */
.L_x_1995:
[----:B------:R-:W-:Y:S05]  /*4440*/  @P4 BRA `(.L_x_1997) ;  /* 0x0000002000c84947 */ /* 0x000fea0003800000 */
[----:B------:R-:W2:Y:S01]  /*4450*/  LDCU.64 UR6, c[0x0][0x3e0] ;  /* 0x00007c00ff0677ac */ /* 0x000ea20008000a00 */
[--C-:B------:R-:W-:Y:S01]  /*4460*/  FADD.FTZ R52, R52, -R24.reuse ;  /* 0x8000001834347221 */ /* 0x100fe20000010000 */
[----:B------:R-:W-:Y:S01]  /*4470*/  MOV R72, R74 ;  /* 0x0000004a00487202 */ /* 0x000fe20000000f00 */
[----:B------:R-:W-:Y:S01]  /*4480*/  FADD.FTZ R24, R51, -R24 ;  /* 0x8000001833187221 */ /* 0x000fe20000010000 */
[----:B------:R-:W2:Y:S01]  /*4490*/  LDCU.64 UR10, c[0x0][0x380] ;  /* 0x00007000ff0a77ac */ /* 0x000ea20008000a00 */
[-C--:B01----:R-:W-:Y:S02]  /*44a0*/  FMUL.FTZ R5, R52, R25.reuse ;  /* 0x0000001934057220 */ /* 0x083fe40000410000 */
[----:B------:R-:W-:Y:S02]  /*44b0*/  FMUL.FTZ R24, R24, R25 ;  /* 0x0000001918187220 */ /* 0x000fe40000410000 */
[----:B-----5:R-:W-:Y:S02]  /*44c0*/  FFMA.FTZ R5, R16, R5, R18 ;  /* 0x0000000510057223 */ /* 0x020fe40000010012 */
[----:B------:R-:W-:-:S05]  /*44d0*/  FFMA.FTZ R24, R17, R24, R19 ;  /* 0x0000001811187223 */ /* 0x000fca0000010013 */
[----:B------:R-:W-:Y:S01]  /*44e0*/  F2FP.BF16.F32.PACK_AB R5, R24, R5 ;  /* 0x000000051805723e */ /* 0x000fe200000010ff */
[----:B--234-:R-:W-:Y:S02]  /*44f0*/  IMAD R7, R4, UR6, RZ ;  /* 0x0000000604077c24 */ /* 0x01cfe4000f8e02ff */
[----:B------:R-:W-:-:S04]  /*4500*/  IMAD.WIDE.U32 R72, R64, UR6, R72 ;  /* 0x0000000640487c25 */ /* 0x000fc8000f8e0048 */
[----:B------:R-:W-:Y:S01]  /*4510*/  IMAD R7, R64, UR7, R7 ;  /* 0x0000000740077c24 */ /* 0x000fe2000f8e0207 */
[----:B------:R-:W-:-:S04]  /*4520*/  LEA R6, P1, R72, UR10, 0x1 ;  /* 0x0000000a48067c11 */ /* 0x000fc8000f8208ff */
[----:B------:R-:W-:-:S04]  /*4530*/  IADD3 R7, PT, PT, R73, R7, RZ ;  /* 0x0000000749077210 */ /* 0x000fc80007ffe0ff */
[----:B------:R-:W-:-:S05]  /*4540*/  LEA.HI.X R7, R72, UR11, R7, 0x1, P1 ;  /* 0x0000000b48077c11 */ /* 0x000fca00088f0c07 */
[----:B------:R0:W-:Y:S01]  /*4550*/  STG.E desc[UR8][R6.64], R5 ;  /* 0x0000000506007986 */ /* 0x0001e2000c101908 */
[----:B------:R-:W-:Y:S05]  /*4560*/  BRA `(.L_x_1997) ;  /* 0x0000002000807947 */ /* 0x000fea0003800000 */
.L_x_1966:
[----:B------:R-:W2:Y:S01]  /*4570*/  LDCU.64 UR12, c[0x0][0x3e8] ;  /* 0x00007d00ff0c77ac */ /* 0x000ea20008000a00 */
[----:B------:R-:W-:Y:S01]  /*4580*/  BSSY.RECONVERGENT B1, `(.L_x_1998) ;  /* 0x0000026000017945 */ /* 0x000fe20003800200 */
[C---:B------:R-:W-:Y:S02]  /*4590*/  IADD3 R27, PT, PT, R69.reuse, 0xa0, RZ ;  /* 0x000000a0451b7810 */ /* 0x040fe40007ffe0ff */
[----:B0-----:R-:W-:Y:S02]  /*45a0*/  IADD3 R26, PT, PT, R69, 0xc0, RZ ;  /* 0x000000c0451a7810 */ /* 0x001fe40007ffe0ff */
[----:B--2---:R-:W-:Y:S02]  /*45b0*/  ISETP.GE.U32.AND P1, PT, R68, UR12, PT ;  /* 0x0000000c44007c0c */ /* 0x004fe4000bf26070 */
[----:B------:R-:W-:Y:S02]  /*45c0*/  ISETP.GE.U32.AND P2, PT, R67, UR12, PT ;  /* 0x0000000c43007c0c */ /* 0x000fe4000bf46070 */
[----:B------:R-:W-:-:S02]  /*45d0*/  ISETP.GE.U32.AND P3, PT, R66, UR12, PT ;  /* 0x0000000c42007c0c */ /* 0x000fc4000bf66070 */
[----:B------:R-:W-:Y:S02]  /*45e0*/  ISETP.GE.AND.EX P1, PT, R53, UR13, PT, P1 ;  /* 0x0000000d35007c0c */ /* 0x000fe4000bf26310 */
[----:B------:R-:W-:Y:S02]  /*45f0*/  ISETP.GE.AND.EX P2, PT, R0, UR13, PT, P2 ;  /* 0x0000000d00007c0c */ /* 0x000fe4000bf46320 */
[----:B------:R-:W-:Y:S01]  /*4600*/  ISETP.GE.AND.EX P3, PT, R2, UR13, PT, P3 ;  /* 0x0000000d02007c0c */ /* 0x000fe2000bf66330 */
[----:B------:R-:W-:-:S12]  /*4610*/  @P5 BRA `(.L_x_1999) ;  /* 0x0000000000705947 */ /* 0x000fd80003800000 */
[--C-:B------:R-:W-:Y:S01]  /*4620*/  FADD.FTZ R8, R8, -R24.reuse ;  /* 0x8000001808087221 */ /* 0x100fe20000010000 */
[----:B------:R-:W-:Y:S01]  /*4630*/  FADD.FTZ R6, R6, -R24 ;  /* 0x8000001806067221 */ /* 0x000fe20000010000 */
[----:B------:R-:W0:Y:S01]  /*4640*/  LDCU.64 UR6, c[0x0][0x3e0] ;  /* 0x00007c00ff0677ac */ /* 0x000e220008000a00 */
[----:B------:R-:W-:Y:S01]  /*4650*/  MOV R22, R74 ;  /* 0x0000004a00167202 */ /* 0x000fe20000000f00 */
[-C--:B-1----:R-:W-:Y:S01]  /*4660*/  FMUL.FTZ R21, R8, R25.reuse ;  /* 0x0000001908157220 */ /* 0x082fe20000410000 */
[----:B------:R-:W-:Y:S01]  /*4670*/  FMUL.FTZ R6, R6, R25 ;  /* 0x0000001906067220 */ /* 0x000fe20000410000 */
[----:B------:R-:W1:Y:S01]  /*4680*/  LDCU.64 UR10, c[0x0][0x380] ;  /* 0x00007000ff0a77ac */ /* 0x000e620008000a00 */
[----:B------:R-:W-:Y:S01]  /*4690*/  MOV R23, R73 ;  /* 0x0000004900177202 */ /* 0x000fe20000000f00 */
[----:B-----5:R-:W-:Y:S01]  /*46a0*/  FFMA.FTZ R8, R16, R21, R18 ;  /* 0x0000001510087223 */ /* 0x020fe20000010012 */
[----:B------:R-:W-:-:S03]  /*46b0*/  FFMA.FTZ R6, R17, R6, R19 ;  /* 0x0000000611067223 */ /* 0x000fc60000010013 */
[----:B------:R-:W-:Y:S01]  /*46c0*/  FMUL.FTZ R20, R8, -1.4426950216293334961 ;  /* 0xbfb8aa3b08147820 */ /* 0x000fe20000410000 */
[----:B------:R-:W-:-:S05]  /*46d0*/  FMUL.FTZ R29, R6, -1.4426950216293334961 ;  /* 0xbfb8aa3b061d7820 */ /* 0x000fca0000410000 */
[----:B------:R-:W2:Y:S01]  /*46e0*/  MUFU.EX2 R20, R20 ;  /* 0x0000001400147308 */ /* 0x000ea20000000800 */
[----:B0-----:R-:W-:Y:S02]  /*46f0*/  IMAD R70, R54, UR6, RZ ;  /* 0x0000000636467c24 */ /* 0x001fe4000f8e02ff */
[----:B------:R-:W-:-:S05]  /*4700*/  IMAD.WIDE.U32 R22, R69, UR6, R22 ;  /* 0x0000000645167c25 */ /* 0x000fca000f8e0016 */
[----:B------:R-:W0:Y:S01]  /*4710*/  MUFU.EX2 R29, R29 ;  /* 0x0000001d001d7308 */ /* 0x000e220000000800 */
[----:B------:R-:W-:-:S05]  /*4720*/  IMAD R71, R69, UR7, R70 ;  /* 0x0000000745477c24 */ /* 0x000fca000f8e0246 */
[----:B------:R-:W-:Y:S01]  /*4730*/  IADD3 R71, PT, PT, R23, R71, RZ ;  /* 0x0000004717477210 */ /* 0x000fe20007ffe0ff */
[----:B--2---:R-:W-:Y:S01]  /*4740*/  FADD.FTZ R28, R20, 1 ;  /* 0x3f800000141c7421 */ /* 0x004fe20000010000 */
[----:B-1----:R-:W-:-:S03]  /*4750*/  LEA R20, P4, R22, UR10, 0x1 ;  /* 0x0000000a16147c11 */ /* 0x002fc6000f8808ff */
[----:B------:R-:W1:Y:S01]  /*4760*/  MUFU.RCP R21, R28 ;  /* 0x0000001c00157308 */ /* 0x000e620000001000 */
[----:B0-----:R-:W-:-:S07]  /*4770*/  FADD.FTZ R30, R29, 1 ;  /* 0x3f8000001d1e7421 */ /* 0x001fce0000010000 */
[----:B------:R-:W0:Y:S01]  /*4780*/  MUFU.RCP R31, R30 ;  /* 0x0000001e001f7308 */ /* 0x000e220000001000 */
[----:B-1----:R-:W-:Y:S01]  /*4790*/  FMUL.FTZ R8, R8, R21 ;  /* 0x0000001508087220 */ /* 0x002fe20000410000 */
[----:B------:R-:W-:Y:S01]  /*47a0*/  LEA.HI.X R21, R22, UR11, R71, 0x1, P4 ;  /* 0x0000000b16157c11 */ /* 0x000fe2000a0f0c47 */
[----:B0-----:R-:W-:-:S05]  /*47b0*/  FMUL.FTZ R31, R6, R31 ;  /* 0x0000001f061f7220 */ /* 0x001fca0000410000 */
[----:B------:R-:W-:-:S05]  /*47c0*/  F2FP.BF16.F32.PACK_AB R31, R31, R8 ;  /* 0x000000081f1f723e */ /* 0x000fca00000010ff */
[----:B------:R0:W-:Y:S02]  /*47d0*/  STG.E desc[UR8][R20.64], R31 ;  /* 0x0000001f14007986 */ /* 0x0001e4000c101908 */
.L_x_1999:
[----:B------:R-:W-:Y:S05]  /*47e0*/  BSYNC.RECONVERGENT B1 ;  /* 0x0000000000017941 */ /* 0x000fea0003800200 */
.L_x_1998:
[----:B------:R-:W-:Y:S04]  /*47f0*/  BSSY.RECONVERGENT B1, `(.L_x_2000) ;  /* 0x000001e000017945 */ /* 0x000fe80003800200 */
[----:B------:R-:W-:Y:S05]  /*4800*/  @P1 BRA `(.L_x_2001) ;  /* 0x0000000000701947 */ /* 0x000fea0003800000 */
[--C-:B------:R-:W-:Y:S01]  /*4810*/  FADD.FTZ R6, R5, -R24.reuse ;  /* 0x8000001805067221 */ /* 0x100fe20000010000 */
[----:B------:R-:W2:Y:S01]  /*4820*/  LDCU.64 UR6, c[0x0][0x3e0] ;  /* 0x00007c00ff0677ac */ /* 0x000ea20008000a00 */
[----:B0-----:R-:W-:Y:S02]  /*4830*/  MOV R20, R74 ;  /* 0x0000004a00147202 */ /* 0x001fe40000000f00 */
[----:B-1----:R-:W-:Y:S01]  /*4840*/  FMUL.FTZ R5, R6, R25 ;  /* 0x0000001906057220 */ /* 0x002fe20000410000 */
[----:B------:R-:W-:Y:S01]  /*4850*/  FADD.FTZ R6, R7, -R24 ;  /* 0x8000001807067221 */ /* 0x000fe20000010000 */
[----:B------:R-:W0:Y:S01]  /*4860*/  LDCU.64 UR10, c[0x0][0x380] ;  /* 0x00007000ff0a77ac */ /* 0x000e220008000a00 */
[----:B------:R-:W-:Y:S01]  /*4870*/  MOV R21, R73 ;  /* 0x0000004900157202 */ /* 0x000fe20000000f00 */
[----:B-----5:R-:W-:Y:S01]  /*4880*/  FFMA.FTZ R5, R16, R5, R18 ;  /* 0x0000000510057223 */ /* 0x020fe20000010012 */
[----:B------:R-:W-:-:S03]  /*4890*/  FMUL.FTZ R6, R6, R25 ;  /* 0x0000001906067220 */ /* 0x000fc60000410000 */
[----:B------:R-:W-:Y:S01]  /*48a0*/  FMUL.FTZ R7, R5, -1.4426950216293334961 ;  /* 0xbfb8aa3b05077820 */ /* 0x000fe20000410000 */
[----:B------:R-:W-:-:S04]  /*48b0*/  FFMA.FTZ R6, R17, R6, R19 ;  /* 0x0000000611067223 */ /* 0x000fc80000010013 */
[----:B------:R-:W-:Y:S01]  /*48c0*/  FMUL.FTZ R22, R6, -1.4426950216293334961 ;  /* 0xbfb8aa3b06167820 */ /* 0x000fe20000410000 */
[----:B------:R-:W1:Y:S01]  /*48d0*/  MUFU.EX2 R7, R7 ;  /* 0x0000000700077308 */ /* 0x000e620000000800 */
[----:B--2---:R-:W-:Y:S02]  /*48e0*/  IMAD R29, R53, UR6, RZ ;  /* 0x00000006351d7c24 */ /* 0x004fe4000f8e02ff */
[----:B------:R-:W-:-:S04]  /*48f0*/  IMAD.WIDE.U32 R20, R68, UR6, R20 ;  /* 0x0000000644147c25 */ /* 0x000fc8000f8e0014 */
[----:B------:R-:W-:Y:S01]  /*4900*/  IMAD R29, R68, UR7, R29 ;  /* 0x00000007441d7c24 */ /* 0x000fe2000f8e021d */
[----:B------:R-:W2:Y:S04]  /*4910*/  MUFU.EX2 R22, R22 ;  /* 0x0000001600167308 */ /* 0x000ea80000000800 */
[----:B------:R-:W-:Y:S01]  /*4920*/  IADD3 R29, PT, PT, R21, R29, RZ ;  /* 0x0000001d151d7210 */ /* 0x000fe20007ffe0ff */
[----:B-1----:R-:W-:-:S06]  /*4930*/  FADD.FTZ R8, R7, 1 ;  /* 0x3f80000007087421 */ /* 0x002fcc0000010000 */
[----:B------:R-:W1:Y:S01]  /*4940*/  MUFU.RCP R8, R8 ;  /* 0x0000000800087308 */ /* 0x000e620000001000 */
[----:B--2---:R-:W-:-:S07]  /*4950*/  FADD.FTZ R23, R22, 1 ;  /* 0x3f80000016177421 */ /* 0x004fce0000010000 */
[----:B------:R-:W2:Y:S01]  /*4960*/  MUFU.RCP R23, R23 ;  /* 0x0000001700177308 */ /* 0x000ea20000001000 */
[----:B-1----:R-:W-:Y:S01]  /*4970*/  FMUL.FTZ R5, R5, R8 ;  /* 0x0000000805057220 */ /* 0x002fe20000410000 */
[----:B--2---:R-:W-:Y:S01]  /*4980*/  FMUL.FTZ R22, R6, R23 ;  /* 0x0000001706167220 */ /* 0x004fe20000410000 */
[----:B0-----:R-:W-:-:S04]  /*4990*/  LEA R6, P1, R20, UR10, 0x1 ;  /* 0x0000000a14067c11 */ /* 0x001fc8000f8208ff */
[----:B------:R-:W-:Y:S02]  /*49a0*/  LEA.HI.X R7, R20, UR11, R29, 0x1, P1 ;  /* 0x0000000b14077c11 */ /* 0x000fe400088f0c1d */
[----:B------:R-:W-:-:S05]  /*49b0*/  F2FP.BF16.F32.PACK_AB R5, R22, R5 ;  /* 0x000000051605723e */ /* 0x000fca00000010ff */
[----:B------:R2:W-:Y:S02]  /*49c0*/  STG.E desc[UR8][R6.64], R5 ;  /* 0x0000000506007986 */ /* 0x0005e4000c101908 */
.L_x_2001:
[----:B------:R-:W-:Y:S05]  /*49d0*/  BSYNC.RECONVERGENT B1 ;  /* 0x0000000000017941 */ /* 0x000fea0003800200 */
.L_x_2000:
[----:B------:R-:W-:Y:S04]  /*49e0*/  BSSY.RECONVERGENT B1, `(.L_x_2002) ;  /* 0x000001e000017945 */ /* 0x000fe80003800200 */
[----:B------:R-:W-:Y:S05]  /*49f0*/  @P2 BRA `(.L_x_2003) ;  /* 0x0000000000702947 */ /* 0x000fea0003800000 */
[--C-:B--2---:R-:W-:Y:S01]  /*4a00*/  FADD.FTZ R6, R9, -R24.reuse ;  /* 0x8000001809067221 */ /* 0x104fe20000010000 */
[----:B------:R-:W-:Y:S01]  /*4a10*/  FADD.FTZ R10, R10, -R24 ;  /* 0x800000180a0a7221 */ /* 0x000fe20000010000 */
[----:B------:R-:W2:Y:S01]  /*4a20*/  LDCU.64 UR6, c[0x0][0x3e0] ;  /* 0x00007c00ff0677ac */ /* 0x000ea20008000a00 */
[----:B------:R-:W-:Y:S01]  /*4a30*/  MOV R8, R74 ;  /* 0x0000004a00087202 */ /* 0x000fe20000000f00 */
[-C--:B-1----:R-:W-:Y:S01]  /*4a40*/  FMUL.FTZ R5, R6, R25.reuse ;  /* 0x0000001906057220 */ /* 0x082fe20000410000 */
[----:B------:R-:W-:Y:S01]  /*4a50*/  FMUL.FTZ R10, R10, R25 ;  /* 0x000000190a0a7220 */ /* 0x000fe20000410000 */
[----:B------:R-:W1:Y:S01]  /*4a60*/  LDCU.64 UR10, c[0x0][0x380] ;  /* 0x00007000ff0a77ac */ /* 0x000e620008000a00 */
[----:B------:R-:W-:Y:S01]  /*4a70*/  MOV R9, R73 ;  /* 0x0000004900097202 */ /* 0x000fe20000000f00 */
[----:B-----5:R-:W-:Y:S01]  /*4a80*/  FFMA.FTZ R7, R16, R5, R18 ;  /* 0x0000000510077223 */ /* 0x020fe20000010012 */
[----:B0-----:R-:W-:-:S03]  /*4a90*/  FFMA.FTZ R21, R17, R10, R19 ;  /* 0x0000000a11157223 */ /* 0x001fc60000010013 */
[----:B------:R-:W-:Y:S01]  /*4aa0*/  FMUL.FTZ R5, R7, -1.4426950216293334961 ;  /* 0xbfb8aa3b07057820 */ /* 0x000fe20000410000 */
[----:B------:R-:W-:-:S05]  /*4ab0*/  FMUL.FTZ R6, R21, -1.4426950216293334961 ;  /* 0xbfb8aa3b15067820 */ /* 0x000fca0000410000 */
[----:B------:R-:W0:Y:S01]  /*4ac0*/  MUFU.EX2 R5, R5 ;  /* 0x0000000500057308 */ /* 0x000e220000000800 */
[----:B--2---:R-:W-:Y:S02]  /*4ad0*/  IMAD R22, R0, UR6, RZ ;  /* 0x0000000600167c24 */ /* 0x004fe4000f8e02ff */
[----:B------:R-:W-:-:S05]  /*4ae0*/  IMAD.WIDE.U32 R8, R67, UR6, R8 ;  /* 0x0000000643087c25 */ /* 0x000fca000f8e0008 */
[----:B------:R-:W2:Y:S01]  /*4af0*/  MUFU.EX2 R6, R6 ;  /* 0x0000000600067308 */ /* 0x000ea20000000800 */
[----:B------:R-:W-:-:S05]  /*4b00*/  IMAD R23, R67, UR7, R22 ;  /* 0x0000000743177c24 */ /* 0x000fca000f8e0216 */
[----:B------:R-:W-:Y:S01]  /*4b10*/  IADD3 R23, PT, PT, R9, R23, RZ ;  /* 0x0000001709177210 */ /* 0x000fe20007ffe0ff */
[----:B0-----:R-:W-:-:S06]  /*4b20*/  FADD.FTZ R10, R5, 1 ;  /* 0x3f800000050a7421 */ /* 0x001fcc0000010000 */
[----:B------:R-:W0:Y:S01]  /*4b30*/  MUFU.RCP R10, R10 ;  /* 0x0000000a000a7308 */ /* 0x000e220000001000 */
[----:B--2---:R-:W-:Y:S01]  /*4b40*/  FADD.FTZ R20, R6, 1 ;  /* 0x3f80000006147421 */ /* 0x004fe20000010000 */
[----:B-1----:R-:W-:-:S06]  /*4b50*/  LEA R6, P1, R8, UR10, 0x1 ;  /* 0x0000000a08067c11 */ /* 0x002fcc000f8208ff */
[----:B------:R-:W1:Y:S01]  /*4b60*/  MUFU.RCP R20, R20 ;  /* 0x0000001400147308 */ /* 0x000e620000001000 */
[----:B0-----:R-:W-:Y:S01]  /*4b70*/  FMUL.FTZ R5, R7, R10 ;  /* 0x0000000a07057220 */ /* 0x001fe20000410000 */
[----:B------:R-:W-:Y:S01]  /*4b80*/  LEA.HI.X R7, R8, UR11, R23, 0x1, P1 ;  /* 0x0000000b08077c11 */ /* 0x000fe200088f0c17 */
[----:B-1----:R-:W-:-:S05]  /*4b90*/  FMUL.FTZ R22, R21, R20 ;  /* 0x0000001415167220 */ /* 0x002fca0000410000 */
[----:B------:R-:W-:-:S05]  /*4ba0*/  F2FP.BF16.F32.PACK_AB R5, R22, R5 ;  /* 0x000000051605723e */ /* 0x000fca00000010ff */
[----:B------:R3:W-:Y:S02]  /*4bb0*/  STG.E desc[UR8][R6.64], R5 ;  /* 0x0000000506007986 */ /* 0x0007e4000c101908 */
.L_x_2003:
[----:B------:R-:W-:Y:S05]  /*4bc0*/  BSYNC.RECONVERGENT B1 ;  /* 0x0000000000017941 */ /* 0x000fea0003800200 */
.L_x_2002:
[----:B------:R-:W-:Y:S04]  /*4bd0*/  BSSY.RECONVERGENT B1, `(.L_x_2004) ;  /* 0x000001e000017945 */ /* 0x000fe80003800200 */
[----:B------:R-:W-:Y:S05]  /*4be0*/  @P3 BRA `(.L_x_2005) ;  /* 0x0000000000703947 */ /* 0x000fea0003800000 */
[--C-:B------:R-:W-:Y:S01]  /*4bf0*/  FADD.FTZ R12, R12, -R24.reuse ;  /* 0x800000180c0c7221 */ /* 0x100fe20000010000 */
[----:B--23--:R-:W-:Y:S01]  /*4c00*/  FADD.FTZ R6, R11, -R24 ;  /* 0x800000180b067221 */ /* 0x00cfe20000010000 */
        /* <DEDUP_REMOVED lines=16> */
[----:B--2---:R-:W-:-:S06]  /*4d10*/  FADD.FTZ R10, R5, 1 ;  /* 0x3f800000050a7421 */ /* 0x004fcc0000010000 */
[----:B------:R-:W2:Y:S01]  /*4d20*/  MUFU.RCP R10, R10 ;  /* 0x0000000a000a7308 */ /* 0x000ea20000001000 */
[----:B0-----:R-:W-:Y:S01]  /*4d30*/  FADD.FTZ R11, R6, 1 ;  /* 0x3f800000060b7421 */ /* 0x001fe20000010000 */
[----:B-1----:R-:W-:-:S06]  /*4d40*/  LEA R6, P1, R8, UR10, 0x1 ;  /* 0x0000000a08067c11 */ /* 0x002fcc000f8208ff */
[----:B------:R-:W0:Y:S01]  /*4d50*/  MUFU.RCP R11, R11 ;  /* 0x0000000b000b7308 */ /* 0x000e220000001000 */
[----:B--2---:R-:W-:Y:S01]  /*4d60*/  FMUL.FTZ R5, R7, R10 ;  /* 0x0000000a07057220 */ /* 0x004fe20000410000 */
[----:B------:R-:W-:Y:S01]  /*4d70*/  LEA.HI.X R7, R8, UR11, R21, 0x1, P1 ;  /* 0x0000000b08077c11 */ /* 0x000fe200088f0c15 */
[----:B0-----:R-:W-:-:S05]  /*4d80*/  FMUL.FTZ R12, R12, R11 ;  /* 0x0000000b0c0c7220 */ /* 0x001fca0000410000 */
[----:B------:R-:W-:-:S05]  /*4d90*/  F2FP.BF16.F32.PACK_AB R5, R12, R5 ;  /* 0x000000050c05723e */ /* 0x000fca00000010ff */
[----:B------:R4:W-:Y:S02]  /*4da0*/  STG.E desc[UR8][R6.64], R5 ;  /* 0x0000000506007986 */ /* 0x0009e4000c101908 */
.L_x_2005:
[----:B------:R-:W-:Y:S05]  /*4db0*/  BSYNC.RECONVERGENT B1 ;  /* 0x0000000000017941 */ /* 0x000fea0003800200 */
.L_x_2004:
        /* <DEDUP_REMOVED lines=13> */
[----:B0-----:R-:W-:Y:S02]  /*4e90*/  SHF.R.S32.HI R20, RZ, 0x1f, R5 ;  /* 0x0000001fff147819 */ /* 0x001fe40000011405 */
[----:B------:R-:W-:Y:S02]  /*4ea0*/  SHF.R.S32.HI R21, RZ, 0x1f, R10 ;  /* 0x0000001fff157819 */ /* 0x000fe4000001140a */
        /* <DEDUP_REMOVED lines=9> */
[--C-:B------:R-:W-:Y:S01]  /*4f40*/  FADD.FTZ R6, R13, -R24.reuse ;  /* 0x800000180d067221 */ /* 0x100fe20000010000 */
[----:B------:R-:W-:Y:S01]  /*4f50*/  FADD.FTZ R14, R14, -R24 ;  /* 0x800000180e0e7221 */ /* 0x000fe20000010000 */
[----:B------:R-:W0:Y:S01]  /*4f60*/  LDCU.64 UR6, c[0x0][0x3e0] ;  /* 0x00007c00ff0677ac */ /* 0x000e220008000a00 */
[----:B------:R-:W-:Y:S01]  /*4f70*/  MOV R9, R73 ;  /* 0x0000004900097202 */ /* 0x000fe20000000f00 */
[-C--:B-1----:R-:W-:Y:S01]  /*4f80*/  FMUL.FTZ R6, R6, R25.reuse ;  /* 0x0000001906067220 */ /* 0x082fe20000410000 */
[----:B------:R-:W-:Y:S01]  /*4f90*/  FMUL.FTZ R7, R14, R25 ;  /* 0x000000190e077220 */ /* 0x000fe20000410000 */
[----:B------:R-:W1:Y:S02]  /*4fa0*/  LDCU.64 UR10, c[0x0][0x380] ;  /* 0x00007000ff0a77ac */ /* 0x000e640008000a00 */
[----:B-----5:R-:W-:Y:S01]  /*4fb0*/  FFMA.FTZ R6, R17, R6, R19 ;  /* 0x0000000611067223 */ /* 0x020fe20000010013 */
[----:B------:R-:W-:-:S03]  /*4fc0*/  FFMA.FTZ R7, R16, R7, R18 ;  /* 0x0000000710077223 */ /* 0x000fc60000010012 */
[----:B------:R-:W-:Y:S01]  /*4fd0*/  FMUL.FTZ R30, R6, -1.4426950216293334961 ;  /* 0xbfb8aa3b061e7820 */ /* 0x000fe20000410000 */
[----:B------:R-:W-:-:S05]  /*4fe0*/  FMUL.FTZ R8, R7, -1.4426950216293334961 ;  /* 0xbfb8aa3b07087820 */ /* 0x000fca0000410000 */
[----:B------:R-:W2:Y:S01]  /*4ff0*/  MUFU.EX2 R30, R30 ;  /* 0x0000001e001e7308 */ /* 0x000ea20000000800 */
[----:B0-----:R-:W-:-:S04]  /*5000*/  IMAD R70, R3, UR6, RZ ;  /* 0x0000000603467c24 */ /* 0x001fc8000f8e02ff */
[----:B------:R-:W-:-:S03]  /*5010*/  IMAD R77, R65, UR7, R70 ;  /* 0x00000007414d7c24 */ /* 0x000fc6000f8e0246 */
[----:B------:R-:W0:Y:S01]  /*5020*/  MUFU.EX2 R8, R8 ;  /* 0x0000000800087308 */ /* 0x000e220000000800 */
[----:B--2---:R-:W-:-:S07]  /*5030*/  FADD.FTZ R31, R30, 1 ;  /* 0x3f8000001e1f7421 */ /* 0x004fce0000010000 */
[----:B------:R-:W2:Y:S01]  /*5040*/  MUFU.RCP R31, R31 ;  /* 0x0000001f001f7308 */ /* 0x000ea20000001000 */
[----:B0-----:R-:W-:Y:S01]  /*5050*/  FADD.FTZ R13, R8, 1 ;  /* 0x3f800000080d7421 */ /* 0x001fe20000010000 */
[----:B------:R-:W-:-:S06]  /*5060*/  MOV R8, R74 ;  /* 0x0000004a00087202 */ /* 0x000fcc0000000f00 */
[----:B------:R-:W0:Y:S01]  /*5070*/  MUFU.RCP R14, R13 ;  /* 0x0000000d000e7308 */ /* 0x000e220000001000 */
[----:B------:R-:W-:-:S05]  /*5080*/  IMAD.WIDE.U32 R8, R65, UR6, R8 ;  /* 0x0000000641087c25 */ /* 0x000fca000f8e0008 */
[----:B------:R-:W-:Y:S01]  /*5090*/  IADD3 R77, PT, PT, R9, R77, RZ ;  /* 0x0000004d094d7210 */ /* 0x000fe20007ffe0ff */
[----:B--2---:R-:W-:Y:S01]  /*50a0*/  FMUL.FTZ R71, R6, R31 ;  /* 0x0000001f06477220 */ /* 0x004fe20000410000 */
[----:B-1----:R-:W-:Y:S01]  /*50b0*/  LEA R6, P5, R8, UR10, 0x1 ;  /* 0x0000000a08067c11 */ /* 0x002fe2000f8a08ff */
[----:B0-----:R-:W-:-:S03]  /*50c0*/  FMUL.FTZ R14, R7, R14 ;  /* 0x0000000e070e7220 */ /* 0x001fc60000410000 */
[----:B------:R-:W-:Y:S02]  /*50d0*/  LEA.HI.X R7, R8, UR11, R77, 0x1, P5 ;  /* 0x0000000b08077c11 */ /* 0x000fe4000a8f0c4d */
[----:B------:R-:W-:-:S05]  /*50e0*/  F2FP.BF16.F32.PACK_AB R71, R71, R14 ;  /* 0x0000000e4747723e */ /* 0x000fca00000010ff */
[----:B------:R0:W-:Y:S02]  /*50f0*/  STG.E desc[UR8][R6.64], R71 ;  /* 0x0000004706007986 */ /* 0x0001e4000c101908 */
.L_x_2007:
[----:B------:R-:W-:Y:S05]  /*5100*/  BSYNC.RECONVERGENT B1 ;  /* 0x0000000000017941 */ /* 0x000fea0003800200 */
.L_x_2006:
[----:B------:R-:W-:Y:S04]  /*5110*/  BSSY.RECONVERGENT B1, `(.L_x_2008) ;  /* 0x000001e000017945 */ /* 0x000fe80003800200 */
[----:B------:R-:W-:Y:S05]  /*5120*/  @P2 BRA `(.L_x_2009) ;  /* 0x0000000000702947 */ /* 0x000fea0003800000 */
[--C-:B0-----:R-:W-:Y:S01]  /*5130*/  FADD.FTZ R6, R15, -R24.reuse ;  /* 0x800000180f067221 */ /* 0x101fe20000010000 */
        /* <DEDUP_REMOVED lines=11> */
[----:B0-----:R-:W-:-:S07]  /*51f0*/  IMAD R32, R29, UR6, RZ ;  /* 0x000000061d207c24 */ /* 0x001fce000f8e02ff */
[----:B------:R-:W0:Y:S01]  /*5200*/  MUFU.EX2 R15, R15 ;  /* 0x0000000f000f7308 */ /* 0x000e220000000800 */
[----:B--2---:R-:W-:Y:S01]  /*5210*/  FADD.FTZ R13, R6, 1 ;  /* 0x3f800000060d7421 */ /* 0x004fe20000010000 */
[----:B------:R-:W-:-:S06]  /*5220*/  MOV R6, R74 ;  /* 0x0000004a00067202 */ /* 0x000fcc0000000f00 */
[----:B------:R-:W2:Y:S01]  /*5230*/  MUFU.RCP R14, R13 ;  /* 0x0000000d000e7308 */ /* 0x000ea20000001000 */
[----:B------:R-:W-:-:S04]  /*5240*/  IMAD.WIDE.U32 R6, R27, UR6, R6 ;  /* 0x000000061b067c25 */ /* 0x000fc8000f8e0006 */
[----:B0-----:R-:W-:Y:S01]  /*5250*/  FADD.FTZ R30, R15, 1 ;  /* 0x3f8000000f1e7421 */ /* 0x001fe20000010000 */
[----:B------:R-:W-:-:S03]  /*5260*/  IMAD R27, R27, UR7, R32 ;  /* 0x000000071b1b7c24 */ /* 0x000fc6000f8e0220 */
[----:B------:R-:W0:Y:S02]  /*5270*/  MUFU.RCP R31, R30 ;  /* 0x0000001e001f7308 */ /* 0x000e240000001000 */
[----:B------:R-:W-:Y:S01]  /*5280*/  IADD3 R27, PT, PT, R7, R27, RZ ;  /* 0x0000001b071b7210 */ /* 0x000fe20007ffe0ff */
[----:B--2---:R-:W-:Y:S01]  /*5290*/  FMUL.FTZ R14, R9, R14 ;  /* 0x0000000e090e7220 */ /* 0x004fe20000410000 */
[----:B0-----:R-:W-:Y:S01]  /*52a0*/  FMUL.FTZ R31, R8, R31 ;  /* 0x0000001f081f7220 */ /* 0x001fe20000410000 */
[----:B-1----:R-:W-:-:S04]  /*52b0*/  LEA R8, P2, R6, UR10, 0x1 ;  /* 0x0000000a06087c11 */ /* 0x002fc8000f8408ff */
[----:B------:R-:W-:Y:S02]  /*52c0*/  LEA.HI.X R9, R6, UR11, R27, 0x1, P2 ;  /* 0x0000000b06097c11 */ /* 0x000fe400090f0c1b */
[----:B------:R-:W-:-:S05]  /*52d0*/  F2FP.BF16.F32.PACK_AB R31, R31, R14 ;  /* 0x0000000e1f1f723e */ /* 0x000fca00000010ff */
[----:B------:R2:W-:Y:S02]  /*52e0*/  STG.E desc[UR8][R8.64], R31 ;  /* 0x0000001f08007986 */ /* 0x0005e4000c101908 */
.L_x_2009:
[----:B------:R-:W-:Y:S05]  /*52f0*/  BSYNC.RECONVERGENT B1 ;  /* 0x0000000000017941 */ /* 0x000fea0003800200 */
.L_x_2008:
[----:B------:R-:W-:Y:S04]  /*5300*/  BSSY.RECONVERGENT B1, `(.L_x_2010) ;  /* 0x000001e000017945 */ /* 0x000fe80003800200 */
[----:B------:R-:W-:Y:S05]  /*5310*/  @P1 BRA `(.L_x_2011) ;  /* 0x0000000000701947 */ /* 0x000fea0003800000 */
[--C-:B0-----:R-:W-:Y:S01]  /*5320*/  FADD.FTZ R6, R33, -R24.reuse ;  /* 0x8000001821067221 */ /* 0x101fe20000010000 */
[----:B------:R-:W-:Y:S01]  /*5330*/  FADD.FTZ R34, R34, -R24 ;  /* 0x8000001822227221 */ /* 0x000fe20000010000 */
[----:B------:R-:W0:Y:S02]  /*5340*/  LDCU.64 UR6, c[0x0][0x3e0] ;  /* 0x00007c00ff0677ac */ /* 0x000e240008000a00 */
[-C--:B-1----:R-:W-:Y:S01]  /*5350*/  FMUL.FTZ R7, R6, R25.reuse ;  /* 0x0000001906077220 */ /* 0x082fe20000410000 */
[----:B------:R-:W-:Y:S01]  /*5360*/  FMUL.FTZ R34, R34, R25 ;  /* 0x0000001922227220 */ /* 0x000fe20000410000 */
[----:B------:R-:W1:Y:S02]  /*5370*/  LDCU.64 UR10, c[0x0][0x380] ;  /* 0x00007000ff0a77ac */ /* 0x000e640008000a00 */
[----:B-----5:R-:W-:Y:S01]  /*5380*/  FFMA.FTZ R30, R16, R7, R18 ;  /* 0x00000007101e7223 */ /* 0x020fe20000010012 */
[----:B------:R-:W-:Y:S01]  /*5390*/  FFMA.FTZ R15, R17, R34, R19 ;  /* 0x00000022110f7223 */ /* 0x000fe20000010013 */
[----:B------:R-:W-:-:S02]  /*53a0*/  MOV R7, R73 ;  /* 0x0000004900077202 */ /* 0x000fc40000000f00 */
[----:B------:R-:W-:Y:S01]  /*53b0*/  FMUL.FTZ R6, R30, -1.4426950216293334961 ;  /* 0xbfb8aa3b1e067820 */ /* 0x000fe20000410000 */
[----:B--2---:R-:W-:-:S05]  /*53c0*/  FMUL.FTZ R8, R15, -1.4426950216293334961 ;  /* 0xbfb8aa3b0f087820 */ /* 0x004fca0000410000 */
[----:B------:R-:W2:Y:S01]  /*53d0*/  MUFU.EX2 R6, R6 ;  /* 0x0000000600067308 */ /* 0x000ea20000000800 */
[----:B0-----:R-:W-:-:S04]  /*53e0*/  IMAD R9, R12, UR6, RZ ;  /* 0x000000060c097c24 */ /* 0x001fc8000f8e02ff */
[----:B------:R-:W-:-:S03]  /*53f0*/  IMAD R9, R26, UR7, R9 ;  /* 0x000000071a097c24 */ /* 0x000fc6000f8e0209 */
[----:B------:R-:W0:Y:S01]  /*5400*/  MUFU.EX2 R8, R8 ;  /* 0x0000000800087308 */ /* 0x000e220000000800 */
[----:B--2---:R-:W-:Y:S01]  /*5410*/  FADD.FTZ R13, R6, 1 ;  /* 0x3f800000060d7421 */ /* 0x004fe20000010000 */
[----:B------:R-:W-:-:S06]  /*5420*/  MOV R6, R74 ;  /* 0x0000004a00067202 */ /* 0x000fcc0000000f00 */
[----:B------:R-:W2:Y:S01]  /*5430*/  MUFU.RCP R13, R13 ;  /* 0x0000000d000d7308 */ /* 0x000ea20000001000 */
[----:B------:R-:W-:-:S04]  /*5440*/  IMAD.WIDE.U32 R6, R26, UR6, R6 ;  /* 0x000000061a067c25 */ /* 0x000fc8000f8e0006 */
[----:B0-----:R-:W-:Y:S01]  /*5450*/  FADD.FTZ R14, R8, 1 ;  /* 0x3f800000080e7421 */ /* 0x001fe20000010000 */
[----:B-1----:R-:W-:-:S05]  /*5460*/  LEA R8, P1, R6, UR10, 0x1 ;  /* 0x0000000a06087c11 */ /* 0x002fca000f8208ff */
[----:B------:R-:W0:Y:S01]  /*5470*/  MUFU.RCP R14, R14 ;  /* 0x0000000e000e7308 */ /* 0x000e220000001000 */
[----:B------:R-:W-:-:S04]  /*5480*/  IADD3 R9, PT, PT, R7, R9, RZ ;  /* 0x0000000907097210 */ /* 0x000fc80007ffe0ff */
[----:B------:R-:W-:Y:S01]  /*5490*/  LEA.HI.X R9, R6, UR11, R9, 0x1, P1 ;  /* 0x0000000b06097c11 */ /* 0x000fe200088f0c09 */
[----:B--2---:R-:W-:Y:S01]  /*54a0*/  FMUL.FTZ R12, R30, R13 ;  /* 0x0000000d1e0c7220 */ /* 0x004fe20000410000 */
[----:B0-----:R-:W-:-:S05]  /*54b0*/  FMUL.FTZ R15, R15, R14 ;  /* 0x0000000e0f0f7220 */ /* 0x001fca0000410000 */
[----:B------:R-:W-:-:S05]  /*54c0*/  F2FP.BF16.F32.PACK_AB R15, R15, R12 ;  /* 0x0000000c0f0f723e */ /* 0x000fca00000010ff */
[----:B------:R3:W-:Y:S02]  /*54d0*/  STG.E desc[UR8][R8.64], R15 ;  /* 0x0000000f08007986 */ /* 0x0007e4000c101908 */
.L_x_2011:
[----:B------:R-:W-:Y:S05]  /*54e0*/  BSYNC.RECONVERGENT B1 ;  /* 0x0000000000017941 */ /* 0x000fea0003800200 */
.L_x_2010:
        /* <DEDUP_REMOVED lines=8> */
[----:B--23-5:R-:W-:Y:S01]  /*5570*/  FFMA.FTZ R9, R16, R7, R18 ;  /* 0x0000000710097223 */ /* 0x02cfe20000010012 */
[----:B------:R-:W-:Y:S01]  /*5580*/  FFMA.FTZ R36, R17, R36, R19 ;  /* 0x0000002411247223 */ /* 0x000fe20000010013 */
[----:B------:R-:W-:-:S02]  /*5590*/  MOV R7, R73 ;  /* 0x0000004900077202 */ /* 0x000fc40000000f00 */
[----:B------:R-:W-:Y:S01]  /*55a0*/  FMUL.FTZ R6, R9, -1.4426950216293334961 ;  /* 0xbfb8aa3b09067820 */ /* 0x000fe20000410000 */
[----:B------:R-:W-:-:S05]  /*55b0*/  FMUL.FTZ R8, R36, -1.4426950216293334961 ;  /* 0xbfb8aa3b24087820 */ /* 0x000fca0000410000 */
        /* <DEDUP_REMOVED lines=11> */
[----:B------:R-:W-:Y:S01]  /*5670*/  IADD3 R15, PT, PT, R7, R15, RZ ;  /* 0x0000000f070f7210 */ /* 0x000fe20007ffe0ff */
[----:B--2---:R-:W-:-:S03]  /*5680*/  FMUL.FTZ R5, R9, R12 ;  /* 0x0000000c09057220 */ /* 0x004fc60000410000 */
[----:B------:R-:W-:Y:S01]  /*5690*/  LEA.HI.X R9, R6, UR11, R15, 0x1, P1 ;  /* 0x0000000b06097c11 */ /* 0x000fe200088f0c0f */
[----:B0-----:R-:W-:-:S05]  /*56a0*/  FMUL.FTZ R14, R36, R13 ;  /* 0x0000000d240e7220 */ /* 0x001fca0000410000 */
[----:B------:R-:W-:-:S05]  /*56b0*/  F2FP.BF16.F32.PACK_AB R5, R14, R5 ;  /* 0x000000050e05723e */ /* 0x000fca00000010ff */
[----:B------:R4:W-:Y:S02]  /*56c0*/  STG.E desc[UR8][R8.64], R5 ;  /* 0x0000000508007986 */ /* 0x0009e4000c101908 */
.L_x_2013:
[----:B------:R-:W-:Y:S05]  /*56d0*/  BSYNC.RECONVERGENT B1 ;  /* 0x0000000000017941 */ /* 0x000fea0003800200 */
.L_x_2012:
[----:B------:R-:W-:Y:S04]  /*56e0*/  BSSY.RECONVERGENT B1, `(.L_x_2014) ;  /* 0x000001e000017945 */ /* 0x000fe80003800200 */
[----:B------:R-:W-:Y:S05]  /*56f0*/  @P3 BRA `(.L_x_2015) ;  /* 0x0000000000703947 */ /* 0x000fea0003800000 */
[--C-:B0-----:R-:W-:Y:S01]  /*5700*/  FADD.FTZ R6, R37, -R24.reuse ;  /* 0x8000001825067221 */ /* 0x101fe20000010000 */
[----:B------:R-:W-:Y:S01]  /*5710*/  FADD.FTZ R38, R38, -R24 ;  /* 0x8000001826267221 */ /* 0x000fe20000010000 */
[----:B------:R-:W0:Y:S01]  /*5720*/  LDCU.64 UR6, c[0x0][0x3e0] ;  /* 0x00007c00ff0677ac */ /* 0x000e220008000a00 */
[----:B------:R-:W-:Y:S01]  /*5730*/  MOV R7, R73 ;  /* 0x0000004900077202 */ /* 0x000fe20000000f00 */
[-C--:B-1--4-:R-:W-:Y:S01]  /*5740*/  FMUL.FTZ R5, R6, R25.reuse ;  /* 0x0000001906057220 */ /* 0x092fe20000410000 */
[----:B------:R-:W-:Y:S01]  /*5750*/  FMUL.FTZ R38, R38, R25 ;  /* 0x0000001926267220 */ /* 0x000fe20000410000 */
[----:B------:R-:W1:Y:S01]  /*5760*/  LDCU.64 UR10, c[0x0][0x380] ;  /* 0x00007000ff0a77ac */ /* 0x000e620008000a00 */
[----:B------:R-:W-:Y:S01]  /*5770*/  MOV R6, R74 ;  /* 0x0000004a00067202 */ /* 0x000fe20000000f00 */
[----:B--23-5:R-:W-:Y:S01]  /*5780*/  FFMA.FTZ R9, R16, R5, R18 ;  /* 0x0000000510097223 */ /* 0x02cfe20000010012 */
        /* <DEDUP_REMOVED lines=19> */
.L_x_2015:
[----:B------:R-:W-:Y:S05]  /*58c0*/  BSYNC.RECONVERGENT B1 ;  /* 0x0000000000017941 */ /* 0x000fea0003800200 */
.L_x_2014:
        /* <DEDUP_REMOVED lines=30> */
.L_x_2017:
[----:B------:R-:W-:Y:S05]  /*5ab0*/  BSYNC.RECONVERGENT B1 ;  /* 0x0000000000017941 */ /* 0x000fea0003800200 */
.L_x_2016:
        /* <DEDUP_REMOVED lines=12> */
[----:B---3--:R-:W-:-:S02]  /*5b80*/  SHF.R.S32.HI R15, RZ, 0x1f, R28 ;  /* 0x0000001fff0f7819 */ /* 0x008fc4000001141c */
        /* <DEDUP_REMOVED lines=9> */
[--C-:B------:R-:W-:Y:S01]  /*5c20*/  FADD.FTZ R42, R42, -R24.reuse ;  /* 0x800000182a2a7221 */ /* 0x100fe20000010000 */
[----:B------:R-:W-:Y:S01]  /*5c30*/  FADD.FTZ R6, R41, -R24 ;  /* 0x8000001829067221 */ /* 0x000fe20000010000 */
[----:B------:R-:W0:Y:S02]  /*5c40*/  LDCU.64 UR6, c[0x0][0x3e0] ;  /* 0x00007c00ff0677ac */ /* 0x000e240008000a00 */
[-C--:B-1----:R-:W-:Y:S01]  /*5c50*/  FMUL.FTZ R7, R42, R25.reuse ;  /* 0x000000192a077220 */ /* 0x082fe20000410000 */
[----:B--2---:R-:W-:Y:S01]  /*5c60*/  FMUL.FTZ R8, R6, R25 ;  /* 0x0000001906087220 */ /* 0x004fe20000410000 */
[----:B------:R-:W1:Y:S02]  /*5c70*/  LDCU.64 UR10, c[0x0][0x380] ;  /* 0x00007000ff0a77ac */ /* 0x000e640008000a00 */
[----:B-----5:R-:W-:Y:S01]  /*5c80*/  FFMA.FTZ R21, R16, R7, R18 ;  /* 0x0000000710157223 */ /* 0x020fe20000010012 */
[----:B------:R-:W-:Y:S01]  /*5c90*/  FFMA.FTZ R9, R17, R8, R19 ;  /* 0x0000000811097223 */ /* 0x000fe20000010013 */
[----:B------:R-:W-:-:S02]  /*5ca0*/  MOV R7, R73 ;  /* 0x0000004900077202 */ /* 0x000fc40000000f00 */
        /* <DEDUP_REMOVED lines=10> */
[----:B------:R-:W-:Y:S01]  /*5d50*/  IMAD R23, R23, UR7, R26 ;  /* 0x0000000717177c24 */ /* 0x000fe2000f8e021a */
[----:B-1----:R-:W-:-:S04]  /*5d60*/  LEA R8, P5, R6, UR10, 0x1 ;  /* 0x0000000a06087c11 */ /* 0x002fc8000f8a08ff */
[----:B------:R-:W0:Y:S01]  /*5d70*/  MUFU.RCP R22, R22 ;  /* 0x0000001600167308 */ /* 0x000e220000001000 */
[----:B------:R-:W-:Y:S01]  /*5d80*/  IADD3 R23, PT, PT, R7, R23, RZ ;  /* 0x0000001707177210 */ /* 0x000fe20007ffe0ff */
[----:B--2---:R-:W-:Y:S01]  /*5d90*/  FMUL.FTZ R21, R21, R20 ;  /* 0x0000001415157220 */ /* 0x004fe20000410000 */
[----:B0-----:R-:W-:Y:S02]  /*5da0*/  FMUL.FTZ R26, R9, R22 ;  /* 0x00000016091a7220 */ /* 0x001fe40000410000 */
[----:B------:R-:W-:-:S03]  /*5db0*/  LEA.HI.X R9, R6, UR11, R23, 0x1, P5 ;  /* 0x0000000b06097c11 */ /* 0x000fc6000a8f0c17 */
[----:B------:R-:W-:-:S05]  /*5dc0*/  F2FP.BF16.F32.PACK_AB R21, R26, R21 ;  /* 0x000000151a15723e */ /* 0x000fca00000010ff */
[----:B------:R0:W-:Y:S02]  /*5dd0*/  STG.E desc[UR8][R8.64], R21 ;  /* 0x0000001508007986 */ /* 0x0001e4000c101908 */
.L_x_2019:
[----:B------:R-:W-:Y:S05]  /*5de0*/  BSYNC.RECONVERGENT B1 ;  /* 0x0000000000017941 */ /* 0x000fea0003800200 */
.L_x_2018:
[----:B------:R-:W-:Y:S04]  /*5df0*/  BSSY.RECONVERGENT B1, `(.L_x_2020) ;  /* 0x000001e000017945 */ /* 0x000fe80003800200 */
[----:B------:R-:W-:Y:S05]  /*5e00*/  @P2 BRA `(.L_x_2021) ;  /* 0x0000000000702947 */ /* 0x000fea0003800000 */
[--C-:B------:R-:W-:Y:S01]  /*5e10*/  FADD.FTZ R44, R44, -R24.reuse ;  /* 0x800000182c2c7221 */ /* 0x100fe20000010000 */
[----:B------:R-:W-:Y:S01]  /*5e20*/  FADD.FTZ R6, R43, -R24 ;  /* 0x800000182b067221 */ /* 0x000fe20000010000 */
[----:B------:R-:W3:Y:S02]  /*5e30*/  LDCU.64 UR6, c[0x0][0x3e0] ;  /* 0x00007c00ff0677ac */ /* 0x000ee40008000a00 */
[-C--:B-1----:R-:W-:Y:S01]  /*5e40*/  FMUL.FTZ R7, R44, R25.reuse ;  /* 0x000000192c077220 */ /* 0x082fe20000410000 */
[----:B0-2---:R-:W-:Y:S01]  /*5e50*/  FMUL.FTZ R8, R6, R25 ;  /* 0x0000001906087220 */ /* 0x005fe20000410000 */
[----:B------:R-:W0:Y:S02]  /*5e60*/  LDCU.64 UR10, c[0x0][0x380] ;  /* 0x00007000ff0a77ac */ /* 0x000e240008000a00 */
[----:B-----5:R-:W-:Y:S01]  /*5e70*/  FFMA.FTZ R9, R16, R7, R18 ;  /* 0x0000000710097223 */ /* 0x020fe20000010012 */
[----:B------:R-:W-:Y:S01]  /*5e80*/  FFMA.FTZ R22, R17, R8, R19 ;  /* 0x0000000811167223 */ /* 0x000fe20000010013 */
[----:B------:R-:W-:-:S02]  /*5e90*/  MOV R7, R73 ;  /* 0x0000004900077202 */ /* 0x000fc40000000f00 */
[----:B------:R-:W-:Y:S01]  /*5ea0*/  FMUL.FTZ R6, R9, -1.4426950216293334961 ;  /* 0xbfb8aa3b09067820 */ /* 0x000fe20000410000 */
[----:B------:R-:W-:-:S05]  /*5eb0*/  FMUL.FTZ R8, R22, -1.4426950216293334961 ;  /* 0xbfb8aa3b16087820 */ /* 0x000fca0000410000 */
[----:B------:R-:W1:Y:S01]  /*5ec0*/  MUFU.EX2 R6, R6 ;  /* 0x0000000600067308 */ /* 0x000e620000000800 */
[----:B---3--:R-:W-:-:S04]  /*5ed0*/  IMAD R15, R15, UR6, RZ ;  /* 0x000000060f0f7c24 */ /* 0x008fc8000f8e02ff */
[----:B------:R-:W-:-:S03]  /*5ee0*/  IMAD R23, R28, UR7, R15 ;  /* 0x000000071c177c24 */ /* 0x000fc6000f8e020f */
[----:B------:R-:W2:Y:S01]  /*5ef0*/  MUFU.EX2 R8, R8 ;  /* 0x0000000800087308 */ /* 0x000ea20000000800 */
[----:B-1----:R-:W-:Y:S01]  /*5f00*/  FADD.FTZ R20, R6, 1 ;  /* 0x3f80000006147421 */ /* 0x002fe20000010000 */
[----:B------:R-:W-:-:S06]  /*5f10*/  MOV R6, R74 ;  /* 0x0000004a00067202 */ /* 0x000fcc0000000f00 */
[----:B------:R-:W1:Y:S01]  /*5f20*/  MUFU.RCP R20, R20 ;  /* 0x0000001400147308 */ /* 0x000e620000001000 */
[----:B------:R-:W-:-:S04]  /*5f30*/  IMAD.WIDE.U32 R6, R28, UR6, R6 ;  /* 0x000000061c067c25 */ /* 0x000fc8000f8e0006 */
[----:B--2---:R-:W-:Y:S01]  /*5f40*/  FADD.FTZ R21, R8, 1 ;  /* 0x3f80000008157421 */ /* 0x004fe20000010000 */
[----:B0-----:R-:W-:-:S05]  /*5f50*/  LEA R8, P2, R6, UR10, 0x1 ;  /* 0x0000000a06087c11 */ /* 0x001fca000f8408ff */
[----:B------:R-:W0:Y:S01]  /*5f60*/  MUFU.RCP R21, R21 ;  /* 0x0000001500157308 */ /* 0x000e220000001000 */
[----:B------:R-:W-:Y:S01]  /*5f70*/  IADD3 R23, PT, PT, R7, R23, RZ ;  /* 0x0000001707177210 */ /* 0x000fe20007ffe0ff */
[----:B-1----:R-:W-:-:S03]  /*5f80*/  FMUL.FTZ R15, R9, R20 ;  /* 0x00000014090f7220 */ /* 0x002fc60000410000 */
[----:B------:R-:W-:Y:S01]  /*5f90*/  LEA.HI.X R9, R6, UR11, R23, 0x1, P2 ;  /* 0x0000000b06097c11 */ /* 0x000fe200090f0c17 */
[----:B0-----:R-:W-:-:S05]  /*5fa0*/  FMUL.FTZ R22, R22, R21 ;  /* 0x0000001516167220 */ /* 0x001fca0000410000 */
[----:B------:R-:W-:-:S05]  /*5fb0*/  F2FP.BF16.F32.PACK_AB R15, R22, R15 ;  /* 0x0000000f160f723e */ /* 0x000fca00000010ff */
[----:B------:R3:W-:Y:S02]  /*5fc0*/  STG.E desc[UR8][R8.64], R15 ;  /* 0x0000000f08007986 */ /* 0x0007e4000c101908 */
.L_x_2021:
[----:B------:R-:W-:Y:S05]  /*5fd0*/  BSYNC.RECONVERGENT B1 ;  /* 0x0000000000017941 */ /* 0x000fea0003800200 */
.L_x_2020:
[----:B------:R-:W-:Y:S04]  /*5fe0*/  BSSY.RECONVERGENT B1, `(.L_x_2022) ;  /* 0x000001e000017945 */ /* 0x000fe80003800200 */
[----:B------:R-:W-:Y:S05]  /*5ff0*/  @P1 BRA `(.L_x_2023) ;  /* 0x0000000000701947 */ /* 0x000fea0003800000 */
[--C-:B------:R-:W-:Y:S01]  /*6000*/  FADD.FTZ R6, R45, -R24.reuse ;  /* 0x800000182d067221 */ /* 0x100fe20000010000 */
[----:B------:R-:W-:Y:S01]  /*6010*/  FADD.FTZ R46, R46, -R24 ;  /* 0x800000182e2e7221 */ /* 0x000fe20000010000 */
[----:B------:R-:W4:Y:S02]  /*6020*/  LDCU.64 UR6, c[0x0][0x3e0] ;  /* 0x00007c00ff0677ac */ /* 0x000f240008000a00 */
[-C--:B-1----:R-:W-:Y:S01]  /*6030*/  FMUL.FTZ R7, R6, R25.reuse ;  /* 0x0000001906077220 */ /* 0x082fe20000410000 */
[----:B------:R-:W-:Y:S01]  /*6040*/  FMUL.FTZ R46, R46, R25 ;  /* 0x000000192e2e7220 */ /* 0x000fe20000410000 */
[----:B------:R-:W1:Y:S02]  /*6050*/  LDCU.64 UR10, c[0x0][0x380] ;  /* 0x00007000ff0a77ac */ /* 0x000e640008000a00 */
[----:B-----5:R-:W-:Y:S01]  /*6060*/  FFMA.FTZ R22, R16, R7, R18 ;  /* 0x0000000710167223 */ /* 0x020fe20000010012 */
[----:B0-23--:R-:W-:Y:S01]  /*6070*/  FFMA.FTZ R9, R17, R46, R19 ;  /* 0x0000002e11097223 */ /* 0x00dfe20000010013 */
[----:B------:R-:W-:-:S02]  /*6080*/  MOV R7, R73 ;  /* 0x0000004900077202 */ /* 0x000fc40000000f00 */
[----:B------:R-:W-:Y:S01]  /*6090*/  FMUL.FTZ R6, R22, -1.4426950216293334961 ;  /* 0xbfb8aa3b16067820 */ /* 0x000fe20000410000 */
[----:B------:R-:W-:-:S05]  /*60a0*/  FMUL.FTZ R8, R9, -1.4426950216293334961 ;  /* 0xbfb8aa3b09087820 */ /* 0x000fca0000410000 */
[----:B------:R-:W0:Y:S01]  /*60b0*/  MUFU.EX2 R6, R6 ;  /* 0x0000000600067308 */ /* 0x000e220000000800 */
[----:B----4-:R-:W-:-:S04]  /*60c0*/  IMAD R14, R14, UR6, RZ ;  /* 0x000000060e0e7c24 */ /* 0x010fc8000f8e02ff */
[----:B------:R-:W-:-:S03]  /*60d0*/  IMAD R21, R13, UR7, R14 ;  /* 0x000000070d157c24 */ /* 0x000fc6000f8e020e */
[----:B------:R-:W2:Y:S01]  /*60e0*/  MUFU.EX2 R8, R8 ;  /* 0x0000000800087308 */ /* 0x000ea20000000800 */
[----:B0-----:R-:W-:Y:S01]  /*60f0*/  FADD.FTZ R15, R6, 1 ;  /* 0x3f800000060f7421 */ /* 0x001fe20000010000 */
[----:B------:R-:W-:-:S06]  /*6100*/  MOV R6, R74 ;  /* 0x0000004a00067202 */ /* 0x000fcc0000000f00 */
[----:B------:R-:W0:Y:S01]  /*6110*/  MUFU.RCP R15, R15 ;  /* 0x0000000f000f7308 */ /* 0x000e220000001000 */
[----:B------:R-:W-:-:S04]  /*6120*/  IMAD.WIDE.U32 R6, R13, UR6, R6 ;  /* 0x000000060d067c25 */ /* 0x000fc8000f8e0006 */
[----:B--2---:R-:W-:Y:S01]  /*6130*/  FADD.FTZ R20, R8, 1 ;  /* 0x3f80000008147421 */ /* 0x004fe20000010000 */
[----:B-1----:R-:W-:-:S05]  /*6140*/  LEA R8, P1, R6, UR10, 0x1 ;  /* 0x0000000a06087c11 */ /* 0x002fca000f8208ff */
[----:B------:R-:W1:Y:S01]  /*6150*/  MUFU.RCP R20, R20 ;  /* 0x0000001400147308 */ /* 0x000e620000001000 */
[----:B------:R-:W-:Y:S01]  /*6160*/  IADD3 R21, PT, PT, R7, R21, RZ ;  /* 0x0000001507157210 */ /* 0x000fe20007ffe0ff */
[----:B0-----:R-:W-:Y:S01]  /*6170*/  FMUL.FTZ R13, R22, R15 ;  /* 0x0000000f160d7220 */ /* 0x001fe20000410000 */
[----:B-1----:R-:W-:Y:S02]  /*6180*/  FMUL.FTZ R14, R9, R20 ;  /* 0x00000014090e7220 */ /* 0x002fe40000410000 */
[----:B------:R-:W-:-:S03]  /*6190*/  LEA.HI.X R9, R6, UR11, R21, 0x1, P1 ;  /* 0x0000000b06097c11 */ /* 0x000fc600088f0c15 */
[----:B------:R-:W-:-:S05]  /*61a0*/  F2FP.BF16.F32.PACK_AB R13, R14, R13 ;  /* 0x0000000d0e0d723e */ /* 0x000fca00000010ff */
[----:B------:R4:W-:Y:S02]  /*61b0*/  STG.E desc[UR8][R8.64], R13 ;  /* 0x0000000d08007986 */ /* 0x0009e4000c101908 */
.L_x_2023:
[----:B------:R-:W-:Y:S05]  /*61c0*/  BSYNC.RECONVERGENT B1 ;  /* 0x0000000000017941 */ /* 0x000fea0003800200 */
.L_x_2022:
[----:B------:R-:W-:Y:S04]  /*61d0*/  BSSY.RECONVERGENT B1, `(.L_x_2024) ;  /* 0x000001e000017945 */ /* 0x000fe80003800200 */
[----:B------:R-:W-:Y:S05]  /*61e0*/  @P6 BRA `(.L_x_2025) ;  /* 0x0000000000706947 */ /* 0x000fea0003800000 */
[--C-:B------:R-:W-:Y:S01]  /*61f0*/  FADD.FTZ R48, R48, -R24.reuse ;  /* 0x8000001830307221 */ /* 0x100fe20000010000 */
[----:B------:R-:W-:Y:S01]  /*6200*/  FADD.FTZ R6, R47, -R24 ;  /* 0x800000182f067221 */ /* 0x000fe20000010000 */
[----:B------:R-:W0:Y:S02]  /*6210*/  LDCU.64 UR6, c[0x0][0x3e0] ;  /* 0x00007c00ff0677ac */ /* 0x000e240008000a00 */
[-C--:B-1----:R-:W-:Y:S01]  /*6220*/  FMUL.FTZ R7, R48, R25.reuse ;  /* 0x0000001930077220 */ /* 0x082fe20000410000 */
[----:B0-234-:R-:W-:Y:S01]  /*6230*/  FMUL.FTZ R8, R6, R25 ;  /* 0x0000001906087220 */ /* 0x01dfe20000410000 */
[----:B------:R-:W0:Y:S02]  /*6240*/  LDCU.64 UR10, c[0x0][0x380] ;  /* 0x00007000ff0a77ac */ /* 0x000e240008000a00 */
[----:B-----5:R-:W-:Y:S01]  /*6250*/  FFMA.FTZ R20, R16, R7, R18 ;  /* 0x0000000710147223 */ /* 0x020fe20000010012 */
[----:B------:R-:W-:Y:S01]  /*6260*/  FFMA.FTZ R9, R17, R8, R19 ;  /* 0x0000000811097223 */ /* 0x000fe20000010013 */
[----:B------:R-:W-:-:S02]  /*6270*/  MOV R7, R73 ;  /* 0x0000004900077202 */ /* 0x000fc40000000f00 */
[----:B------:R-:W-:Y:S01]  /*6280*/  FMUL.FTZ R6, R20, -1.4426950216293334961 ;  /* 0xbfb8aa3b14067820 */ /* 0x000fe20000410000 */
[----:B------:R-:W-:-:S05]  /*6290*/  FMUL.FTZ R8, R9, -1.4426950216293334961 ;  /* 0xbfb8aa3b09087820 */ /* 0x000fca0000410000 */
[----:B------:R-:W1:Y:S01]  /*62a0*/  MUFU.EX2 R6, R6 ;  /* 0x0000000600067308 */ /* 0x000e620000000800 */
[----:B------:R-:W-:-:S04]  /*62b0*/  IMAD R12, R12, UR6, RZ ;  /* 0x000000060c0c7c24 */ /* 0x000fc8000f8e02ff */
        /* <DEDUP_REMOVED lines=10> */
[----:B-1----:R-:W-:Y:S01]  /*6360*/  FMUL.FTZ R11, R20, R13 ;  /* 0x0000000d140b7220 */ /* 0x002fe20000410000 */
[----:B0-----:R-:W-:Y:S02]  /*6370*/  FMUL.FTZ R12, R9, R14 ;  /* 0x0000000e090c7220 */ /* 0x001fe40000410000 */
[----:B------:R-:W-:-:S03]  /*6380*/  LEA.HI.X R9, R6, UR11, R15, 0x1, P1 ;  /* 0x0000000b06097c11 */ /* 0x000fc600088f0c0f */
[----:B------:R-:W-:-:S05]  /*6390*/  F2FP.BF16.F32.PACK_AB R11, R12, R11 ;  /* 0x0000000b0c0b723e */ /* 0x000fca00000010ff */
[----:B------:R0:W-:Y:S02]  /*63a0*/  STG.E desc[UR8][R8.64], R11 ;  /* 0x0000000b08007986 */ /* 0x0001e4000c101908 */
.L_x_2025:
[----:B------:R-:W-:Y:S05]  /*63b0*/  BSYNC.RECONVERGENT B1 ;  /* 0x0000000000017941 */ /* 0x000fea0003800200 */
.L_x_2024:
        /* <DEDUP_REMOVED lines=30> */
.L_x_2027:
[----:B------:R-:W-:Y:S05]  /*65a0*/  BSYNC.RECONVERGENT B1 ;  /* 0x0000000000017941 */ /* 0x000fea0003800200 */
.L_x_2026:
[----:B------:R-:W-:Y:S05]  /*65b0*/  @P4 BRA `(.L_x_1997) ;  /* 0x00000000006c4947 */ /* 0x000fea0003800000 */
[--C-:B------:R-:W-:Y:S01]  /*65c0*/  FADD.FTZ R52, R52, -R24.reuse ;  /* 0x8000001834347221 */ /* 0x100fe20000010000 */
[----:B------:R-:W-:Y:S01]  /*65d0*/  FADD.FTZ R24, R51, -R24 ;  /* 0x8000001833187221 */ /* 0x000fe20000010000 */
[----:B------:R-:W2:Y:S01]  /*65e0*/  LDCU.64 UR6, c[0x0][0x3e0] ;  /* 0x00007c00ff0677ac */ /* 0x000ea20008000a00 */
[----:B------:R-:W-:Y:S01]  /*65f0*/  MOV R72, R74 ;  /* 0x0000004a00487202 */ /* 0x000fe20000000f00 */
[-C--:B01----:R-:W-:Y:S01]  /*6600*/  FMUL.FTZ R5, R52, R25.reuse ;  /* 0x0000001934057220 */ /* 0x083fe20000410000 */
[----:B------:R-:W-:Y:S01]  /*6610*/  FMUL.FTZ R24, R24, R25 ;  /* 0x0000001918187220 */ /* 0x000fe20000410000 */
[----:B------:R-:W0:Y:S02]  /*6620*/  LDCU.64 UR10, c[0x0][0x380] ;  /* 0x00007000ff0a77ac */ /* 0x000e240008000a00 */
[----:B-----5:R-:W-:Y:S01]  /*6630*/  FFMA.FTZ R7, R16, R5, R18 ;  /* 0x0000000510077223 */ /* 0x020fe20000010012 */
[----:B------:R-:W-:-:S03]  /*6640*/  FFMA.FTZ R24, R17, R24, R19 ;  /* 0x0000001811187223 */ /* 0x000fc60000010013 */
[----:B------:R-:W-:Y:S01]  /*6650*/  FMUL.FTZ R5, R7, -1.4426950216293334961 ;  /* 0xbfb8aa3b07057820 */ /* 0x000fe20000410000 */
[----:B------:R-:W-:-:S05]  /*6660*/  FMUL.FTZ R6, R24, -1.4426950216293334961 ;  /* 0xbfb8aa3b18067820 */ /* 0x000fca0000410000 */
[----:B------:R-:W3:Y:S01]  /*6670*/  MUFU.EX2 R5, R5 ;  /* 0x0000000500057308 */ /* 0x000ee20000000800 */
[----:B--2---:R-:W-:Y:S02]  /*6680*/  IMAD R11, R4, UR6, RZ ;  /* 0x00000006040b7c24 */ /* 0x004fe4000f8e02ff */
[----:B------:R-:W-:-:S05]  /*6690*/  IMAD.WIDE.U32 R72, R64, UR6, R72 ;  /* 0x0000000640487c25 */ /* 0x000fca000f8e0048 */
[----:B------:R-:W1:Y:S01]  /*66a0*/  MUFU.EX2 R6, R6 ;  /* 0x0000000600067308 */ /* 0x000e620000000800 */
[----:B------:R-:W-:-:S05]  /*66b0*/  IMAD R11, R64, UR7, R11 ;  /* 0x00000007400b7c24 */ /* 0x000fca000f8e020b */
[----:B------:R-:W-:Y:S01]  /*66c0*/  IADD3 R11, PT, PT, R73, R11, RZ ;  /* 0x0000000b490b7210 */ /* 0x000fe20007ffe0ff */
[----:B---34-:R-:W-:-:S06]  /*66d0*/  FADD.FTZ R8, R5, 1 ;  /* 0x3f80000005087421 */ /* 0x018fcc0000010000 */
[----:B------:R-:W2:Y:S01]  /*66e0*/  MUFU.RCP R8, R8 ;  /* 0x0000000800087308 */ /* 0x000ea20000001000 */
[----:B-1----:R-:W-:Y:S01]  /*66f0*/  FADD.FTZ R9, R6, 1 ;  /* 0x3f80000006097421 */ /* 0x002fe20000010000 */
[----:B0-----:R-:W-:-:S06]  /*6700*/  LEA R6, P1, R72, UR10, 0x1 ;  /* 0x0000000a48067c11 */ /* 0x001fcc000f8208ff */
[----:B------:R-:W0:Y:S01]  /*6710*/  MUFU.RCP R9, R9 ;  /* 0x0000000900097308 */ /* 0x000e220000001000 */
[----:B--2---:R-:W-:Y:S01]  /*6720*/  FMUL.FTZ R5, R7, R8 ;  /* 0x0000000807057220 */ /* 0x004fe20000410000 */
[----:B------:R-:W-:Y:S01]  /*6730*/  LEA.HI.X R7, R72, UR11, R11, 0x1, P1 ;  /* 0x0000000b48077c11 */ /* 0x000fe200088f0c0b */
[----:B0-----:R-:W-:-:S05]  /*6740*/  FMUL.FTZ R10, R24, R9 ;  /* 0x00000009180a7220 */ /* 0x001fca0000410000 */
[----:B------:R-:W-:-:S05]  /*6750*/  F2FP.BF16.F32.PACK_AB R5, R10, R5 ;  /* 0x000000050a05723e */ /* 0x000fca00000010ff */
[----:B------:R0:W-:Y:S02]  /*6760*/  STG.E desc[UR8][R6.64], R5 ;  /* 0x0000000506007986 */ /* 0x0001e4000c101908 */
.L_x_1997:
[----:B------:R-:W-:Y:S05]  /*6770*/  BSYNC.RECONVERGENT B0 ;  /* 0x0000000000007941 */ /* 0x000fea0003800200 */
.L_x_1965:
[----:B------:R-:W-:Y:S02]  /*6780*/  IADD3 R61, PT, PT, R57, R61, RZ ;  /* 0x0000003d393d7210 */ /* 0x000fe40007ffe0ff */
[----:B------:R-:W-:Y:S02]  /*6790*/  IADD3 R62, PT, PT, R62, 0x1, RZ ;  /* 0x000000013e3e7810 */ /* 0x000fe40007ffe0ff */
[----:B------:R-:W-:-:S13]  /*67a0*/  ISETP.GE.AND P1, PT, R61, UR5, PT ;  /* 0x000000053d007c0c */ /* 0x000fda000bf26270 */
[----:B------:R-:W-:Y:S05]  /*67b0*/  @!P1 BRA `(.L_x_2028) ;  /* 0xffffff9800b49947 */ /* 0x000fea000383ffff */
[----:B------:R-:W-:Y:S05]  /*67c0*/  EXIT ;  /* 0x000000000000794d */ /* 0x000fea0003800000 */
.L_x_2029:
        /* <DEDUP_REMOVED lines=11> */
.L_x_3446:


//--------------------- .text._Z35group_norm_nhwc_fwd_one_pass_kernelI11Bf16IOBf16WLi64ELi24ELi384EEv26Group_norm_nhwc_fwd_params --------------------------
	.section	.text._Z35group_norm_nhwc_fwd_one_pass_kernelI11Bf16IOBf16WLi64ELi24ELi384EEv26Group_norm_nhwc_fwd_params,"ax",@progbits
	.align	128
        .global         _Z35group_norm_nhwc_fwd_one_pass_kernelI11Bf16IOBf16WLi64ELi24ELi384EEv26Group_norm_nhwc_fwd_params
        .type           _Z35group_norm_nhwc_fwd_one_pass_kernelI11Bf16IOBf16WLi64ELi24ELi384EEv26Group_norm_nhwc_fwd_params,@function
        .size           _Z35group_norm_nhwc_fwd_one_pass_kernelI11Bf16IOBf16WLi64ELi24ELi384EEv26Group_norm_nhwc_fwd_params,(.L_x_3447 - _Z35group_norm_nhwc_fwd_one_pass_kernelI11Bf16IOBf16WLi64ELi24ELi384EEv26Group_norm_nhwc_fwd_params)
        .other          _Z35group_norm_nhwc_fwd_one_pass_kernelI11Bf16IOBf16WLi64ELi24ELi384EEv26Group_norm_nhwc_fwd_params,@"STO_CUDA_ENTRY STV_DEFAULT"
_Z35group_norm_nhwc_fwd_one_pass_kernelI11Bf16IOBf16WLi64ELi24ELi384EEv26Group_norm_nhwc_fwd_params:
.text._Z35group_norm_nhwc_fwd_one_pass_kernelI11Bf16IOBf16WLi64ELi24ELi384EEv26Group_norm_nhwc_fwd_params:
        /* <DEDUP_REMOVED lines=28> */
.L_x_2049:
[----:B01----:R-:W0:Y:S01]  /*01c0*/  LDC R2, c[0x0][0x3f8] ;  /* 0x0000fe00ff027b82 */ /* 0x003e220000000800 */
[----:B------:R-:W1:Y:S01]  /*01d0*/  LDCU.64 UR10, c[0x0][0x3e8] ;  /* 0x00007d00ff0a77ac */ /* 0x000e620008000a00 */
[----:B------:R-:W-:Y:S02]  /*01e0*/  SHF.R.S32.HI R13, RZ, 0x1f, R21 ;  /* 0x0000001fff0d7819 */ /* 0x000fe40000011415 */
[----:B0-----:R-:W-:Y:S02]  /*01f0*/  IABS R3, R2 ;  /* 0x0000000200037213 */ /* 0x001fe40000000000 */
[----:B------:R-:W-:Y:S02]  /*0200*/  ISETP.NE.AND P3, PT, R2, RZ, PT ;  /* 0x000000ff0200720c */ /* 0x000fe40003f65270 */
[----:B------:R-:W0:Y:S08]  /*0210*/  I2F.RP R0, R3 ;  /* 0x0000000300007306 */ /* 0x000e300000209400 */
[----:B0-----:R-:W0:Y:S02]  /*0220*/  MUFU.RCP R0, R0 ;  /* 0x0000000000007308 */ /* 0x001e240000001000 */
[----:B0-2---:R-:W-:-:S06]  /*0230*/  IADD3 R4, PT, PT, R0, 0xffffffe, RZ ;  /* 0x0ffffffe00047810 */ /* 0x005fcc0007ffe0ff */
[----:B------:R0:W2:Y:S02]  /*0240*/  F2I.FTZ.U32.TRUNC.NTZ R5, R4 ;  /* 0x0000000400057305 */ /* 0x0000a4000021f000 */
[----:B0-----:R-:W-:Y:S02]  /*0250*/  HFMA2 R4, -RZ, RZ, 0, 0 ;  /* 0x00000000ff047431 */ /* 0x001fe400000001ff */
[----:B--2---:R-:W-:-:S04]  /*0260*/  IMAD.MOV R6, RZ, RZ, -R5 ;  /* 0x000000ffff067224 */ /* 0x004fc800078e0a05 */
        /* <DEDUP_REMOVED lines=118> */
.L_x_2031:
[----:B------:R-:W-:Y:S05]  /*09d0*/  BSYNC.RECONVERGENT B0 ;  /* 0x0000000000007941 */ /* 0x000fea0003800200 */
.L_x_2030:
        /* <DEDUP_REMOVED lines=36> */
.L_x_2033:
[----:B------:R-:W-:Y:S05]  /*0c20*/  BSYNC.RECONVERGENT B0 ;  /* 0x0000000000007941 */ /* 0x000fea0003800200 */
.L_x_2032:
        /* <DEDUP_REMOVED lines=33> */
.L_x_2036:
[----:B------:R-:W3:Y:S04]  /*0e40*/  LDG.E.STRONG.GPU R8, desc[UR14][R6.64] ;  /* 0x0000000e06087981 */ /* 0x000ee8000c1ef900 */
[----:B---3--:R-:W-:Y:S01]  /*0e50*/  CCTL.IVALL ;  /* 0x00000000ff00798f */ /* 0x008fe20002000000 */
[----:B------:R-:W-:Y:S05]  /*0e60*/  YIELD ;  /* 0x0000000000007946 */ /* 0x000fea0003800000 */
[----:B------:R-:W-:-:S13]  /*0e70*/  ISETP.NE.AND P4, PT, R8, R11, PT ;  /* 0x0000000b0800720c */ /* 0x000fda0003f85270 */
[----:B------:R-:W-:Y:S05]  /*0e80*/  @P4 BRA `(.L_x_2036) ;  /* 0xfffffffc00ec4947 */ /* 0x000fea000383ffff */
.L_x_2035:
        /* <DEDUP_REMOVED lines=14> */
.L_x_2038:
        /* <DEDUP_REMOVED lines=61> */
[----:B------:R-:W-:Y:S01]  /*1340*/  IMAD.U32 R9, RZ, RZ, UR27 ;  /* 0x0000001bff097e24 */ /* 0x000fe2000f8e00ff */
[----:B------:R-:W-:-:S04]  /*1350*/  @!UP2 UIMAD.WIDE.U32 UR26, UR13, 0x8, UR16 ;  /* 0x000000080d1aa8a5 */ /* 0x000fc8000f8e0010 */
[----:B------:R-:W-:Y:S01]  /*1360*/  MOV R10, UR24 ;  /* 0x00000018000a7c02 */ /* 0x000fe20008000f00 */
[----:B------:R-:W3:Y:S01]  /*1370*/  @!P4 LDG.E.64 R8, desc[UR14][R8.64] ;  /* 0x0000000e0808c981 */ /* 0x000ee2000c1e1b00 */
[----:B------:R-:W-:Y:S01]  /*1380*/  MOV R11, UR25 ;  /* 0x00000019000b7c02 */ /* 0x000fe20008000f00 */
[----:B------:R-:W-:Y:S01]  /*1390*/  IMAD.U32 R12, RZ, RZ, UR26 ;  /* 0x0000001aff0c7e24 */ /* 0x000fe2000f8e00ff */
[----:B------:R-:W-:-:S04]  /*13a0*/  MOV R13, UR27 ;  /* 0x0000001b000d7c02 */ /* 0x000fc80008000f00 */
[----:B------:R-:W4:Y:S04]  /*13b0*/  @!P6 LDG.E.64 R10, desc[UR14][R10.64] ;  /* 0x0000000e0a0ae981 */ /* 0x000f28000c1e1b00 */
[----:B------:R-:W5:Y:S01]  /*13c0*/  @!P5 LDG.E.64 R12, desc[UR14][R12.64] ;  /* 0x0000000e0c0cd981 */ /* 0x000f62000c1e1b00 */
[----:B------:R-:W-:Y:S02]  /*13d0*/  UIADD3 UR5, UPT, UPT, UR5, 0x8, URZ ;  /* 0x0000000805057890 */ /* 0x000fe4000fffe0ff */
[----:B------:R-:W-:Y:S02]  /*13e0*/  UIADD3 UR21, UPT, UPT, UR21, 0x8, URZ ;  /* 0x0000000815157890 */ /* 0x000fe4000fffe0ff */
[----:B------:R-:W-:Y:S02]  /*13f0*/  ULEA UR9, UR19, UR9, 0x3 ;  /* 0x0000000913097291 */ /* 0x000fe4000f8e18ff */
[----:B------:R-:W-:-:S02]  /*1400*/  ULEA UR22, UR19, UR22, 0x3 ;  /* 0x0000001613167291 */ /* 0x000fc4000f8e18ff */
[----:B------:R-:W-:Y:S02]  /*1410*/  ULEA UR11, UR19, UR11, 0x3 ;  /* 0x0000000b130b7291 */ /* 0x000fe4000f8e18ff */
[----:B------:R-:W-:Y:S02]  /*1420*/  ULEA UR10, UR19, UR10, 0x3 ;  /* 0x0000000a130a7291 */ /* 0x000fe4000f8e18ff */
[----:B------:R-:W-:Y:S02]  /*1430*/  ULEA UR23, UR19, UR23, 0x3 ;  /* 0x0000001713177291 */ /* 0x000fe4000f8e18ff */
[----:B------:R-:W-:Y:S02]  /*1440*/  ULEA UR20, UR19, UR20, 0x3 ;  /* 0x0000001413147291 */ /* 0x000fe4000f8e18ff */
[----:B------:R-:W-:Y:S02]  /*1450*/  ULEA UR12, UR19, UR12, 0x3 ;  /* 0x0000000c130c7291 */ /* 0x000fe4000f8e18ff */
[----:B------:R-:W-:Y:S01]  /*1460*/  ULEA UR13, UR19, UR13, 0x3 ;  /* 0x0000000d130d7291 */ /* 0x000fe2000f8e18ff */
[----:B--2---:R-:W-:Y:S01]  /*1470*/  @!P2 FADD.FTZ R4, R4, R6 ;  /* 0x000000060404a221 */ /* 0x004fe20000010000 */
[----:B------:R-:W-:Y:S01]  /*1480*/  @!P2 FADD.FTZ R5, R5, R7 ;  /* 0x000000070505a221 */ /* 0x000fe20000010000 */
[----:B------:R-:W-:-:S02]  /*1490*/  ISETP.NE.AND P2, PT, R18, UR5, PT ;  /* 0x0000000512007c0c */ /* 0x000fc4000bf45270 */
        /* <DEDUP_REMOVED lines=8> */
.L_x_2037:
[----:B------:R-:W-:-:S04]  /*1520*/  LOP3.LUT R6, R19, 0x7, RZ, 0xc0, !PT ;  /* 0x0000000713067812 */ /* 0x000fc800078ec0ff */
[----:B------:R-:W-:-:S13]  /*1530*/  ISETP.NE.AND P2, PT, R6, RZ, PT ;  /* 0x000000ff0600720c */ /* 0x000fda0003f45270 */
[----:B------:R-:W-:Y:S05]  /*1540*/  @!P2 BRA `(.L_x_2034) ;  /* 0x00000004006ca947 */ /* 0x000fea0003800000 */
[----:B------:R-:W-:Y:S02]  /*1550*/  IADD3 R6, PT, PT, R6, -0x1, RZ ;  /* 0xffffffff06067810 */ /* 0x000fe40007ffe0ff */
[----:B--2---:R-:W-:Y:S02]  /*1560*/  LOP3.LUT P2, R12, R19, 0x3, RZ, 0xc0, !PT ;  /* 0x00000003130c7812 */ /* 0x004fe4000784c0ff */
[----:B------:R-:W-:-:S13]  /*1570*/  ISETP.GE.U32.AND P4, PT, R6, 0x3, PT ;  /* 0x000000030600780c */ /* 0x000fda0003f86070 */
[----:B------:R-:W-:Y:S05]  /*1580*/  @!P4 BRA `(.L_x_2039) ;  /* 0x0000000000b8c947 */ /* 0x000fea0003800000 */
[----:B------:R-:W-:-:S05]  /*1590*/  IMAD.U32 R6, RZ, RZ, UR5 ;  /* 0x00000005ff067e24 */ /* 0x000fca000f8e00ff */
        /* <DEDUP_REMOVED lines=45> */
.L_x_2039:
        /* <DEDUP_REMOVED lines=27> */
.L_x_2040:
        /* <DEDUP_REMOVED lines=13> */
.L_x_2041:
[----:B------:R-:W-:Y:S05]  /*1af0*/  BSYNC.RECONVERGENT B0 ;  /* 0x0000000000007941 */ /* 0x000fea0003800200 */
.L_x_2034:
        /* <DEDUP_REMOVED lines=16> */
[----:B------:R0:W-:Y:S03]  /*1c00*/  @!P3 STS.64 [UR5+0x78], R4 ;  /* 0x00007804ff00b988 */ /* 0x0001e60008000a05 */
[----:B------:R-:W-:-:S05]  /*1c10*/  IMAD.SHL.U32 R13, R13, 0x2, RZ ;  /* 0x000000020d0d7824 */ /* 0x000fca00078e00ff */
[----:B------:R-:W-:-:S04]  /*1c20*/  LOP3.LUT R13, R13, 0xffff, RZ, 0xc0, !PT ;  /* 0x0000ffff0d0d7812 */ /* 0x000fc800078ec0ff */
[----:B------:R-:W-:Y:S01]  /*1c30*/  IADD3 R27, PT, PT, R16, R13, RZ ;  /* 0x0000000d101b7210 */ /* 0x000fe20007ffe0ff */
[----:B--2---:R-:W-:-:S04]  /*1c40*/  @P0 IMAD.WIDE R12, R15, 0x8, R10 ;  /* 0x000000080f0c0825 */ /* 0x004fc800078e020a */
[----:B----4-:R-:W-:Y:S01]  /*1c50*/  @P0 FMUL.FTZ R10, R4, UR10 ;  /* 0x0000000a040a0c20 */ /* 0x010fe20008410000 */
[----:B------:R-:W-:Y:S01]  /*1c60*/  @P0 FMUL.FTZ R11, R5, UR10 ;  /* 0x0000000a050b0c20 */ /* 0x000fe20008410000 */
[----:B---3--:R-:W-:-:S04]  /*1c70*/  IMAD.WIDE R14, R27, 0x2, R6 ;  /* 0x000000021b0e7825 */ /* 0x008fc800078e0206 */
[----:B------:R-:W-:Y:S01]  /*1c80*/  @P0 STG.E.64 desc[UR14][R12.64], R10 ;  /* 0x0000000a0c000986 */ /* 0x000fe2000c101b0e */
[----:B-1----:R-:W-:Y:S01]  /*1c90*/  IMAD.WIDE R8, R27, 0x2, R8 ;  /* 0x000000021b087825 */ /* 0x002fe200078e0208 */
[----:B------:R-:W-:Y:S06]  /*1ca0*/  BAR.SYNC.DEFER_BLOCKING 0x0 ;  /* 0x0000000000007b1d */ /* 0x000fec0000010000 */
[----:B------:R-:W2:Y:S04]  /*1cb0*/  LDG.E.U16 R16, desc[UR14][R14.64] ;  /* 0x0000000e0e107981 */ /* 0x000ea8000c1e1500 */
[----:B------:R-:W3:Y:S04]  /*1cc0*/  LDG.E.U16 R26, desc[UR14][R14.64+0x2] ;  /* 0x0000020e0e1a7981 */ /* 0x000ee8000c1e1500 */
[----:B------:R-:W4:Y:S04]  /*1cd0*/  LDG.E.U16 R27, desc[UR14][R8.64] ;  /* 0x0000000e081b7981 */ /* 0x000f28000c1e1500 */
[----:B------:R-:W5:Y:S01]  /*1ce0*/  LDG.E.U16 R28, desc[UR14][R8.64+0x2] ;  /* 0x0000020e081c7981 */ /* 0x000f62000c1e1500 */
[----:B0-----:R-:W-:Y:S01]  /*1cf0*/  HFMA2 R4, -RZ, RZ, 1.875, 0 ;  /* 0x3f800000ff047431 */ /* 0x001fe200000001ff */
[----:B------:R-:W-:Y:S01]  /*1d00*/  BSSY.RECONVERGENT B0, `(.L_x_2042) ;  /* 0x000007f000007945 */ /* 0x000fe20003800200 */
[----:B------:R-:W-:Y:S01]  /*1d10*/  VIADD R5, R21, 0x20 ;  /* 0x0000002015057836 */ /* 0x000fe20000000000 */
[----:B------:R-:W0:Y:S02]  /*1d20*/  LDS.64 R6, [UR5+0x78] ;  /* 0x00007805ff067984 */ /* 0x000e240008000a00 */
[----:B0-----:R-:W-:-:S04]  /*1d30*/  FMUL.FTZ R6, R6, UR10 ;  /* 0x0000000a06067c20 */ /* 0x001fc80008410000 */
[----:B------:R-:W-:-:S04]  /*1d40*/  FMUL.FTZ R29, R6, R6 ;  /* 0x00000006061d7220 */ /* 0x000fc80000410000 */
[----:B------:R-:W-:-:S05]  /*1d50*/  FFMA.FTZ R7, R7, UR10, -R29 ;  /* 0x0000000a07077c23 */ /* 0x000fca000801081d */
[----:B------:R-:W-:-:S13]  /*1d60*/  FSETP.GTU.FTZ.AND P2, PT, R7, RZ, PT ;  /* 0x000000ff0700720b */ /* 0x000fda0003f5c000 */
[----:B------:R-:W0:Y:S02]  /*1d70*/  @P2 LDC R10, c[0x0][0x3a8] ;  /* 0x0000ea00ff0a2b82 */ /* 0x000e240000000800 */
[----:B0-----:R-:W-:-:S04]  /*1d80*/  @P2 FADD.FTZ R10, R7, R10 ;  /* 0x0000000a070a2221 */ /* 0x001fc80000010000 */
[----:B------:R0:W1:Y:S01]  /*1d90*/  @P2 MUFU.RSQ R4, R10 ;  /* 0x0000000a00042308 */ /* 0x0000620000001400 */
[----:B--2---:R-:W-:Y:S02]  /*1da0*/  SHF.L.U32 R7, R16, 0x10, RZ ;  /* 0x0000001010077819 */ /* 0x004fe400000006ff */
[----:B---3--:R-:W-:Y:S02]  /*1db0*/  SHF.L.U32 R12, R26, 0x10, RZ ;  /* 0x000000101a0c7819 */ /* 0x008fe400000006ff */
[----:B----4-:R-:W-:Y:S01]  /*1dc0*/  SHF.L.U32 R14, R27, 0x10, RZ ;  /* 0x000000101b0e7819 */ /* 0x010fe200000006ff */
[----:B-----5:R-:W-:Y:S01]  /*1dd0*/  IMAD.U32 R13, R28, 0x10000, RZ ;  /* 0x000100001c0d7824 */ /* 0x020fe200078e00ff */
[----:B01----:R-:W-:Y:S06]  /*1de0*/  BRA.U UP0, `(.L_x_2043) ;  /* 0x0000000100bc7547 */ /* 0x003fec000b800000 */
[----:B------:R-:W0:Y:S01]  /*1df0*/  LDCU.64 UR12, c[0x0][0x3e8] ;  /* 0x00007d00ff0c77ac */ /* 0x000e220008000a00 */
[----:B------:R-:W-:Y:S01]  /*1e00*/  SHF.R.S32.HI R10, RZ, 0x1f, R21 ;  /* 0x0000001fff0a7819 */ /* 0x000fe20000011415 */
[----:B------:R-:W-:Y:S01]  /*1e10*/  BSSY.RECONVERGENT B1, `(.L_x_2044) ;  /* 0x0000019000017945 */ /* 0x000fe20003800200 */
[----:B------:R-:W-:Y:S02]  /*1e20*/  SHF.R.S32.HI R15, RZ, 0x1f, R5 ;  /* 0x0000001fff0f7819 */ /* 0x000fe40000011405 */
[----:B0-----:R-:W-:Y:S02]  /*1e30*/  ISETP.GE.U32.AND P1, PT, R21, UR12, PT ;  /* 0x0000000c15007c0c */ /* 0x001fe4000bf26070 */
[----:B------:R-:W-:Y:S02]  /*1e40*/  ISETP.GE.U32.AND P2, PT, R5, UR12, PT ;  /* 0x0000000c05007c0c */ /* 0x000fe4000bf46070 */
[----:B------:R-:W-:Y:S02]  /*1e50*/  ISETP.GE.AND.EX P1, PT, R10, UR13, PT, P1 ;  /* 0x0000000d0a007c0c */ /* 0x000fe4000bf26310 */
[----:B------:R-:W-:-:S11]  /*1e60*/  ISETP.GE.AND.EX P2, PT, R15, UR13, PT, P2 ;  /* 0x0000000d0f007c0c */ /* 0x000fd6000bf46320 */
[----:B------:R-:W-:Y:S05]  /*1e70*/  @P1 BRA `(.L_x_2045) ;  /* 0x0000000000481947 */ /* 0x000fea0003800000 */
[----:B------:R-:W0:Y:S01]  /*1e80*/  LDCU.64 UR16, c[0x0][0x3e0] ;  /* 0x00007c00ff1077ac */ /* 0x000e220008000a00 */
[--C-:B------:R-:W-:Y:S01]  /*1e90*/  FADD.FTZ R11, R2, -R6.reuse ;  /* 0x80000006020b7221 */ /* 0x100fe20000010000 */
[----:B------:R-:W-:Y:S01]  /*1ea0*/  MOV R8, R22 ;  /* 0x0000001600087202 */ /* 0x000fe20000000f00 */
[----:B------:R-:W-:Y:S01]  /*1eb0*/  FADD.FTZ R17, R17, -R6 ;  /* 0x8000000611117221 */ /* 0x000fe20000010000 */
[----:B------:R-:W1:Y:S01]  /*1ec0*/  LDCU.64 UR10, c[0x0][0x380] ;  /* 0x00007000ff0a77ac */ /* 0x000e620008000a00 */
[----:B------:R-:W-:Y:S01]  /*1ed0*/  MOV R9, R25 ;  /* 0x0000001900097202 */ /* 0x000fe20000000f00 */
[-C--:B------:R-:W-:Y:S01]  /*1ee0*/  FMUL.FTZ R11, R11, R4.reuse ;  /* 0x000000040b0b7220 */ /* 0x080fe20000410000 */
[----:B------:R-:W-:-:S04]  /*1ef0*/  FMUL.FTZ R17, R17, R4 ;  /* 0x0000000411117220 */ /* 0x000fc80000410000 */
[----:B------:R-:W-:Y:S01]  /*1f00*/  FFMA.FTZ R17, R12, R17, R13 ;  /* 0x000000110c117223 */ /* 0x000fe2000001000d */
[----:B0-----:R-:W-:Y:S02]  /*1f10*/  IMAD R2, R10, UR16, RZ ;  /* 0x000000100a027c24 */ /* 0x001fe4000f8e02ff */
[----:B------:R-:W-:-:S04]  /*1f20*/  IMAD.WIDE.U32 R8, R21, UR16, R8 ;  /* 0x0000001015087c25 */ /* 0x000fc8000f8e0008 */
[----:B------:R-:W-:Y:S02]  /*1f30*/  IMAD R27, R21, UR17, R2 ;  /* 0x00000011151b7c24 */ /* 0x000fe4000f8e0202 */
[----:B------:R-:W-:Y:S01]  /*1f40*/  FFMA.FTZ R2, R7, R11, R14 ;  /* 0x0000000b07027223 */ /* 0x000fe2000001000e */
[C---:B-1----:R-:W-:Y:S02]  /*1f50*/  LEA R10, P1, R8.reuse, UR10, 0x1 ;  /* 0x0000000a080a7c11 */ /* 0x042fe4000f8208ff */
[----:B------:R-:W-:Y:S02]  /*1f60*/  IADD3 R27, PT, PT, R9, R27, RZ ;  /* 0x0000001b091b7210 */ /* 0x000fe40007ffe0ff */
[----:B------:R-:W-:Y:S02]  /*1f70*/  F2FP.BF16.F32.PACK_AB R9, R17, R2 ;  /* 0x000000021109723e */ /* 0x000fe400000010ff */
[----:B------:R-:W-:-:S05]  /*1f80*/  LEA.HI.X R11, R8, UR11, R27, 0x1, P1 ;  /* 0x0000000b080b7c11 */ /* 0x000fca00088f0c1b */
[----:B------:R0:W-:Y:S02]  /*1f90*/  STG.E desc[UR14][R10.64], R9 ;  /* 0x000000090a007986 */ /* 0x0001e4000c10190e */
.L_x_2045:
[----:B------:R-:W-:Y:S05]  /*1fa0*/  BSYNC.RECONVERGENT B1 ;  /* 0x0000000000017941 */ /* 0x000fea0003800200 */
.L_x_2044:
[----:B------:R-:W-:Y:S05]  /*1fb0*/  @P2 BRA `(.L_x_2046) ;  /* 0x00000004004c2947 */ /* 0x000fea0003800000 */
[----:B------:R-:W1:Y:S01]  /*1fc0*/  LDCU.64 UR10, c[0x0][0x3e0] ;  /* 0x00007c00ff0a77ac */ /* 0x000e620008000a00 */
[--C-:B0-----:R-:W-:Y:S01]  /*1fd0*/  FADD.FTZ R9, R0, -R6.reuse ;  /* 0x8000000600097221 */ /* 0x101fe20000010000 */
[----:B------:R-:W-:Y:S01]  /*1fe0*/  FADD.FTZ R3, R3, -R6 ;  /* 0x8000000603037221 */ /* 0x000fe20000010000 */
[----:B------:R-:W-:Y:S01]  /*1ff0*/  IMAD.MOV.U32 R23, RZ, RZ, R25 ;  /* 0x000000ffff177224 */ /* 0x000fe200078e0019 */
[----:B------:R-:W0:Y:S01]  /*2000*/  LDCU.64 UR12, c[0x0][0x380] ;  /* 0x00007000ff0c77ac */ /* 0x000e220008000a00 */
[-C--:B------:R-:W-:Y:S01]  /*2010*/  FMUL.FTZ R9, R9, R4.reuse ;  /* 0x0000000409097220 */ /* 0x080fe20000410000 */
[----:B------:R-:W-:-:S04]  /*2020*/  FMUL.FTZ R3, R3, R4 ;  /* 0x0000000403037220 */ /* 0x000fc80000410000 */
[----:B------:R-:W-:Y:S01]  /*2030*/  FFMA.FTZ R12, R12, R3, R13 ;  /* 0x000000030c0c7223 */ /* 0x000fe2000001000d */
[----:B-1----:R-:W-:Y:S02]  /*2040*/  IMAD R0, R15, UR10, RZ ;  /* 0x0000000a0f007c24 */ /* 0x002fe4000f8e02ff */
[----:B------:R-:W-:-:S04]  /*2050*/  IMAD.WIDE.U32 R22, R5, UR10, R22 ;  /* 0x0000000a05167c25 */ /* 0x000fc8000f8e0016 */
[----:B------:R-:W-:Y:S02]  /*2060*/  IMAD R11, R5, UR11, R0 ;  /* 0x0000000b050b7c24 */ /* 0x000fe4000f8e0200 */
[----:B------:R-:W-:Y:S01]  /*2070*/  FFMA.FTZ R5, R7, R9, R14 ;  /* 0x0000000907057223 */ /* 0x000fe2000001000e */
[----:B0-----:R-:W-:Y:S02]  /*2080*/  LEA R2, P1, R22, UR12, 0x1 ;  /* 0x0000000c16027c11 */ /* 0x001fe4000f8208ff */
[----:B------:R-:W-:Y:S02]  /*2090*/  IADD3 R11, PT, PT, R23, R11, RZ ;  /* 0x0000000b170b7210 */ /* 0x000fe40007ffe0ff */
[----:B------:R-:W-:Y:S02]  /*20a0*/  F2FP.BF16.F32.PACK_AB R5, R12, R5 ;  /* 0x000000050c05723e */ /* 0x000fe400000010ff */
[----:B------:R-:W-:-:S05]  /*20b0*/  LEA.HI.X R3, R22, UR13, R11, 0x1, P1 ;  /* 0x0000000d16037c11 */ /* 0x000fca00088f0c0b */
[----:B------:R1:W-:Y:S01]  /*20c0*/  STG.E desc[UR14][R2.64], R5 ;  /* 0x0000000502007986 */ /* 0x0003e2000c10190e */
[----:B------:R-:W-:Y:S05]  /*20d0*/  BRA `(.L_x_2046) ;  /* 0x0000000400047947 */ /* 0x000fea0003800000 */
.L_x_2043:
[----:B------:R-:W-:Y:S04]  /*20e0*/  BSSY.RECONVERGENT B1, `(.L_x_2047) ;  /* 0x000001f000017945 */ /* 0x000fe80003800200 */
[----:B------:R-:W-:Y:S05]  /*20f0*/  @P1 BRA `(.L_x_2048) ;  /* 0x0000000000741947 */ /* 0x000fea0003800000 */
[--C-:B------:R-:W-:Y:S01]  /*2100*/  FADD.FTZ R9, R2, -R6.reuse ;  /* 0x8000000602097221 */ /* 0x100fe20000010000 */
[----:B------:R-:W-:Y:S01]  /*2110*/  FADD.FTZ R17, R17, -R6 ;  /* 0x8000000611117221 */ /* 0x000fe20000010000 */
[----:B------:R-:W0:Y:S01]  /*2120*/  LDCU.64 UR10, c[0x0][0x3e0] ;  /* 0x00007c00ff0a77ac */ /* 0x000e220008000a00 */
[----:B------:R-:W-:Y:S01]  /*2130*/  SHF.R.S32.HI R26, RZ, 0x1f, R21 ;  /* 0x0000001fff1a7819 */ /* 0x000fe20000011415 */
[-C--:B------:R-:W-:Y:S01]  /*2140*/  FMUL.FTZ R9, R9, R4.reuse ;  /* 0x0000000409097220 */ /* 0x080fe20000410000 */
[----:B------:R-:W-:Y:S01]  /*2150*/  FMUL.FTZ R2, R17, R4 ;  /* 0x0000000411027220 */ /* 0x000fe20000410000 */
[----:B------:R-:W1:Y:S02]  /*2160*/  LDCU.64 UR12, c[0x0][0x380] ;  /* 0x00007000ff0c77ac */ /* 0x000e640008000a00 */
[----:B------:R-:W-:Y:S01]  /*2170*/  FFMA.FTZ R10, R7, R9, R14 ;  /* 0x00000009070a7223 */ /* 0x000fe2000001000e */
        /* <DEDUP_REMOVED lines=13> */
[----:B------:R-:W-:-:S03]  /*2250*/  IMAD.IADD R27, R9, 0x1, R27 ;  /* 0x00000001091b7824 */ /* 0x000fc600078e021b */
[----:B------:R-:W0:Y:S01]  /*2260*/  MUFU.RCP R17, R16 ;  /* 0x0000001000117308 */ /* 0x000e220000001000 */
[----:B--2---:R-:W-:Y:S01]  /*2270*/  FMUL.FTZ R15, R10, R11 ;  /* 0x0000000b0a0f7220 */ /* 0x004fe20000410000 */
[----:B-1----:R-:W-:-:S04]  /*2280*/  LEA R10, P1, R8, UR12, 0x1 ;  /* 0x0000000c080a7c11 */ /* 0x002fc8000f8208ff */
[----:B------:R-:W-:Y:S01]  /*2290*/  LEA.HI.X R11, R8, UR13, R27, 0x1, P1 ;  /* 0x0000000d080b7c11 */ /* 0x000fe200088f0c1b */
[----:B0-----:R-:W-:-:S05]  /*22a0*/  FMUL.FTZ R2, R2, R17 ;  /* 0x0000001102027220 */ /* 0x001fca0000410000 */
[----:B------:R-:W-:-:S05]  /*22b0*/  F2FP.BF16.F32.PACK_AB R15, R2, R15 ;  /* 0x0000000f020f723e */ /* 0x000fca00000010ff */
[----:B------:R0:W-:Y:S02]  /*22c0*/  STG.E desc[UR14][R10.64], R15 ;  /* 0x0000000f0a007986 */ /* 0x0001e4000c10190e */
.L_x_2048:
[----:B------:R-:W-:Y:S05]  /*22d0*/  BSYNC.RECONVERGENT B1 ;  /* 0x0000000000017941 */ /* 0x000fea0003800200 */
.L_x_2047:
[----:B------:R-:W1:Y:S01]  /*22e0*/  LDCU.64 UR10, c[0x0][0x3e8] ;  /* 0x00007d00ff0a77ac */ /* 0x000e620008000a00 */
[----:B------:R-:W-:Y:S02]  /*22f0*/  SHF.R.S32.HI R2, RZ, 0x1f, R5 ;  /* 0x0000001fff027819 */ /* 0x000fe40000011405 */
[----:B-1----:R-:W-:-:S04]  /*2300*/  ISETP.GE.U32.AND P1, PT, R5, UR10, PT ;  /* 0x0000000a05007c0c */ /* 0x002fc8000bf26070 */
[----:B------:R-:W-:-:S13]  /*2310*/  ISETP.GE.AND.EX P1, PT, R2, UR11, PT, P1 ;  /* 0x0000000b02007c0c */ /* 0x000fda000bf26310 */
[----:B------:R-:W-:Y:S05]  /*2320*/  @P1 BRA `(.L_x_2046) ;  /* 0x0000000000701947 */ /* 0x000fea0003800000 */
[--C-:B------:R-:W-:Y:S01]  /*2330*/  FADD.FTZ R9, R0, -R6.reuse ;  /* 0x8000000600097221 */ /* 0x100fe20000010000 */
[----:B------:R-:W-:Y:S01]  /*2340*/  FADD.FTZ R3, R3, -R6 ;  /* 0x8000000603037221 */ /* 0x000fe20000010000 */
[----:B------:R-:W0:Y:S02]  /*2350*/  LDCU.64 UR10, c[0x0][0x3e0] ;  /* 0x00007c00ff0a77ac */ /* 0x000e240008000a00 */
        /* <DEDUP_REMOVED lines=9> */
[----:B0-----:R-:W-:Y:S01]  /*23f0*/  IMAD R10, R2, UR10, RZ ;  /* 0x0000000a020a7c24 */ /* 0x001fe2000f8e02ff */
[----:B------:R-:W-:-:S06]  /*2400*/  MOV R2, R22 ;  /* 0x0000001600027202 */ /* 0x000fcc0000000f00 */
[----:B------:R-:W0:Y:S01]  /*2410*/  MUFU.EX2 R4, R4 ;  /* 0x0000000400047308 */ /* 0x000e220000000800 */
[----:B------:R-:W-:-:S04]  /*2420*/  IMAD.WIDE.U32 R2, R5, UR10, R2 ;  /* 0x0000000a05027c25 */ /* 0x000fc8000f8e0002 */
[----:B------:R-:W-:Y:S02]  /*2430*/  IMAD R5, R5, UR11, R10 ;  /* 0x0000000b05057c24 */ /* 0x000fe4000f8e020a */
[----:B--2---:R-:W-:-:S03]  /*2440*/  FADD.FTZ R6, R0, 1 ;  /* 0x3f80000000067421 */ /* 0x004fc60000010000 */
[----:B------:R-:W-:-:S03]  /*2450*/  IADD3 R5, PT, PT, R3, R5, RZ ;  /* 0x0000000503057210 */ /* 0x000fc60007ffe0ff */
[----:B------:R-:W2:Y:S01]  /*2460*/  MUFU.RCP R6, R6 ;  /* 0x0000000600067308 */ /* 0x000ea20000001000 */
[----:B0-----:R-:W-:Y:S01]  /*2470*/  FADD.FTZ R8, R4, 1 ;  /* 0x3f80000004087421 */ /* 0x001fe20000010000 */
[----:B-1----:R-:W-:-:S04]  /*2480*/  LEA R4, P1, R2, UR12, 0x1 ;  /* 0x0000000c02047c11 */ /* 0x002fc8000f8208ff */
[----:B------:R-:W-:Y:S02]  /*2490*/  LEA.HI.X R5, R2, UR13, R5, 0x1, P1 ;  /* 0x0000000d02057c11 */ /* 0x000fe400088f0c05 */
[----:B------:R-:W0:Y:S01]  /*24a0*/  MUFU.RCP R8, R8 ;  /* 0x0000000800087308 */ /* 0x000e220000001000 */
[----:B--2---:R-:W-:Y:S01]  /*24b0*/  FMUL.FTZ R7, R7, R6 ;  /* 0x0000000607077220 */ /* 0x004fe20000410000 */
[----:B0-----:R-:W-:-:S05]  /*24c0*/  FMUL.FTZ R0, R13, R8 ;  /* 0x000000080d007220 */ /* 0x001fca0000410000 */
[----:B------:R-:W-:-:S05]  /*24d0*/  F2FP.BF16.F32.PACK_AB R7, R0, R7 ;  /* 0x000000070007723e */ /* 0x000fca00000010ff */
[----:B------:R2:W-:Y:S02]  /*24e0*/  STG.E desc[UR14][R4.64], R7 ;  /* 0x0000000704007986 */ /* 0x0005e4000c10190e */
.L_x_2046:
[----:B------:R-:W-:Y:S05]  /*24f0*/  BSYNC.RECONVERGENT B0 ;  /* 0x0000000000007941 */ /* 0x000fea0003800200 */
.L_x_2042:
[----:B------:R-:W-:Y:S02]  /*2500*/  UIADD3 UR8, UPT, UPT, UR19, UR8, URZ ;  /* 0x0000000813087290 */ /* 0x000fe4000fffe0ff */
[----:B------:R-:W-:Y:S02]  /*2510*/  UIADD3 UR4, UPT, UPT, UR4, 0x1, URZ ;  /* 0x0000000104047890 */ /* 0x000fe4000fffe0ff */
[----:B------:R-:W-:-:S09]  /*2520*/  UISETP.GE.AND UP1, UPT, UR8, UR7, UPT ;  /* 0x000000070800728c */ /* 0x000fd2000bf26270 */
[----:B------:R-:W-:Y:S05]  /*2530*/  BRA.U !UP1, `(.L_x_2049) ;  /* 0xffffffdd09207547 */ /* 0x000fea000b83ffff */
[----:B------:R-:W-:Y:S05]  /*2540*/  EXIT ;  /* 0x000000000000794d */ /* 0x000fea0003800000 */
.L_x_2050:
        /* <DEDUP_REMOVED lines=11> */
.L_x_3447:


//--------------------- .text._Z35group_norm_nhwc_fwd_one_pass_kernelI11Bf16IOBf16WLi128ELi24ELi384EEv26Group_norm_nhwc_fwd_params --------------------------
	.section	.text._Z35group_norm_nhwc_fwd_one_pass_kernelI11Bf16IOBf16WLi128ELi24ELi384EEv26Group_norm_nhwc_fwd_params,"ax",@progbits
	.align	128
        .global         _Z35group_norm_nhwc_fwd_one_pass_kernelI11Bf16IOBf16WLi128ELi24ELi384EEv26Group_norm_nhwc_fwd_params
        .type           _Z35group_norm_nhwc_fwd_one_pass_kernelI11Bf16IOBf16WLi128ELi24ELi384EEv26Group_norm_nhwc_fwd_params,@function
        .size           _Z35group_norm_nhwc_fwd_one_pass_kernelI11Bf16IOBf16WLi128ELi24ELi384EEv26Group_norm_nhwc_fwd_params,(.L_x_3448 - _Z35group_norm_nhwc_fwd_one_pass_kernelI11Bf16IOBf16WLi128ELi24ELi384EEv26Group_norm_nhwc_fwd_params)
        .other          _Z35group_norm_nhwc_fwd_one_pass_kernelI11Bf16IOBf16WLi128ELi24ELi384EEv26Group_norm_nhwc_fwd_params,@"STO_CUDA_ENTRY STV_DEFAULT"
_Z35group_norm_nhwc_fwd_one_pass_kernelI11Bf16IOBf16WLi128ELi24ELi384EEv26Group_norm_nhwc_fwd_params:
.text._Z35group_norm_nhwc_fwd_one_pass_kernelI11Bf16IOBf16WLi128ELi24ELi384EEv26Group_norm_nhwc_fwd_params:
        /* <DEDUP_REMOVED lines=25> */
.L_x_2078:
[----:B0-----:R-:W0:Y:S01]  /*0190*/  LDC R0, c[0x0][0x3f8] ;  /* 0x0000fe00ff007b82 */ /* 0x001e220000000800 */
[----:B------:R-:W-:Y:S01]  /*01a0*/  IABS R8, UR8 ;  /* 0x0000000800087c13 */ /* 0x000fe20008000000 */
[----:B-1----:R-:W1:Y:S01]  /*01b0*/  LDCU.64 UR10, c[0x0][0x3e8] ;  /* 0x00007d00ff0a77ac */ /* 0x002e620008000a00 */
[----:B------:R-:W-:Y:S02]  /*01c0*/  IADD3 R19, PT, PT, R23, 0x20, RZ ;  /* 0x0000002017137810 */ /* 0x000fe40007ffe0ff */
[----:B------:R-:W-:Y:S01]  /*01d0*/  SHF.R.S32.HI R17, RZ, 0x1f, R23 ;  /* 0x0000001fff117819 */ /* 0x000fe20000011417 */
[----:B--2---:R-:W2:Y:S01]  /*01e0*/  LDCU.64 UR12, c[0x0][0x3f0] ;  /* 0x00007e00ff0c77ac */ /* 0x004ea20008000a00 */
[----:B------:R-:W-:Y:S02]  /*01f0*/  SHF.R.S32.HI R15, RZ, 0x1f, R19 ;  /* 0x0000001fff0f7819 */ /* 0x000fe40000011413 */
[----:B0-----:R-:W-:Y:S02]  /*0200*/  IABS R5, R0 ;  /* 0x0000000000057213 */ /* 0x001fe40000000000 */
[----:B------:R-:W-:-:S02]  /*0210*/  ISETP.NE.AND P3, PT, R0, RZ, PT ;  /* 0x000000ff0000720c */ /* 0x000fc40003f65270 */
[----:B------:R-:W0:Y:S08]  /*0220*/  I2F.RP R4, R5 ;  /* 0x0000000500047306 */ /* 0x000e300000209400 */
[----:B0-----:R-:W0:Y:S02]  /*0230*/  MUFU.RCP R4, R4 ;  /* 0x0000000400047308 */ /* 0x001e240000001000 */
[----:B0--3--:R-:W-:-:S06]  /*0240*/  IADD3 R2, PT, PT, R4, 0xffffffe, RZ ;  /* 0x0ffffffe04027810 */ /* 0x009fcc0007ffe0ff */
        /* <DEDUP_REMOVED lines=166> */
.L_x_2052:
[----:B------:R-:W-:Y:S05]  /*0cb0*/  BSYNC.RECONVERGENT B0 ;  /* 0x0000000000007941 */ /* 0x000fea0003800200 */
.L_x_2051:
        /* <DEDUP_REMOVED lines=36> */
.L_x_2054:
[----:B------:R-:W-:Y:S05]  /*0f00*/  BSYNC.RECONVERGENT B0 ;  /* 0x0000000000007941 */ /* 0x000fea0003800200 */
.L_x_2053:
        /* <DEDUP_REMOVED lines=31> */
.L_x_2057:
[----:B---3--:R-:W3:Y:S04]  /*1100*/  LDG.E.STRONG.GPU R6, desc[UR16][R8.64] ;  /* 0x0000001008067981 */ /* 0x008ee8000c1ef900 */
[----:B---3--:R-:W-:Y:S01]  /*1110*/  CCTL.IVALL ;  /* 0x00000000ff00798f */ /* 0x008fe20002000000 */
[----:B------:R-:W-:Y:S05]  /*1120*/  YIELD ;  /* 0x0000000000007946 */ /* 0x000fea0003800000 */
[----:B------:R-:W-:-:S13]  /*1130*/  ISETP.NE.AND P2, PT, R6, R11, PT ;  /* 0x0000000b0600720c */ /* 0x000fda0003f45270 */
[----:B------:R-:W-:Y:S05]  /*1140*/  @P2 BRA `(.L_x_2057) ;  /* 0xfffffffc00ec2947 */ /* 0x000fea000383ffff */
.L_x_2056:
        /* <DEDUP_REMOVED lines=15> */
.L_x_2059:
        /* <DEDUP_REMOVED lines=91> */
.L_x_2058:
        /* <DEDUP_REMOVED lines=13> */
[----:B------:R-:W-:Y:S01]  /*18c0*/  ISETP.EQ.OR P4, PT, R6, UR15, P3 ;  /* 0x0000000f06007c0c */ /* 0x000fe20009f82670 */
[----:B------:R-:W-:Y:S01]  /*18d0*/  IMAD.U32 R6, RZ, RZ, UR14 ;  /* 0x0000000eff067e24 */ /* 0x000fe2000f8e00ff */
[----:B------:R-:W-:-:S04]  /*18e0*/  ISETP.EQ.OR P5, PT, R7, UR15, P3 ;  /* 0x0000000f07007c0c */ /* 0x000fc80009fa2670 */
[----:B------:R-:W-:Y:S01]  /*18f0*/  ISETP.EQ.OR P6, PT, R6, UR15, P3 ;  /* 0x0000000f06007c0c */ /* 0x000fe20009fc2670 */
[----:B------:R-:W-:-:S05]  /*1900*/  VOTEU.ALL UP2, P2 ;  /* 0x0000000000ff7886 */ /* 0x000fca0001040000 */
[----:B------:R-:W-:Y:S01]  /*1910*/  @!UP2 UIMAD UR10, UR5, UR20, UR6 ;  /* 0x00000014050aa2a4 */ /* 0x000fe2000f8e0206 */
[----:B------:R-:W-:Y:S02]  /*1920*/  VOTEU.ALL UP1, P4 ;  /* 0x0000000000ff7886 */ /* 0x000fe40002020000 */
[----:B------:R-:W-:Y:S01]  /*1930*/  VOTEU.ALL UP0, P5 ;  /* 0x0000000000ff7886 */ /* 0x000fe20002800000 */
[----:B------:R-:W-:Y:S02]  /*1940*/  @!UP2 UIMAD.WIDE.U32 UR10, UR10, 0x8, UR18 ;  /* 0x000000080a0aa8a5 */ /* 0x000fe4000f8e0012 */
[----:B------:R-:W-:Y:S01]  /*1950*/  @!UP1 UIMAD UR12, UR12, UR20, UR6 ;  /* 0x000000140c0c92a4 */ /* 0x000fe2000f8e0206 */
[----:B------:R-:W-:Y:S01]  /*1960*/  VOTEU.ALL UP2, P6 ;  /* 0x0000000000ff7886 */ /* 0x000fe20003040000 */
[----:B------:R-:W-:Y:S02]  /*1970*/  @!UP0 UIMAD UR9, UR9, UR20, UR6 ;  /* 0x00000014090982a4 */ /* 0x000fe4000f8e0206 */
[----:B------:R-:W-:Y:S01]  /*1980*/  MOV R6, UR10 ;  /* 0x0000000a00067c02 */ /* 0x000fe20008000f00 */
[----:B------:R-:W-:Y:S01]  /*1990*/  @!UP1 UIMAD.WIDE.U32 UR12, UR12, 0x8, UR18 ;  /* 0x000000080c0c98a5 */ /* 0x000fe2000f8e0012 */
[----:B------:R-:W-:Y:S01]  /*19a0*/  MOV R7, UR11 ;  /* 0x0000000b00077c02 */ /* 0x000fe20008000f00 */
[----:B------:R-:W-:-:S02]  /*19b0*/  @!UP2 UIMAD UR14, UR14, UR20, UR6 ;  /* 0x000000140e0ea2a4 */ /* 0x000fc4000f8e0206 */
[----:B------:R-:W-:Y:S02]  /*19c0*/  @!UP0 UIMAD.WIDE.U32 UR10, UR9, 0x8, UR18 ;  /* 0x00000008090a88a5 */ /* 0x000fe4000f8e0012 */
[----:B------:R-:W-:Y:S01]  /*19d0*/  MOV R8, UR12 ;  /* 0x0000000c00087c02 */ /* 0x000fe20008000f00 */
[----:B------:R-:W-:Y:S01]  /*19e0*/  IMAD.U32 R9, RZ, RZ, UR13 ;  /* 0x0000000dff097e24 */ /* 0x000fe2000f8e00ff */
[----:B------:R-:W0:Y:S01]  /*19f0*/  @!P2 LDG.E.64 R6, desc[UR16][R6.64] ;  /* 0x000000100606a981 */ /* 0x000e22000c1e1b00 */
[----:B------:R-:W-:Y:S01]  /*1a00*/  @!UP2 UIMAD.WIDE.U32 UR12, UR14, 0x8, UR18 ;  /* 0x000000080e0ca8a5 */ /* 0x000fe2000f8e0012 */
[----:B------:R-:W-:Y:S02]  /*1a10*/  MOV R10, UR10 ;  /* 0x0000000a000a7c02 */ /* 0x000fe40008000f00 */
[----:B------:R-:W-:Y:S01]  /*1a20*/  MOV R11, UR11 ;  /* 0x0000000b000b7c02 */ /* 0x000fe20008000f00 */
[----:B------:R-:W3:Y:S02]  /*1a30*/  @!P4 LDG.E.64 R8, desc[UR16][R8.64] ;  /* 0x000000100808c981 */ /* 0x000ee4000c1e1b00 */
[----:B--2---:R-:W-:Y:S01]  /*1a40*/  MOV R12, UR12 ;  /* 0x0000000c000c7c02 */ /* 0x004fe20008000f00 */
[----:B-1----:R-:W-:-:S02]  /*1a50*/  IMAD.U32 R13, RZ, RZ, UR13 ;  /* 0x0000000dff0d7e24 */ /* 0x002fc4000f8e00ff */
[----:B------:R-:W2:Y:S04]  /*1a60*/  @!P5 LDG.E.64 R10, desc[UR16][R10.64] ;  /* 0x000000100a0ad981 */ /* 0x000ea8000c1e1b00 */
        /* <DEDUP_REMOVED lines=12> */
.L_x_2060:
[----:B------:R-:W-:-:S13]  /*1b30*/  LOP3.LUT P2, R6, R22, 0x3, RZ, 0xc0, !PT ;  /* 0x0000000316067812 */ /* 0x000fda000784c0ff */
        /* <DEDUP_REMOVED lines=27> */
.L_x_2061:
        /* <DEDUP_REMOVED lines=13> */
.L_x_2062:
[----:B------:R-:W-:Y:S05]  /*1dc0*/  BSYNC.RECONVERGENT B0 ;  /* 0x0000000000007941 */ /* 0x000fea0003800200 */
.L_x_2055:
[----:B--2---:R-:W3:Y:S01]  /*1dd0*/  S2R R12, SR_TID.X ;  /* 0x00000000000c7919 */ /* 0x004ee20000002100 */
[----:B------:R-:W2:Y:S01]  /*1de0*/  S2UR UR9, SR_CgaCtaId ;  /* 0x00000000000979c3 */ /* 0x000ea20000008800 */
[----:B------:R-:W4:Y:S01]  /*1df0*/  LDCU UR10, c[0x0][0x414] ;  /* 0x00008280ff0a77ac */ /* 0x000f220008000800 */
[----:B------:R-:W-:-:S06]  /*1e00*/  UMOV UR5, 0x400 ;  /* 0x0000040000057882 */ /* 0x000fcc0000000000 */
[----:B------:R-:W5:Y:S01]  /*1e10*/  LDC.64 R10, c[0x0][0x398] ;  /* 0x0000e600ff0a7b82 */ /* 0x000f620000000a00 */
[----:B--2---:R-:W-:Y:S01]  /*1e20*/  ULEA UR5, UR9, UR5, 0x18 ;  /* 0x0000000509057291 */ /* 0x004fe2000f8ec0ff */
[----:B---3--:R-:W-:-:S08]  /*1e30*/  LOP3.LUT R6, R12, 0xffff, RZ, 0xc0, !PT ;  /* 0x0000ffff0c067812 */ /* 0x008fd000078ec0ff */
[----:B------:R-:W-:Y:S01]  /*1e40*/  @!P3 STS.64 [UR5+0x78], R4 ;  /* 0x00007804ff00b988 */ /* 0x000fe20008000a05 */
[----:B------:R-:W-:-:S05]  /*1e50*/  IMAD R6, R6, 0x1556, RZ ;  /* 0x0000155606067824 */ /* 0x000fca00078e02ff */
[----:B------:R-:W-:-:S04]  /*1e60*/  SHF.R.U32.HI R6, RZ, 0x10, R6 ;  /* 0x00000010ff067819 */ /* 0x000fc80000011606 */
[----:B------:R-:W-:-:S05]  /*1e70*/  PRMT R6, R6, 0x9910, RZ ;  /* 0x0000991006067816 */ /* 0x000fca00000000ff */
[----:B------:R-:W-:Y:S02]  /*1e80*/  IMAD R8, R6, 0xc, RZ ;  /* 0x0000000c06087824 */ /* 0x000fe400078e02ff */
[----:B------:R-:W2:Y:S03]  /*1e90*/  @P0 LDC.64 R6, c[0x0][0x388] ;  /* 0x0000e200ff060b82 */ /* 0x000ea60000000a00 */
[----:B-1----:R-:W-:-:S04]  /*1ea0*/  IADD3 R13, PT, PT, RZ, -R8, RZ ;  /* 0x80000008ff0d7210 */ /* 0x002fc80007ffe0ff */
[----:B------:R-:W-:Y:S01]  /*1eb0*/  PRMT R13, R13, 0x7710, RZ ;  /* 0x000077100d0d7816 */ /* 0x000fe200000000ff */
[----:B------:R-:W1:Y:S03]  /*1ec0*/  LDC.64 R8, c[0x0][0x3a0] ;  /* 0x0000e800ff087b82 */ /* 0x000e660000000a00 */
[----:B------:R-:W-:-:S04]  /*1ed0*/  IADD3 R13, PT, PT, R13, R12, RZ ;  /* 0x0000000c0d0d7210 */ /* 0x000fc80007ffe0ff */
[----:B------:R-:W-:Y:S01]  /*1ee0*/  SHF.L.U32 R12, R13, 0x1, RZ ;  /* 0x000000010d0c7819 */ /* 0x000fe200000006ff */
[----:B------:R-:W-:-:S03]  /*1ef0*/  IMAD.U32 R13, RZ, RZ, UR8 ;  /* 0x00000008ff0d7e24 */ /* 0x000fc6000f8e00ff */
[----:B------:R-:W-:-:S04]  /*1f00*/  LOP3.LUT R12, R12, 0xffff, RZ, 0xc0, !PT ;  /* 0x0000ffff0c0c7812 */ /* 0x000fc800078ec0ff */
[----:B------:R-:W-:Y:S01]  /*1f10*/  IADD3 R21, PT, PT, R21, R12, RZ ;  /* 0x0000000c15157210 */ /* 0x000fe20007ffe0ff */
[----:B--2---:R-:W-:-:S04]  /*1f20*/  @P0 IMAD.WIDE R12, R13, 0x8, R6 ;  /* 0x000000080d0c0825 */ /* 0x004fc800078e0206 */
[----:B----4-:R-:W-:Y:S01]  /*1f30*/  @P0 FMUL.FTZ R6, R4, UR10 ;  /* 0x0000000a04060c20 */ /* 0x010fe20008410000 */
[----:B------:R-:W-:Y:S01]  /*1f40*/  @P0 FMUL.FTZ R7, R5, UR10 ;  /* 0x0000000a05070c20 */ /* 0x000fe20008410000 */
[----:B-----5:R-:W-:-:S04]  /*1f50*/  IMAD.WIDE R10, R21, 0x2, R10 ;  /* 0x00000002150a7825 */ /* 0x020fc800078e020a */
[----:B------:R-:W-:Y:S01]  /*1f60*/  @P0 STG.E.64 desc[UR16][R12.64], R6 ;  /* 0x000000060c000986 */ /* 0x000fe2000c101b10 */
[----:B-1----:R-:W-:Y:S01]  /*1f70*/  IMAD.WIDE R8, R21, 0x2, R8 ;  /* 0x0000000215087825 */ /* 0x002fe200078e0208 */
[----:B------:R-:W-:Y:S06]  /*1f80*/  BAR.SYNC.DEFER_BLOCKING 0x0 ;  /* 0x0000000000007b1d */ /* 0x000fec0000010000 */
[----:B------:R-:W2:Y:S04]  /*1f90*/  LDG.E.U16 R28, desc[UR16][R8.64] ;  /* 0x00000010081c7981 */ /* 0x000ea8000c1e1500 */
[----:B------:R-:W3:Y:S04]  /*1fa0*/  LDG.E.U16 R21, desc[UR16][R10.64] ;  /* 0x000000100a157981 */ /* 0x000ee8000c1e1500 */
[----:B------:R-:W4:Y:S04]  /*1fb0*/  LDG.E.U16 R29, desc[UR16][R10.64+0x2] ;  /* 0x000002100a1d7981 */ /* 0x000f28000c1e1500 */
[----:B------:R2:W5:Y:S04]  /*1fc0*/  LDG.E.U16 R9, desc[UR16][R8.64+0x2] ;  /* 0x0000021008097981 */ /* 0x000568000c1e1500 */
[----:B------:R-:W0:Y:S01]  /*1fd0*/  LDS.64 R14, [UR5+0x78] ;  /* 0x00007805ff0e7984 */ /* 0x000e220008000a00 */
        /* <DEDUP_REMOVED lines=11> */
[----:B--2---:R-:W-:Y:S01]  /*2090*/  IMAD.U32 R8, R28, 0x10000, RZ ;  /* 0x000100001c087824 */ /* 0x004fe200078e00ff */
[----:B---3--:R-:W-:Y:S02]  /*20a0*/  SHF.L.U32 R6, R21, 0x10, RZ ;  /* 0x0000001015067819 */ /* 0x008fe400000006ff */
[----:B----4-:R-:W-:Y:S02]  /*20b0*/  SHF.L.U32 R7, R29, 0x10, RZ ;  /* 0x000000101d077819 */ /* 0x010fe400000006ff */
[----:B-----5:R-:W-:Y:S01]  /*20c0*/  SHF.L.U32 R9, R9, 0x10, RZ ;  /* 0x0000001009097819 */ /* 0x020fe200000006ff */
[----:B01----:R-:W-:Y:S06]  /*20d0*/  BRA.U UP0, `(.L_x_2064) ;  /* 0x0000000500887547 */ /* 0x003fec000b800000 */
[----:B------:R-:W0:Y:S01]  /*20e0*/  LDCU.64 UR12, c[0x0][0x3e8] ;  /* 0x00007d00ff0c77ac */ /* 0x000e220008000a00 */
[----:B------:R-:W-:Y:S01]  /*20f0*/  SHF.R.S32.HI R28, RZ, 0x1f, R23 ;  /* 0x0000001fff1c7819 */ /* 0x000fe20000011417 */
[----:B------:R-:W-:Y:S01]  /*2100*/  BSSY.RECONVERGENT B1, `(.L_x_2065) ;  /* 0x0000019000017945 */ /* 0x000fe20003800200 */
[C---:B------:R-:W-:Y:S02]  /*2110*/  IADD3 R21, PT, PT, R23.reuse, 0x20, RZ ;  /* 0x0000002017157810 */ /* 0x040fe40007ffe0ff */
[C---:B------:R-:W-:Y:S02]  /*2120*/  IADD3 R14, PT, PT, R23.reuse, 0x40, RZ ;  /* 0x00000040170e7810 */ /* 0x040fe40007ffe0ff */
[C---:B------:R-:W-:Y:S02]  /*2130*/  IADD3 R15, PT, PT, R23.reuse, 0x60, RZ ;  /* 0x00000060170f7810 */ /* 0x040fe40007ffe0ff */
[----:B0-----:R-:W-:-:S04]  /*2140*/  ISETP.GE.U32.AND P1, PT, R23, UR12, PT ;  /* 0x0000000c17007c0c */ /* 0x001fc8000bf26070 */
[----:B------:R-:W-:-:S13]  /*2150*/  ISETP.GE.AND.EX P1, PT, R28, UR13, PT, P1 ;  /* 0x0000000d1c007c0c */ /* 0x000fda000bf26310 */
[----:B------:R-:W-:Y:S05]  /*2160*/  @P1 BRA `(.L_x_2066) ;  /* 0x0000000000481947 */ /* 0x000fea0003800000 */
[----:B------:R-:W0:Y:S01]  /*2170*/  LDCU.64 UR18, c[0x0][0x3e0] ;  /* 0x00007c00ff1277ac */ /* 0x000e220008000a00 */
[----:B------:R-:W-:Y:S01]  /*2180*/  MOV R11, R25 ;  /* 0x00000019000b7202 */ /* 0x000fe20000000f00 */
[--C-:B------:R-:W-:Y:S01]  /*2190*/  FADD.FTZ R20, R20, -R4.reuse ;  /* 0x8000000414147221 */ /* 0x100fe20000010000 */
[----:B------:R-:W-:Y:S01]  /*21a0*/  FADD.FTZ R12, R19, -R4 ;  /* 0x80000004130c7221 */ /* 0x000fe20000010000 */
[----:B------:R-:W1:Y:S01]  /*21b0*/  LDCU.64 UR10, c[0x0][0x380] ;  /* 0x00007000ff0a77ac */ /* 0x000e620008000a00 */
[----:B------:R-:W-:Y:S02]  /*21c0*/  IMAD.MOV.U32 R10, RZ, RZ, R26 ;  /* 0x000000ffff0a7224 */ /* 0x000fe400078e001a */
[-C--:B------:R-:W-:Y:S01]  /*21d0*/  FMUL.FTZ R19, R20, R5.reuse ;  /* 0x0000000514137220 */ /* 0x080fe20000410000 */
[----:B------:R-:W-:-:S03]  /*21e0*/  FMUL.FTZ R12, R12, R5 ;  /* 0x000000050c0c7220 */ /* 0x000fc60000410000 */
[----:B------:R-:W-:Y:S01]  /*21f0*/  FFMA.FTZ R19, R6, R19, R8 ;  /* 0x0000001306137223 */ /* 0x000fe20000010008 */
[----:B------:R-:W-:-:S05]  /*2200*/  FFMA.FTZ R20, R7, R12, R9 ;  /* 0x0000000c07147223 */ /* 0x000fca0000010009 */
        /* <DEDUP_REMOVED lines=8> */
.L_x_2066:
[----:B------:R-:W-:Y:S05]  /*2290*/  BSYNC.RECONVERGENT B1 ;  /* 0x0000000000017941 */ /* 0x000fea0003800200 */
.L_x_2065:
        /* <DEDUP_REMOVED lines=15> */
[----:B------:R-:W1:Y:S02]  /*2390*/  LDCU.64 UR18, c[0x0][0x380] ;  /* 0x00007000ff1277ac */ /* 0x000e640008000a00 */
[-C--:B------:R-:W-:Y:S01]  /*23a0*/  FMUL.FTZ R17, R18, R5.reuse ;  /* 0x0000000512117220 */ /* 0x080fe20000410000 */
[----:B------:R-:W-:-:S03]  /*23b0*/  FMUL.FTZ R12, R12, R5 ;  /* 0x000000050c0c7220 */ /* 0x000fc60000410000 */
[----:B------:R-:W-:Y:S01]  /*23c0*/  FFMA.FTZ R17, R6, R17, R8 ;  /* 0x0000001106117223 */ /* 0x000fe20000010008 */
[----:B------:R-:W-:Y:S01]  /*23d0*/  FFMA.FTZ R18, R7, R12, R9 ;  /* 0x0000000c07127223 */ /* 0x000fe20000010009 */
[----:B0-----:R-:W-:-:S04]  /*23e0*/  IMAD R10, R10, UR10, RZ ;  /* 0x0000000a0a0a7c24 */ /* 0x001fc8000f8e02ff */
[----:B------:R-:W-:Y:S01]  /*23f0*/  IMAD R13, R21, UR11, R10 ;  /* 0x0000000b150d7c24 */ /* 0x000fe2000f8e020a */
[----:B------:R-:W-:-:S05]  /*2400*/  MOV R10, R26 ;  /* 0x0000001a000a7202 */ /* 0x000fca0000000f00 */
[----:B------:R-:W-:-:S04]  /*2410*/  IMAD.WIDE.U32 R10, R21, UR10, R10 ;  /* 0x0000000a150a7c25 */ /* 0x000fc8000f8e000a */
[----:B------:R-:W-:Y:S01]  /*2420*/  IMAD.IADD R13, R11, 0x1, R13 ;  /* 0x000000010b0d7824 */ /* 0x000fe200078e020d */
[----:B-1----:R-:W-:Y:S02]  /*2430*/  LEA R12, P1, R10, UR18, 0x1 ;  /* 0x000000120a0c7c11 */ /* 0x002fe4000f8208ff */
[----:B------:R-:W-:Y:S02]  /*2440*/  F2FP.BF16.F32.PACK_AB R11, R18, R17 ;  /* 0x00000011120b723e */ /* 0x000fe400000010ff */
[----:B------:R-:W-:-:S05]  /*2450*/  LEA.HI.X R13, R10, UR19, R13, 0x1, P1 ;  /* 0x000000130a0d7c11 */ /* 0x000fca00088f0c0d */
[----:B------:R0:W-:Y:S04]  /*2460*/  STG.E desc[UR16][R12.64], R11 ;  /* 0x0000000b0c007986 */ /* 0x0001e8000c101910 */
.L_x_2068:
[----:B------:R-:W-:Y:S05]  /*2470*/  BSYNC.RECONVERGENT B1 ;  /* 0x0000000000017941 */ /* 0x000fea0003800200 */
.L_x_2067:
[----:B------:R-:W-:Y:S04]  /*2480*/  BSSY.RECONVERGENT B1, `(.L_x_2069) ;  /* 0x0000014000017945 */ /* 0x000fe80003800200 */
[----:B------:R-:W-:Y:S05]  /*2490*/  @P2 BRA `(.L_x_2070) ;  /* 0x0000000000482947 */ /* 0x000fea0003800000 */
[----:B------:R-:W1:Y:S01]  /*24a0*/  LDCU.64 UR10, c[0x0][0x3e0] ;  /* 0x00007c00ff0a77ac */ /* 0x000e620008000a00 */
[----:B------:R-:W-:Y:S01]  /*24b0*/  MOV R10, R26 ;  /* 0x0000001a000a7202 */ /* 0x000fe20000000f00 */
[--C-:B0-----:R-:W-:Y:S01]  /*24c0*/  FADD.FTZ R12, R3, -R4.reuse ;  /* 0x80000004030c7221 */ /* 0x101fe20000010000 */
[----:B------:R-:W-:Y:S01]  /*24d0*/  MOV R11, R25 ;  /* 0x00000019000b7202 */ /* 0x000fe20000000f00 */
[----:B------:R-:W0:Y:S01]  /*24e0*/  LDCU.64 UR18, c[0x0][0x380] ;  /* 0x00007000ff1277ac */ /* 0x000e220008000a00 */
[----:B------:R-:W-:Y:S01]  /*24f0*/  FADD.FTZ R16, R16, -R4 ;  /* 0x8000000410107221 */ /* 0x000fe20000010000 */
[----:B------:R-:W-:-:S03]  /*2500*/  FMUL.FTZ R3, R12, R5 ;  /* 0x000000050c037220 */ /* 0x000fc60000410000 */
[----:B------:R-:W-:Y:S01]  /*2510*/  FMUL.FTZ R16, R16, R5 ;  /* 0x0000000510107220 */ /* 0x000fe20000410000 */
[----:B------:R-:W-:-:S03]  /*2520*/  FFMA.FTZ R3, R6, R3, R8 ;  /* 0x0000000306037223 */ /* 0x000fc60000010008 */
[----:B------:R-:W-:Y:S01]  /*2530*/  FFMA.FTZ R16, R7, R16, R9 ;  /* 0x0000001007107223 */ /* 0x000fe20000010009 */
[----:B-1----:R-:W-:-:S04]  /*2540*/  IMAD R13, R20, UR10, RZ ;  /* 0x0000000a140d7c24 */ /* 0x002fc8000f8e02ff */
[----:B------:R-:W-:Y:S01]  /*2550*/  F2FP.BF16.F32.PACK_AB R3, R16, R3 ;  /* 0x000000031003723e */ /* 0x000fe200000010ff */
[----:B------:R-:W-:-:S04]  /*2560*/  IMAD.WIDE.U32 R10, R14, UR10, R10 ;  /* 0x0000000a0e0a7c25 */ /* 0x000fc8000f8e000a */
[----:B------:R-:W-:Y:S01]  /*2570*/  IMAD R13, R14, UR11, R13 ;  /* 0x0000000b0e0d7c24 */ /* 0x000fe2000f8e020d */
[----:B0-----:R-:W-:-:S04]  /*2580*/  LEA R12, P1, R10, UR18, 0x1 ;  /* 0x000000120a0c7c11 */ /* 0x001fc8000f8208ff */
[----:B------:R-:W-:-:S04]  /*2590*/  IADD3 R13, PT, PT, R11, R13, RZ ;  /* 0x0000000d0b0d7210 */ /* 0x000fc80007ffe0ff */
[----:B------:R-:W-:-:S05]  /*25a0*/  LEA.HI.X R13, R10, UR19, R13, 0x1, P1 ;  /* 0x000000130a0d7c11 */ /* 0x000fca00088f0c0d */
[----:B------:R1:W-:Y:S02]  /*25b0*/  STG.E desc[UR16][R12.64], R3 ;  /* 0x000000030c007986 */ /* 0x0003e4000c101910 */
.L_x_2070:
[----:B------:R-:W-:Y:S05]  /*25c0*/  BSYNC.RECONVERGENT B1 ;  /* 0x0000000000017941 */ /* 0x000fea0003800200 */
.L_x_2069:
[----:B------:R-:W-:Y:S05]  /*25d0*/  @P3 BRA `(.L_x_2071) ;  /* 0x0000000800643947 */ /* 0x000fea0003800000 */
[----:B------:R-:W2:Y:S01]  /*25e0*/  LDCU.64 UR10, c[0x0][0x3e0] ;  /* 0x00007c00ff0a77ac */ /* 0x000ea20008000a00 */
[----:B------:R-:W-:Y:S01]  /*25f0*/  MOV R24, R26 ;  /* 0x0000001a00187202 */ /* 0x000fe20000000f00 */
[--C-:B------:R-:W-:Y:S01]  /*2600*/  FADD.FTZ R0, R0, -R4.reuse ;  /* 0x8000000400007221 */ /* 0x100fe20000010000 */
[----:B------:R-:W-:Y:S01]  /*2610*/  FADD.FTZ R2, R2, -R4 ;  /* 0x8000000402027221 */ /* 0x000fe20000010000 */
[----:B------:R-:W3:Y:S02]  /*2620*/  LDCU.64 UR12, c[0x0][0x380] ;  /* 0x00007000ff0c77ac */ /* 0x000ee40008000a00 */
[-C--:B-1----:R-:W-:Y:S01]  /*2630*/  FMUL.FTZ R3, R0, R5.reuse ;  /* 0x0000000500037220 */ /* 0x082fe20000410000 */
[----:B------:R-:W-:-:S03]  /*2640*/  FMUL.FTZ R2, R2, R5 ;  /* 0x0000000502027220 */ /* 0x000fc60000410000 */
[----:B------:R-:W-:Y:S01]  /*2650*/  FFMA.FTZ R5, R6, R3, R8 ;  /* 0x0000000306057223 */ /* 0x000fe20000010008 */
[----:B------:R-:W-:-:S05]  /*2660*/  FFMA.FTZ R0, R7, R2, R9 ;  /* 0x0000000207007223 */ /* 0x000fca0000010009 */
[----:B------:R-:W-:Y:S01]  /*2670*/  F2FP.BF16.F32.PACK_AB R5, R0, R5 ;  /* 0x000000050005723e */ /* 0x000fe200000010ff */
[----:B--2---:R-:W-:Y:S02]  /*2680*/  IMAD R4, R19, UR10, RZ ;  /* 0x0000000a13047c24 */ /* 0x004fe4000f8e02ff */
[----:B------:R-:W-:-:S04]  /*2690*/  IMAD.WIDE.U32 R24, R15, UR10, R24 ;  /* 0x0000000a0f187c25 */ /* 0x000fc8000f8e0018 */
[----:B------:R-:W-:Y:S01]  /*26a0*/  IMAD R15, R15, UR11, R4 ;  /* 0x0000000b0f0f7c24 */ /* 0x000fe2000f8e0204 */
[----:B---3--:R-:W-:-:S03]  /*26b0*/  LEA R2, P1, R24, UR12, 0x1 ;  /* 0x0000000c18027c11 */ /* 0x008fc6000f8208ff */
[----:B------:R-:W-:-:S05]  /*26c0*/  IMAD.IADD R15, R25, 0x1, R15 ;  /* 0x00000001190f7824 */ /* 0x000fca00078e020f */
[----:B------:R-:W-:-:S05]  /*26d0*/  LEA.HI.X R3, R24, UR13, R15, 0x1, P1 ;  /* 0x0000000d18037c11 */ /* 0x000fca00088f0c0f */
[----:B------:R2:W-:Y:S01]  /*26e0*/  STG.E desc[UR16][R2.64], R5 ;  /* 0x0000000502007986 */ /* 0x0005e2000c101910 */
[----:B------:R-:W-:Y:S05]  /*26f0*/  BRA `(.L_x_2071) ;  /* 0x00000008001c7947 */ /* 0x000fea0003800000 */
.L_x_2064:
[----:B------:R-:W0:Y:S01]  /*2700*/  LDCU.64 UR18, c[0x0][0x3e8] ;  /* 0x00007d00ff1277ac */ /* 0x000e220008000a00 */
[----:B------:R-:W-:Y:S01]  /*2710*/  BSSY.RECONVERGENT B1, `(.L_x_2072) ;  /* 0x0000022000017945 */ /* 0x000fe20003800200 */
[C---:B------:R-:W-:Y:S02]  /*2720*/  IADD3 R14, PT, PT, R23.reuse, 0x20, RZ ;  /* 0x00000020170e7810 */ /* 0x040fe40007ffe0ff */
[C---:B------:R-:W-:Y:S02]  /*2730*/  IADD3 R12, PT, PT, R23.reuse, 0x40, RZ ;  /* 0x00000040170c7810 */ /* 0x040fe40007ffe0ff */
[----:B------:R-:W-:Y:S01]  /*2740*/  IADD3 R13, PT, PT, R23, 0x60, RZ ;  /* 0x00000060170d7810 */ /* 0x000fe20007ffe0ff */
[----:B------:R-:W-:Y:S06]  /*2750*/  @P1 BRA `(.L_x_2073) ;  /* 0x0000000000741947 */ /* 0x000fec0003800000 */
[--C-:B------:R-:W-:Y:S01]  /*2760*/  FADD.FTZ R20, R20, -R4.reuse ;  /* 0x8000000414147221 */ /* 0x100fe20000010000 */
[----:B------:R-:W-:Y:S01]  /*2770*/  FADD.FTZ R10, R19, -R4 ;  /* 0x80000004130a7221 */ /* 0x000fe20000010000 */
[----:B------:R-:W1:Y:S01]  /*2780*/  LDCU.64 UR10, c[0x0][0x3e0] ;  /* 0x00007c00ff0a77ac */ /* 0x000e620008000a00 */
[----:B------:R-:W-:Y:S01]  /*2790*/  SHF.R.S32.HI R21, RZ, 0x1f, R23 ;  /* 0x0000001fff157819 */ /* 0x000fe20000011417 */
[-C--:B------:R-:W-:Y:S01]  /*27a0*/  FMUL.FTZ R15, R20, R5.reuse ;  /* 0x00000005140f7220 */ /* 0x080fe20000410000 */
[----:B------:R-:W-:Y:S01]  /*27b0*/  FMUL.FTZ R10, R10, R5 ;  /* 0x000000050a0a7220 */ /* 0x000fe20000410000 */
[----:B------:R-:W2:Y:S02]  /*27c0*/  LDCU.64 UR12, c[0x0][0x380] ;  /* 0x00007000ff0c77ac */ /* 0x000ea40008000a00 */
[----:B------:R-:W-:Y:S01]  /*27d0*/  FFMA.FTZ R15, R6, R15, R8 ;  /* 0x0000000f060f7223 */ /* 0x000fe20000010008 */
[----:B------:R-:W-:-:S03]  /*27e0*/  FFMA.FTZ R10, R7, R10, R9 ;  /* 0x0000000a070a7223 */ /* 0x000fc60000010009 */
[----:B------:R-:W-:Y:S01]  /*27f0*/  FMUL.FTZ R19, R15, -1.4426950216293334961 ;  /* 0xbfb8aa3b0f137820 */ /* 0x000fe20000410000 */
[----:B------:R-:W-:-:S05]  /*2800*/  FMUL.FTZ R20, R10, -1.4426950216293334961 ;  /* 0xbfb8aa3b0a147820 */ /* 0x000fca0000410000 */
[----:B------:R-:W3:Y:S08]  /*2810*/  MUFU.EX2 R19, R19 ;  /* 0x0000001300137308 */ /* 0x000ef00000000800 */
[----:B------:R-:W4:Y:S01]  /*2820*/  MUFU.EX2 R20, R20 ;  /* 0x0000001400147308 */ /* 0x000f220000000800 */
[----:B---3--:R-:W-:Y:S01]  /*2830*/  FADD.FTZ R28, R19, 1 ;  /* 0x3f800000131c7421 */ /* 0x008fe20000010000 */
[----:B-1----:R-:W-:-:S02]  /*2840*/  IMAD R19, R21, UR10, RZ ;  /* 0x0000000a15137c24 */ /* 0x002fc4000f8e02ff */
[----:B------:R-:W-:-:S04]  /*2850*/  IMAD.MOV.U32 R21, RZ, RZ, R25 ;  /* 0x000000ffff157224 */ /* 0x000fc800078e0019 */
[----:B------:R-:W1:Y:S01]  /*2860*/  MUFU.RCP R28, R28 ;  /* 0x0000001c001c7308 */ /* 0x000e620000001000 */
[----:B----4-:R-:W-:Y:S01]  /*2870*/  FADD.FTZ R29, R20, 1 ;  /* 0x3f800000141d7421 */ /* 0x010fe20000010000 */
[----:B------:R-:W-:-:S06]  /*2880*/  MOV R20, R26 ;  /* 0x0000001a00147202 */ /* 0x000fcc0000000f00 */
[----:B------:R3:W4:Y:S01]  /*2890*/  MUFU.RCP R11, R29 ;  /* 0x0000001d000b7308 */ /* 0x0007220000001000 */
[----:B------:R-:W-:-:S04]  /*28a0*/  IMAD.WIDE.U32 R20, R23, UR10, R20 ;  /* 0x0000000a17147c25 */ /* 0x000fc8000f8e0014 */
[----:B---3--:R-:W-:Y:S02]  /*28b0*/  IMAD R29, R23, UR11, R19 ;  /* 0x0000000b171d7c24 */ /* 0x008fe4000f8e0213 */
[----:B-1----:R-:W-:Y:S01]  /*28c0*/  FMUL.FTZ R15, R15, R28 ;  /* 0x0000001c0f0f7220 */ /* 0x002fe20000410000 */
[----:B----4-:R-:W-:Y:S02]  /*28d0*/  FMUL.FTZ R19, R10, R11 ;  /* 0x0000000b0a137220 */ /* 0x010fe40000410000 */
[----:B------:R-:W-:Y:S02]  /*28e0*/  IADD3 R11, PT, PT, R21, R29, RZ ;  /* 0x0000001d150b7210 */ /* 0x000fe40007ffe0ff */
[C---:B--2---:R-:W-:Y:S02]  /*28f0*/  LEA R10, P1, R20.reuse, UR12, 0x1 ;  /* 0x0000000c140a7c11 */ /* 0x044fe4000f8208ff */
[----:B------:R-:W-:Y:S02]  /*2900*/  F2FP.BF16.F32.PACK_AB R15, R19, R15 ;  /* 0x0000000f130f723e */ /* 0x000fe400000010ff */
[----:B------:R-:W-:-:S05]  /*2910*/  LEA.HI.X R11, R20, UR13, R11, 0x1, P1 ;  /* 0x0000000d140b7c11 */ /* 0x000fca00088f0c0b */
[----:B------:R1:W-:Y:S04]  /*2920*/  STG.E desc[UR16][R10.64], R15 ;  /* 0x0000000f0a007986 */ /* 0x0003e8000c101910 */
.L_x_2073:
[----:B0-----:R-:W-:Y:S05]  /*2930*/  BSYNC.RECONVERGENT B1 ;  /* 0x0000000000017941 */ /* 0x001fea0003800200 */
.L_x_2072:
[----:B------:R-:W-:Y:S01]  /*2940*/  ISETP.GE.U32.AND P1, PT, R14, UR18, PT ;  /* 0x000000120e007c0c */ /* 0x000fe2000bf26070 */
[----:B------:R-:W-:Y:S01]  /*2950*/  BSSY.RECONVERGENT B1, `(.L_x_2074) ;  /* 0x0000026000017945 */ /* 0x000fe20003800200 */
[----:B-1----:R-:W-:Y:S02]  /*2960*/  SHF.R.S32.HI R10, RZ, 0x1f, R14 ;  /* 0x0000001fff0a7819 */ /* 0x002fe4000001140e */
        /* <DEDUP_REMOVED lines=10> */
[----:B------:R-:W-:Y:S01]  /*2a10*/  FMUL.FTZ R21, R18, R5 ;  /* 0x0000000512157220 */ /* 0x000fe20000410000 */
[----:B------:R-:W-:Y:S01]  /*2a20*/  FADD.FTZ R18, R17, -R4 ;  /* 0x8000000411127221 */ /* 0x000fe20000010000 */
[----:B------:R-:W1:Y:S02]  /*2a30*/  LDCU.64 UR12, c[0x0][0x380] ;  /* 0x00007000ff0c77ac */ /* 0x000e640008000a00 */
[----:B------:R-:W-:Y:S01]  /*2a40*/  FFMA.FTZ R21, R6, R21, R8 ;  /* 0x0000001506157223 */ /* 0x000fe20000010008 */
        /* <DEDUP_REMOVED lines=22> */
.L_x_2075:
[----:B------:R-:W-:Y:S05]  /*2bb0*/  BSYNC.RECONVERGENT B1 ;  /* 0x0000000000017941 */ /* 0x000fea0003800200 */
.L_x_2074:
[----:B------:R-:W-:Y:S04]  /*2bc0*/  BSSY.RECONVERGENT B1, `(.L_x_2076) ;  /* 0x000001e000017945 */ /* 0x000fe80003800200 */
[----:B------:R-:W-:Y:S05]  /*2bd0*/  @P2 BRA `(.L_x_2077) ;  /* 0x0000000000702947 */ /* 0x000fea0003800000 */
[--C-:B------:R-:W-:Y:S01]  /*2be0*/  FADD.FTZ R10, R3, -R4.reuse ;  /* 0x80000004030a7221 */ /* 0x100fe20000010000 */
[----:B------:R-:W-:Y:S01]  /*2bf0*/  FADD.FTZ R16, R16, -R4 ;  /* 0x8000000410107221 */ /* 0x000fe20000010000 */
[----:B------:R-:W1:Y:S01]  /*2c00*/  LDCU.64 UR10, c[0x0][0x3e0] ;  /* 0x00007c00ff0a77ac */ /* 0x000e620008000a00 */
[----:B0-----:R-:W-:Y:S01]  /*2c10*/  MOV R11, R25 ;  /* 0x00000019000b7202 */ /* 0x001fe20000000f00 */
[-C--:B------:R-:W-:Y:S01]  /*2c20*/  FMUL.FTZ R3, R10, R5.reuse ;  /* 0x000000050a037220 */ /* 0x080fe20000410000 */
[----:B------:R-:W-:Y:S01]  /*2c30*/  FMUL.FTZ R16, R16, R5 ;  /* 0x0000000510107220 */ /* 0x000fe20000410000 */
[----:B------:R-:W0:Y:S02]  /*2c40*/  LDCU.64 UR12, c[0x0][0x380] ;  /* 0x00007000ff0c77ac */ /* 0x000e240008000a00 */
[----:B------:R-:W-:Y:S01]  /*2c50*/  FFMA.FTZ R14, R6, R3, R8 ;  /* 0x00000003060e7223 */ /* 0x000fe20000010008 */
        /* <DEDUP_REMOVED lines=8> */
[----:B------:R-:W-:-:S04]  /*2ce0*/  IMAD.MOV.U32 R10, RZ, RZ, R26 ;  /* 0x000000ffff0a7224 */ /* 0x000fc800078e001a */
[----:B------:R-:W-:Y:S02]  /*2cf0*/  IMAD.WIDE.U32 R10, R12, UR10, R10 ;  /* 0x0000000a0c0a7c25 */ /* 0x000fe4000f8e000a */
[----:B------:R-:W2:Y:S02]  /*2d00*/  MUFU.RCP R17, R17 ;  /* 0x0000001100117308 */ /* 0x000ea40000001000 */
        /* <DEDUP_REMOVED lines=9> */
.L_x_2077:
[----:B------:R-:W-:Y:S05]  /*2da0*/  BSYNC.RECONVERGENT B1 ;  /* 0x0000000000017941 */ /* 0x000fea0003800200 */
.L_x_2076:
[----:B------:R-:W-:Y:S05]  /*2db0*/  @P3 BRA `(.L_x_2071) ;  /* 0x00000000006c3947 */ /* 0x000fea0003800000 */
[--C-:B------:R-:W-:Y:S01]  /*2dc0*/  FADD.FTZ R0, R0, -R4.reuse ;  /* 0x8000000400007221 */ /* 0x100fe20000010000 */
[----:B------:R-:W-:Y:S01]  /*2dd0*/  FADD.FTZ R2, R2, -R4 ;  /* 0x8000000402027221 */ /* 0x000fe20000010000 */
[----:B------:R-:W2:Y:S01]  /*2de0*/  LDCU.64 UR10, c[0x0][0x3e0] ;  /* 0x00007c00ff0a77ac */ /* 0x000ea20008000a00 */
[----:B------:R-:W-:Y:S01]  /*2df0*/  MOV R24, R26 ;  /* 0x0000001a00187202 */ /* 0x000fe20000000f00 */
[-C--:B-1----:R-:W-:Y:S01]  /*2e00*/  FMUL.FTZ R3, R0, R5.reuse ;  /* 0x0000000500037220 */ /* 0x082fe20000410000 */
[----:B------:R-:W-:Y:S01]  /*2e10*/  FMUL.FTZ R2, R2, R5 ;  /* 0x0000000502027220 */ /* 0x000fe20000410000 */
[----:B------:R-:W1:Y:S02]  /*2e20*/  LDCU.64 UR12, c[0x0][0x380] ;  /* 0x00007000ff0c77ac */ /* 0x000e640008000a00 */
[----:B------:R-:W-:Y:S01]  /*2e30*/  FFMA.FTZ R3, R6, R3, R8 ;  /* 0x0000000306037223 */ /* 0x000fe20000010008 */
[----:B------:R-:W-:-:S03]  /*2e40*/  FFMA.FTZ R6, R7, R2, R9 ;  /* 0x0000000207067223 */ /* 0x000fc60000010009 */
[----:B------:R-:W-:Y:S01]  /*2e50*/  FMUL.FTZ R0, R3, -1.4426950216293334961 ;  /* 0xbfb8aa3b03007820 */ /* 0x000fe20000410000 */
[----:B------:R-:W-:-:S05]  /*2e60*/  FMUL.FTZ R2, R6, -1.4426950216293334961 ;  /* 0xbfb8aa3b06027820 */ /* 0x000fca0000410000 */
[----:B------:R-:W3:Y:S01]  /*2e70*/  MUFU.EX2 R0, R0 ;  /* 0x0000000000007308 */ /* 0x000ee20000000800 */
[----:B--2---:R-:W-:Y:S02]  /*2e80*/  IMAD R8, R19, UR10, RZ ;  /* 0x0000000a13087c24 */ /* 0x004fe4000f8e02ff */
[----:B------:R-:W-:-:S05]  /*2e90*/  IMAD.WIDE.U32 R24, R13, UR10, R24 ;  /* 0x0000000a0d187c25 */ /* 0x000fca000f8e0018 */
[----:B------:R-:W2:Y:S01]  /*2ea0*/  MUFU.EX2 R2, R2 ;  /* 0x0000000200027308 */ /* 0x000ea20000000800 */
[----:B------:R-:W-:-:S05]  /*2eb0*/  IMAD R13, R13, UR11, R8 ;  /* 0x0000000b0d0d7c24 */ /* 0x000fca000f8e0208 */
[----:B------:R-:W-:Y:S01]  /*2ec0*/  IADD3 R13, PT, PT, R25, R13, RZ ;  /* 0x0000000d190d7210 */ /* 0x000fe20007ffe0ff */
[----:B---3--:R-:W-:-:S06]  /*2ed0*/  FADD.FTZ R4, R0, 1 ;  /* 0x3f80000000047421 */ /* 0x008fcc0000010000 */
[----:B------:R-:W3:Y:S01]  /*2ee0*/  MUFU.RCP R4, R4 ;  /* 0x0000000400047308 */ /* 0x000ee20000001000 */
[----:B--2---:R-:W-:Y:S01]  /*2ef0*/  FADD.FTZ R5, R2, 1 ;  /* 0x3f80000002057421 */ /* 0x004fe20000010000 */
[----:B-1----:R-:W-:-:S06]  /*2f00*/  LEA R2, P1, R24, UR12, 0x1 ;  /* 0x0000000c18027c11 */ /* 0x002fcc000f8208ff */
[----:B------:R-:W1:Y:S01]  /*2f10*/  MUFU.RCP R5, R5 ;  /* 0x0000000500057308 */ /* 0x000e620000001000 */
[----:B---3--:R-:W-:Y:S01]  /*2f20*/  FMUL.FTZ R0, R3, R4 ;  /* 0x0000000403007220 */ /* 0x008fe20000410000 */
[----:B------:R-:W-:Y:S01]  /*2f30*/  LEA.HI.X R3, R24, UR13, R13, 0x1, P1 ;  /* 0x0000000d18037c11 */ /* 0x000fe200088f0c0d */
[----:B-1----:R-:W-:-:S05]  /*2f40*/  FMUL.FTZ R7, R6, R5 ;  /* 0x0000000506077220 */ /* 0x002fca0000410000 */
[----:B------:R-:W-:-:S05]  /*2f50*/  F2FP.BF16.F32.PACK_AB R7, R7, R0 ;  /* 0x000000000707723e */ /* 0x000fca00000010ff */
[----:B------:R3:W-:Y:S02]  /*2f60*/  STG.E desc[UR16][R2.64], R7 ;  /* 0x0000000702007986 */ /* 0x0007e4000c101910 */
.L_x_2071:
[----:B------:R-:W-:Y:S05]  /*2f70*/  BSYNC.RECONVERGENT B0 ;  /* 0x0000000000007941 */ /* 0x000fea0003800200 */
.L_x_2063:
[----:B------:R-:W-:Y:S02]  /*2f80*/  UIADD3 UR8, UPT, UPT, UR20, UR8, URZ ;  /* 0x0000000814087290 */ /* 0x000fe4000fffe0ff */
[----:B------:R-:W-:Y:S02]  /*2f90*/  UIADD3 UR4, UPT, UPT, UR4, 0x1, URZ ;  /* 0x0000000104047890 */ /* 0x000fe4000fffe0ff */
[----:B------:R-:W-:-:S09]  /*2fa0*/  UISETP.GE.AND UP0, UPT, UR8, UR7, UPT ;  /* 0x000000070800728c */ /* 0x000fd2000bf06270 */
[----:B------:R-:W-:Y:S05]  /*2fb0*/  BRA.U !UP0, `(.L_x_2078) ;  /* 0xffffffd108747547 */ /* 0x000fea000b83ffff */
[----:B------:R-:W-:Y:S05]  /*2fc0*/  EXIT ;  /* 0x000000000000794d */ /* 0x000fea0003800000 */
.L_x_2079:
        /* <DEDUP_REMOVED lines=11> */
.L_x_3448:


//--------------------- .text._Z35group_norm_nhwc_fwd_one_pass_kernelI11Bf16IOBf16WLi256ELi24ELi384EEv26Group_norm_nhwc_fwd_params --------------------------
	.section	.text._Z35group_norm_nhwc_fwd_one_pass_kernelI11Bf16IOBf16WLi256ELi24ELi384EEv26Group_norm_nhwc_fwd_params,"ax",@progbits
	.align	128
        .global         _Z35group_norm_nhwc_fwd_one_pass_kernelI11Bf16IOBf16WLi256ELi24ELi384EEv26Group_norm_nhwc_fwd_params
        .type           _Z35group_norm_nhwc_fwd_one_pass_kernelI11Bf16IOBf16WLi256ELi24ELi384EEv26Group_norm_nhwc_fwd_params,@function
        .size           _Z35group_norm_nhwc_fwd_one_pass_kernelI11Bf16IOBf16WLi256ELi24ELi384EEv26Group_norm_nhwc_fwd_params,(.L_x_3449 - _Z35group_norm_nhwc_fwd_one_pass_kernelI11Bf16IOBf16WLi256ELi24ELi384EEv26Group_norm_nhwc_fwd_params)
        .other          _Z35group_norm_nhwc_fwd_one_pass_kernelI11Bf16IOBf16WLi256ELi24ELi384EEv26Group_norm_nhwc_fwd_params,@"STO_CUDA_ENTRY STV_DEFAULT"
_Z35group_norm_nhwc_fwd_one_pass_kernelI11Bf16IOBf16WLi256ELi24ELi384EEv26Group_norm_nhwc_fwd_params:
.text._Z35group_norm_nhwc_fwd_one_pass_kernelI11Bf16IOBf16WLi256ELi24ELi384EEv26Group_norm_nhwc_fwd_params:
        /* <DEDUP_REMOVED lines=36> */
.L_x_2123:
[----:B0-----:R-:W0:Y:S01]  /*0240*/  LDCU UR5, c[0x0][0x3f8] ;  /* 0x00007f00ff0577ac */ /* 0x001e220008000800 */
[----:B---3--:R-:W-:Y:S02]  /*0250*/  IABS R6, UR7 ;  /* 0x0000000700067c13 */ /* 0x008fe40008000000 */
[C---:B------:R-:W-:Y:S01]  /*0260*/  IADD3 R37, PT, PT, R31.reuse, 0x20, RZ ;  /* 0x000000201f257810 */ /* 0x040fe20007ffe0ff */
[----:B-1----:R-:W1:Y:S01]  /*0270*/  LDCU.64 UR14, c[0x0][0x3e8] ;  /* 0x00007d00ff0e77ac */ /* 0x002e620008000a00 */
[----:B------:R-:W-:Y:S02]  /*0280*/  IADD3 R21, PT, PT, R31, 0x40, RZ ;  /* 0x000000401f157810 */ /* 0x000fe40007ffe0ff */
[----:B------:R-:W-:Y:S02]  /*0290*/  SHF.R.S32.HI R11, RZ, 0x1f, R37 ;  /* 0x0000001fff0b7819 */ /* 0x000fe40000011425 */
[----:B------:R-:W-:Y:S02]  /*02a0*/  SHF.R.S32.HI R19, RZ, 0x1f, R21 ;  /* 0x0000001fff137819 */ /* 0x000fe40000011415 */
[----:B------:R-:W-:-:S02]  /*02b0*/  LOP3.LUT R34, R28, 0xffff, RZ, 0xc0, !PT ;  /* 0x0000ffff1c227812 */ /* 0x000fc400078ec0ff */
[----:B------:R-:W-:-:S04]  /*02c0*/  IADD3 R18, PT, PT, R31, 0x60, RZ ;  /* 0x000000601f127810 */ /* 0x000fc80007ffe0ff */
[----:B------:R-:W-:Y:S02]  /*02d0*/  SHF.R.S32.HI R15, RZ, 0x1f, R18 ;  /* 0x0000001fff0f7819 */ /* 0x000fe40000011412 */
[----:B0-----:R-:W-:Y:S02]  /*02e0*/  MOV R0, UR5 ;  /* 0x0000000500007c02 */ /* 0x001fe40008000f00 */
[----:B-1----:R-:W-:Y:S02]  /*02f0*/  ISETP.GE.U32.AND P4, PT, R37, UR14, PT ;  /* 0x0000000e25007c0c */ /* 0x002fe4000bf86070 */
[----:B----4-:R-:W-:Y:S02]  /*0300*/  IABS R5, R0 ;  /* 0x0000000000057213 */ /* 0x010fe40000000000 */
[----:B------:R-:W-:Y:S02]  /*0310*/  ISETP.GE.AND.EX P4, PT, R11, UR15, PT, P4 ;  /* 0x0000000f0b007c0c */ /* 0x000fe4000bf86340 */
[----:B------:R-:W0:Y:S01]  /*0320*/  I2F.RP R0, R5 ;  /* 0x0000000500007306 */ /* 0x000e220000209400 */
[----:B------:R-:W-:-:S02]  /*0330*/  ISETP.GE.U32.AND P5, PT, R21, UR14, PT ;  /* 0x0000000e15007c0c */ /* 0x000fc4000bfa6070 */
[----:B------:R-:W-:Y:S02]  /*0340*/  ISETP.GE.U32.AND P3, PT, R31, UR14, PT ;  /* 0x0000000e1f007c0c */ /* 0x000fe4000bf66070 */
[----:B------:R-:W-:Y:S02]  /*0350*/  ISETP.GE.AND.EX P5, PT, R19, UR15, PT, P5 ;  /* 0x0000000f13007c0c */ /* 0x000fe4000bfa6350 */
[----:B------:R-:W-:Y:S01]  /*0360*/  ISETP.GE.AND.EX P3, PT, R27, UR15, PT, P3 ;  /* 0x0000000f1b007c0c */ /* 0x000fe2000bf66330 */
[----:B0-----:R-:W0:Y:S10]  /*0370*/  MUFU.RCP R0, R0 ;  /* 0x0000000000007308 */ /* 0x001e340000001000 */
[----:B--2---:R-:W1:Y:S01]  /*0380*/  @!P5 LDC.64 R8, c[0x0][0x3e0] ;  /* 0x0000f800ff08db82 */ /* 0x004e620000000a00 */
[----:B0-----:R-:W-:-:S04]  /*0390*/  IADD3 R2, PT, PT, R0, 0xffffffe, RZ ;  /* 0x0ffffffe00027810 */ /* 0x001fc80007ffe0ff */
[----:B------:R0:W2:Y:S02]  /*03a0*/  F2I.FTZ.U32.TRUNC.NTZ R3, R2 ;  /* 0x0000000200037305 */ /* 0x0000a4000021f000 */
[----:B0-----:R-:W-:Y:S01]  /*03b0*/  HFMA2 R2, -RZ, RZ, 0, 0 ;  /* 0x00000000ff027431 */ /* 0x001fe200000001ff */
[----:B--2---:R-:W-:Y:S02]  /*03c0*/  R2UR UR9, R3 ;  /* 0x00000000030972ca */ /* 0x004fe400000e0000 */
[----:B------:R-:W-:Y:S02]  /*03d0*/  IADD3 R4, PT, PT, RZ, -R3, RZ ;  /* 0x80000003ff047210 */ /* 0x000fe40007ffe0ff */
[----:B------:R-:W-:-:S03]  /*03e0*/  R2UR UR8, R2 ;  /* 0x00000000020872ca */ /* 0x000fc600000e0000 */
[----:B------:R-:W-:Y:S01]  /*03f0*/  IMAD R7, R4, R5, RZ ;  /* 0x0000000504077224 */ /* 0x000fe200078e02ff */
[----:B------:R-:W-:-:S04]  /*0400*/  MOV R4, R6 ;  /* 0x0000000600047202 */ /* 0x000fc80000000f00 */
[----:B------:R-:W-:-:S05]  /*0410*/  R2UR UR10, R4 ;  /* 0x00000000040a72ca */ /* 0x000fca00000e0000 */
[----:B------:R-:W-:-:S05]  /*0420*/  IMAD.HI.U32 R7, R3, R7, UR8 ;  /* 0x0000000803077e27 */ /* 0x000fca000f8e0007 */
[----:B------:R-:W-:Y:S02]  /*0430*/  R2UR UR8, R7 ;  /* 0x00000000070872ca */ /* 0x000fe400000e0000 */
[----:B------:R-:W0:Y:S11]  /*0440*/  @!P4 LDC.64 R6, c[0x0][0x390] ;  /* 0x0000e400ff06cb82 */ /* 0x000e360000000a00 */
[----:B------:R-:W-:-:S02]  /*0450*/  UIMAD.WIDE.U32 UR8, UR8, UR10, URZ ;  /* 0x0000000a080872a5 */ /* 0x000fc4000f8e00ff */
[----:B------:R-:W-:-:S04]  /*0460*/  ULOP3.LUT UR8, UR7, UR5, URZ, 0x3c, !UPT ;  /* 0x0000000507087292 */ /* 0x000fc8000f8e3cff */
[----:B------:R-:W-:-:S04]  /*0470*/  IMAD R0, RZ, RZ, -UR9 ;  /* 0x80000009ff007e24 */ /* 0x000fc8000f8e02ff */
[C---:B------:R-:W-:Y:S01]  /*0480*/  IMAD R0, R5.reuse, R0, UR10 ;  /* 0x0000000a05007e24 */ /* 0x040fe2000f8e0200 */
[----:B------:R-:W2:Y:S04]  /*0490*/  LDCU.64 UR10, c[0x0][0x3f0] ;  /* 0x00007e00ff0a77ac */ /* 0x000ea80008000a00 */
[----:B------:R-:W-:-:S13]  /*04a0*/  ISETP.GT.U32.AND P1, PT, R5, R0, PT ;  /* 0x000000000500720c */ /* 0x000fda0003f24070 */
[----:B------:R-:W-:Y:S01]  /*04b0*/  VOTEU.ANY UP0, P1 ;  /* 0x0000000000ff7886 */ /* 0x000fe20000800100 */
[----:B------:R-:W-:Y:S01]  /*04c0*/  PLOP3.LUT P1, PT, PT, PT, UP0, 0x80, 0x8 ;  /* 0x000000000008781c */ /* 0x000fe20003f2f008 */
[----:B--2---:R-:W-:-:S03]  /*04d0*/  IMAD.U32 R3, RZ, RZ, UR10 ;  /* 0x0000000aff037e24 */ /* 0x004fc6000f8e00ff */
[----:B------:R-:W-:Y:S02]  /*04e0*/  @!UP0 UIADD3 UR9, UPT, UPT, UR9, 0x1, URZ ;  /* 0x0000000109098890 */ /* 0x000fe4000fffe0ff */
[----:B------:R-:W-:-:S07]  /*04f0*/  UISETP.GE.AND UP0, UPT, UR8, URZ, UPT ;  /* 0x000000ff0800728c */ /* 0x000fce000bf06270 */
[----:B------:R-:W-:-:S04]  /*0500*/  @!P1 IADD3 R0, PT, PT, R0, -R5, RZ ;  /* 0x8000000500009210 */ /* 0x000fc80007ffe0ff */
[----:B------:R-:W-:Y:S02]  /*0510*/  ISETP.GE.U32.AND P1, PT, R0, R5, PT ;  /* 0x000000050000720c */ /* 0x000fe40003f26070 */
[----:B------:R-:W2:Y:S01]  /*0520*/  @!P4 LDC.64 R4, c[0x0][0x3e0] ;  /* 0x0000f800ff04cb82 */ /* 0x000ea20000000a00 */
[----:B------:R-:W-:-:S04]  /*0530*/  IADD3 R0, PT, PT, R31, 0x80, RZ ;  /* 0x000000801f007810 */ /* 0x000fc80007ffe0ff */
[----:B------:R-:W-:Y:S02]  /*0540*/  ISETP.GE.U32.AND P2, PT, R0, UR14, PT ;  /* 0x0000000e00007c0c */ /* 0x000fe4000bf46070 */
[----:B------:R-:W-:-:S04]  /*0550*/  SHF.R.S32.HI R17, RZ, 0x1f, R0 ;  /* 0x0000001fff117819 */ /* 0x000fc80000011400 */
[----:B------:R-:W-:Y:S01]  /*0560*/  VOTEU.ANY UP1, P1 ;  /* 0x0000000000ff7886 */ /* 0x000fe20000820100 */
[----:B------:R-:W-:-:S04]  /*0570*/  ISETP.GE.AND.EX P2, PT, R17, UR15, PT, P2 ;  /* 0x0000000f11007c0c */ /* 0x000fc8000bf46320 */
[----:B------:R-:W-:Y:S02]  /*0580*/  @UP1 UIADD3 UR9, UPT, UPT, UR9, 0x1, URZ ;  /* 0x0000000109091890 */ /* 0x000fe4000fffe0ff */
[----:B------:R-:W-:Y:S02]  /*0590*/  UISETP.NE.AND UP1, UPT, UR5, URZ, UPT ;  /* 0x000000ff0500728c */ /* 0x000fe4000bf25270 */
[----:B------:R-:W-:Y:S01]  /*05a0*/  @!UP0 UIADD3 UR9, UPT, UPT, -UR9, URZ, URZ ;  /* 0x000000ff09098290 */ /* 0x000fe2000fffe1ff */
[----:B--2---:R-:W-:-:S04]  /*05b0*/  @!P4 IMAD R10, R11, R4, RZ ;  /* 0x000000040b0ac224 */ /* 0x004fc800078e02ff */
[----:B------:R-:W2:Y:S01]  /*05c0*/  @!P2 LDC.64 R12, c[0x0][0x3e0] ;  /* 0x0000f800ff0cab82 */ /* 0x000ea20000000a00 */
[----:B------:R-:W-:-:S03]  /*05d0*/  @!P4 IMAD R11, R37, R5, R10 ;  /* 0x00000005250bc224 */ /* 0x000fc600078e020a */
[----:B------:R-:W-:Y:S01]  /*05e0*/  @!UP1 ULOP3.LUT UR9, URZ, UR5, URZ, 0x33, !UPT ;  /* 0x00000005ff099292 */ /* 0x000fe2000f8e33ff */
[----:B-1----:R-:W-:-:S03]  /*05f0*/  @!P5 IMAD R10, R19, R8, RZ ;  /* 0x00000008130ad224 */ /* 0x002fc600078e02ff */
[----:B------:R-:W-:Y:S01]  /*0600*/  UIADD3 UR8, UPT, UPT, -UR9, URZ, URZ ;  /* 0x000000ff09087290 */ /* 0x000fe2000fffe1ff */
[----:B------:R-:W-:-:S03]  /*0610*/  @!P5 IMAD R19, R21, R9, R10 ;  /* 0x000000091513d224 */ /* 0x000fc600078e020a */
[----:B------:R-:W-:Y:S02]  /*0620*/  UIMAD UR8, UR5, UR8, UR7 ;  /* 0x00000008050872a4 */ /* 0x000fe4000f8e0207 */
[----:B------:R-:W-:Y:S02]  /*0630*/  USHF.R.S32.HI UR5, URZ, 0x1f, UR9 ;  /* 0x0000001fff057899 */ /* 0x000fe40008011409 */
[----:B------:R-:W-:Y:S02]  /*0640*/  UIMAD UR8, UR8, 0x18, URZ ;  /* 0x00000018080878a4 */ /* 0x000fe4000f8e02ff */
[----:B------:R-:W-:-:S04]  /*0650*/  UIMAD UR5, UR5, UR10, URZ ;  /* 0x0000000a050572a4 */ /* 0x000fc8000f8e02ff */
[----:B------:R-:W-:Y:S01]  /*0660*/  IADD3 R34, P1, PT, R34, UR8, RZ ;  /* 0x0000000822227c10 */ /* 0x000fe2000ff3e0ff */
[----:B------:R-:W-:Y:S01]  /*0670*/  UIMAD UR5, UR9, UR11, UR5 ;  /* 0x0000000b090572a4 */ /* 0x000fe2000f8e0205 */
[----:B------:R-:W-:Y:S01]  /*0680*/  MOV R2, UR8 ;  /* 0x0000000800027c02 */ /* 0x000fe20008000f00 */
[----:B--2---:R-:W-:-:S03]  /*0690*/  @!P2 IMAD R17, R17, R12, RZ ;  /* 0x0000000c1111a224 */ /* 0x004fc600078e02ff */
[----:B------:R-:W-:Y:S01]  /*06a0*/  LEA.HI.X.SX32 R35, R2, RZ, 0x1, P1 ;  /* 0x000000ff02237211 */ /* 0x000fe200008f0eff */
[----:B------:R-:W-:Y:S01]  /*06b0*/  @!P2 IMAD R17, R0, R13, R17 ;  /* 0x0000000d0011a224 */ /* 0x000fe200078e0211 */
[----:B------:R-:W-:Y:S01]  /*06c0*/  ISETP.GE.U32.AND P1, PT, R18, UR14, PT ;  /* 0x0000000e12007c0c */ /* 0x000fe2000bf26070 */
[----:B------:R-:W-:-:S03]  /*06d0*/  IMAD.WIDE.U32 R34, R3, UR9, R34 ;  /* 0x0000000903227c25 */ /* 0x000fc6000f8e0022 */
[----:B------:R-:W-:Y:S01]  /*06e0*/  ISETP.GE.AND.EX P1, PT, R15, UR15, PT, P1 ;  /* 0x0000000f0f007c0c */ /* 0x000fe2000bf26310 */
[----:B------:R-:W1:Y:S01]  /*06f0*/  @!P5 LDC.64 R2, c[0x0][0x390] ;  /* 0x0000e400ff02db82 */ /* 0x000e620000000a00 */
[----:B------:R-:W-:Y:S02]  /*0700*/  IADD3 R33, PT, PT, R35, UR5, RZ ;  /* 0x0000000523217c10 */ /* 0x000fe4000fffe0ff */
[----:B------:R-:W-:Y:S02]  /*0710*/  @!P4 MOV R32, R34 ;  /* 0x000000220020c202 */ /* 0x000fe40000000f00 */
[----:B------:R-:W-:-:S03]  /*0720*/  @!P5 MOV R5, R33 ;  /* 0x000000210005d202 */ /* 0x000fc60000000f00 */
[----:B------:R-:W-:Y:S01]  /*0730*/  @!P4 IMAD.WIDE.U32 R36, R37, R4, R32 ;  /* 0x000000042524c225 */ /* 0x000fe200078e0020 */
[----:B------:R-:W-:-:S03]  /*0740*/  @!P5 MOV R4, R34 ;  /* 0x000000220004d202 */ /* 0x000fc60000000f00 */
[----:B------:R-:W-:Y:S01]  /*0750*/  @!P4 IMAD.IADD R14, R37, 0x1, R11 ;  /* 0x00000001250ec824 */ /* 0x000fe200078e020b */
[C---:B0-----:R-:W-:Y:S01]  /*0760*/  @!P4 LEA R20, P6, R36.reuse, R6, 0x1 ;  /* 0x000000062414c211 */ /* 0x041fe200078c08ff */
[----:B------:R-:W-:Y:S01]  /*0770*/  @!P5 IMAD.WIDE.U32 R8, R21, R8, R4 ;  /* 0x000000081508d225 */ /* 0x000fe200078e0004 */
[----:B------:R-:W0:Y:S02]  /*0780*/  @!P1 LDC.64 R10, c[0x0][0x3e0] ;  /* 0x0000f800ff0a9b82 */ /* 0x000e240000000a00 */
[----:B------:R-:W-:Y:S01]  /*0790*/  @!P4 LEA.HI.X R21, R36, R7, R14, 0x1, P6 ;  /* 0x000000072415c211 */ /* 0x000fe200030f0c0e */
[----:B------:R-:W-:Y:S01]  /*07a0*/  HFMA2 R14, -RZ, RZ, 0, 0 ;  /* 0x00000000ff0e7431 */ /* 0x000fe200000001ff */
[----:B------:R-:W-:Y:S02]  /*07b0*/  @!P5 IADD3 R19, PT, PT, R9, R19, RZ ;  /* 0x000000130913d210 */ /* 0x000fe40007ffe0ff */
[----:B-1----:R-:W-:Y:S02]  /*07c0*/  @!P5 LEA R36, P6, R8, R2, 0x1 ;  /* 0x000000020824d211 */ /* 0x002fe400078c08ff */
[----:B------:R-:W1:Y:S01]  /*07d0*/  @!P2 LDC.64 R4, c[0x0][0x390] ;  /* 0x0000e400ff04ab82 */ /* 0x000e620000000a00 */
[----:B------:R-:W-:-:S02]  /*07e0*/  @!P2 MOV R2, R34 ;  /* 0x000000220002a202 */ /* 0x000fc40000000f00 */
[----:B------:R-:W-:Y:S01]  /*07f0*/  @!P5 LEA.HI.X R37, R8, R3, R19, 0x1, P6 ;  /* 0x000000030825d211 */ /* 0x000fe200030f0c13 */
[----:B------:R-:W-:Y:S01]  /*0800*/  HFMA2 R19, -RZ, RZ, 0, 0 ;  /* 0x00000000ff137431 */ /* 0x000fe200000001ff */
[----:B------:R-:W-:-:S03]  /*0810*/  @!P2 MOV R3, R33 ;  /* 0x000000210003a202 */ /* 0x000fc60000000f00 */
[----:B------:R-:W2:Y:S01]  /*0820*/  @!P3 LDC.64 R6, c[0x0][0x3e0] ;  /* 0x0000f800ff06bb82 */ /* 0x000ea20000000a00 */
[----:B------:R-:W3:Y:S01]  /*0830*/  @!P5 LDG.E R14, desc[UR12][R36.64] ;  /* 0x0000000c240ed981 */ /* 0x000ee2000c1e1900 */
[----:B------:R-:W-:-:S06]  /*0840*/  @!P2 IMAD.WIDE.U32 R12, R0, R12, R2 ;  /* 0x0000000c000ca225 */ /* 0x000fcc00078e0002 */
[----:B------:R-:W4:Y:S01]  /*0850*/  @!P1 LDC.64 R8, c[0x0][0x390] ;  /* 0x0000e400ff089b82 */ /* 0x000f220000000a00 */
[----:B------:R5:W3:Y:S01]  /*0860*/  @!P4 LDG.E R19, desc[UR12][R20.64] ;  /* 0x0000000c1413c981 */ /* 0x000ae2000c1e1900 */
[----:B------:R-:W-:Y:S01]  /*0870*/  @!P2 IMAD.IADD R13, R13, 0x1, R17 ;  /* 0x000000010d0da824 */ /* 0x000fe200078e0211 */
[----:B------:R-:W-:-:S05]  /*0880*/  IADD3 R0, PT, PT, R31, 0xa0, RZ ;  /* 0x000000a01f007810 */ /* 0x000fca0007ffe0ff */
[----:B------:R-:W4:Y:S01]  /*0890*/  @!P3 LDC.64 R2, c[0x0][0x390] ;  /* 0x0000e400ff02bb82 */ /* 0x000f220000000a00 */
[C---:B-1----:R-:W-:Y:S01]  /*08a0*/  @!P2 LEA R16, P4, R12.reuse, R4, 0x1 ;  /* 0x000000040c10a211 */ /* 0x042fe200078808ff */
[----:B0-----:R-:W-:Y:S01]  /*08b0*/  @!P1 IMAD R4, R15, R10, RZ ;  /* 0x0000000a0f049224 */ /* 0x001fe200078e02ff */
[----:B------:R-:W-:Y:S02]  /*08c0*/  SHF.R.S32.HI R15, RZ, 0x1f, R0 ;  /* 0x0000001fff0f7819 */ /* 0x000fe40000011400 */
[----:B------:R-:W-:Y:S01]  /*08d0*/  @!P2 LEA.HI.X R17, R12, R5, R13, 0x1, P4 ;  /* 0x000000050c11a211 */ /* 0x000fe200020f0c0d */
[----:B-----5:R-:W-:Y:S01]  /*08e0*/  @!P1 IMAD R21, R18, R11, R4 ;  /* 0x0000000b12159224 */ /* 0x020fe200078e0204 */
[----:B------:R-:W-:Y:S02]  /*08f0*/  ISETP.GE.U32.AND P4, PT, R0, UR14, PT ;  /* 0x0000000e00007c0c */ /* 0x000fe4000bf86070 */
[----:B------:R-:W-:Y:S02]  /*0900*/  @!P1 MOV R4, R34 ;  /* 0x0000002200049202 */ /* 0x000fe40000000f00 */
[----:B------:R-:W-:-:S02]  /*0910*/  @!P1 MOV R5, R33 ;  /* 0x0000002100059202 */ /* 0x000fc40000000f00 */
[----:B------:R-:W-:Y:S01]  /*0920*/  ISETP.GE.AND.EX P4, PT, R15, UR15, PT, P4 ;  /* 0x0000000f0f007c0c */ /* 0x000fe2000bf86340 */
[----:B--2---:R-:W-:Y:S01]  /*0930*/  @!P3 IMAD R12, R27, R6, RZ ;  /* 0x000000061b0cb224 */ /* 0x004fe200078e02ff */
[----:B------:R-:W-:Y:S01]  /*0940*/  @!P3 MOV R11, R33 ;  /* 0x00000021000bb202 */ /* 0x000fe20000000f00 */
[----:B------:R-:W-:Y:S01]  /*0950*/  @!P1 IMAD.WIDE.U32 R4, R18, R10, R4 ;  /* 0x0000000a12049225 */ /* 0x000fe200078e0004 */
[----:B------:R-:W-:Y:S02]  /*0960*/  @!P3 MOV R10, R34 ;  /* 0x00000022000ab202 */ /* 0x000fe40000000f00 */
[----:B------:R-:W-:Y:S01]  /*0970*/  SHF.R.S32.HI R13, RZ, 0x1f, R30 ;  /* 0x0000001fff0d7819 */ /* 0x000fe2000001141e */
[----:B------:R-:W-:Y:S01]  /*0980*/  @!P3 IMAD R23, R31, R7, R12 ;  /* 0x000000071f17b224 */ /* 0x000fe200078e020c */
[----:B------:R-:W-:Y:S01]  /*0990*/  ISETP.GE.U32.AND P5, PT, R30, UR14, PT ;  /* 0x0000000e1e007c0c */ /* 0x000fe2000bfa6070 */
[----:B------:R-:W-:Y:S01]  /*09a0*/  @!P1 IMAD.IADD R5, R5, 0x1, R21 ;  /* 0x0000000105059824 */ /* 0x000fe200078e0215 */
[----:B----4-:R-:W-:Y:S01]  /*09b0*/  @!P1 LEA R20, P6, R4, R8, 0x1 ;  /* 0x0000000804149211 */ /* 0x010fe200078c08ff */
[----:B------:R-:W-:Y:S01]  /*09c0*/  @!P3 IMAD.WIDE.U32 R6, R31, R6, R10 ;  /* 0x000000061f06b225 */ /* 0x000fe200078e000a */
[----:B------:R-:W-:-:S02]  /*09d0*/  ISETP.GE.AND.EX P5, PT, R13, UR15, PT, P5 ;  /* 0x0000000f0d007c0c */ /* 0x000fc4000bfa6350 */
[----:B------:R-:W-:Y:S02]  /*09e0*/  @!P1 LEA.HI.X R21, R4, R9, R5, 0x1, P6 ;  /* 0x0000000904159211 */ /* 0x000fe400030f0c05 */
[----:B------:R-:W0:Y:S01]  /*09f0*/  @!P4 LDC.64 R4, c[0x0][0x3e0] ;  /* 0x0000f800ff04cb82 */ /* 0x000e220000000a00 */
[----:B------:R-:W-:Y:S02]  /*0a00*/  @!P3 IADD3 R23, PT, PT, R7, R23, RZ ;  /* 0x000000170717b210 */ /* 0x000fe40007ffe0ff */
[----:B------:R-:W-:-:S04]  /*0a10*/  @!P3 LEA R36, P6, R6, R2, 0x1 ;  /* 0x000000020624b211 */ /* 0x000fc800078c08ff */
[----:B------:R-:W-:Y:S01]  /*0a20*/  @!P3 LEA.HI.X R37, R6, R3, R23, 0x1, P6 ;  /* 0x000000030625b211 */ /* 0x000fe200030f0c17 */
[----:B------:R-:W-:Y:S01]  /*0a30*/  HFMA2 R23, -RZ, RZ, 0, 0 ;  /* 0x00000000ff177431 */ /* 0x000fe200000001ff */
[----:B------:R-:W1:Y:S01]  /*0a40*/  @!P5 LDC.64 R2, c[0x0][0x3e0] ;  /* 0x0000f800ff02db82 */ /* 0x000e620000000a00 */
[----:B------:R-:W-:Y:S02]  /*0a50*/  ISETP.GE.U32.AND P6, PT, R29, UR14, PT ;  /* 0x0000000e1d007c0c */ /* 0x000fe4000bfc6070 */
[----:B------:R-:W-:-:S05]  /*0a60*/  MOV R12, RZ ;  /* 0x000000ff000c7202 */ /* 0x000fca0000000f00 */
[----:B------:R-:W2:Y:S01]  /*0a70*/  @!P4 LDC.64 R6, c[0x0][0x390] ;  /* 0x0000e400ff06cb82 */ /* 0x000ea20000000a00 */
[----:B------:R-:W4:Y:S01]  /*0a80*/  @!P3 LDG.E R23, desc[UR12][R36.64] ;  /* 0x0000000c2417b981 */ /* 0x000f22000c1e1900 */
[----:B------:R-:W-:-:S03]  /*0a90*/  ISETP.GE.AND.EX P3, PT, R25, UR15, PT, P6 ;  /* 0x0000000f19007c0c */ /* 0x000fc6000bf66360 */
[----:B------:R5:W4:Y:S01]  /*0aa0*/  @!P1 LDG.E R12, desc[UR12][R20.64] ;  /* 0x0000000c140c9981 */ /* 0x000b22000c1e1900 */
[----:B0-----:R-:W-:Y:S02]  /*0ab0*/  @!P4 IMAD R15, R15, R4, RZ ;  /* 0x000000040f0fc224 */ /* 0x001fe400078e02ff */
[----:B------:R-:W0:Y:S02]  /*0ac0*/  @!P5 LDC.64 R8, c[0x0][0x390] ;  /* 0x0000e400ff08db82 */ /* 0x000e240000000a00 */
[----:B------:R-:W-:Y:S01]  /*0ad0*/  @!P4 IMAD R15, R0, R5, R15 ;  /* 0x00000005000fc224 */ /* 0x000fe200078e020f */
[----:B-----5:R-:W-:-:S05]  /*0ae0*/  @!P4 MOV R20, R34 ;  /* 0x000000220014c202 */ /* 0x020fca0000000f00 */
[----:B------:R-:W5:Y:S01]  /*0af0*/  @!P3 LDC.64 R10, c[0x0][0x3e0] ;  /* 0x0000f800ff0abb82 */ /* 0x000f620000000a00 */
[----:B------:R-:W-:-:S03]  /*0b00*/  @!P4 MOV R21, R33 ;  /* 0x000000210015c202 */ /* 0x000fc60000000f00 */
[----:B------:R-:W-:Y:S01]  /*0b10*/  @!P4 IMAD.WIDE.U32 R4, R0, R4, R20 ;  /* 0x000000040004c225 */ /* 0x000fe200078e0014 */
[----:B------:R-:W-:-:S03]  /*0b20*/  @!P5 MOV R20, R34 ;  /* 0x000000220014d202 */ /* 0x000fc60000000f00 */
[----:B------:R-:W-:Y:S01]  /*0b30*/  IMAD.MOV.U32 R0, RZ, RZ, RZ ;  /* 0x000000ffff007224 */ /* 0x000fe200078e00ff */
[----:B------:R-:W-:Y:S01]  /*0b40*/  @!P5 MOV R21, R33 ;  /* 0x000000210015d202 */ /* 0x000fe20000000f00 */
[----:B-1----:R-:W-:Y:S01]  /*0b50*/  @!P5 IMAD R13, R13, R2, RZ ;  /* 0x000000020d0dd224 */ /* 0x002fe200078e02ff */
[----:B------:R-:W-:-:S03]  /*0b60*/  @!P4 IADD3 R15, PT, PT, R5, R15, RZ ;  /* 0x0000000f050fc210 */ /* 0x000fc60007ffe0ff */
[----:B------:R-:W4:Y:S01]  /*0b70*/  @!P2 LDG.E R0, desc[UR12][R16.64] ;  /* 0x0000000c1000a981 */ /* 0x000f22000c1e1900 */
[----:B--2---:R-:W-:Y:S01]  /*0b80*/  @!P4 LEA R6, P2, R4, R6, 0x1 ;  /* 0x000000060406c211 */ /* 0x004fe200078408ff */
[C---:B------:R-:W-:Y:S02]  /*0b90*/  @!P5 IMAD R13, R30.reuse, R3, R13 ;  /* 0x000000031e0dd224 */ /* 0x040fe400078e020d */
[----:B------:R-:W-:Y:S02]  /*0ba0*/  @!P5 IMAD.WIDE.U32 R20, R30, R2, R20 ;  /* 0x000000021e14d225 */ /* 0x000fe400078e0014 */
[----:B------:R-:W1:Y:S01]  /*0bb0*/  @!P3 LDC.64 R2, c[0x0][0x390] ;  /* 0x0000e400ff02bb82 */ /* 0x000e620000000a00 */
[----:B------:R-:W-:Y:S01]  /*0bc0*/  @!P4 LEA.HI.X R7, R4, R7, R15, 0x1, P2 ;  /* 0x000000070407c211 */ /* 0x000fe200010f0c0f */
[----:B------:R-:W-:Y:S01]  /*0bd0*/  HFMA2 R4, -RZ, RZ, 0, 0 ;  /* 0x00000000ff047431 */ /* 0x000fe200000001ff */
[----:B0-----:R-:W-:Y:S01]  /*0be0*/  @!P5 LEA R36, P2, R20, R8, 0x1 ;  /* 0x000000081424d211 */ /* 0x001fe200078408ff */
[----:B-----5:R-:W-:Y:S01]  /*0bf0*/  @!P3 IMAD R8, R25, R10, RZ ;  /* 0x0000000a1908b224 */ /* 0x020fe200078e02ff */
[----:B------:R-:W-:-:S03]  /*0c00*/  @!P5 IADD3 R13, PT, PT, R21, R13, RZ ;  /* 0x0000000d150dd210 */ /* 0x000fc60007ffe0ff */
[----:B------:R0:W2:Y:S01]  /*0c10*/  @!P4 LDG.E R4, desc[UR12][R6.64] ;  /* 0x0000000c0604c981 */ /* 0x0000a2000c1e1900 */
[----:B------:R-:W-:Y:S01]  /*0c20*/  @!P3 IMAD R5, R29, R11, R8 ;  /* 0x0000000b1d05b224 */ /* 0x000fe200078e0208 */
[----:B------:R-:W-:Y:S02]  /*0c30*/  @!P5 LEA.HI.X R37, R20, R9, R13, 0x1, P2 ;  /* 0x000000091425d211 */ /* 0x000fe400010f0c0d */
[----:B0-----:R-:W-:Y:S01]  /*0c40*/  @!P3 MOV R7, R33 ;  /* 0x000000210007b202 */ /* 0x001fe20000000f00 */
[----:B------:R-:W-:-:S04]  /*0c50*/  @!P3 IMAD.MOV.U32 R6, RZ, RZ, R34 ;  /* 0x000000ffff06b224 */ /* 0x000fc800078e0022 */
[----:B------:R-:W-:Y:S01]  /*0c60*/  @!P3 IMAD.WIDE.U32 R10, R29, R10, R6 ;  /* 0x0000000a1d0ab225 */ /* 0x000fe200078e0006 */
[----:B------:R-:W-:-:S04]  /*0c70*/  CS2R R8, SRZ ;  /* 0x0000000000087805 */ /* 0x000fc8000001ff00 */
[----:B------:R-:W-:Y:S02]  /*0c80*/  @!P3 IADD3 R5, PT, PT, R11, R5, RZ ;  /* 0x000000050b05b210 */ /* 0x000fe40007ffe0ff */
[C---:B-1----:R-:W-:Y:S01]  /*0c90*/  @!P3 LEA R2, P2, R10.reuse, R2, 0x1 ;  /* 0x000000020a02b211 */ /* 0x042fe200078408ff */
[----:B------:R-:W5:Y:S03]  /*0ca0*/  @!P5 LDG.E R8, desc[UR12][R36.64] ;  /* 0x0000000c2408d981 */ /* 0x000f66000c1e1900 */
[----:B------:R-:W-:-:S05]  /*0cb0*/  @!P3 LEA.HI.X R3, R10, R3, R5, 0x1, P2 ;  /* 0x000000030a03b211 */ /* 0x000fca00010f0c05 */
[----:B------:R0:W5:Y:S01]  /*0cc0*/  @!P3 LDG.E R9, desc[UR12][R2.64] ;  /* 0x0000000c0209b981 */ /* 0x000162000c1e1900 */
[----:B------:R-:W-:Y:S02]  /*0cd0*/  ISETP.GT.AND P2, PT, R24, 0x1e, PT ;  /* 0x0000001e1800780c */ /* 0x000fe40003f44270 */
[C---:B---3--:R-:W-:Y:S02]  /*0ce0*/  PRMT R16, R19.reuse, 0x7632, R16 ;  /* 0x0000763213107816 */ /* 0x048fe40000000010 */
[----:B------:R-:W-:-:S03]  /*0cf0*/  SHF.L.U32 R19, R19, 0x10, RZ ;  /* 0x0000001013137819 */ /* 0x000fc600000006ff */
[----:B------:R-:W-:Y:S01]  /*0d00*/  IMAD.U32 R16, R16, 0x10000, RZ ;  /* 0x0001000010107824 */ /* 0x000fe200078e00ff */
[----:B------:R-:W-:-:S03]  /*0d10*/  PRMT R17, R14, 0x7632, R17 ;  /* 0x000076320e117816 */ /* 0x000fc60000000011 */
[----:B------:R-:W-:Y:S01]  /*0d20*/  FADD.FTZ R10, R19, R16 ;  /* 0x00000010130a7221 */ /* 0x000fe20000010000 */
[----:B------:R-:W-:Y:S02]  /*0d30*/  SHF.L.U32 R17, R17, 0x10, RZ ;  /* 0x0000001011117819 */ /* 0x000fe400000006ff */
[----:B------:R-:W-:Y:S02]  /*0d40*/  SHF.L.U32 R14, R14, 0x10, RZ ;  /* 0x000000100e0e7819 */ /* 0x000fe400000006ff */
[C---:B----4-:R-:W-:Y:S02]  /*0d50*/  PRMT R18, R23.reuse, 0x7632, R18 ;  /* 0x0000763217127816 */ /* 0x050fe40000000012 */
[----:B------:R-:W-:Y:S02]  /*0d60*/  SHF.L.U32 R23, R23, 0x10, RZ ;  /* 0x0000001017177819 */ /* 0x000fe400000006ff */
[----:B------:R-:W-:-:S05]  /*0d70*/  SHF.L.U32 R18, R18, 0x10, RZ ;  /* 0x0000001012127819 */ /* 0x000fca00000006ff */
[----:B------:R-:W-:Y:S01]  /*0d80*/  FADD.FTZ R5, R23, R18 ;  /* 0x0000001217057221 */ /* 0x000fe20000010000 */
[----:B------:R-:W-:-:S03]  /*0d90*/  FMUL.FTZ R6, R18, R18 ;  /* 0x0000001212067220 */ /* 0x000fc60000410000 */
[----:B------:R-:W-:Y:S01]  /*0da0*/  FADD.FTZ R5, RZ, R5 ;  /* 0x00000005ff057221 */ /* 0x000fe20000010000 */
[----:B------:R-:W-:Y:S01]  /*0db0*/  PRMT R15, R12, 0x7632, R15 ;  /* 0x000076320c0f7816 */ /* 0x000fe2000000000f */
[----:B------:R-:W-:Y:S02]  /*0dc0*/  FFMA.FTZ R6, R23, R23, R6 ;  /* 0x0000001717067223 */ /* 0x000fe40000010006 */
[----:B0-----:R-:W-:Y:S01]  /*0dd0*/  FADD.FTZ R2, R5, R10 ;  /* 0x0000000a05027221 */ /* 0x001fe20000010000 */
[----:B------:R-:W-:Y:S01]  /*0de0*/  FMUL.FTZ R10, R16, R16 ;  /* 0x00000010100a7220 */ /* 0x000fe20000410000 */
[----:B------:R-:W-:Y:S01]  /*0df0*/  SHF.L.U32 R15, R15, 0x10, RZ ;  /* 0x000000100f0f7819 */ /* 0x000fe200000006ff */
[----:B------:R-:W-:Y:S01]  /*0e00*/  FADD.FTZ R6, RZ, R6 ;  /* 0x00000006ff067221 */ /* 0x000fe20000010000 */
[----:B------:R-:W-:Y:S01]  /*0e10*/  FMUL.FTZ R5, R17, R17 ;  /* 0x0000001111057220 */ /* 0x000fe20000410000 */
[----:B------:R-:W-:Y:S01]  /*0e20*/  FFMA.FTZ R3, R19, R19, R10 ;  /* 0x0000001313037223 */ /* 0x000fe2000001000a */
[----:B------:R-:W-:Y:S01]  /*0e30*/  SHF.L.U32 R12, R12, 0x10, RZ ;  /* 0x000000100c0c7819 */ /* 0x000fe200000006ff */
[----:B------:R-:W-:-:S02]  /*0e40*/  FMUL.FTZ R7, R15, R15 ;  /* 0x0000000f0f077220 */ /* 0x000fc40000410000 */
[----:B------:R-:W-:Y:S01]  /*0e50*/  FADD.FTZ R3, R6, R3 ;  /* 0x0000000306037221 */ /* 0x000fe20000010000 */
[----:B------:R-:W-:Y:S01]  /*0e60*/  FFMA.FTZ R6, R14, R14, R5 ;  /* 0x0000000e0e067223 */ /* 0x000fe20000010005 */
[----:B------:R-:W-:Y:S01]  /*0e70*/  FFMA.FTZ R10, R12, R12, R7 ;  /* 0x0000000c0c0a7223 */ /* 0x000fe20000010007 */
[----:B------:R-:W-:Y:S01]  /*0e80*/  PRMT R13, R0, 0x7632, R13 ;  /* 0x00007632000d7816 */ /* 0x000fe2000000000d */
[----:B------:R-:W-:Y:S01]  /*0e90*/  FADD.FTZ R5, R14, R17 ;  /* 0x000000110e057221 */ /* 0x000fe20000010000 */
[----:B------:R-:W-:Y:S02]  /*0ea0*/  FADD.FTZ R3, R3, R6 ;  /* 0x0000000603037221 */ /* 0x000fe40000010000 */
[----:B------:R-:W-:Y:S01]  /*0eb0*/  SHF.L.U32 R13, R13, 0x10, RZ ;  /* 0x000000100d0d7819 */ /* 0x000fe200000006ff */
[----:B------:R-:W-:Y:S01]  /*0ec0*/  FADD.FTZ R2, R2, R5 ;  /* 0x0000000502027221 */ /* 0x000fe20000010000 */
[----:B------:R-:W-:Y:S02]  /*0ed0*/  IMAD.U32 R6, R0, 0x10000, RZ ;  /* 0x0001000000067824 */ /* 0x000fe400078e00ff */
[----:B------:R-:W-:Y:S01]  /*0ee0*/  FADD.FTZ R0, R3, R10 ;  /* 0x0000000a03007221 */ /* 0x000fe20000010000 */
[----:B------:R-:W-:Y:S01]  /*0ef0*/  FADD.FTZ R3, R12, R15 ;  /* 0x0000000f0c037221 */ /* 0x000fe20000010000 */
[----:B------:R-:W-:Y:S01]  /*0f00*/  FMUL.FTZ R5, R13, R13 ;  /* 0x0000000d0d057220 */ /* 0x000fe20000410000 */
[----:B--2---:R-:W-:-:S04]  /*0f10*/  PRMT R7, R4, 0x7632, R7 ;  /* 0x0000763204077816 */ /* 0x004fc80000000007 */
[----:B------:R-:W-:Y:S01]  /*0f20*/  SHF.L.U32 R7, R7, 0x10, RZ ;  /* 0x0000001007077819 */ /* 0x000fe200000006ff */
[----:B------:R-:W-:Y:S01]  /*0f30*/  FFMA.FTZ R5, R6, R6, R5 ;  /* 0x0000000606057223 */ /* 0x000fe20000010005 */
[----:B------:R-:W-:Y:S01]  /*0f40*/  SHF.L.U32 R4, R4, 0x10, RZ ;  /* 0x0000001004047819 */ /* 0x000fe200000006ff */
[----:B------:R-:W-:Y:S02]  /*0f50*/  FADD.FTZ R2, R2, R3 ;  /* 0x0000000302027221 */ /* 0x000fe40000010000 */
[----:B------:R-:W-:Y:S01]  /*0f60*/  FMUL.FTZ R11, R7, R7 ;  /* 0x00000007070b7220 */ /* 0x000fe20000410000 */
[----:B------:R-:W-:Y:S01]  /*0f70*/  FADD.FTZ R3, R6, R13 ;  /* 0x0000000d06037221 */ /* 0x000fe20000010000 */
[----:B------:R-:W-:Y:S02]  /*0f80*/  FADD.FTZ R0, R0, R5 ;  /* 0x0000000500007221 */ /* 0x000fe40000010000 */
[----:B------:R-:W-:Y:S01]  /*0f90*/  FFMA.FTZ R11, R4, R4, R11 ;  /* 0x00000004040b7223 */ /* 0x000fe2000001000b */
[----:B------:R-:W-:Y:S01]  /*0fa0*/  FADD.FTZ R3, R2, R3 ;  /* 0x0000000302037221 */ /* 0x000fe20000010000 */
[----:B-----5:R-:W-:-:S02]  /*0fb0*/  PRMT R5, R8, 0x7632, R5 ;  /* 0x0000763208057816 */ /* 0x020fc40000000005 */
[----:B------:R-:W-:Y:S01]  /*0fc0*/  SHF.L.U32 R2, R8, 0x10, RZ ;  /* 0x0000001008027819 */ /* 0x000fe200000006ff */
[----:B------:R-:W-:Y:S01]  /*0fd0*/  FADD.FTZ R8, R0, R11 ;  /* 0x0000000b00087221 */ /* 0x000fe20000010000 */
[----:B------:R-:W-:Y:S01]  /*0fe0*/  FADD.FTZ R0, R4, R7 ;  /* 0x0000000704007221 */ /* 0x000fe20000010000 */
[----:B------:R-:W-:Y:S02]  /*0ff0*/  SHF.L.U32 R5, R5, 0x10, RZ ;  /* 0x0000001005057819 */ /* 0x000fe400000006ff */
[----:B------:R-:W-:Y:S01]  /*1000*/  PRMT R11, R9, 0x7632, R11 ;  /* 0x00007632090b7816 */ /* 0x000fe2000000000b */
[----:B------:R-:W-:Y:S02]  /*1010*/  FADD.FTZ R10, R3, R0 ;  /* 0x00000000030a7221 */ /* 0x000fe40000010000 */
[----:B------:R-:W-:Y:S01]  /*1020*/  FMUL.FTZ R21, R5, R5 ;  /* 0x0000000505157220 */ /* 0x000fe20000410000 */
[----:B------:R-:W-:Y:S01]  /*1030*/  SHF.L.U32 R3, R11, 0x10, RZ ;  /* 0x000000100b037819 */ /* 0x000fe200000006ff */
[----:B------:R-:W-:-:S02]  /*1040*/  IMAD.U32 R0, R9, 0x10000, RZ ;  /* 0x0001000009007824 */ /* 0x000fc400078e00ff */
[C---:B------:R-:W-:Y:S01]  /*1050*/  FADD.FTZ R9, R2.reuse, R5 ;  /* 0x0000000502097221 */ /* 0x040fe20000010000 */
[----:B------:R-:W-:Y:S01]  /*1060*/  FFMA.FTZ R21, R2, R2, R21 ;  /* 0x0000000202157223 */ /* 0x000fe20000010015 */
[----:B------:R-:W-:Y:S02]  /*1070*/  FMUL.FTZ R11, R3, R3 ;  /* 0x00000003030b7220 */ /* 0x000fe40000410000 */
        /* <DEDUP_REMOVED lines=42> */
.L_x_2081:
[----:B------:R-:W-:Y:S05]  /*1320*/  BSYNC.RECONVERGENT B0 ;  /* 0x0000000000007941 */ /* 0x000fea0003800200 */
.L_x_2080:
        /* <DEDUP_REMOVED lines=36> */
.L_x_2083:
[----:B------:R-:W-:Y:S05]  /*1570*/  BSYNC.RECONVERGENT B0 ;  /* 0x0000000000007941 */ /* 0x000fea0003800200 */
.L_x_2082:
        /* <DEDUP_REMOVED lines=21> */
[----:B-1----:R-:W-:Y:S02]  /*16d0*/  MOV R37, UR10 ;  /* 0x0000000a00257c02 */ /* 0x002fe40008000f00 */
[----:B------:R3:W-:Y:S03]  /*16e0*/  STG.E.64 desc[UR12][R8.64], R10 ;  /* 0x0000000a08007986 */ /* 0x0007e6000c101b0c */
        /* <DEDUP_REMOVED lines=8> */
.L_x_2086:
[----:B---3--:R-:W2:Y:S04]  /*1770*/  LDG.E.STRONG.GPU R8, desc[UR12][R20.64] ;  /* 0x0000000c14087981 */ /* 0x008ea8000c1ef900 */
[----:B--2---:R-:W-:Y:S01]  /*1780*/  CCTL.IVALL ;  /* 0x00000000ff00798f */ /* 0x004fe20002000000 */
[----:B------:R-:W-:Y:S05]  /*1790*/  YIELD ;  /* 0x0000000000007946 */ /* 0x000fea0003800000 */
[----:B------:R-:W-:-:S13]  /*17a0*/  ISETP.NE.AND P2, PT, R8, R37, PT ;  /* 0x000000250800720c */ /* 0x000fda0003f45270 */
[----:B------:R-:W-:Y:S05]  /*17b0*/  @P2 BRA `(.L_x_2086) ;  /* 0xfffffffc00ec2947 */ /* 0x000fea000383ffff */
.L_x_2085:
        /* <DEDUP_REMOVED lines=15> */
.L_x_2088:
[----:B------:R-:W-:-:S13]  /*18b0*/  ISETP.EQ.OR P2, PT, RZ, UR23, P3 ;  /* 0x00000017ff007c0c */ /* 0x000fda0009f42670 */
[----:B------:R-:W-:-:S05]  /*18c0*/  VOTEU.ALL UP0, P2 ;  /* 0x0000000000ff7886 */ /* 0x000fca0001000000 */
[----:B------:R-:W-:-:S06]  /*18d0*/  @!UP0 UIMAD.WIDE.U32 UR24, UR9, 0x8, UR14 ;  /* 0x00000008091888a5 */ /* 0x000fcc000f8e000e */
[----:B------:R-:W-:Y:S02]  /*18e0*/  MOV R20, UR24 ;  /* 0x0000001800147c02 */ /* 0x000fe40008000f00 */
[----:B------:R-:W-:Y:S01]  /*18f0*/  MOV R21, UR25 ;  /* 0x0000001900157c02 */ /* 0x000fe20008000f00 */
[----:B------:R-:W-:-:S05]  /*1900*/  UIADD3 UR24, UPT, UPT, UR5, 0x1, URZ ;  /* 0x0000000105187890 */ /* 0x000fca000fffe0ff */
[----:B------:R-:W0:Y:S01]  /*1910*/  @!P2 LDG.E.64 R20, desc[UR12][R20.64] ;  /* 0x0000000c1414a981 */ /* 0x000e22000c1e1b00 */
[----:B------:R-:W-:-:S04]  /*1920*/  MOV R8, UR24 ;  /* 0x0000001800087c02 */ /* 0x000fc80008000f00 */
[----:B------:R-:W-:-:S13]  /*1930*/  ISETP.EQ.OR P4, PT, R8, UR17, P3 ;  /* 0x0000001108007c0c */ /* 0x000fda0009f82670 */
[----:B------:R-:W-:-:S05]  /*1940*/  VOTEU.ALL UP0, P4 ;  /* 0x0000000000ff7886 */ /* 0x000fca0002000000 */
[----:B------:R-:W-:-:S06]  /*1950*/  @!UP0 UIMAD.WIDE.U32 UR24, UR22, 0x8, UR14 ;  /* 0x00000008161888a5 */ /* 0x000fcc000f8e000e */
[----:B------:R-:W-:Y:S02]  /*1960*/  MOV R8, UR24 ;  /* 0x0000001800087c02 */ /* 0x000fe40008000f00 */
[----:B------:R-:W-:-:S06]  /*1970*/  MOV R9, UR25 ;  /* 0x0000001900097c02 */ /* 0x000fcc0008000f00 */
[----:B------:R-:W2:Y:S01]  /*1980*/  @!P4 LDG.E.64 R8, desc[UR12][R8.64] ;  /* 0x0000000c0808c981 */ /* 0x000ea2000c1e1b00 */
[----:B------:R-:W-:Y:S01]  /*1990*/  UIADD3 UR24, UPT, UPT, UR5, 0x2, URZ ;  /* 0x0000000205187890 */ /* 0x000fe2000fffe0ff */
[----:B0-----:R-:W-:-:S05]  /*19a0*/  @!P2 FADD.FTZ R10, R10, R20 ;  /* 0x000000140a0aa221 */ /* 0x001fca0000010000 */
[----:B------:R-:W-:Y:S02]  /*19b0*/  IMAD.U32 R20, RZ, RZ, UR24 ;  /* 0x00000018ff147e24 */ /* 0x000fe4000f8e00ff */
[----:B------:R-:W-:-:S03]  /*19c0*/  @!P2 FADD.FTZ R11, R11, R21 ;  /* 0x000000150b0ba221 */ /* 0x000fc60000010000 */
[----:B------:R-:W-:-:S13]  /*19d0*/  ISETP.EQ.OR P2, PT, R20, UR17, P3 ;  /* 0x0000001114007c0c */ /* 0x000fda0009f42670 */
[----:B------:R-:W-:-:S05]  /*19e0*/  VOTEU.ALL UP0, P2 ;  /* 0x0000000000ff7886 */ /* 0x000fca0001000000 */
[----:B------:R-:W-:-:S06]  /*19f0*/  @!UP0 UIMAD.WIDE.U32 UR24, UR10, 0x8, UR14 ;  /* 0x000000080a1888a5 */ /* 0x000fcc000f8e000e */
[----:B------:R-:W-:Y:S02]  /*1a00*/  MOV R20, UR24 ;  /* 0x0000001800147c02 */ /* 0x000fe40008000f00 */
[----:B------:R-:W-:Y:S01]  /*1a10*/  MOV R21, UR25 ;  /* 0x0000001900157c02 */ /* 0x000fe20008000f00 */
[----:B------:R-:W-:-:S05]  /*1a20*/  UIADD3 UR24, UPT, UPT, UR5, 0x3, URZ ;  /* 0x0000000305187890 */ /* 0x000fca000fffe0ff */
[----:B------:R-:W3:Y:S01]  /*1a30*/  @!P2 LDG.E.64 R20, desc[UR12][R20.64] ;  /* 0x0000000c1414a981 */ /* 0x000ee2000c1e1b00 */
[----:B--2---:R-:W-:Y:S01]  /*1a40*/  @!P4 FADD.FTZ R10, R10, R8 ;  /* 0x000000080a0ac221 */ /* 0x004fe20000010000 */
[----:B------:R-:W-:Y:S01]  /*1a50*/  MOV R8, UR24 ;  /* 0x0000001800087c02 */ /* 0x000fe20008000f00 */
[----:B------:R-:W-:-:S03]  /*1a60*/  @!P4 FADD.FTZ R11, R11, R9 ;  /* 0x000000090b0bc221 */ /* 0x000fc60000010000 */
[----:B------:R-:W-:-:S13]  /*1a70*/  ISETP.EQ.OR P4, PT, R8, UR17, P3 ;  /* 0x0000001108007c0c */ /* 0x000fda0009f82670 */
[----:B------:R-:W-:-:S05]  /*1a80*/  VOTEU.ALL UP0, P4 ;  /* 0x0000000000ff7886 */ /* 0x000fca0002000000 */
[----:B------:R-:W-:-:S06]  /*1a90*/  @!UP0 UIMAD.WIDE.U32 UR24, UR20, 0x8, UR14 ;  /* 0x00000008141888a5 */ /* 0x000fcc000f8e000e */
[----:B------:R-:W-:Y:S02]  /*1aa0*/  MOV R8, UR24 ;  /* 0x0000001800087c02 */ /* 0x000fe40008000f00 */
[----:B------:R-:W-:-:S06]  /*1ab0*/  MOV R9, UR25 ;  /* 0x0000001900097c02 */ /* 0x000fcc0008000f00 */
[----:B------:R-:W2:Y:S01]  /*1ac0*/  @!P4 LDG.E.64 R8, desc[UR12][R8.64] ;  /* 0x0000000c0808c981 */ /* 0x000ea2000c1e1b00 */
[----:B------:R-:W-:Y:S01]  /*1ad0*/  UIADD3 UR24, UPT, UPT, UR5, 0x4, URZ ;  /* 0x0000000405187890 */ /* 0x000fe2000fffe0ff */
[----:B---3--:R-:W-:-:S05]  /*1ae0*/  @!P2 FADD.FTZ R10, R10, R20 ;  /* 0x000000140a0aa221 */ /* 0x008fca0000010000 */
        /* <DEDUP_REMOVED lines=25> */
[----:B------:R-:W-:Y:S01]  /*1c80*/  MOV R20, UR24 ;  /* 0x0000001800147c02 */ /* 0x000fe20008000f00 */
[----:B------:R-:W-:Y:S01]  /*1c90*/  UIADD3 UR24, UPT, UPT, UR5, 0x7, URZ ;  /* 0x0000000705187890 */ /* 0x000fe2000fffe0ff */
[----:B--2---:R-:W-:-:S05]  /*1ca0*/  @!P4 FADD.FTZ R10, R10, R8 ;  /* 0x000000080a0ac221 */ /* 0x004fca0000010000 */
[----:B------:R-:W-:Y:S01]  /*1cb0*/  MOV R8, UR24 ;  /* 0x0000001800087c02 */ /* 0x000fe20008000f00 */
[----:B------:R-:W-:-:S03]  /*1cc0*/  @!P4 FADD.FTZ R11, R11, R9 ;  /* 0x000000090b0bc221 */ /* 0x000fc60000010000 */
[----:B------:R-:W-:Y:S02]  /*1cd0*/  ISETP.EQ.OR P4, PT, R8, UR17, P3 ;  /* 0x0000001108007c0c */ /* 0x000fe40009f82670 */
[----:B------:R-:W-:-:S06]  /*1ce0*/  MOV R21, UR25 ;  /* 0x0000001900157c02 */ /* 0x000fcc0008000f00 */
[----:B------:R-:W2:Y:S05]  /*1cf0*/  @!P2 LDG.E.64 R20, desc[UR12][R20.64] ;  /* 0x0000000c1414a981 */ /* 0x000eaa000c1e1b00 */
[----:B------:R-:W-:-:S05]  /*1d00*/  VOTEU.ALL UP0, P4 ;  /* 0x0000000000ff7886 */ /* 0x000fca0002000000 */
[----:B------:R-:W-:-:S06]  /*1d10*/  @!UP0 UIMAD.WIDE.U32 UR24, UR21, 0x8, UR14 ;  /* 0x00000008151888a5 */ /* 0x000fcc000f8e000e */
[----:B------:R-:W-:Y:S02]  /*1d20*/  MOV R8, UR24 ;  /* 0x0000001800087c02 */ /* 0x000fe40008000f00 */
        /* <DEDUP_REMOVED lines=19> */
.L_x_2087:
[----:B------:R-:W-:-:S13]  /*1e60*/  LOP3.LUT P2, RZ, R22, 0x7, RZ, 0xc0, !PT ;  /* 0x0000000716ff7812 */ /* 0x000fda000784c0ff */
[----:B------:R-:W-:Y:S05]  /*1e70*/  @!P2 BRA `(.L_x_2084) ;  /* 0x000000040070a947 */ /* 0x000fea0003800000 */
[----:B---3--:R-:W-:-:S05]  /*1e80*/  LOP3.LUT R8, R22, 0x7, RZ, 0xc0, !PT ;  /* 0x0000000716087812 */ /* 0x008fca00078ec0ff */
[----:B------:R-:W-:-:S05]  /*1e90*/  VIADD R8, R8, 0xffffffff ;  /* 0xffffffff08087836 */ /* 0x000fca0000000000 */
        /* <DEDUP_REMOVED lines=10> */
[----:B------:R-:W-:Y:S02]  /*1f40*/  MOV R20, UR10 ;  /* 0x0000000a00147c02 */ /* 0x000fe40008000f00 */
[----:B------:R-:W-:-:S06]  /*1f50*/  MOV R21, UR11 ;  /* 0x0000000b00157c02 */ /* 0x000fcc0008000f00 */
[----:B------:R-:W0:Y:S01]  /*1f60*/  @!P2 LDG.E.64 R20, desc[UR12][R20.64] ;  /* 0x0000000c1414a981 */ /* 0x000e22000c1e1b00 */
[----:B------:R-:W-:-:S05]  /*1f70*/  VOTEU.ALL UP0, P4 ;  /* 0x0000000000ff7886 */ /* 0x000fca0002000000 */
[----:B------:R-:W-:-:S04]  /*1f80*/  @!UP0 UIMAD UR10, UR9, UR16, UR6 ;  /* 0x00000010090a82a4 */ /* 0x000fc8000f8e0206 */
[----:B------:R-:W-:-:S06]  /*1f90*/  @!UP0 UIMAD.WIDE.U32 UR10, UR10, 0x8, UR14 ;  /* 0x000000080a0a88a5 */ /* 0x000fcc000f8e000e */
[----:B------:R-:W-:Y:S01]  /*1fa0*/  MOV R8, UR10 ;  /* 0x0000000a00087c02 */ /* 0x000fe20008000f00 */
[----:B------:R-:W-:-:S06]  /*1fb0*/  IMAD.U32 R9, RZ, RZ, UR11 ;  /* 0x0000000bff097e24 */ /* 0x000fcc000f8e00ff */
        /* <DEDUP_REMOVED lines=11> */
[----:B------:R-:W-:Y:S02]  /*2070*/  MOV R21, UR11 ;  /* 0x0000000b00157c02 */ /* 0x000fe40008000f00 */
        /* <DEDUP_REMOVED lines=8> */
[----:B------:R-:W-:Y:S01]  /*2100*/  MOV R8, UR10 ;  /* 0x0000000a00087c02 */ /* 0x000fe20008000f00 */
[----:B------:R-:W-:-:S06]  /*2110*/  IMAD.U32 R9, RZ, RZ, UR11 ;  /* 0x0000000bff097e24 */ /* 0x000fcc000f8e00ff */
        /* <DEDUP_REMOVED lines=8> */
.L_x_2089:
        /* <DEDUP_REMOVED lines=13> */
[----:B------:R-:W-:Y:S01]  /*2270*/  MOV R8, UR10 ;  /* 0x0000000a00087c02 */ /* 0x000fe20008000f00 */
[----:B------:R-:W-:Y:S01]  /*2280*/  @!UP0 UIMAD UR10, UR9, UR16, UR6 ;  /* 0x00000010090a82a4 */ /* 0x000fe2000f8e0206 */
[----:B------:R-:W-:-:S03]  /*2290*/  IMAD.U32 R9, RZ, RZ, UR11 ;  /* 0x0000000bff097e24 */ /* 0x000fc6000f8e00ff */
        /* <DEDUP_REMOVED lines=12> */
.L_x_2090:
        /* <DEDUP_REMOVED lines=13> */
.L_x_2091:
[----:B------:R-:W-:Y:S05]  /*2430*/  BSYNC.RECONVERGENT B0 ;  /* 0x0000000000007941 */ /* 0x000fea0003800200 */
.L_x_2084:
[----:B------:R-:W4:Y:S01]  /*2440*/  S2UR UR9, SR_CgaCtaId ;  /* 0x00000000000979c3 */ /* 0x000f220000008800 */
[----:B------:R-:W5:Y:S01]  /*2450*/  LDCU UR10, c[0x0][0x414] ;  /* 0x00008280ff0a77ac */ /* 0x000f620008000800 */
[----:B---3--:R-:W-:Y:S01]  /*2460*/  MOV R9, UR7 ;  /* 0x0000000700097c02 */ /* 0x008fe20008000f00 */
[----:B------:R-:W-:-:S05]  /*2470*/  UMOV UR5, 0x400 ;  /* 0x0000040000057882 */ /* 0x000fca0000000000 */
[----:B-1----:R-:W1:Y:S01]  /*2480*/  @P0 LDC.64 R36, c[0x0][0x388] ;  /* 0x0000e200ff240b82 */ /* 0x002e620000000a00 */
[----:B-----5:R-:W-:Y:S01]  /*2490*/  @P0 FMUL.FTZ R8, R10, UR10 ;  /* 0x0000000a0a080c20 */ /* 0x020fe20008410000 */
[----:B----4-:R-:W-:Y:S01]  /*24a0*/  ULEA UR5, UR9, UR5, 0x18 ;  /* 0x0000000509057291 */ /* 0x010fe2000f8ec0ff */
[----:B-1----:R-:W-:-:S04]  /*24b0*/  @P0 IMAD.WIDE R36, R9, 0x8, R36 ;  /* 0x0000000809240825 */ /* 0x002fc800078e0224 */
[----:B------:R-:W-:-:S04]  /*24c0*/  @P0 FMUL.FTZ R9, R11, UR10 ;  /* 0x0000000a0b090c20 */ /* 0x000fc80008410000 */
[----:B------:R-:W-:Y:S04]  /*24d0*/  @!P3 STS.64 [UR5+0x78], R10 ;  /* 0x0000780aff00b988 */ /* 0x000fe80008000a05 */
[----:B------:R1:W-:Y:S01]  /*24e0*/  @P0 STG.E.64 desc[UR12][R36.64], R8 ;  /* 0x0000000824000986 */ /* 0x0003e2000c101b0c */
[----:B------:R-:W-:Y:S08]  /*24f0*/  BAR.SYNC.DEFER_BLOCKING 0x0 ;  /* 0x0000000000007b1d */ /* 0x000ff00000010000 */
[----:B-1----:R-:W1:Y:S01]  /*2500*/  LDC.64 R36, c[0x0][0x398] ;  /* 0x0000e600ff247b82 */ /* 0x002e620000000a00 */
[----:B--2---:R-:W2:Y:S02]  /*2510*/  LDS.64 R20, [UR5+0x78] ;  /* 0x00007805ff147984 */ /* 0x004ea40008000a00 */
[----:B--2---:R-:W-:-:S05]  /*2520*/  FMUL.FTZ R20, R20, UR10 ;  /* 0x0000000a14147c20 */ /* 0x004fca0008410000 */
[----:B------:R-:W-:Y:S02]  /*2530*/  R2UR UR5, R20 ;  /* 0x00000000140572ca */ /* 0x000fe400000e0000 */
[----:B------:R-:W-:-:S04]  /*2540*/  LOP3.LUT R20, R28, 0xffff, RZ, 0xc0, !PT ;  /* 0x0000ffff1c147812 */ /* 0x000fc800078ec0ff */
[----:B------:R-:W-:-:S05]  /*2550*/  IADD3 R20, PT, PT, R20, UR8, RZ ;  /* 0x0000000814147c10 */ /* 0x000fca000fffe0ff */
[----:B-1----:R-:W-:Y:S02]  /*2560*/  IMAD.WIDE R36, R20, 0x2, R36 ;  /* 0x0000000214247825 */ /* 0x002fe400078e0224 */
[----:B0-----:R-:W-:-:S03]  /*2570*/  MOV R10, UR5 ;  /* 0x00000005000a7c02 */ /* 0x001fc60008000f00 */
[----:B------:R-:W2:Y:S02]  /*2580*/  LDG.E.U16 R11, desc[UR12][R36.64+0x2] ;  /* 0x0000020c240b7981 */ /* 0x000ea4000c1e1500 */
[----:B------:R-:W-:Y:S02]  /*2590*/  FMUL.FTZ R8, R10, UR5 ;  /* 0x000000050a087c20 */ /* 0x000fe40008410000 */
[----:B------:R-:W3:Y:S02]  /*25a0*/  LDG.E.U16 R10, desc[UR12][R36.64] ;  /* 0x0000000c240a7981 */ /* 0x000ee4000c1e1500 */
[----:B------:R-:W-:Y:S01]  /*25b0*/  FFMA.FTZ R21, R21, UR10, -R8 ;  /* 0x0000000a15157c23 */ /* 0x000fe20008010808 */
[----:B------:R-:W0:Y:S01]  /*25c0*/  LDCU.U8 UR10, c[0x0][0x3fc] ;  /* 0x00007f80ff0a77ac */ /* 0x000e220008000000 */
[----:B------:R-:W1:Y:S02]  /*25d0*/  LDC.64 R8, c[0x0][0x3a0] ;  /* 0x0000e800ff087b82 */ /* 0x000e640000000a00 */
[----:B-1----:R-:W-:-:S05]  /*25e0*/  IMAD.WIDE R8, R20, 0x2, R8 ;  /* 0x0000000214087825 */ /* 0x002fca00078e0208 */
[----:B------:R-:W4:Y:S04]  /*25f0*/  LDG.E.U16 R20, desc[UR12][R8.64] ;  /* 0x0000000c08147981 */ /* 0x000f28000c1e1500 */
[----:B------:R-:W5:Y:S01]  /*2600*/  LDG.E.U16 R8, desc[UR12][R8.64+0x2] ;  /* 0x0000020c08087981 */ /* 0x000f62000c1e1500 */
[----:B------:R-:W-:-:S13]  /*2610*/  FSETP.GTU.FTZ.AND P2, PT, R21, RZ, PT ;  /* 0x000000ff1500720b */ /* 0x000fda0003f5c000 */
[----:B------:R-:W-:-:S05]  /*2620*/  VOTEU.ANY UP0, P2 ;  /* 0x0000000000ff7886 */ /* 0x000fca0001000100 */
[----:B------:R-:W1:Y:S01]  /*2630*/  @UP0 LDCU UR8, c[0x0][0x3a8] ;  /* 0x00007500ff0807ac */ /* 0x000e620008000800 */
[----:B------:R-:W-:-:S13]  /*2640*/  PLOP3.LUT P2, PT, PT, PT, UP0, 0x80, 0x8 ;  /* 0x000000000008781c */ /* 0x000fda0003f4f008 */
[----:B-1----:R-:W-:-:S06]  /*2650*/  @P2 FADD.FTZ R21, R21, UR8 ;  /* 0x0000000815152e21 */ /* 0x002fcc0008010000 */
[----:B------:R-:W1:Y:S01]  /*2660*/  @P2 MUFU.RSQ R21, R21 ;  /* 0x0000001500152308 */ /* 0x000e620000001400 */
[----:B0-----:R-:W-:Y:S01]  /*2670*/  UISETP.NE.AND UP1, UPT, UR10, URZ, UPT ;  /* 0x000000ff0a00728c */ /* 0x001fe2000bf25270 */
[----:B------:R-:W-:Y:S01]  /*2680*/  BSSY.RECONVERGENT B0, `(.L_x_2092) ;  /* 0x00001dc000007945 */ /* 0x000fe20003800200 */
[----:B------:R-:W-:Y:S01]  /*2690*/  UMOV UR8, 0x3f800000 ;  /* 0x3f80000000087882 */ /* 0x000fe20000000000 */
[----:B-1----:R-:W-:-:S13]  /*26a0*/  @P2 R2UR UR9, R21 ;  /* 0x00000000150922ca */ /* 0x002fda00000e0000 */
[----:B------:R-:W-:Y:S01]  /*26b0*/  @UP0 UMOV UR8, UR9 ;  /* 0x0000000900080c82 */ /* 0x000fe20008000000 */
[----:B--2---:R-:W-:Y:S01]  /*26c0*/  IMAD.U32 R11, R11, 0x10000, RZ ;  /* 0x000100000b0b7824 */ /* 0x004fe200078e00ff */
[----:B---3--:R-:W-:Y:S02]  /*26d0*/  SHF.L.U32 R10, R10, 0x10, RZ ;  /* 0x000000100a0a7819 */ /* 0x008fe400000006ff */
[----:B----4-:R-:W-:Y:S02]  /*26e0*/  SHF.L.U32 R21, R20, 0x10, RZ ;  /* 0x0000001014157819 */ /* 0x010fe400000006ff */
[----:B-----5:R-:W-:Y:S01]  /*26f0*/  SHF.L.U32 R20, R8, 0x10, RZ ;  /* 0x0000001008147819 */ /* 0x020fe200000006ff */
[----:B------:R-:W-:Y:S06]  /*2700*/  BRA.U UP1, `(.L_x_2093) ;  /* 0x0000000d010c7547 */ /* 0x000fec000b800000 */
        /* <DEDUP_REMOVED lines=23> */
.L_x_2095:
[----:B------:R-:W-:Y:S05]  /*2880*/  BSYNC.RECONVERGENT B1 ;  /* 0x0000000000017941 */ /* 0x000fea0003800200 */
.L_x_2094:
[----:B0-----:R-:W-:Y:S01]  /*2890*/  VIADD R37, R31, 0x20 ;  /* 0x000000201f257836 */ /* 0x001fe20000000000 */
[----:B------:R-:W-:Y:S04]  /*28a0*/  BSSY.RECONVERGENT B1, `(.L_x_2096) ;  /* 0x0000017000017945 */ /* 0x000fe80003800200 */
[----:B------:R-:W-:Y:S02]  /*28b0*/  ISETP.GE.U32.AND P1, PT, R37, UR14, PT ;  /* 0x0000000e25007c0c */ /* 0x000fe4000bf26070 */
[----:B------:R-:W-:-:S04]  /*28c0*/  SHF.R.S32.HI R8, RZ, 0x1f, R37 ;  /* 0x0000001fff087819 */ /* 0x000fc80000011425 */
[----:B------:R-:W-:-:S13]  /*28d0*/  ISETP.GE.AND.EX P1, PT, R8, UR15, PT, P1 ;  /* 0x0000000f08007c0c */ /* 0x000fda000bf26310 */
[----:B------:R-:W-:Y:S05]  /*28e0*/  @P1 BRA `(.L_x_2097) ;  /* 0x0000000000481947 */ /* 0x000fea0003800000 */
[----:B------:R-:W0:Y:S01]  /*28f0*/  LDCU.64 UR10, c[0x0][0x3e0] ;  /* 0x00007c00ff0a77ac */ /* 0x000e220008000a00 */
[----:B------:R-:W-:Y:S01]  /*2900*/  MOV R9, R33 ;  /* 0x0000002100097202 */ /* 0x000fe20000000f00 */
[----:B------:R-:W-:Y:S01]  /*2910*/  FADD.FTZ R19, R19, -UR5 ;  /* 0x8000000513137e21 */ /* 0x000fe20008010000 */
[----:B------:R-:W-:Y:S01]  /*2920*/  FADD.FTZ R16, R16, -UR5 ;  /* 0x8000000510107e21 */ /* 0x000fe20008010000 */
[----:B------:R-:W1:Y:S02]  /*2930*/  LDCU.64 UR18, c[0x0][0x380] ;  /* 0x00007000ff1277ac */ /* 0x000e640008000a00 */
[----:B------:R-:W-:Y:S01]  /*2940*/  FMUL.FTZ R19, R19, UR8 ;  /* 0x0000000813137c20 */ /* 0x000fe20008410000 */
[----:B------:R-:W-:-:S04]  /*2950*/  FMUL.FTZ R16, R16, UR8 ;  /* 0x0000000810107c20 */ /* 0x000fc80008410000 */
[----:B------:R-:W-:Y:S01]  /*2960*/  FFMA.FTZ R16, R11, R16, R20 ;  /* 0x000000100b107223 */ /* 0x000fe20000010014 */
[----:B0-----:R-:W-:-:S04]  /*2970*/  IMAD R8, R8, UR10, RZ ;  /* 0x0000000a08087c24 */ /* 0x001fc8000f8e02ff */
[----:B------:R-:W-:Y:S01]  /*2980*/  IMAD R23, R37, UR11, R8 ;  /* 0x0000000b25177c24 */ /* 0x000fe2000f8e0208 */
[----:B------:R-:W-:-:S05]  /*2990*/  MOV R8, R34 ;  /* 0x0000002200087202 */ /* 0x000fca0000000f00 */
[----:B------:R-:W-:-:S05]  /*29a0*/  IMAD.WIDE.U32 R8, R37, UR10, R8 ;  /* 0x0000000a25087c25 */ /* 0x000fca000f8e0008 */
[----:B------:R-:W-:Y:S01]  /*29b0*/  IADD3 R23, PT, PT, R9, R23, RZ ;  /* 0x0000001709177210 */ /* 0x000fe20007ffe0ff */
[----:B------:R-:W-:Y:S01]  /*29c0*/  FFMA.FTZ R9, R10, R19, R21 ;  /* 0x000000130a097223 */ /* 0x000fe20000010015 */
[----:B-1----:R-:W-:-:S04]  /*29d0*/  LEA R36, P1, R8, UR18, 0x1 ;  /* 0x0000001208247c11 */ /* 0x002fc8000f8208ff */
[----:B------:R-:W-:Y:S02]  /*29e0*/  LEA.HI.X R37, R8, UR19, R23, 0x1, P1 ;  /* 0x0000001308257c11 */ /* 0x000fe400088f0c17 */
[----:B------:R-:W-:-:S05]  /*29f0*/  F2FP.BF16.F32.PACK_AB R9, R16, R9 ;  /* 0x000000091009723e */ /* 0x000fca00000010ff */
[----:B------:R0:W-:Y:S02]  /*2a00*/  STG.E desc[UR12][R36.64], R9 ;  /* 0x0000000924007986 */ /* 0x0001e4000c10190c */
.L_x_2097:
[----:B------:R-:W-:Y:S05]  /*2a10*/  BSYNC.RECONVERGENT B1 ;  /* 0x0000000000017941 */ /* 0x000fea0003800200 */
.L_x_2096:
[C---:B------:R-:W-:Y:S01]  /*2a20*/  IADD3 R23, PT, PT, R31.reuse, 0x40, RZ ;  /* 0x000000401f177810 */ /* 0x040fe20007ffe0ff */
[----:B------:R-:W-:Y:S01]  /*2a30*/  BSSY.RECONVERGENT B1, `(.L_x_2098) ;  /* 0x0000018000017945 */ /* 0x000fe20003800200 */
[----:B------:R-:W-:Y:S02]  /*2a40*/  IADD3 R19, PT, PT, R31, 0x60, RZ ;  /* 0x000000601f137810 */ /* 0x000fe40007ffe0ff */
[----:B------:R-:W-:Y:S02]  /*2a50*/  ISETP.GE.U32.AND P1, PT, R23, UR14, PT ;  /* 0x0000000e17007c0c */ /* 0x000fe4000bf26070 */
[----:B------:R-:W-:-:S04]  /*2a60*/  SHF.R.S32.HI R8, RZ, 0x1f, R23 ;  /* 0x0000001fff087819 */ /* 0x000fc80000011417 */
[----:B------:R-:W-:-:S13]  /*2a70*/  ISETP.GE.AND.EX P1, PT, R8, UR15, PT, P1 ;  /* 0x0000000f08007c0c */ /* 0x000fda000bf26310 */
[----:B------:R-:W-:Y:S05]  /*2a80*/  @P1 BRA `(.L_x_2099) ;  /* 0x0000000000481947 */ /* 0x000fea0003800000 */
[----:B------:R-:W1:Y:S01]  /*2a90*/  LDCU.64 UR10, c[0x0][0x3e0] ;  /* 0x00007c00ff0a77ac */ /* 0x000e620008000a00 */
[----:B------:R-:W-:Y:S01]  /*2aa0*/  FADD.FTZ R16, R17, -UR5 ;  /* 0x8000000511107e21 */ /* 0x000fe20008010000 */
[----:B0-----:R-:W-:Y:S01]  /*2ab0*/  MOV R9, R33 ;  /* 0x0000002100097202 */ /* 0x001fe20000000f00 */
[----:B------:R-:W-:Y:S01]  /*2ac0*/  FADD.FTZ R14, R14, -UR5 ;  /* 0x800000050e0e7e21 */ /* 0x000fe20008010000 */
[----:B------:R-:W0:Y:S01]  /*2ad0*/  LDCU.64 UR18, c[0x0][0x380] ;  /* 0x00007000ff1277ac */ /* 0x000e220008000a00 */
[----:B------:R-:W-:Y:S02]  /*2ae0*/  FMUL.FTZ R16, R16, UR8 ;  /* 0x0000000810107c20 */ /* 0x000fe40008410000 */
[----:B------:R-:W-:-:S04]  /*2af0*/  FMUL.FTZ R14, R14, UR8 ;  /* 0x000000080e0e7c20 */ /* 0x000fc80008410000 */
[----:B------:R-:W-:Y:S01]  /*2b00*/  FFMA.FTZ R14, R10, R14, R21 ;  /* 0x0000000e0a0e7223 */ /* 0x000fe20000010015 */
[----:B-1----:R-:W-:-:S04]  /*2b10*/  IMAD R8, R8, UR10, RZ ;  /* 0x0000000a08087c24 */ /* 0x002fc8000f8e02ff */
[----:B------:R-:W-:Y:S02]  /*2b20*/  IMAD R17, R23, UR11, R8 ;  /* 0x0000000b17117c24 */ /* 0x000fe4000f8e0208 */
[----:B------:R-:W-:-:S04]  /*2b30*/  IMAD.MOV.U32 R8, RZ, RZ, R34 ;  /* 0x000000ffff087224 */ /* 0x000fc800078e0022 */
[----:B------:R-:W-:-:S04]  /*2b40*/  IMAD.WIDE.U32 R8, R23, UR10, R8 ;  /* 0x0000000a17087c25 */ /* 0x000fc8000f8e0008 */
[----:B------:R-:W-:Y:S01]  /*2b50*/  FFMA.FTZ R23, R11, R16, R20 ;  /* 0x000000100b177223 */ /* 0x000fe20000010014 */
[----:B------:R-:W-:Y:S02]  /*2b60*/  IADD3 R17, PT, PT, R9, R17, RZ ;  /* 0x0000001109117210 */ /* 0x000fe40007ffe0ff */
[C---:B0-----:R-:W-:Y:S02]  /*2b70*/  LEA R16, P1, R8.reuse, UR18, 0x1 ;  /* 0x0000001208107c11 */ /* 0x041fe4000f8208ff */
[----:B------:R-:W-:Y:S02]  /*2b80*/  F2FP.BF16.F32.PACK_AB R9, R23, R14 ;  /* 0x0000000e1709723e */ /* 0x000fe400000010ff */
[----:B------:R-:W-:-:S05]  /*2b90*/  LEA.HI.X R17, R8, UR19, R17, 0x1, P1 ;  /* 0x0000001308117c11 */ /* 0x000fca00088f0c11 */
[----:B------:R1:W-:Y:S04]  /*2ba0*/  STG.E desc[UR12][R16.64], R9 ;  /* 0x0000000910007986 */ /* 0x0003e8000c10190c */
.L_x_2099:
[----:B------:R-:W-:Y:S05]  /*2bb0*/  BSYNC.RECONVERGENT B1 ;  /* 0x0000000000017941 */ /* 0x000fea0003800200 */
.L_x_2098:
[----:B------:R-:W-:Y:S01]  /*2bc0*/  ISETP.GE.U32.AND P3, PT, R19, UR14, PT ;  /* 0x0000000e13007c0c */ /* 0x000fe2000bf66070 */
[----:B------:R-:W-:Y:S01]  /*2bd0*/  BSSY.RECONVERGENT B1, `(.L_x_2100) ;  /* 0x0000023000017945 */ /* 0x000fe20003800200 */
[----:B0-----:R-:W-:Y:S02]  /*2be0*/  SHF.R.S32.HI R36, RZ, 0x1f, R19 ;  /* 0x0000001fff247819 */ /* 0x001fe40000011413 */
[C---:B------:R-:W-:Y:S02]  /*2bf0*/  IADD3 R14, PT, PT, R31.reuse, 0x80, RZ ;  /* 0x000000801f0e7810 */ /* 0x040fe40007ffe0ff */
[----:B------:R-:W-:Y:S02]  /*2c00*/  ISETP.GE.AND.EX P3, PT, R36, UR15, PT, P3 ;  /* 0x0000000f24007c0c */ /* 0x000fe4000bf66330 */
[----:B-1----:R-:W-:Y:S02]  /*2c10*/  IADD3 R16, PT, PT, R31, 0xa0, RZ ;  /* 0x000000a01f107810 */ /* 0x002fe40007ffe0ff */
[----:B------:R-:W-:-:S02]  /*2c20*/  ISETP.GE.U32.AND P1, PT, R14, UR14, PT ;  /* 0x0000000e0e007c0c */ /* 0x000fc4000bf26070 */
[----:B------:R-:W-:Y:S02]  /*2c30*/  ISETP.GE.U32.AND P4, PT, R16, UR14, PT ;  /* 0x0000000e10007c0c */ /* 0x000fe4000bf86070 */
[----:B------:R-:W-:Y:S02]  /*2c40*/  ISETP.GE.U32.AND P5, PT, R30, UR14, PT ;  /* 0x0000000e1e007c0c */ /* 0x000fe4000bfa6070 */
[----:B------:R-:W-:Y:S02]  /*2c50*/  ISETP.GE.U32.AND P2, PT, R29, UR14, PT ;  /* 0x0000000e1d007c0c */ /* 0x000fe4000bf46070 */
[----:B------:R-:W-:Y:S02]  /*2c60*/  SHF.R.S32.HI R17, RZ, 0x1f, R14 ;  /* 0x0000001fff117819 */ /* 0x000fe4000001140e */
        /* <DEDUP_REMOVED lines=9> */
[----:B------:R-:W-:Y:S02]  /*2d00*/  IMAD.MOV.U32 R9, RZ, RZ, R33 ;  /* 0x000000ffff097224 */ /* 0x000fe400078e0021 */
[----:B------:R-:W-:Y:S01]  /*2d10*/  FADD.FTZ R12, R12, -UR5 ;  /* 0x800000050c0c7e21 */ /* 0x000fe20008010000 */
[----:B------:R-:W1:Y:S01]  /*2d20*/  LDCU.64 UR18, c[0x0][0x380] ;  /* 0x00007000ff1277ac */ /* 0x000e620008000a00 */
[----:B------:R-:W-:Y:S02]  /*2d30*/  FADD.FTZ R15, R15, -UR5 ;  /* 0x800000050f0f7e21 */ /* 0x000fe40008010000 */
[----:B------:R-:W-:Y:S02]  /*2d40*/  FMUL.FTZ R12, R12, UR8 ;  /* 0x000000080c0c7c20 */ /* 0x000fe40008410000 */
[----:B------:R-:W-:Y:S01]  /*2d50*/  FMUL.FTZ R15, R15, UR8 ;  /* 0x000000080f0f7c20 */ /* 0x000fe20008410000 */
[----:B0-----:R-:W-:-:S02]  /*2d60*/  IMAD R36, R36, UR10, RZ ;  /* 0x0000000a24247c24 */ /* 0x001fc4000f8e02ff */
[----:B------:R-:W-:-:S04]  /*2d70*/  IMAD.WIDE.U32 R8, R19, UR10, R8 ;  /* 0x0000000a13087c25 */ /* 0x000fc8000f8e0008 */
[----:B------:R-:W-:-:S05]  /*2d80*/  IMAD R36, R19, UR11, R36 ;  /* 0x0000000b13247c24 */ /* 0x000fca000f8e0224 */
[----:B------:R-:W-:Y:S02]  /*2d90*/  IADD3 R9, PT, PT, R9, R36, RZ ;  /* 0x0000002409097210 */ /* 0x000fe40007ffe0ff */
[----:B-1----:R-:W-:-:S04]  /*2da0*/  LEA R36, P3, R8, UR18, 0x1 ;  /* 0x0000001208247c11 */ /* 0x002fc8000f8608ff */
[----:B------:R-:W-:Y:S01]  /*2db0*/  LEA.HI.X R37, R8, UR19, R9, 0x1, P3 ;  /* 0x0000001308257c11 */ /* 0x000fe200098f0c09 */
[----:B------:R-:W-:Y:S01]  /*2dc0*/  FFMA.FTZ R9, R10, R12, R21 ;  /* 0x0000000c0a097223 */ /* 0x000fe20000010015 */
[----:B------:R-:W-:-:S05]  /*2dd0*/  FFMA.FTZ R8, R11, R15, R20 ;  /* 0x0000000f0b087223 */ /* 0x000fca0000010014 */
[----:B------:R-:W-:-:S05]  /*2de0*/  F2FP.BF16.F32.PACK_AB R9, R8, R9 ;  /* 0x000000090809723e */ /* 0x000fca00000010ff */
[----:B------:R0:W-:Y:S02]  /*2df0*/  STG.E desc[UR12][R36.64], R9 ;  /* 0x0000000924007986 */ /* 0x0001e4000c10190c */
.L_x_2101:
[----:B------:R-:W-:Y:S05]  /*2e00*/  BSYNC.RECONVERGENT B1 ;  /* 0x0000000000017941 */ /* 0x000fea0003800200 */
.L_x_2100:
[----:B------:R-:W-:Y:S04]  /*2e10*/  BSSY.RECONVERGENT B1, `(.L_x_2102) ;  /* 0x0000014000017945 */ /* 0x000fe80003800200 */
[----:B------:R-:W-:Y:S05]  /*2e20*/  @P1 BRA `(.L_x_2103) ;  /* 0x0000000000481947 */ /* 0x000fea0003800000 */
[----:B------:R-:W1:Y:S01]  /*2e30*/  LDCU.64 UR10, c[0x0][0x3e0] ;  /* 0x00007c00ff0a77ac */ /* 0x000e620008000a00 */
[----:B------:R-:W-:Y:S01]  /*2e40*/  MOV R8, R34 ;  /* 0x0000002200087202 */ /* 0x000fe20000000f00 */
[----:B------:R-:W-:Y:S01]  /*2e50*/  FADD.FTZ R6, R6, -UR5 ;  /* 0x8000000506067e21 */ /* 0x000fe20008010000 */
[----:B0-----:R-:W-:Y:S01]  /*2e60*/  MOV R9, R33 ;  /* 0x0000002100097202 */ /* 0x001fe20000000f00 */
[----:B------:R-:W0:Y:S01]  /*2e70*/  LDCU.64 UR18, c[0x0][0x380] ;  /* 0x00007000ff1277ac */ /* 0x000e220008000a00 */
[----:B------:R-:W-:Y:S01]  /*2e80*/  FADD.FTZ R13, R13, -UR5 ;  /* 0x800000050d0d7e21 */ /* 0x000fe20008010000 */
[----:B------:R-:W-:-:S03]  /*2e90*/  FMUL.FTZ R6, R6, UR8 ;  /* 0x0000000806067c20 */ /* 0x000fc60008410000 */
[----:B------:R-:W-:Y:S01]  /*2ea0*/  FMUL.FTZ R13, R13, UR8 ;  /* 0x000000080d0d7c20 */ /* 0x000fe20008410000 */
[----:B------:R-:W-:-:S03]  /*2eb0*/  FFMA.FTZ R6, R10, R6, R21 ;  /* 0x000000060a067223 */ /* 0x000fc60000010015 */
        /* <DEDUP_REMOVED lines=9> */
.L_x_2103:
[----:B------:R-:W-:Y:S05]  /*2f50*/  BSYNC.RECONVERGENT B1 ;  /* 0x0000000000017941 */ /* 0x000fea0003800200 */
.L_x_2102:
[----:B------:R-:W-:Y:S04]  /*2f60*/  BSSY.RECONVERGENT B1, `(.L_x_2104) ;  /* 0x0000014000017945 */ /* 0x000fe80003800200 */
[----:B------:R-:W-:Y:S05]  /*2f70*/  @P4 BRA `(.L_x_2105) ;  /* 0x0000000000484947 */ /* 0x000fea0003800000 */
[----:B------:R-:W0:Y:S01]  /*2f80*/  LDCU.64 UR10, c[0x0][0x3e0] ;  /* 0x00007c00ff0a77ac */ /* 0x000e220008000a00 */
[----:B------:R-:W-:Y:S01]  /*2f90*/  FADD.FTZ R8, R7, -UR5 ;  /* 0x8000000507087e21 */ /* 0x000fe20008010000 */
[----:B------:R-:W-:Y:S01]  /*2fa0*/  MOV R6, R34 ;  /* 0x0000002200067202 */ /* 0x000fe20000000f00 */
[----:B------:R-:W-:Y:S01]  /*2fb0*/  FADD.FTZ R4, R4, -UR5 ;  /* 0x8000000504047e21 */ /* 0x000fe20008010000 */
[----:B------:R-:W2:Y:S01]  /*2fc0*/  LDCU.64 UR18, c[0x0][0x380] ;  /* 0x00007000ff1277ac */ /* 0x000ea20008000a00 */
[----:B------:R-:W-:Y:S02]  /*2fd0*/  IMAD.MOV.U32 R7, RZ, RZ, R33 ;  /* 0x000000ffff077224 */ /* 0x000fe400078e0021 */
[----:B------:R-:W-:Y:S01]  /*2fe0*/  FMUL.FTZ R8, R8, UR8 ;  /* 0x0000000808087c20 */ /* 0x000fe20008410000 */
[----:B------:R-:W-:-:S03]  /*2ff0*/  FMUL.FTZ R4, R4, UR8 ;  /* 0x0000000804047c20 */ /* 0x000fc60008410000 */
[----:B-1----:R-:W-:Y:S01]  /*3000*/  FFMA.FTZ R13, R11, R8, R20 ;  /* 0x000000080b0d7223 */ /* 0x002fe20000010014 */
        /* <DEDUP_REMOVED lines=9> */
.L_x_2105:
[----:B------:R-:W-:Y:S05]  /*30a0*/  BSYNC.RECONVERGENT B1 ;  /* 0x0000000000017941 */ /* 0x000fea0003800200 */
.L_x_2104:
[----:B------:R-:W-:Y:S04]  /*30b0*/  BSSY.RECONVERGENT B1, `(.L_x_2106) ;  /* 0x0000014000017945 */ /* 0x000fe80003800200 */
[----:B------:R-:W-:Y:S05]  /*30c0*/  @P5 BRA `(.L_x_2107) ;  /* 0x0000000000485947 */ /* 0x000fea0003800000 */
[----:B------:R-:W3:Y:S01]  /*30d0*/  LDCU.64 UR10, c[0x0][0x3e0] ;  /* 0x00007c00ff0a77ac */ /* 0x000ee20008000a00 */
[----:B------:R-:W-:Y:S01]  /*30e0*/  FADD.FTZ R6, R5, -UR5 ;  /* 0x8000000505067e21 */ /* 0x000fe20008010000 */
[----:B------:R-:W-:Y:S01]  /*30f0*/  MOV R4, R34 ;  /* 0x0000002200047202 */ /* 0x000fe20000000f00 */
[----:B------:R-:W-:Y:S01]  /*3100*/  FADD.FTZ R2, R2, -UR5 ;  /* 0x8000000502027e21 */ /* 0x000fe20008010000 */
[----:B------:R-:W4:Y:S01]  /*3110*/  LDCU.64 UR18, c[0x0][0x380] ;  /* 0x00007000ff1277ac */ /* 0x000f220008000a00 */
[----:B------:R-:W-:Y:S01]  /*3120*/  MOV R5, R33 ;  /* 0x0000002100057202 */ /* 0x000fe20000000f00 */
[----:B------:R-:W-:Y:S01]  /*3130*/  FMUL.FTZ R6, R6, UR8 ;  /* 0x0000000806067c20 */ /* 0x000fe20008410000 */
[----:B------:R-:W-:-:S03]  /*3140*/  FMUL.FTZ R2, R2, UR8 ;  /* 0x0000000802027c20 */ /* 0x000fc60008410000 */
[----:B012---:R-:W-:Y:S01]  /*3150*/  FFMA.FTZ R9, R11, R6, R20 ;  /* 0x000000060b097223 */ /* 0x007fe20000010014 */
        /* <DEDUP_REMOVED lines=9> */
.L_x_2107:
[----:B------:R-:W-:Y:S05]  /*31f0*/  BSYNC.RECONVERGENT B1 ;  /* 0x0000000000017941 */ /* 0x000fea0003800200 */
.L_x_2106:
        /* <DEDUP_REMOVED lines=8> */
[----:B------:R-:W-:-:S03]  /*3280*/  FMUL.FTZ R0, R0, UR8 ;  /* 0x0000000800007c20 */ /* 0x000fc60008410000 */
[----:B------:R-:W-:Y:S01]  /*3290*/  FFMA.FTZ R11, R11, R4, R20 ;  /* 0x000000040b0b7223 */ /* 0x000fe20000010014 */
        /* <DEDUP_REMOVED lines=8> */
[----:B------:R4:W-:Y:S01]  /*3320*/  STG.E desc[UR12][R4.64], R3 ;  /* 0x0000000304007986 */ /* 0x0009e2000c10190c */
[----:B------:R-:W-:Y:S05]  /*3330*/  BRA `(.L_x_2108) ;  /* 0x0000001000407947 */ /* 0x000fea0003800000 */
.L_x_2093:
        /* <DEDUP_REMOVED lines=20> */
[----:B------:R-:W3:Y:S01]  /*3480*/  MUFU.RCP R36, R18 ;  /* 0x0000001200247308 */ /* 0x000ee20000001000 */
[----:B--2---:R-:W-:Y:S01]  /*3490*/  FMUL.FTZ R8, R8, R37 ;  /* 0x0000002508087220 */ /* 0x004fe20000410000 */
[----:B------:R-:W-:Y:S01]  /*34a0*/  MOV R37, R33 ;  /* 0x0000002100257202 */ /* 0x000fe20000000f00 */
[----:B---3--:R-:W-:Y:S01]  /*34b0*/  FMUL.FTZ R23, R9, R36 ;  /* 0x0000002409177220 */ /* 0x008fe20000410000 */
[----:B------:R-:W-:-:S04]  /*34c0*/  MOV R36, R34 ;  /* 0x0000002200247202 */ /* 0x000fc80000000f00 */
        /* <DEDUP_REMOVED lines=8> */
.L_x_2110:
[----:B------:R-:W-:Y:S05]  /*3550*/  BSYNC.RECONVERGENT B1 ;  /* 0x0000000000017941 */ /* 0x000fea0003800200 */
.L_x_2109:
        /* <DEDUP_REMOVED lines=15> */
[----:B------:R-:W-:-:S04]  /*3650*/  FMUL.FTZ R9, R19, -1.4426950216293334961 ;  /* 0xbfb8aa3b13097820 */ /* 0x000fc80000410000 */
[----:B------:R-:W2:Y:S01]  /*3660*/  MUFU.EX2 R36, R9 ;  /* 0x0000000900247308 */ /* 0x000ea20000000800 */
[----:B0-----:R-:W-:-:S07]  /*3670*/  IMAD R8, R8, UR14, RZ ;  /* 0x0000000e08087c24 */ /* 0x001fce000f8e02ff */
[----:B------:R-:W0:Y:S01]  /*3680*/  MUFU.EX2 R18, R18 ;  /* 0x0000001200127308 */ /* 0x000e220000000800 */
[----:B--2---:R-:W-:-:S07]  /*3690*/  FADD.FTZ R36, R36, 1 ;  /* 0x3f80000024247421 */ /* 0x004fce0000010000 */
[----:B------:R-:W-:Y:S01]  /*36a0*/  MUFU.RCP R36, R36 ;  /* 0x0000002400247308 */ /* 0x000fe20000001000 */
[----:B0-----:R-:W-:Y:S01]  /*36b0*/  FADD.FTZ R37, R18, 1 ;  /* 0x3f80000012257421 */ /* 0x001fe20000010000 */
[----:B------:R-:W-:Y:S02]  /*36c0*/  IMAD R18, R23, UR15, R8 ;  /* 0x0000000f17127c24 */ /* 0x000fe4000f8e0208 */
[----:B------:R-:W-:-:S04]  /*36d0*/  IMAD.MOV.U32 R8, RZ, RZ, R34 ;  /* 0x000000ffff087224 */ /* 0x000fc800078e0022 */
[----:B------:R-:W0:Y:S02]  /*36e0*/  MUFU.RCP R9, R37 ;  /* 0x0000002500097308 */ /* 0x000e240000001000 */
[----:B0-----:R-:W-:Y:S01]  /*36f0*/  FMUL.FTZ R16, R16, R9 ;  /* 0x0000000910107220 */ /* 0x001fe20000410000 */
[----:B------:R-:W-:-:S03]  /*3700*/  MOV R9, R33 ;  /* 0x0000002100097202 */ /* 0x000fc60000000f00 */
[----:B------:R-:W-:-:S04]  /*3710*/  IMAD.WIDE.U32 R8, R23, UR14, R8 ;  /* 0x0000000e17087c25 */ /* 0x000fc8000f8e0008 */
[----:B------:R-:W-:Y:S01]  /*3720*/  FMUL.FTZ R23, R19, R36 ;  /* 0x0000002413177220 */ /* 0x000fe20000410000 */
[----:B------:R-:W-:Y:S02]  /*3730*/  IADD3 R9, PT, PT, R9, R18, RZ ;  /* 0x0000001209097210 */ /* 0x000fe40007ffe0ff */
[C---:B-1----:R-:W-:Y:S02]  /*3740*/  LEA R18, P2, R8.reuse, UR18, 0x1 ;  /* 0x0000001208127c11 */ /* 0x042fe4000f8408ff */
[----:B------:R-:W-:Y:S02]  /*3750*/  F2FP.BF16.F32.PACK_AB R23, R23, R16 ;  /* 0x000000101717723e */ /* 0x000fe400000010ff */
[----:B------:R-:W-:-:S05]  /*3760*/  LEA.HI.X R19, R8, UR19, R9, 0x1, P2 ;  /* 0x0000001308137c11 */ /* 0x000fca00090f0c09 */
[----:B------:R0:W-:Y:S04]  /*3770*/  STG.E desc[UR12][R18.64], R23 ;  /* 0x0000001712007986 */ /* 0x0001e8000c10190c */
.L_x_2112:
[----:B------:R-:W-:Y:S05]  /*3780*/  BSYNC.RECONVERGENT B1 ;  /* 0x0000000000017941 */ /* 0x000fea0003800200 */
.L_x_2111:
[C---:B0-----:R-:W-:Y:S01]  /*3790*/  IADD3 R19, PT, PT, R31.reuse, 0x40, RZ ;  /* 0x000000401f137810 */ /* 0x041fe20007ffe0ff */
[----:B------:R-:W-:Y:S01]  /*37a0*/  BSSY.RECONVERGENT B1, `(.L_x_2113) ;  /* 0x0000022000017945 */ /* 0x000fe20003800200 */
[----:B------:R-:W-:Y:S02]  /*37b0*/  IADD3 R16, PT, PT, R31, 0x80, RZ ;  /* 0x000000801f107810 */ /* 0x000fe40007ffe0ff */
        /* <DEDUP_REMOVED lines=14> */
[----:B------:R-:W2:Y:S01]  /*38a0*/  MUFU.EX2 R14, R14 ;  /* 0x0000000e000e7308 */ /* 0x000ea20000000800 */
[----:B0-----:R-:W-:-:S04]  /*38b0*/  IMAD R8, R8, UR14, RZ ;  /* 0x0000000e08087c24 */ /* 0x001fc8000f8e02ff */
[----:B------:R-:W-:Y:S01]  /*38c0*/  IMAD R17, R19, UR15, R8 ;  /* 0x0000000f13117c24 */ /* 0x000fe2000f8e0208 */
[----:B------:R-:W-:Y:S02]  /*38d0*/  MOV R8, R34 ;  /* 0x0000002200087202 */ /* 0x000fe40000000f00 */
[----:B------:R-:W0:Y:S01]  /*38e0*/  MUFU.EX2 R9, R9 ;  /* 0x0000000900097308 */ /* 0x000e220000000800 */
[----:B--2---:R-:W-:-:S07]  /*38f0*/  FADD.FTZ R14, R14, 1 ;  /* 0x3f8000000e0e7421 */ /* 0x004fce0000010000 */
[----:B------:R-:W2:Y:S01]  /*3900*/  MUFU.RCP R14, R14 ;  /* 0x0000000e000e7308 */ /* 0x000ea20000001000 */
[----:B0-----:R-:W-:Y:S01]  /*3910*/  FADD.FTZ R36, R9, 1 ;  /* 0x3f80000009247421 */ /* 0x001fe20000010000 */
[----:B------:R-:W-:Y:S02]  /*3920*/  IMAD.MOV.U32 R9, RZ, RZ, R33 ;  /* 0x000000ffff097224 */ /* 0x000fe400078e0021 */
[----:B------:R-:W-:-:S04]  /*3930*/  IMAD.WIDE.U32 R8, R19, UR14, R8 ;  /* 0x0000000e13087c25 */ /* 0x000fc8000f8e0008 */
[----:B------:R-:W0:Y:S01]  /*3940*/  MUFU.RCP R37, R36 ;  /* 0x0000002400257308 */ /* 0x000e220000001000 */
[----:B------:R-:W-:Y:S01]  /*3950*/  IADD3 R17, PT, PT, R9, R17, RZ ;  /* 0x0000001109117210 */ /* 0x000fe20007ffe0ff */
[----:B--2---:R-:W-:Y:S01]  /*3960*/  FMUL.FTZ R23, R23, R14 ;  /* 0x0000000e17177220 */ /* 0x004fe20000410000 */
[----:B0-----:R-:W-:Y:S01]  /*3970*/  FMUL.FTZ R37, R18, R37 ;  /* 0x0000002512257220 */ /* 0x001fe20000410000 */
[----:B-1----:R-:W-:-:S04]  /*3980*/  LEA R18, P2, R8, UR18, 0x1 ;  /* 0x0000001208127c11 */ /* 0x002fc8000f8408ff */
[----:B------:R-:W-:Y:S02]  /*3990*/  LEA.HI.X R19, R8, UR19, R17, 0x1, P2 ;  /* 0x0000001308137c11 */ /* 0x000fe400090f0c11 */
[----:B------:R-:W-:-:S05]  /*39a0*/  F2FP.BF16.F32.PACK_AB R23, R23, R37 ;  /* 0x000000251717723e */ /* 0x000fca00000010ff */
[----:B------:R0:W-:Y:S02]  /*39b0*/  STG.E desc[UR12][R18.64], R23 ;  /* 0x0000001712007986 */ /* 0x0001e4000c10190c */
.L_x_2114:
[----:B------:R-:W-:Y:S05]  /*39c0*/  BSYNC.RECONVERGENT B1 ;  /* 0x0000000000017941 */ /* 0x000fea0003800200 */
.L_x_2113:
[----:B------:R-:W-:Y:S01]  /*39d0*/  IADD3 R17, PT, PT, R31, 0xa0, RZ ;  /* 0x000000a01f117810 */ /* 0x000fe20007ffe0ff */
        /* <DEDUP_REMOVED lines=34> */
[----:B------:R-:W-:Y:S01]  /*3c00*/  MOV R15, R33 ;  /* 0x00000021000f7202 */ /* 0x000fe20000000f00 */
[----:B---3--:R-:W-:Y:S01]  /*3c10*/  FMUL.FTZ R37, R37, R14 ;  /* 0x0000000e25257220 */ /* 0x008fe20000410000 */
[----:B------:R-:W-:-:S04]  /*3c20*/  MOV R14, R34 ;  /* 0x00000022000e7202 */ /* 0x000fc80000000f00 */
[----:B------:R-:W-:Y:S01]  /*3c30*/  F2FP.BF16.F32.PACK_AB R37, R37, R12 ;  /* 0x0000000c2525723e */ /* 0x000fe200000010ff */
[----:B------:R-:W-:-:S04]  /*3c40*/  IMAD.WIDE.U32 R14, R8, UR14, R14 ;  /* 0x0000000e080e7c25 */ /* 0x000fc8000f8e000e */
[----:B------:R-:W-:Y:S01]  /*3c50*/  IMAD.IADD R9, R15, 0x1, R9 ;  /* 0x000000010f097824 */ /* 0x000fe200078e0209 */
[----:B-1----:R-:W-:-:S04]  /*3c60*/  LEA R8, P1, R14, UR18, 0x1 ;  /* 0x000000120e087c11 */ /* 0x002fc8000f8208ff */
[----:B------:R-:W-:-:S05]  /*3c70*/  LEA.HI.X R9, R14, UR19, R9, 0x1, P1 ;  /* 0x000000130e097c11 */ /* 0x000fca00088f0c09 */
[----:B------:R0:W-:Y:S04]  /*3c80*/  STG.E desc[UR12][R8.64], R37 ;  /* 0x0000002508007986 */ /* 0x0001e8000c10190c */
.L_x_2116:
[----:B------:R-:W-:Y:S05]  /*3c90*/  BSYNC.RECONVERGENT B1 ;  /* 0x0000000000017941 */ /* 0x000fea0003800200 */
.L_x_2115:
[----:B------:R-:W-:Y:S04]  /*3ca0*/  BSSY.RECONVERGENT B1, `(.L_x_2117) ;  /* 0x000001e000017945 */ /* 0x000fe80003800200 */
[----:B------:R-:W-:Y:S05]  /*3cb0*/  @P3 BRA `(.L_x_2118) ;  /* 0x0000000000703947 */ /* 0x000fea0003800000 */
[----:B------:R-:W-:Y:S01]  /*3cc0*/  FADD.FTZ R6, R6, -UR5 ;  /* 0x8000000506067e21 */ /* 0x000fe20008010000 */
[----:B------:R-:W-:Y:S01]  /*3cd0*/  FADD.FTZ R13, R13, -UR5 ;  /* 0x800000050d0d7e21 */ /* 0x000fe20008010000 */
[----:B------:R-:W1:Y:S01]  /*3ce0*/  LDCU.64 UR14, c[0x0][0x3e0] ;  /* 0x00007c00ff0e77ac */ /* 0x000e620008000a00 */
[----:B0-----:R-:W-:Y:S01]  /*3cf0*/  MOV R9, R33 ;  /* 0x0000002100097202 */ /* 0x001fe20000000f00 */
[----:B------:R-:W-:Y:S01]  /*3d00*/  FMUL.FTZ R6, R6, UR8 ;  /* 0x0000000806067c20 */ /* 0x000fe20008410000 */
[----:B------:R-:W0:Y:S03]  /*3d10*/  LDCU.64 UR18, c[0x0][0x380] ;  /* 0x00007000ff1277ac */ /* 0x000e260008000a00 */
[----:B------:R-:W-:Y:S01]  /*3d20*/  FFMA.FTZ R12, R10, R6, R21 ;  /* 0x000000060a0c7223 */ /* 0x000fe20000010015 */
[----:B------:R-:W-:-:S03]  /*3d30*/  FMUL.FTZ R6, R13, UR8 ;  /* 0x000000080d067c20 */ /* 0x000fc60008410000 */
[----:B------:R-:W-:Y:S01]  /*3d40*/  FMUL.FTZ R8, R12, -1.4426950216293334961 ;  /* 0xbfb8aa3b0c087820 */ /* 0x000fe20000410000 */
[----:B------:R-:W-:-:S04]  /*3d50*/  FFMA.FTZ R6, R11, R6, R20 ;  /* 0x000000060b067223 */ /* 0x000fc80000010014 */
[----:B------:R-:W-:Y:S01]  /*3d60*/  FMUL.FTZ R36, R6, -1.4426950216293334961 ;  /* 0xbfb8aa3b06247820 */ /* 0x000fe20000410000 */
        /* <DEDUP_REMOVED lines=17> */
.L_x_2118:
[----:B------:R-:W-:Y:S05]  /*3e80*/  BSYNC.RECONVERGENT B1 ;  /* 0x0000000000017941 */ /* 0x000fea0003800200 */
.L_x_2117:
[----:B------:R-:W-:Y:S04]  /*3e90*/  BSSY.RECONVERGENT B1, `(.L_x_2119) ;  /* 0x000001e000017945 */ /* 0x000fe80003800200 */
[----:B------:R-:W-:Y:S05]  /*3ea0*/  @P2 BRA `(.L_x_2120) ;  /* 0x0000000000702947 */ /* 0x000fea0003800000 */
[----:B------:R-:W-:Y:S01]  /*3eb0*/  FADD.FTZ R4, R4, -UR5 ;  /* 0x8000000504047e21 */ /* 0x000fe20008010000 */
[----:B------:R-:W-:Y:S01]  /*3ec0*/  FADD.FTZ R7, R7, -UR5 ;  /* 0x8000000507077e21 */ /* 0x000fe20008010000 */
[----:B------:R-:W2:Y:S02]  /*3ed0*/  LDCU.64 UR14, c[0x0][0x3e0] ;  /* 0x00007c00ff0e77ac */ /* 0x000ea40008000a00 */
[----:B------:R-:W-:Y:S01]  /*3ee0*/  FMUL.FTZ R4, R4, UR8 ;  /* 0x0000000804047c20 */ /* 0x000fe20008410000 */
[----:B------:R-:W3:Y:S03]  /*3ef0*/  LDCU.64 UR18, c[0x0][0x380] ;  /* 0x00007000ff1277ac */ /* 0x000ee60008000a00 */
[----:B0-----:R-:W-:Y:S01]  /*3f00*/  FFMA.FTZ R8, R10, R4, R21 ;  /* 0x000000040a087223 */ /* 0x001fe20000010015 */
[----:B------:R-:W-:Y:S01]  /*3f10*/  FMUL.FTZ R4, R7, UR8 ;  /* 0x0000000807047c20 */ /* 0x000fe20008410000 */
[----:B------:R-:W-:-:S02]  /*3f20*/  MOV R7, R33 ;  /* 0x0000002100077202 */ /* 0x000fc40000000f00 */
[----:B------:R-:W-:Y:S01]  /*3f30*/  FMUL.FTZ R6, R8, -1.4426950216293334961 ;  /* 0xbfb8aa3b08067820 */ /* 0x000fe20000410000 */
[----:B------:R-:W-:-:S04]  /*3f40*/  FFMA.FTZ R4, R11, R4, R20 ;  /* 0x000000040b047223 */ /* 0x000fc80000010014 */
[----:B-1----:R-:W-:Y:S01]  /*3f50*/  FMUL.FTZ R13, R4, -1.4426950216293334961 ;  /* 0xbfb8aa3b040d7820 */ /* 0x002fe20000410000 */
        /* <DEDUP_REMOVED lines=17> */
.L_x_2120:
[----:B------:R-:W-:Y:S05]  /*4070*/  BSYNC.RECONVERGENT B1 ;  /* 0x0000000000017941 */ /* 0x000fea0003800200 */
.L_x_2119:
[----:B------:R-:W-:Y:S04]  /*4080*/  BSSY.RECONVERGENT B1, `(.L_x_2121) ;  /* 0x000001e000017945 */ /* 0x000fe80003800200 */
[----:B------:R-:W-:Y:S05]  /*4090*/  @P5 BRA `(.L_x_2122) ;  /* 0x0000000000705947 */ /* 0x000fea0003800000 */
[----:B------:R-:W-:Y:S01]  /*40a0*/  FADD.FTZ R5, R5, -UR5 ;  /* 0x8000000505057e21 */ /* 0x000fe20008010000 */
[----:B------:R-:W-:Y:S01]  /*40b0*/  FADD.FTZ R2, R2, -UR5 ;  /* 0x8000000502027e21 */ /* 0x000fe20008010000 */
[----:B------:R-:W3:Y:S01]  /*40c0*/  LDCU.64 UR14, c[0x0][0x3e0] ;  /* 0x00007c00ff0e77ac */ /* 0x000ee20008000a00 */
[----:B------:R-:W-:Y:S01]  /*40d0*/  MOV R6, R34 ;  /* 0x0000002200067202 */ /* 0x000fe20000000f00 */
[----:B------:R-:W-:Y:S01]  /*40e0*/  FMUL.FTZ R5, R5, UR8 ;  /* 0x0000000805057c20 */ /* 0x000fe20008410000 */
[----:B------:R-:W-:Y:S01]  /*40f0*/  FMUL.FTZ R2, R2, UR8 ;  /* 0x0000000802027c20 */ /* 0x000fe20008410000 */
[----:B------:R-:W4:Y:S01]  /*4100*/  LDCU.64 UR18, c[0x0][0x380] ;  /* 0x00007000ff1277ac */ /* 0x000f220008000a00 */
[----:B------:R-:W-:Y:S01]  /*4110*/  MOV R7, R33 ;  /* 0x0000002100077202 */ /* 0x000fe20000000f00 */
[----:B-12---:R-:W-:Y:S01]  /*4120*/  FFMA.FTZ R13, R11, R5, R20 ;  /* 0x000000050b0d7223 */ /* 0x006fe20000010014 */
[----:B------:R-:W-:-:S03]  /*4130*/  FFMA.FTZ R2, R10, R2, R21 ;  /* 0x000000020a027223 */ /* 0x000fc60000010015 */
[----:B0-----:R-:W-:Y:S01]  /*4140*/  FMUL.FTZ R9, R13, -1.4426950216293334961 ;  /* 0xbfb8aa3b0d097820 */ /* 0x001fe20000410000 */
[----:B------:R-:W-:-:S05]  /*4150*/  FMUL.FTZ R4, R2, -1.4426950216293334961 ;  /* 0xbfb8aa3b02047820 */ /* 0x000fca0000410000 */
[----:B------:R-:W0:Y:S01]  /*4160*/  MUFU.EX2 R9, R9 ;  /* 0x0000000900097308 */ /* 0x000e220000000800 */
[----:B---3--:R-:W-:Y:S02]  /*4170*/  IMAD R15, R18, UR14, RZ ;  /* 0x0000000e120f7c24 */ /* 0x008fe4000f8e02ff */
[----:B------:R-:W-:-:S05]  /*4180*/  IMAD.WIDE.U32 R6, R30, UR14, R6 ;  /* 0x0000000e1e067c25 */ /* 0x000fca000f8e0006 */
[----:B------:R-:W1:Y:S01]  /*4190*/  MUFU.EX2 R4, R4 ;  /* 0x0000000400047308 */ /* 0x000e620000000800 */
[----:B------:R-:W-:-:S05]  /*41a0*/  IMAD R15, R30, UR15, R15 ;  /* 0x0000000f1e0f7c24 */ /* 0x000fca000f8e020f */
[----:B------:R-:W-:Y:S01]  /*41b0*/  IADD3 R15, PT, PT, R7, R15, RZ ;  /* 0x0000000f070f7210 */ /* 0x000fe20007ffe0ff */
[----:B0-----:R-:W-:-:S06]  /*41c0*/  FADD.FTZ R12, R9, 1 ;  /* 0x3f800000090c7421 */ /* 0x001fcc0000010000 */
[----:B------:R-:W0:Y:S01]  /*41d0*/  MUFU.RCP R12, R12 ;  /* 0x0000000c000c7308 */ /* 0x000e220000001000 */
[----:B-1----:R-:W-:Y:S01]  /*41e0*/  FADD.FTZ R8, R4, 1 ;  /* 0x3f80000004087421 */ /* 0x002fe20000010000 */
[----:B----4-:R-:W-:-:S06]  /*41f0*/  LEA R4, P1, R6, UR18, 0x1 ;  /* 0x0000001206047c11 */ /* 0x010fcc000f8208ff */
[----:B------:R-:W1:Y:S01]  /*4200*/  MUFU.RCP R5, R8 ;  /* 0x0000000800057308 */ /* 0x000e620000001000 */
[----:B0-----:R-:W-:Y:S01]  /*4210*/  FMUL.FTZ R9, R13, R12 ;  /* 0x0000000c0d097220 */ /* 0x001fe20000410000 */
[----:B-1----:R-:W-:Y:S01]  /*4220*/  FMUL.FTZ R2, R2, R5 ;  /* 0x0000000502027220 */ /* 0x002fe20000410000 */
[----:B------:R-:W-:-:S04]  /*4230*/  LEA.HI.X R5, R6, UR19, R15, 0x1, P1 ;  /* 0x0000001306057c11 */ /* 0x000fc800088f0c0f */
[----:B------:R-:W-:-:S05]  /*4240*/  F2FP.BF16.F32.PACK_AB R9, R9, R2 ;  /* 0x000000020909723e */ /* 0x000fca00000010ff */
[----:B------:R3:W-:Y:S02]  /*4250*/  STG.E desc[UR12][R4.64], R9 ;  /* 0x0000000904007986 */ /* 0x0007e4000c10190c */
.L_x_2122:
[----:B------:R-:W-:Y:S05]  /*4260*/  BSYNC.RECONVERGENT B1 ;  /* 0x0000000000017941 */ /* 0x000fea0003800200 */
.L_x_2121:
[----:B------:R-:W-:Y:S05]  /*4270*/  @P4 BRA `(.L_x_2108) ;  /* 0x0000000000704947 */ /* 0x000fea0003800000 */
[----:B------:R-:W-:Y:S01]  /*4280*/  FADD.FTZ R0, R0, -UR5 ;  /* 0x8000000500007e21 */ /* 0x000fe20008010000 */
[----:B------:R-:W-:Y:S01]  /*4290*/  FADD.FTZ R3, R3, -UR5 ;  /* 0x8000000503037e21 */ /* 0x000fe20008010000 */
[----:B------:R-:W0:Y:S01]  /*42a0*/  LDCU.64 UR10, c[0x0][0x3e0] ;  /* 0x00007c00ff0a77ac */ /* 0x000e220008000a00 */
[----:B------:R-:W-:Y:S01]  /*42b0*/  MOV R2, R34 ;  /* 0x0000002200027202 */ /* 0x000fe20000000f00 */
[----:B------:R-:W-:Y:S01]  /*42c0*/  FMUL.FTZ R0, R0, UR8 ;  /* 0x0000000800007c20 */ /* 0x000fe20008410000 */
[----:B------:R-:W-:Y:S01]  /*42d0*/  FMUL.FTZ R3, R3, UR8 ;  /* 0x0000000803037c20 */ /* 0x000fe20008410000 */
[----:B------:R-:W4:Y:S02]  /*42e0*/  LDCU.64 UR14, c[0x0][0x380] ;  /* 0x00007000ff0e77ac */ /* 0x000f240008000a00 */
[----:B------:R-:W-:Y:S01]  /*42f0*/  FFMA.FTZ R21, R10, R0, R21 ;  /* 0x000000000a157223 */ /* 0x000fe20000010015 */
[----:B------:R-:W-:Y:S01]  /*4300*/  FFMA.FTZ R20, R11, R3, R20 ;  /* 0x000000030b147223 */ /* 0x000fe20000010014 */
[----:B------:R-:W-:-:S02]  /*4310*/  MOV R3, R33 ;  /* 0x0000002100037202 */ /* 0x000fc40000000f00 */
[----:B------:R-:W-:Y:S01]  /*4320*/  FMUL.FTZ R0, R21, -1.4426950216293334961 ;  /* 0xbfb8aa3b15007820 */ /* 0x000fe20000410000 */
[----:B---3--:R-:W-:-:S05]  /*4330*/  FMUL.FTZ R4, R20, -1.4426950216293334961 ;  /* 0xbfb8aa3b14047820 */ /* 0x008fca0000410000 */
[----:B------:R-:W3:Y:S01]  /*4340*/  MUFU.EX2 R0, R0 ;  /* 0x0000000000007308 */ /* 0x000ee20000000800 */
[----:B0-2---:R-:W-:Y:S02]  /*4350*/  IMAD R8, R25, UR10, RZ ;  /* 0x0000000a19087c24 */ /* 0x005fe4000f8e02ff */
[----:B------:R-:W-:-:S05]  /*4360*/  IMAD.WIDE.U32 R2, R29, UR10, R2 ;  /* 0x0000000a1d027c25 */ /* 0x000fca000f8e0002 */
[----:B------:R-:W0:Y:S01]  /*4370*/  MUFU.EX2 R4, R4 ;  /* 0x0000000400047308 */ /* 0x000e220000000800 */
[----:B------:R-:W-:-:S05]  /*4380*/  IMAD R5, R29, UR11, R8 ;  /* 0x0000000b1d057c24 */ /* 0x000fca000f8e0208 */
[----:B------:R-:W-:Y:S01]  /*4390*/  IADD3 R5, PT, PT, R3, R5, RZ ;  /* 0x0000000503057210 */ /* 0x000fe20007ffe0ff */
[----:B---3--:R-:W-:-:S06]  /*43a0*/  FADD.FTZ R6, R0, 1 ;  /* 0x3f80000000067421 */ /* 0x008fcc0000010000 */
[----:B------:R-:W2:Y:S01]  /*43b0*/  MUFU.RCP R6, R6 ;  /* 0x0000000600067308 */ /* 0x000ea20000001000 */
[----:B0-----:R-:W-:Y:S01]  /*43c0*/  FADD.FTZ R7, R4, 1 ;  /* 0x3f80000004077421 */ /* 0x001fe20000010000 */
[----:B----4-:R-:W-:-:S04]  /*43d0*/  LEA R4, P1, R2, UR14, 0x1 ;  /* 0x0000000e02047c11 */ /* 0x010fc8000f8208ff */
[----:B------:R-:W-:Y:S02]  /*43e0*/  LEA.HI.X R5, R2, UR15, R5, 0x1, P1 ;  /* 0x0000000f02057c11 */ /* 0x000fe400088f0c05 */
[----:B------:R-:W0:Y:S01]  /*43f0*/  MUFU.RCP R7, R7 ;  /* 0x0000000700077308 */ /* 0x000e220000001000 */
[----:B--2---:R-:W-:Y:S01]  /*4400*/  FMUL.FTZ R0, R21, R6 ;  /* 0x0000000615007220 */ /* 0x004fe20000410000 */
[----:B0-----:R-:W-:-:S05]  /*4410*/  FMUL.FTZ R9, R20, R7 ;  /* 0x0000000714097220 */ /* 0x001fca0000410000 */
[----:B------:R-:W-:-:S05]  /*4420*/  F2FP.BF16.F32.PACK_AB R9, R9, R0 ;  /* 0x000000000909723e */ /* 0x000fca00000010ff */
[----:B------:R0:W-:Y:S02]  /*4430*/  STG.E desc[UR12][R4.64], R9 ;  /* 0x0000000904007986 */ /* 0x0001e4000c10190c */
.L_x_2108:
[----:B------:R-:W-:Y:S05]  /*4440*/  BSYNC.RECONVERGENT B0 ;  /* 0x0000000000007941 */ /* 0x000fea0003800200 */
.L_x_2092:
[----:B------:R-:W5:Y:S01]  /*4450*/  LDCU UR5, c[0x0][0x3f8] ;  /* 0x00007f00ff0577ac */ /* 0x000f620008000800 */
[----:B------:R-:W5:Y:S01]  /*4460*/  LDCU UR8, c[0x0][0x3c8] ;  /* 0x00007900ff0877ac */ /* 0x000f620008000800 */
[----:B------:R-:W-:Y:S02]  /*4470*/  UIADD3 UR7, UPT, UPT, UR16, UR7, URZ ;  /* 0x0000000710077290 */ /* 0x000fe4000fffe0ff */
[----:B------:R-:W-:Y:S02]  /*4480*/  UIADD3 UR4, UPT, UPT, UR4, 0x1, URZ ;  /* 0x0000000104047890 */ /* 0x000fe4000fffe0ff */
[----:B-----5:R-:W-:-:S04]  /*4490*/  UIMAD UR5, UR5, UR8, URZ ;  /* 0x00000008050572a4 */ /* 0x020fc8000f8e02ff */
[----:B------:R-:W-:-:S09]  /*44a0*/  UISETP.GE.AND UP0, UPT, UR7, UR5, UPT ;  /* 0x000000050700728c */ /* 0x000fd2000bf06270 */
[----:B------:R-:W-:Y:S05]  /*44b0*/  BRA.U !UP0, `(.L_x_2123) ;  /* 0xffffffbd08607547 */ /* 0x000fea000b83ffff */
[----:B------:R-:W-:Y:S05]  /*44c0*/  EXIT ;  /* 0x000000000000794d */ /* 0x000fea0003800000 */
.L_x_2124:
        /* <DEDUP_REMOVED lines=11> */
.L_x_3449:


//--------------------- .text._Z35group_norm_nhwc_fwd_one_pass_kernelI11Bf16IOBf16WLi512ELi24ELi384EEv26Group_norm_nhwc_fwd_params --------------------------
	.section	.text._Z35group_norm_nhwc_fwd_one_pass_kernelI11Bf16IOBf16WLi512ELi24ELi384EEv26Group_norm_nhwc_fwd_params,"ax",@progbits
	.align	128
        .global         _Z35group_norm_nhwc_fwd_one_pass_kernelI11Bf16IOBf16WLi512ELi24ELi384EEv26Group_norm_nhwc_fwd_params
        .type           _Z35group_norm_nhwc_fwd_one_pass_kernelI11Bf16IOBf16WLi512ELi24ELi384EEv26Group_norm_nhwc_fwd_params,@function
        .size           _Z35group_norm_nhwc_fwd_one_pass_kernelI11Bf16IOBf16WLi512ELi24ELi384EEv26Group_norm_nhwc_fwd_params,(.L_x_3450 - _Z35group_norm_nhwc_fwd_one_pass_kernelI11Bf16IOBf16WLi512ELi24ELi384EEv26Group_norm_nhwc_fwd_params)
        .other          _Z35group_norm_nhwc_fwd_one_pass_kernelI11Bf16IOBf16WLi512ELi24ELi384EEv26Group_norm_nhwc_fwd_params,@"STO_CUDA_ENTRY STV_DEFAULT"
_Z35group_norm_nhwc_fwd_one_pass_kernelI11Bf16IOBf16WLi512ELi24ELi384EEv26Group_norm_nhwc_fwd_params:
.text._Z35group_norm_nhwc_fwd_one_pass_kernelI11Bf16IOBf16WLi512ELi24ELi384EEv26Group_norm_nhwc_fwd_params:
        /* <DEDUP_REMOVED lines=41> */
.L_x_2200:
[----:B0-----:R-:W0:Y:S01]  /*0290*/  LDC R10, c[0x0][0x3f8] ;  /* 0x0000fe00ff0a7b82 */ /* 0x001e220000000800 */
[----:B----4-:R-:W-:Y:S01]  /*02a0*/  IABS R11, R61 ;  /* 0x0000003d000b7213 */ /* 0x010fe20000000000 */
        /* <DEDUP_REMOVED lines=12> */
[----:B0--3--:R-:W-:-:S02]  /*0370*/  IABS R8, R10 ;  /* 0x0000000a00087213 */ /* 0x009fc40000000000 */
        /* <DEDUP_REMOVED lines=14> */
[----:B------:R-:W-:-:S04]  /*0460*/  SHF.R.S32.HI R19, RZ, 0x1f, R11 ;  /* 0x0000001fff137819 */ /* 0x000fc8000001140b */
        /* <DEDUP_REMOVED lines=415> */
.L_x_2126:
[----:B------:R-:W-:Y:S05]  /*1e60*/  BSYNC.RECONVERGENT B0 ;  /* 0x0000000000007941 */ /* 0x000fea0003800200 */
.L_x_2125:
        /* <DEDUP_REMOVED lines=36> */
.L_x_2128:
[----:B------:R-:W-:Y:S05]  /*20b0*/  BSYNC.RECONVERGENT B0 ;  /* 0x0000000000007941 */ /* 0x000fea0003800200 */
.L_x_2127:
        /* <DEDUP_REMOVED lines=25> */
.L_x_2131:
[----:B----4-:R-:W3:Y:S04]  /*2250*/  LDG.E.STRONG.GPU R18, desc[UR8][R16.64] ;  /* 0x0000000810127981 */ /* 0x010ee8000c1ef900 */
[----:B---3--:R-:W-:Y:S01]  /*2260*/  CCTL.IVALL ;  /* 0x00000000ff00798f */ /* 0x008fe20002000000 */
[----:B------:R-:W-:Y:S05]  /*2270*/  YIELD ;  /* 0x0000000000007946 */ /* 0x000fea0003800000 */
[----:B------:R-:W-:-:S13]  /*2280*/  ISETP.NE.AND P3, PT, R18, R23, PT ;  /* 0x000000171200720c */ /* 0x000fda0003f65270 */
[----:B------:R-:W-:Y:S05]  /*2290*/  @P3 BRA `(.L_x_2131) ;  /* 0xfffffffc00ec3947 */ /* 0x000fea000383ffff */
.L_x_2130:
        /* <DEDUP_REMOVED lines=15> */
.L_x_2133:
        /* <DEDUP_REMOVED lines=60> */
.L_x_2132:
        /* <DEDUP_REMOVED lines=35> */
.L_x_2134:
        /* <DEDUP_REMOVED lines=18> */
.L_x_2135:
        /* <DEDUP_REMOVED lines=9> */
.L_x_2136:
[----:B------:R-:W-:Y:S05]  /*2b30*/  BSYNC.RECONVERGENT B0 ;  /* 0x0000000000007941 */ /* 0x000fea0003800200 */
.L_x_2129:
[----:B------:R-:W5:Y:S01]  /*2b40*/  S2UR UR6, SR_CgaCtaId ;  /* 0x00000000000679c3 */ /* 0x000f620000008800 */
[----:B------:R-:W0:Y:S01]  /*2b50*/  LDCU UR7, c[0x0][0x414] ;  /* 0x00008280ff0777ac */ /* 0x000e220008000800 */
[----:B------:R-:W-:Y:S01]  /*2b60*/  LOP3.LUT R25, R63, 0xffff, RZ, 0xc0, !PT ;  /* 0x0000ffff3f197812 */ /* 0x000fe200078ec0ff */
[----:B------:R-:W-:-:S03]  /*2b70*/  UMOV UR4, 0x400 ;  /* 0x0000040000047882 */ /* 0x000fc60000000000 */
[----:B------:R-:W-:Y:S02]  /*2b80*/  IADD3 R25, PT, PT, R70, R25, RZ ;  /* 0x0000001946197210 */ /* 0x000fe40007ffe0ff */
[----:B---34-:R-:W2:Y:S08]  /*2b90*/  @P0 LDC.64 R16, c[0x0][0x388] ;  /* 0x0000e200ff100b82 */ /* 0x018eb00000000a00 */
[----:B-1----:R-:W1:Y:S01]  /*2ba0*/  LDC.64 R20, c[0x0][0x398] ;  /* 0x0000e600ff147b82 */ /* 0x002e620000000a00 */
[----:B-----5:R-:W-:-:S07]  /*2bb0*/  ULEA UR4, UR6, UR4, 0x18 ;  /* 0x0000000406047291 */ /* 0x020fce000f8ec0ff */
[----:B------:R-:W3:Y:S01]  /*2bc0*/  LDC.64 R18, c[0x0][0x3a0] ;  /* 0x0000e800ff127b82 */ /* 0x000ee20000000a00 */
[----:B--2---:R-:W-:-:S04]  /*2bd0*/  @P0 IMAD.WIDE R22, R61, 0x8, R16 ;  /* 0x000000083d160825 */ /* 0x004fc800078e0210 */
[----:B0-----:R-:W-:Y:S01]  /*2be0*/  @P0 FMUL.FTZ R16, R30, UR7 ;  /* 0x000000071e100c20 */ /* 0x001fe20008410000 */
[----:B------:R-:W-:Y:S01]  /*2bf0*/  @P0 FMUL.FTZ R17, R31, UR7 ;  /* 0x000000071f110c20 */ /* 0x000fe20008410000 */
[----:B------:R-:W-:Y:S04]  /*2c00*/  @!P2 STS.64 [UR4+0x78], R30 ;  /* 0x0000781eff00a988 */ /* 0x000fe80008000a04 */
[----:B------:R-:W-:Y:S01]  /*2c10*/  @P0 STG.E.64 desc[UR8][R22.64], R16 ;  /* 0x0000001016000986 */ /* 0x000fe2000c101b08 */
[C---:B-1----:R-:W-:Y:S01]  /*2c20*/  IMAD.WIDE R20, R25.reuse, 0x2, R20 ;  /* 0x0000000219147825 */ /* 0x042fe200078e0214 */
[----:B------:R-:W-:Y:S03]  /*2c30*/  BAR.SYNC.DEFER_BLOCKING 0x0 ;  /* 0x0000000000007b1d */ /* 0x000fe60000010000 */
[----:B---3--:R-:W-:-:S03]  /*2c40*/  IMAD.WIDE R18, R25, 0x2, R18 ;  /* 0x0000000219127825 */ /* 0x008fc600078e0212 */
[----:B------:R-:W2:Y:S04]  /*2c50*/  LDG.E.U16 R24, desc[UR8][R20.64] ;  /* 0x0000000814187981 */ /* 0x000ea8000c1e1500 */
[----:B------:R0:W3:Y:S04]  /*2c60*/  LDG.E.U16 R25, desc[UR8][R20.64+0x2] ;  /* 0x0000020814197981 */ /* 0x0000e8000c1e1500 */
[----:B------:R-:W4:Y:S04]  /*2c70*/  LDG.E.U16 R26, desc[UR8][R18.64] ;  /* 0x00000008121a7981 */ /* 0x000f28000c1e1500 */
[----:B------:R-:W5:Y:S01]  /*2c80*/  LDG.E.U16 R27, desc[UR8][R18.64+0x2] ;  /* 0x00000208121b7981 */ /* 0x000f62000c1e1500 */
[----:B------:R-:W-:Y:S01]  /*2c90*/  BSSY.RECONVERGENT B0, `(.L_x_2137) ;  /* 0x00003b4000007945 */ /* 0x000fe20003800200 */
[----:B0-----:R-:W-:-:S02]  /*2ca0*/  HFMA2 R21, -RZ, RZ, 1.875, 0 ;  /* 0x3f800000ff157431 */ /* 0x001fc400000001ff */
[----:B------:R-:W0:Y:S01]  /*2cb0*/  LDS.64 R16, [UR4+0x78] ;  /* 0x00007804ff107984 */ /* 0x000e220008000a00 */
[----:B------:R-:W1:Y:S02]  /*2cc0*/  LDCU.U8 UR4, c[0x0][0x3fc] ;  /* 0x00007f80ff0477ac */ /* 0x000e640008000000 */
[----:B-1----:R-:W-:Y:S01]  /*2cd0*/  UISETP.NE.AND UP0, UPT, UR4, URZ, UPT ;  /* 0x000000ff0400728c */ /* 0x002fe2000bf05270 */
        /* <DEDUP_REMOVED lines=9> */
[----:B----4-:R-:W-:Y:S02]  /*2d70*/  SHF.L.U32 R25, R26, 0x10, RZ ;  /* 0x000000101a197819 */ /* 0x010fe400000006ff */
[----:B-----5:R-:W-:Y:S01]  /*2d80*/  SHF.L.U32 R24, R27, 0x10, RZ ;  /* 0x000000101b187819 */ /* 0x020fe200000006ff */
[----:B01----:R-:W-:Y:S06]  /*2d90*/  BRA.U UP0, `(.L_x_2138) ;  /* 0x00000019000c7547 */ /* 0x003fec000b800000 */
[----:B------:R-:W0:Y:S01]  /*2da0*/  LDCU.64 UR10, c[0x0][0x3e8] ;  /* 0x00007d00ff0a77ac */ /* 0x000e220008000a00 */
[----:B------:R-:W-:Y:S01]  /*2db0*/  BSSY.RECONVERGENT B1, `(.L_x_2139) ;  /* 0x000001e000017945 */ /* 0x000fe20003800200 */
[C---:B------:R-:W-:Y:S02]  /*2dc0*/  IADD3 R27, PT, PT, R69.reuse, 0xa0, RZ ;  /* 0x000000a0451b7810 */ /* 0x040fe40007ffe0ff */
[C---:B------:R-:W-:Y:S02]  /*2dd0*/  IADD3 R26, PT, PT, R69.reuse, 0xc0, RZ ;  /* 0x000000c0451a7810 */ /* 0x040fe40007ffe0ff */
[----:B0-----:R-:W-:Y:S02]  /*2de0*/  ISETP.GE.U32.AND P2, PT, R69, UR10, PT ;  /* 0x0000000a45007c0c */ /* 0x001fe4000bf46070 */
        /* <DEDUP_REMOVED lines=12> */
[----:B------:R-:W1:Y:S01]  /*2eb0*/  LDCU.64 UR6, c[0x0][0x380] ;  /* 0x00007000ff0677ac */ /* 0x000e620008000a00 */
[----:B------:R-:W-:Y:S01]  /*2ec0*/  FADD.FTZ R6, R6, -R20 ;  /* 0x8000001406067221 */ /* 0x000fe20000010000 */
[----:B------:R-:W-:-:S03]  /*2ed0*/  FMUL.FTZ R8, R8, R21 ;  /* 0x0000001508087220 */ /* 0x000fc60000410000 */
[----:B------:R-:W-:Y:S01]  /*2ee0*/  FMUL.FTZ R6, R6, R21 ;  /* 0x0000001506067220 */ /* 0x000fe20000410000 */
[----:B------:R-:W-:-:S03]  /*2ef0*/  FFMA.FTZ R8, R22, R8, R25 ;  /* 0x0000000816087223 */ /* 0x000fc60000010019 */
[----:B------:R-:W-:Y:S01]  /*2f00*/  FFMA.FTZ R29, R23, R6, R24 ;  /* 0x00000006171d7223 */ /* 0x000fe20000010018 */
        /* <DEDUP_REMOVED lines=8> */
.L_x_2140:
[----:B------:R-:W-:Y:S05]  /*2f90*/  BSYNC.RECONVERGENT B1 ;  /* 0x0000000000017941 */ /* 0x000fea0003800200 */
.L_x_2139:
[----:B------:R-:W-:Y:S04]  /*2fa0*/  BSSY.RECONVERGENT B1, `(.L_x_2141) ;  /* 0x0000014000017945 */ /* 0x000fe80003800200 */
[----:B------:R-:W-:Y:S05]  /*2fb0*/  @P3 BRA `(.L_x_2142) ;  /* 0x0000000000483947 */ /* 0x000fea0003800000 */
[----:B------:R-:W1:Y:S01]  /*2fc0*/  LDCU.64 UR6, c[0x0][0x3e0] ;  /* 0x00007c00ff0677ac */ /* 0x000e620008000a00 */
[--C-:B------:R-:W-:Y:S01]  /*2fd0*/  FADD.FTZ R16, R7, -R20.reuse ;  /* 0x8000001407107221 */ /* 0x100fe20000010000 */
[----:B------:R-:W-:Y:S01]  /*2fe0*/  FADD.FTZ R8, R5, -R20 ;  /* 0x8000001405087221 */ /* 0x000fe20000010000 */
[----:B------:R-:W-:Y:S01]  /*2ff0*/  MOV R6, R74 ;  /* 0x0000004a00067202 */ /* 0x000fe20000000f00 */
[----:B------:R-:W2:Y:S01]  /*3000*/  LDCU.64 UR12, c[0x0][0x380] ;  /* 0x00007000ff0c77ac */ /* 0x000ea20008000a00 */
[----:B------:R-:W-:Y:S01]  /*3010*/  MOV R7, R73 ;  /* 0x0000004900077202 */ /* 0x000fe20000000f00 */
[-C--:B------:R-:W-:Y:S01]  /*3020*/  FMUL.FTZ R8, R8, R21.reuse ;  /* 0x0000001508087220 */ /* 0x080fe20000410000 */
[----:B------:R-:W-:Y:S01]  /*3030*/  FMUL.FTZ R16, R16, R21 ;  /* 0x0000001510107220 */ /* 0x000fe20000410000 */
[----:B-1----:R-:W-:Y:S02]  /*3040*/  IMAD R5, R53, UR6, RZ ;  /* 0x0000000635057c24 */ /* 0x002fe4000f8e02ff */
[----:B------:R-:W-:-:S04]  /*3050*/  IMAD.WIDE.U32 R6, R68, UR6, R6 ;  /* 0x0000000644067c25 */ /* 0x000fc8000f8e0006 */
[----:B0-----:R-:W-:Y:S02]  /*3060*/  IMAD R17, R68, UR7, R5 ;  /* 0x0000000744117c24 */ /* 0x001fe4000f8e0205 */
[----:B------:R-:W-:Y:S01]  /*3070*/  FFMA.FTZ R5, R22, R8, R25 ;  /* 0x0000000816057223 */ /* 0x000fe20000010019 */
[----:B------:R-:W-:Y:S01]  /*3080*/  FFMA.FTZ R8, R23, R16, R24 ;  /* 0x0000001017087223 */ /* 0x000fe20000010018 */
[----:B--2---:R-:W-:Y:S02]  /*3090*/  LEA R16, P2, R6, UR12, 0x1 ;  /* 0x0000000c06107c11 */ /* 0x004fe4000f8408ff */
[----:B------:R-:W-:Y:S02]  /*30a0*/  IADD3 R17, PT, PT, R7, R17, RZ ;  /* 0x0000001107117210 */ /* 0x000fe40007ffe0ff */
[----:B------:R-:W-:Y:S02]  /*30b0*/  F2FP.BF16.F32.PACK_AB R5, R8, R5 ;  /* 0x000000050805723e */ /* 0x000fe400000010ff */
[----:B------:R-:W-:-:S05]  /*30c0*/  LEA.HI.X R17, R6, UR13, R17, 0x1, P2 ;  /* 0x0000000d06117c11 */ /* 0x000fca00090f0c11 */
[----:B------:R1:W-:Y:S02]  /*30d0*/  STG.E desc[UR8][R16.64], R5 ;  /* 0x0000000510007986 */ /* 0x0003e4000c101908 */
.L_x_2142:
[----:B------:R-:W-:Y:S05]  /*30e0*/  BSYNC.RECONVERGENT B1 ;  /* 0x0000000000017941 */ /* 0x000fea0003800200 */
.L_x_2141:
[----:B------:R-:W-:Y:S04]  /*30f0*/  BSSY.RECONVERGENT B1, `(.L_x_2143) ;  /* 0x0000014000017945 */ /* 0x000fe80003800200 */
[----:B------:R-:W-:Y:S05]  /*3100*/  @P4 BRA `(.L_x_2144) ;  /* 0x0000000000484947 */ /* 0x000fea0003800000 */
[----:B------:R-:W2:Y:S01]  /*3110*/  LDCU.64 UR6, c[0x0][0x3e0] ;  /* 0x00007c00ff0677ac */ /* 0x000ea20008000a00 */
[----:B------:R-:W-:Y:S01]  /*3120*/  MOV R6, R74 ;  /* 0x0000004a00067202 */ /* 0x000fe20000000f00 */
[--C-:B------:R-:W-:Y:S01]  /*3130*/  FADD.FTZ R8, R9, -R20.reuse ;  /* 0x8000001409087221 */ /* 0x100fe20000010000 */
[----:B------:R-:W-:Y:S01]  /*3140*/  MOV R7, R73 ;  /* 0x0000004900077202 */ /* 0x000fe20000000f00 */
[----:B------:R-:W3:Y:S01]  /*3150*/  LDCU.64 UR12, c[0x0][0x380] ;  /* 0x00007000ff0c77ac */ /* 0x000ee20008000a00 */
[----:B------:R-:W-:Y:S01]  /*3160*/  FADD.FTZ R10, R10, -R20 ;  /* 0x800000140a0a7221 */ /* 0x000fe20000010000 */
[----:B------:R-:W-:-:S03]  /*3170*/  FMUL.FTZ R8, R8, R21 ;  /* 0x0000001508087220 */ /* 0x000fc60000410000 */
[----:B------:R-:W-:Y:S01]  /*3180*/  FMUL.FTZ R10, R10, R21 ;  /* 0x000000150a0a7220 */ /* 0x000fe20000410000 */
[----:B-1----:R-:W-:-:S03]  /*3190*/  FFMA.FTZ R5, R22, R8, R25 ;  /* 0x0000000816057223 */ /* 0x002fc60000010019 */
[----:B------:R-:W-:Y:S01]  /*31a0*/  FFMA.FTZ R10, R23, R10, R24 ;  /* 0x0000000a170a7223 */ /* 0x000fe20000010018 */
[----:B--2---:R-:W-:-:S04]  /*31b0*/  IMAD R16, R0, UR6, RZ ;  /* 0x0000000600107c24 */ /* 0x004fc8000f8e02ff */
[----:B------:R-:W-:Y:S01]  /*31c0*/  F2FP.BF16.F32.PACK_AB R5, R10, R5 ;  /* 0x000000050a05723e */ /* 0x000fe200000010ff */
[----:B------:R-:W-:-:S04]  /*31d0*/  IMAD.WIDE.U32 R6, R67, UR6, R6 ;  /* 0x0000000643067c25 */ /* 0x000fc8000f8e0006 */
[----:B------:R-:W-:Y:S01]  /*31e0*/  IMAD R9, R67, UR7, R16 ;  /* 0x0000000743097c24 */ /* 0x000fe2000f8e0210 */
[----:B---3--:R-:W-:-:S04]  /*31f0*/  LEA R8, P2, R6, UR12, 0x1 ;  /* 0x0000000c06087c11 */ /* 0x008fc8000f8408ff */
[----:B------:R-:W-:-:S04]  /*3200*/  IADD3 R9, PT, PT, R7, R9, RZ ;  /* 0x0000000907097210 */ /* 0x000fc80007ffe0ff */
[----:B------:R-:W-:-:S05]  /*3210*/  LEA.HI.X R9, R6, UR13, R9, 0x1, P2 ;  /* 0x0000000d06097c11 */ /* 0x000fca00090f0c09 */
[----:B------:R2:W-:Y:S02]  /*3220*/  STG.E desc[UR8][R8.64], R5 ;  /* 0x0000000508007986 */ /* 0x0005e4000c101908 */
.L_x_2144:
[----:B------:R-:W-:Y:S05]  /*3230*/  BSYNC.RECONVERGENT B1 ;  /* 0x0000000000017941 */ /* 0x000fea0003800200 */
.L_x_2143:
[----:B------:R-:W-:Y:S04]  /*3240*/  BSSY.RECONVERGENT B1, `(.L_x_2145) ;  /* 0x0000014000017945 */ /* 0x000fe80003800200 */
[----:B------:R-:W-:Y:S05]  /*3250*/  @P1 BRA `(.L_x_2146) ;  /* 0x0000000000481947 */ /* 0x000fea0003800000 */
[----:B------:R-:W1:Y:S01]  /*3260*/  LDCU.64 UR6, c[0x0][0x3e0] ;  /* 0x00007c00ff0677ac */ /* 0x000e620008000a00 */
[----:B------:R-:W-:Y:S01]  /*3270*/  MOV R6, R74 ;  /* 0x0000004a00067202 */ /* 0x000fe20000000f00 */
[--C-:B------:R-:W-:Y:S01]  /*3280*/  FADD.FTZ R12, R12, -R20.reuse ;  /* 0x800000140c0c7221 */ /* 0x100fe20000010000 */
[----:B------:R-:W-:Y:S01]  /*3290*/  MOV R7, R73 ;  /* 0x0000004900077202 */ /* 0x000fe20000000f00 */
[----:B------:R-:W3:Y:S01]  /*32a0*/  LDCU.64 UR12, c[0x0][0x380] ;  /* 0x00007000ff0c77ac */ /* 0x000ee20008000a00 */
[----:B--2---:R-:W-:Y:S01]  /*32b0*/  FADD.FTZ R8, R11, -R20 ;  /* 0x800000140b087221 */ /* 0x004fe20000010000 */
[----:B------:R-:W-:-:S03]  /*32c0*/  FMUL.FTZ R12, R12, R21 ;  /* 0x000000150c0c7220 */ /* 0x000fc60000410000 */
[----:B------:R-:W-:-:S04]  /*32d0*/  FMUL.FTZ R8, R8, R21 ;  /* 0x0000001508087220 */ /* 0x000fc80000410000 */
[----:B------:R-:W-:Y:S01]  /*32e0*/  FFMA.FTZ R10, R23, R8, R24 ;  /* 0x00000008170a7223 */ /* 0x000fe20000010018 */
[----:B-1----:R-:W-:Y:S02]  /*32f0*/  IMAD R5, R2, UR6, RZ ;  /* 0x0000000602057c24 */ /* 0x002fe4000f8e02ff */
[----:B------:R-:W-:-:S04]  /*3300*/  IMAD.WIDE.U32 R6, R66, UR6, R6 ;  /* 0x0000000642067c25 */ /* 0x000fc8000f8e0006 */
[----:B------:R-:W-:Y:S02]  /*3310*/  IMAD R9, R66, UR7, R5 ;  /* 0x0000000742097c24 */ /* 0x000fe4000f8e0205 */
[----:B------:R-:W-:Y:S01]  /*3320*/  FFMA.FTZ R5, R22, R12, R25 ;  /* 0x0000000c16057223 */ /* 0x000fe20000010019 */
[----:B---3--:R-:W-:Y:S02]  /*3330*/  LEA R8, P1, R6, UR12, 0x1 ;  /* 0x0000000c06087c11 */ /* 0x008fe4000f8208ff */
[----:B------:R-:W-:Y:S02]  /*3340*/  IADD3 R9, PT, PT, R7, R9, RZ ;  /* 0x0000000907097210 */ /* 0x000fe40007ffe0ff */
[----:B------:R-:W-:Y:S02]  /*3350*/  F2FP.BF16.F32.PACK_AB R5, R10, R5 ;  /* 0x000000050a05723e */ /* 0x000fe400000010ff */
[----:B------:R-:W-:-:S05]  /*3360*/  LEA.HI.X R9, R6, UR13, R9, 0x1, P1 ;  /* 0x0000000d06097c11 */ /* 0x000fca00088f0c09 */
[----:B------:R3:W-:Y:S02]  /*3370*/  STG.E desc[UR8][R8.64], R5 ;  /* 0x0000000508007986 */ /* 0x0007e4000c101908 */
.L_x_2146:
[----:B------:R-:W-:Y:S05]  /*3380*/  BSYNC.RECONVERGENT B1 ;  /* 0x0000000000017941 */ /* 0x000fea0003800200 */
.L_x_2145:
[----:B------:R-:W-:Y:S01]  /*3390*/  ISETP.GE.U32.AND P5, PT, R65, UR10, PT ;  /* 0x0000000a41007c0c */ /* 0x000fe2000bfa6070 */
[----:B------:R-:W-:Y:S01]  /*33a0*/  BSSY.RECONVERGENT B1, `(.L_x_2147) ;  /* 0x0000029000017945 */ /* 0x000fe20003800200 */
[----:B-123--:R-:W-:Y:S02]  /*33b0*/  IADD3 R5, PT, PT, R69, 0xe0, RZ ;  /* 0x000000e045057810 */ /* 0x00efe40007ffe0ff */
        /* <DEDUP_REMOVED lines=39> */
.L_x_2148:
[----:B------:R-:W-:Y:S05]  /*3630*/  BSYNC.RECONVERGENT B1 ;  /* 0x0000000000017941 */ /* 0x000fea0003800200 */
.L_x_2147:
        /* <DEDUP_REMOVED lines=20> */
.L_x_2150:
[----:B------:R-:W-:Y:S05]  /*3780*/  BSYNC.RECONVERGENT B1 ;  /* 0x0000000000017941 */ /* 0x000fea0003800200 */
.L_x_2149:
[----:B------:R-:W-:Y:S04]  /*3790*/  BSSY.RECONVERGENT B1, `(.L_x_2151) ;  /* 0x0000014000017945 */ /* 0x000fe80003800200 */
[----:B------:R-:W-:Y:S05]  /*37a0*/  @P1 BRA `(.L_x_2152) ;  /* 0x0000000000481947 */ /* 0x000fea0003800000 */
[----:B------:R-:W2:Y:S01]  /*37b0*/  LDCU.64 UR6, c[0x0][0x3e0] ;  /* 0x00007c00ff0677ac */ /* 0x000ea20008000a00 */
[----:B------:R-:W-:Y:S01]  /*37c0*/  MOV R6, R74 ;  /* 0x0000004a00067202 */ /* 0x000fe20000000f00 */
[--C-:B01----:R-:W-:Y:S01]  /*37d0*/  FADD.FTZ R8, R33, -R20.reuse ;  /* 0x8000001421087221 */ /* 0x103fe20000010000 */
[----:B------:R-:W-:Y:S01]  /*37e0*/  MOV R7, R73 ;  /* 0x0000004900077202 */ /* 0x000fe20000000f00 */
[----:B------:R-:W0:Y:S01]  /*37f0*/  LDCU.64 UR12, c[0x0][0x380] ;  /* 0x00007000ff0c77ac */ /* 0x000e220008000a00 */
[----:B------:R-:W-:Y:S01]  /*3800*/  FADD.FTZ R34, R34, -R20 ;  /* 0x8000001422227221 */ /* 0x000fe20000010000 */
[----:B------:R-:W-:-:S03]  /*3810*/  FMUL.FTZ R8, R8, R21 ;  /* 0x0000001508087220 */ /* 0x000fc60000410000 */
[----:B------:R-:W-:-:S04]  /*3820*/  FMUL.FTZ R34, R34, R21 ;  /* 0x0000001522227220 */ /* 0x000fc80000410000 */
[----:B------:R-:W-:Y:S01]  /*3830*/  FFMA.FTZ R13, R23, R34, R24 ;  /* 0x00000022170d7223 */ /* 0x000fe20000010018 */
[----:B--2---:R-:W-:Y:S02]  /*3840*/  IMAD R9, R12, UR6, RZ ;  /* 0x000000060c097c24 */ /* 0x004fe4000f8e02ff */
[----:B------:R-:W-:Y:S01]  /*3850*/  FFMA.FTZ R12, R22, R8, R25 ;  /* 0x00000008160c7223 */ /* 0x000fe20000010019 */
[----:B------:R-:W-:-:S04]  /*3860*/  IMAD.WIDE.U32 R6, R26, UR6, R6 ;  /* 0x000000061a067c25 */ /* 0x000fc8000f8e0006 */
[----:B------:R-:W-:Y:S01]  /*3870*/  IMAD R9, R26, UR7, R9 ;  /* 0x000000071a097c24 */ /* 0x000fe2000f8e0209 */
[----:B0-----:R-:W-:-:S04]  /*3880*/  LEA R8, P1, R6, UR12, 0x1 ;  /* 0x0000000c06087c11 */ /* 0x001fc8000f8208ff */
[----:B------:R-:W-:Y:S02]  /*3890*/  IADD3 R9, PT, PT, R7, R9, RZ ;  /* 0x0000000907097210 */ /* 0x000fe40007ffe0ff */
[----:B------:R-:W-:Y:S02]  /*38a0*/  F2FP.BF16.F32.PACK_AB R7, R13, R12 ;  /* 0x0000000c0d07723e */ /* 0x000fe400000010ff */
[----:B------:R-:W-:-:S05]  /*38b0*/  LEA.HI.X R9, R6, UR13, R9, 0x1, P1 ;  /* 0x0000000d06097c11 */ /* 0x000fca00088f0c09 */
[----:B------:R2:W-:Y:S02]  /*38c0*/  STG.E desc[UR8][R8.64], R7 ;  /* 0x0000000708007986 */ /* 0x0005e4000c101908 */
.L_x_2152:
[----:B------:R-:W-:Y:S05]  /*38d0*/  BSYNC.RECONVERGENT B1 ;  /* 0x0000000000017941 */ /* 0x000fea0003800200 */
.L_x_2151:
[----:B------:R-:W-:Y:S04]  /*38e0*/  BSSY.RECONVERGENT B1, `(.L_x_2153) ;  /* 0x0000014000017945 */ /* 0x000fe80003800200 */
[----:B------:R-:W-:Y:S05]  /*38f0*/  @P6 BRA `(.L_x_2154) ;  /* 0x0000000000486947 */ /* 0x000fea0003800000 */
[----:B------:R-:W3:Y:S01]  /*3900*/  LDCU.64 UR6, c[0x0][0x3e0] ;  /* 0x00007c00ff0677ac */ /* 0x000ee20008000a00 */
[----:B------:R-:W-:Y:S01]  /*3910*/  MOV R6, R74 ;  /* 0x0000004a00067202 */ /* 0x000fe20000000f00 */
[--C-:B012---:R-:W-:Y:S01]  /*3920*/  FADD.FTZ R8, R35, -R20.reuse ;  /* 0x8000001423087221 */ /* 0x107fe20000010000 */
[----:B------:R-:W-:Y:S01]  /*3930*/  MOV R7, R73 ;  /* 0x0000004900077202 */ /* 0x000fe20000000f00 */
[----:B------:R-:W0:Y:S01]  /*3940*/  LDCU.64 UR12, c[0x0][0x380] ;  /* 0x00007000ff0c77ac */ /* 0x000e220008000a00 */
[----:B------:R-:W-:Y:S01]  /*3950*/  FADD.FTZ R36, R36, -R20 ;  /* 0x8000001424247221 */ /* 0x000fe20000010000 */
[----:B------:R-:W-:-:S03]  /*3960*/  FMUL.FTZ R8, R8, R21 ;  /* 0x0000001508087220 */ /* 0x000fc60000410000 */
[----:B------:R-:W-:-:S04]  /*3970*/  FMUL.FTZ R36, R36, R21 ;  /* 0x0000001524247220 */ /* 0x000fc80000410000 */
[----:B------:R-:W-:Y:S01]  /*3980*/  FFMA.FTZ R36, R23, R36, R24 ;  /* 0x0000002417247223 */ /* 0x000fe20000010018 */
[----:B---3--:R-:W-:Y:S02]  /*3990*/  IMAD R16, R16, UR6, RZ ;  /* 0x0000000610107c24 */ /* 0x008fe4000f8e02ff */
        /* <DEDUP_REMOVED lines=8> */
.L_x_2154:
[----:B------:R-:W-:Y:S05]  /*3a20*/  BSYNC.RECONVERGENT B1 ;  /* 0x0000000000017941 */ /* 0x000fea0003800200 */
.L_x_2153:
[----:B------:R-:W-:Y:S04]  /*3a30*/  BSSY.RECONVERGENT B1, `(.L_x_2155) ;  /* 0x0000014000017945 */ /* 0x000fe80003800200 */
[----:B------:R-:W-:Y:S05]  /*3a40*/  @P3 BRA `(.L_x_2156) ;  /* 0x0000000000483947 */ /* 0x000fea0003800000 */
[----:B------:R-:W4:Y:S01]  /*3a50*/  LDCU.64 UR6, c[0x0][0x3e0] ;  /* 0x00007c00ff0677ac */ /* 0x000f220008000a00 */
[----:B------:R-:W-:Y:S01]  /*3a60*/  MOV R6, R74 ;  /* 0x0000004a00067202 */ /* 0x000fe20000000f00 */
[--C-:B0123--:R-:W-:Y:S01]  /*3a70*/  FADD.FTZ R8, R37, -R20.reuse ;  /* 0x8000001425087221 */ /* 0x10ffe20000010000 */
[----:B------:R-:W-:Y:S01]  /*3a80*/  MOV R7, R73 ;  /* 0x0000004900077202 */ /* 0x000fe20000000f00 */
[----:B------:R-:W0:Y:S01]  /*3a90*/  LDCU.64 UR12, c[0x0][0x380] ;  /* 0x00007000ff0c77ac */ /* 0x000e220008000a00 */
[----:B------:R-:W-:Y:S01]  /*3aa0*/  FADD.FTZ R38, R38, -R20 ;  /* 0x8000001426267221 */ /* 0x000fe20000010000 */
[----:B------:R-:W-:-:S03]  /*3ab0*/  FMUL.FTZ R8, R8, R21 ;  /* 0x0000001508087220 */ /* 0x000fc60000410000 */
[----:B------:R-:W-:Y:S01]  /*3ac0*/  FMUL.FTZ R38, R38, R21 ;  /* 0x0000001526267220 */ /* 0x000fe20000410000 */
[----:B------:R-:W-:-:S03]  /*3ad0*/  FFMA.FTZ R5, R22, R8, R25 ;  /* 0x0000000816057223 */ /* 0x000fc60000010019 */
        /* <DEDUP_REMOVED lines=9> */
.L_x_2156:
[----:B------:R-:W-:Y:S05]  /*3b70*/  BSYNC.RECONVERGENT B1 ;  /* 0x0000000000017941 */ /* 0x000fea0003800200 */
.L_x_2155:
[----:B------:R-:W-:Y:S04]  /*3b80*/  BSSY.RECONVERGENT B1, `(.L_x_2157) ;  /* 0x0000014000017945 */ /* 0x000fe80003800200 */
[----:B------:R-:W-:Y:S05]  /*3b90*/  @P4 BRA `(.L_x_2158) ;  /* 0x0000000000484947 */ /* 0x000fea0003800000 */
[----:B------:R-:W5:Y:S01]  /*3ba0*/  LDCU.64 UR6, c[0x0][0x3e0] ;  /* 0x00007c00ff0677ac */ /* 0x000f620008000a00 */
[----:B------:R-:W-:Y:S01]  /*3bb0*/  MOV R6, R74 ;  /* 0x0000004a00067202 */ /* 0x000fe20000000f00 */
[--C-:B01234-:R-:W-:Y:S01]  /*3bc0*/  FADD.FTZ R8, R39, -R20.reuse ;  /* 0x8000001427087221 */ /* 0x11ffe20000010000 */
[----:B------:R-:W-:Y:S01]  /*3bd0*/  MOV R7, R73 ;  /* 0x0000004900077202 */ /* 0x000fe20000000f00 */
[----:B------:R-:W0:Y:S01]  /*3be0*/  LDCU.64 UR12, c[0x0][0x380] ;  /* 0x00007000ff0c77ac */ /* 0x000e220008000a00 */
[----:B------:R-:W-:Y:S01]  /*3bf0*/  FADD.FTZ R40, R40, -R20 ;  /* 0x8000001428287221 */ /* 0x000fe20000010000 */
[----:B------:R-:W-:-:S03]  /*3c00*/  FMUL.FTZ R8, R8, R21 ;  /* 0x0000001508087220 */ /* 0x000fc60000410000 */
[----:B------:R-:W-:Y:S01]  /*3c10*/  FMUL.FTZ R40, R40, R21 ;  /* 0x0000001528287220 */ /* 0x000fe20000410000 */
[----:B------:R-:W-:-:S03]  /*3c20*/  FFMA.FTZ R5, R22, R8, R25 ;  /* 0x0000000816057223 */ /* 0x000fc60000010019 */
[----:B------:R-:W-:Y:S01]  /*3c30*/  FFMA.FTZ R40, R23, R40, R24 ;  /* 0x0000002817287223 */ /* 0x000fe20000010018 */
[----:B-----5:R-:W-:-:S04]  /*3c40*/  IMAD R18, R18, UR6, RZ ;  /* 0x0000000612127c24 */ /* 0x020fc8000f8e02ff */
[----:B------:R-:W-:Y:S01]  /*3c50*/  F2FP.BF16.F32.PACK_AB R5, R40, R5 ;  /* 0x000000052805723e */ /* 0x000fe200000010ff */
[----:B------:R-:W-:-:S04]  /*3c60*/  IMAD.WIDE.U32 R6, R11, UR6, R6 ;  /* 0x000000060b067c25 */ /* 0x000fc8000f8e0006 */
[----:B------:R-:W-:Y:S01]  /*3c70*/  IMAD R11, R11, UR7, R18 ;  /* 0x000000070b0b7c24 */ /* 0x000fe2000f8e0212 */
[----:B0-----:R-:W-:-:S04]  /*3c80*/  LEA R8, P1, R6, UR12, 0x1 ;  /* 0x0000000c06087c11 */ /* 0x001fc8000f8208ff */
[----:B------:R-:W-:-:S04]  /*3c90*/  IADD3 R11, PT, PT, R7, R11, RZ ;  /* 0x0000000b070b7210 */ /* 0x000fc80007ffe0ff */
[----:B------:R-:W-:-:S05]  /*3ca0*/  LEA.HI.X R9, R6, UR13, R11, 0x1, P1 ;  /* 0x0000000d06097c11 */ /* 0x000fca00088f0c0b */
[----:B------:R0:W-:Y:S02]  /*3cb0*/  STG.E desc[UR8][R8.64], R5 ;  /* 0x0000000508007986 */ /* 0x0001e4000c101908 */
.L_x_2158:
[----:B------:R-:W-:Y:S05]  /*3cc0*/  BSYNC.RECONVERGENT B1 ;  /* 0x0000000000017941 */ /* 0x000fea0003800200 */
.L_x_2157:
[----:B------:R-:W-:Y:S01]  /*3cd0*/  ISETP.GE.U32.AND P5, PT, R19, UR10, PT ;  /* 0x0000000a13007c0c */ /* 0x000fe2000bfa6070 */
[----:B------:R-:W-:Y:S01]  /*3ce0*/  BSSY.RECONVERGENT B1, `(.L_x_2159) ;  /* 0x0000027000017945 */ /* 0x000fe20003800200 */
[----:B------:R-:W-:Y:S02]  /*3cf0*/  SHF.R.S32.HI R16, RZ, 0x1f, R19 ;  /* 0x0000001fff107819 */ /* 0x000fe40000011413 */
[C---:B------:R-:W-:Y:S02]  /*3d00*/  IADD3 R13, PT, PT, R69.reuse, 0x180, RZ ;  /* 0x00000180450d7810 */ /* 0x040fe40007ffe0ff */
[----:B------:R-:W-:Y:S02]  /*3d10*/  ISETP.GE.AND.EX P5, PT, R16, UR11, PT, P5 ;  /* 0x0000000b10007c0c */ /* 0x000fe4000bfa6350 */
[C---:B------:R-:W-:Y:S02]  /*3d20*/  IADD3 R11, PT, PT, R69.reuse, 0x1a0, RZ ;  /* 0x000001a0450b7810 */ /* 0x040fe40007ffe0ff */
[----:B0--34-:R-:W-:-:S02]  /*3d30*/  IADD3 R5, PT, PT, R69, 0x1c0, RZ ;  /* 0x000001c045057810 */ /* 0x019fc40007ffe0ff */
        /* <DEDUP_REMOVED lines=18> */
[----:B-12---:R-:W-:Y:S01]  /*3e60*/  MOV R7, R73 ;  /* 0x0000004900077202 */ /* 0x006fe20000000f00 */
        /* <DEDUP_REMOVED lines=14> */
.L_x_2160:
[----:B------:R-:W-:Y:S05]  /*3f50*/  BSYNC.RECONVERGENT B1 ;  /* 0x0000000000017941 */ /* 0x000fea0003800200 */
.L_x_2159:
[----:B------:R-:W-:Y:S04]  /*3f60*/  BSSY.RECONVERGENT B1, `(.L_x_2161) ;  /* 0x0000014000017945 */ /* 0x000fe80003800200 */
[----:B------:R-:W-:Y:S05]  /*3f70*/  @P2 BRA `(.L_x_2162) ;  /* 0x0000000000482947 */ /* 0x000fea0003800000 */
[----:B------:R-:W3:Y:S01]  /*3f80*/  LDCU.64 UR6, c[0x0][0x3e0] ;  /* 0x00007c00ff0677ac */ /* 0x000ee20008000a00 */
[----:B------:R-:W-:Y:S01]  /*3f90*/  MOV R6, R74 ;  /* 0x0000004a00067202 */ /* 0x000fe20000000f00 */
[--C-:B------:R-:W-:Y:S01]  /*3fa0*/  FADD.FTZ R44, R44, -R20.reuse ;  /* 0x800000142c2c7221 */ /* 0x100fe20000010000 */
[----:B012---:R-:W-:Y:S01]  /*3fb0*/  MOV R7, R73 ;  /* 0x0000004900077202 */ /* 0x007fe20000000f00 */
[----:B------:R-:W0:Y:S01]  /*3fc0*/  LDCU.64 UR12, c[0x0][0x380] ;  /* 0x00007000ff0c77ac */ /* 0x000e220008000a00 */
[----:B------:R-:W-:Y:S01]  /*3fd0*/  FADD.FTZ R8, R43, -R20 ;  /* 0x800000142b087221 */ /* 0x000fe20000010000 */
[----:B------:R-:W-:-:S03]  /*3fe0*/  FMUL.FTZ R44, R44, R21 ;  /* 0x000000152c2c7220 */ /* 0x000fc60000410000 */
[----:B------:R-:W-:Y:S01]  /*3ff0*/  FMUL.FTZ R8, R8, R21 ;  /* 0x0000001508087220 */ /* 0x000fe20000410000 */
[----:B------:R-:W-:-:S03]  /*4000*/  FFMA.FTZ R44, R22, R44, R25 ;  /* 0x0000002c162c7223 */ /* 0x000fc60000010019 */
[----:B------:R-:W-:Y:S01]  /*4010*/  FFMA.FTZ R15, R23, R8, R24 ;  /* 0x00000008170f7223 */ /* 0x000fe20000010018 */
[----:B---3--:R-:W-:Y:S02]  /*4020*/  IMAD R9, R17, UR6, RZ ;  /* 0x0000000611097c24 */ /* 0x008fe4000f8e02ff */
[----:B------:R-:W-:-:S04]  /*4030*/  IMAD.WIDE.U32 R6, R28, UR6, R6 ;  /* 0x000000061c067c25 */ /* 0x000fc8000f8e0006 */
[----:B------:R-:W-:Y:S01]  /*4040*/  IMAD R9, R28, UR7, R9 ;  /* 0x000000071c097c24 */ /* 0x000fe2000f8e0209 */
[----:B0-----:R-:W-:-:S04]  /*4050*/  LEA R8, P2, R6, UR12, 0x1 ;  /* 0x0000000c06087c11 */ /* 0x001fc8000f8408ff */
[----:B------:R-:W-:Y:S02]  /*4060*/  IADD3 R9, PT, PT, R7, R9, RZ ;  /* 0x0000000907097210 */ /* 0x000fe40007ffe0ff */
[----:B------:R-:W-:Y:S02]  /*4070*/  F2FP.BF16.F32.PACK_AB R7, R15, R44 ;  /* 0x0000002c0f07723e */ /* 0x000fe400000010ff */
[----:B------:R-:W-:-:S05]  /*4080*/  LEA.HI.X R9, R6, UR13, R9, 0x1, P2 ;  /* 0x0000000d06097c11 */ /* 0x000fca00090f0c09 */
[----:B------:R3:W-:Y:S02]  /*4090*/  STG.E desc[UR8][R8.64], R7 ;  /* 0x0000000708007986 */ /* 0x0007e4000c101908 */
.L_x_2162:
[----:B------:R-:W-:Y:S05]  /*40a0*/  BSYNC.RECONVERGENT B1 ;  /* 0x0000000000017941 */ /* 0x000fea0003800200 */
.L_x_2161:
        /* <DEDUP_REMOVED lines=9> */
[----:B------:R-:W-:-:S04]  /*4140*/  FMUL.FTZ R46, R46, R21 ;  /* 0x000000152e2e7220 */ /* 0x000fc80000410000 */
[----:B------:R-:W-:Y:S01]  /*4150*/  FFMA.FTZ R46, R23, R46, R24 ;  /* 0x0000002e172e7223 */ /* 0x000fe20000010018 */
        /* <DEDUP_REMOVED lines=9> */
.L_x_2164:
[----:B------:R-:W-:Y:S05]  /*41f0*/  BSYNC.RECONVERGENT B1 ;  /* 0x0000000000017941 */ /* 0x000fea0003800200 */
.L_x_2163:
[----:B------:R-:W-:Y:S04]  /*4200*/  BSSY.RECONVERGENT B1, `(.L_x_2165) ;  /* 0x0000014000017945 */ /* 0x000fe80003800200 */
[----:B------:R-:W-:Y:S05]  /*4210*/  @P6 BRA `(.L_x_2166) ;  /* 0x0000000000486947 */ /* 0x000fea0003800000 */
[----:B------:R-:W5:Y:S01]  /*4220*/  LDCU.64 UR6, c[0x0][0x3e0] ;  /* 0x00007c00ff0677ac */ /* 0x000f620008000a00 */
[----:B------:R-:W-:Y:S01]  /*4230*/  MOV R6, R74 ;  /* 0x0000004a00067202 */ /* 0x000fe20000000f00 */
[--C-:B------:R-:W-:Y:S01]  /*4240*/  FADD.FTZ R48, R48, -R20.reuse ;  /* 0x8000001430307221 */ /* 0x100fe20000010000 */
[----:B01234-:R-:W-:Y:S01]  /*4250*/  MOV R7, R73 ;  /* 0x0000004900077202 */ /* 0x01ffe20000000f00 */
[----:B------:R-:W0:Y:S01]  /*4260*/  LDCU.64 UR12, c[0x0][0x380] ;  /* 0x00007000ff0c77ac */ /* 0x000e220008000a00 */
[----:B------:R-:W-:Y:S01]  /*4270*/  FADD.FTZ R8, R47, -R20 ;  /* 0x800000142f087221 */ /* 0x000fe20000010000 */
[----:B------:R-:W-:-:S03]  /*4280*/  FMUL.FTZ R48, R48, R21 ;  /* 0x0000001530307220 */ /* 0x000fc60000410000 */
[----:B------:R-:W-:Y:S01]  /*4290*/  FMUL.FTZ R8, R8, R21 ;  /* 0x0000001508087220 */ /* 0x000fe20000410000 */
[----:B------:R-:W-:Y:S01]  /*42a0*/  FFMA.FTZ R48, R22, R48, R25 ;  /* 0x0000003016307223 */ /* 0x000fe20000010019 */
[----:B-----5:R-:W-:Y:S02]  /*42b0*/  IMAD R12, R12, UR6, RZ ;  /* 0x000000060c0c7c24 */ /* 0x020fe4000f8e02ff */
        /* <DEDUP_REMOVED lines=8> */
.L_x_2166:
[----:B------:R-:W-:Y:S05]  /*4340*/  BSYNC.RECONVERGENT B1 ;  /* 0x0000000000017941 */ /* 0x000fea0003800200 */
.L_x_2165:
        /* <DEDUP_REMOVED lines=10> */
[----:B-----5:R-:W-:Y:S02]  /*43f0*/  IMAD R10, R10, UR6, RZ ;  /* 0x000000060a0a7c24 */ /* 0x020fe4000f8e02ff */
[----:B------:R-:W-:-:S04]  /*4400*/  IMAD.WIDE.U32 R6, R5, UR6, R6 ;  /* 0x0000000605067c25 */ /* 0x000fc8000f8e0006 */
[----:B------:R-:W-:Y:S02]  /*4410*/  IMAD R9, R5, UR7, R10 ;  /* 0x0000000705097c24 */ /* 0x000fe4000f8e020a */
[----:B------:R-:W-:Y:S01]  /*4420*/  FFMA.FTZ R5, R22, R50, R25 ;  /* 0x0000003216057223 */ /* 0x000fe20000010019 */
[----:B------:R-:W-:Y:S01]  /*4430*/  FFMA.FTZ R10, R23, R8, R24 ;  /* 0x00000008170a7223 */ /* 0x000fe20000010018 */
[----:B0-----:R-:W-:Y:S02]  /*4440*/  LEA R8, P1, R6, UR12, 0x1 ;  /* 0x0000000c06087c11 */ /* 0x001fe4000f8208ff */
[----:B------:R-:W-:Y:S02]  /*4450*/  IADD3 R9, PT, PT, R7, R9, RZ ;  /* 0x0000000907097210 */ /* 0x000fe40007ffe0ff */
[----:B------:R-:W-:Y:S02]  /*4460*/  F2FP.BF16.F32.PACK_AB R5, R10, R5 ;  /* 0x000000050a05723e */ /* 0x000fe400000010ff */
[----:B------:R-:W-:-:S05]  /*4470*/  LEA.HI.X R9, R6, UR13, R9, 0x1, P1 ;  /* 0x0000000d06097c11 */ /* 0x000fca00088f0c09 */
[----:B------:R0:W-:Y:S02]  /*4480*/  STG.E desc[UR8][R8.64], R5 ;  /* 0x0000000508007986 */ /* 0x0001e4000c101908 */
.L_x_2168:
[----:B------:R-:W-:Y:S05]  /*4490*/  BSYNC.RECONVERGENT B1 ;  /* 0x0000000000017941 */ /* 0x000fea0003800200 */
.L_x_2167:
[----:B------:R-:W-:Y:S05]  /*44a0*/  @P4 BRA `(.L_x_2169) ;  /* 0x0000002000c84947 */ /* 0x000fea0003800000 */
[----:B------:R-:W0:Y:S01]  /*44b0*/  LDCU.64 UR6, c[0x0][0x3e0] ;  /* 0x00007c00ff0677ac */ /* 0x000e220008000a00 */
[--C-:B------:R-:W-:Y:S01]  /*44c0*/  FADD.FTZ R52, R52, -R20.reuse ;  /* 0x8000001434347221 */ /* 0x100fe20000010000 */
[----:B------:R-:W-:Y:S01]  /*44d0*/  MOV R72, R74 ;  /* 0x0000004a00487202 */ /* 0x000fe20000000f00 */
[----:B------:R-:W-:Y:S01]  /*44e0*/  FADD.FTZ R20, R51, -R20 ;  /* 0x8000001433147221 */ /* 0x000fe20000010000 */
[----:B------:R-:W5:Y:S01]  /*44f0*/  LDCU.64 UR10, c[0x0][0x380] ;  /* 0x00007000ff0a77ac */ /* 0x000f620008000a00 */
[-C--:B------:R-:W-:Y:S02]  /*4500*/  FMUL.FTZ R52, R52, R21.reuse ;  /* 0x0000001534347220 */ /* 0x080fe40000410000 */
[----:B------:R-:W-:-:S04]  /*4510*/  FMUL.FTZ R20, R20, R21 ;  /* 0x0000001514147220 */ /* 0x000fc80000410000 */
[----:B------:R-:W-:Y:S01]  /*4520*/  FFMA.FTZ R20, R23, R20, R24 ;  /* 0x0000001417147223 */ /* 0x000fe20000010018 */
[----:B0-----:R-:W-:Y:S02]  /*4530*/  IMAD R5, R4, UR6, RZ ;  /* 0x0000000604057c24 */ /* 0x001fe4000f8e02ff */
[----:B------:R-:W-:-:S04]  /*4540*/  IMAD.WIDE.U32 R72, R64, UR6, R72 ;  /* 0x0000000640487c25 */ /* 0x000fc8000f8e0048 */
[----:B-1234-:R-:W-:Y:S02]  /*4550*/  IMAD R7, R64, UR7, R5 ;  /* 0x0000000740077c24 */ /* 0x01efe4000f8e0205 */
[----:B------:R-:W-:Y:S01]  /*4560*/  FFMA.FTZ R5, R22, R52, R25 ;  /* 0x0000003416057223 */ /* 0x000fe20000010019 */
[----:B-----5:R-:W-:Y:S02]  /*4570*/  LEA R6, P1, R72, UR10, 0x1 ;  /* 0x0000000a48067c11 */ /* 0x020fe4000f8208ff */
[----:B------:R-:W-:Y:S02]  /*4580*/  IADD3 R7, PT, PT, R73, R7, RZ ;  /* 0x0000000749077210 */ /* 0x000fe40007ffe0ff */
[----:B------:R-:W-:Y:S02]  /*4590*/  F2FP.BF16.F32.PACK_AB R5, R20, R5 ;  /* 0x000000051405723e */ /* 0x000fe400000010ff */
[----:B------:R-:W-:-:S05]  /*45a0*/  LEA.HI.X R7, R72, UR11, R7, 0x1, P1 ;  /* 0x0000000b48077c11 */ /* 0x000fca00088f0c07 */
[----:B------:R0:W-:Y:S01]  /*45b0*/  STG.E desc[UR8][R6.64], R5 ;  /* 0x0000000506007986 */ /* 0x0001e2000c101908 */
[----:B------:R-:W-:Y:S05]  /*45c0*/  BRA `(.L_x_2169) ;  /* 0x0000002000807947 */ /* 0x000fea0003800000 */
.L_x_2138:
[----:B------:R-:W0:Y:S01]  /*45d0*/  LDCU.64 UR12, c[0x0][0x3e8] ;  /* 0x00007d00ff0c77ac */ /* 0x000e220008000a00 */
[----:B------:R-:W-:Y:S01]  /*45e0*/  BSSY.RECONVERGENT B1, `(.L_x_2170) ;  /* 0x0000026000017945 */ /* 0x000fe20003800200 */
[C---:B------:R-:W-:Y:S02]  /*45f0*/  IADD3 R27, PT, PT, R69.reuse, 0xa0, RZ ;  /* 0x000000a0451b7810 */ /* 0x040fe40007ffe0ff */
[----:B------:R-:W-:Y:S02]  /*4600*/  IADD3 R26, PT, PT, R69, 0xc0, RZ ;  /* 0x000000c0451a7810 */ /* 0x000fe40007ffe0ff */
[----:B0-----:R-:W-:Y:S02]  /*4610*/  ISETP.GE.U32.AND P1, PT, R68, UR12, PT ;  /* 0x0000000c44007c0c */ /* 0x001fe4000bf26070 */
        /* <DEDUP_REMOVED lines=10> */
[-C--:B------:R-:W-:Y:S01]  /*46c0*/  FMUL.FTZ R8, R8, R21.reuse ;  /* 0x0000001508087220 */ /* 0x080fe20000410000 */
[----:B------:R-:W-:Y:S01]  /*46d0*/  FMUL.FTZ R6, R6, R21 ;  /* 0x0000001506067220 */ /* 0x000fe20000410000 */
[----:B------:R-:W1:Y:S01]  /*46e0*/  LDCU.64 UR10, c[0x0][0x380] ;  /* 0x00007000ff0a77ac */ /* 0x000e620008000a00 */
[----:B------:R-:W-:Y:S01]  /*46f0*/  MOV R19, R73 ;  /* 0x0000004900137202 */ /* 0x000fe20000000f00 */
[----:B------:R-:W-:Y:S01]  /*4700*/  FFMA.FTZ R8, R22, R8, R25 ;  /* 0x0000000816087223 */ /* 0x000fe20000010019 */
        /* <DEDUP_REMOVED lines=19> */
.L_x_2171:
[----:B------:R-:W-:Y:S05]  /*4840*/  BSYNC.RECONVERGENT B1 ;  /* 0x0000000000017941 */ /* 0x000fea0003800200 */
.L_x_2170:
[----:B------:R-:W-:Y:S04]  /*4850*/  BSSY.RECONVERGENT B1, `(.L_x_2172) ;  /* 0x000001e000017945 */ /* 0x000fe80003800200 */
[----:B------:R-:W-:Y:S05]  /*4860*/  @P1 BRA `(.L_x_2173) ;  /* 0x0000000000701947 */ /* 0x000fea0003800000 */
[--C-:B------:R-:W-:Y:S01]  /*4870*/  FADD.FTZ R6, R5, -R20.reuse ;  /* 0x8000001405067221 */ /* 0x100fe20000010000 */
[----:B------:R-:W1:Y:S01]  /*4880*/  LDCU.64 UR6, c[0x0][0x3e0] ;  /* 0x00007c00ff0677ac */ /* 0x000e620008000a00 */
[----:B0-----:R-:W-:Y:S02]  /*4890*/  MOV R16, R74 ;  /* 0x0000004a00107202 */ /* 0x001fe40000000f00 */
[----:B------:R-:W-:Y:S01]  /*48a0*/  FMUL.FTZ R5, R6, R21 ;  /* 0x0000001506057220 */ /* 0x000fe20000410000 */
[----:B------:R-:W-:Y:S01]  /*48b0*/  FADD.FTZ R6, R7, -R20 ;  /* 0x8000001407067221 */ /* 0x000fe20000010000 */
[----:B------:R-:W0:Y:S01]  /*48c0*/  LDCU.64 UR10, c[0x0][0x380] ;  /* 0x00007000ff0a77ac */ /* 0x000e220008000a00 */
[----:B------:R-:W-:Y:S01]  /*48d0*/  MOV R17, R73 ;  /* 0x0000004900117202 */ /* 0x000fe20000000f00 */
[----:B------:R-:W-:Y:S01]  /*48e0*/  FFMA.FTZ R5, R22, R5, R25 ;  /* 0x0000000516057223 */ /* 0x000fe20000010019 */
[----:B------:R-:W-:-:S03]  /*48f0*/  FMUL.FTZ R6, R6, R21 ;  /* 0x0000001506067220 */ /* 0x000fc60000410000 */
[----:B------:R-:W-:Y:S01]  /*4900*/  FMUL.FTZ R7, R5, -1.4426950216293334961 ;  /* 0xbfb8aa3b05077820 */ /* 0x000fe20000410000 */
[----:B------:R-:W-:-:S04]  /*4910*/  FFMA.FTZ R6, R23, R6, R24 ;  /* 0x0000000617067223 */ /* 0x000fc80000010018 */
[----:B------:R-:W-:Y:S01]  /*4920*/  FMUL.FTZ R18, R6, -1.4426950216293334961 ;  /* 0xbfb8aa3b06127820 */ /* 0x000fe20000410000 */
[----:B------:R-:W2:Y:S01]  /*4930*/  MUFU.EX2 R7, R7 ;  /* 0x0000000700077308 */ /* 0x000ea20000000800 */
[----:B-1----:R-:W-:Y:S02]  /*4940*/  IMAD R29, R53, UR6, RZ ;  /* 0x00000006351d7c24 */ /* 0x002fe4000f8e02ff */
[----:B------:R-:W-:-:S04]  /*4950*/  IMAD.WIDE.U32 R16, R68, UR6, R16 ;  /* 0x0000000644107c25 */ /* 0x000fc8000f8e0010 */
[----:B------:R-:W-:Y:S01]  /*4960*/  IMAD R29, R68, UR7, R29 ;  /* 0x00000007441d7c24 */ /* 0x000fe2000f8e021d */
[----:B------:R-:W1:Y:S04]  /*4970*/  MUFU.EX2 R18, R18 ;  /* 0x0000001200127308 */ /* 0x000e680000000800 */
[----:B------:R-:W-:Y:S01]  /*4980*/  IADD3 R29, PT, PT, R17, R29, RZ ;  /* 0x0000001d111d7210 */ /* 0x000fe20007ffe0ff */
[----:B--2---:R-:W-:-:S06]  /*4990*/  FADD.FTZ R8, R7, 1 ;  /* 0x3f80000007087421 */ /* 0x004fcc0000010000 */
[----:B------:R-:W2:Y:S01]  /*49a0*/  MUFU.RCP R8, R8 ;  /* 0x0000000800087308 */ /* 0x000ea20000001000 */
[----:B-1----:R-:W-:-:S07]  /*49b0*/  FADD.FTZ R19, R18, 1 ;  /* 0x3f80000012137421 */ /* 0x002fce0000010000 */
[----:B------:R-:W1:Y:S01]  /*49c0*/  MUFU.RCP R19, R19 ;  /* 0x0000001300137308 */ /* 0x000e620000001000 */
[----:B--2---:R-:W-:Y:S01]  /*49d0*/  FMUL.FTZ R5, R5, R8 ;  /* 0x0000000805057220 */ /* 0x004fe20000410000 */
[----:B-1----:R-:W-:Y:S01]  /*49e0*/  FMUL.FTZ R18, R6, R19 ;  /* 0x0000001306127220 */ /* 0x002fe20000410000 */
[----:B0-----:R-:W-:-:S04]  /*49f0*/  LEA R6, P1, R16, UR10, 0x1 ;  /* 0x0000000a10067c11 */ /* 0x001fc8000f8208ff */
[----:B------:R-:W-:Y:S02]  /*4a00*/  LEA.HI.X R7, R16, UR11, R29, 0x1, P1 ;  /* 0x0000000b10077c11 */ /* 0x000fe400088f0c1d */
[----:B------:R-:W-:-:S05]  /*4a10*/  F2FP.BF16.F32.PACK_AB R5, R18, R5 ;  /* 0x000000051205723e */ /* 0x000fca00000010ff */
[----:B------:R1:W-:Y:S02]  /*4a20*/  STG.E desc[UR8][R6.64], R5 ;  /* 0x0000000506007986 */ /* 0x0003e4000c101908 */
.L_x_2173:
[----:B------:R-:W-:Y:S05]  /*4a30*/  BSYNC.RECONVERGENT B1 ;  /* 0x0000000000017941 */ /* 0x000fea0003800200 */
.L_x_2172:
[----:B------:R-:W-:Y:S04]  /*4a40*/  BSSY.RECONVERGENT B1, `(.L_x_2174) ;  /* 0x000001e000017945 */ /* 0x000fe80003800200 */
[----:B------:R-:W-:Y:S05]  /*4a50*/  @P2 BRA `(.L_x_2175) ;  /* 0x0000000000702947 */ /* 0x000fea0003800000 */
[--C-:B-1----:R-:W-:Y:S01]  /*4a60*/  FADD.FTZ R6, R9, -R20.reuse ;  /* 0x8000001409067221 */ /* 0x102fe20000010000 */
[----:B------:R-:W-:Y:S01]  /*4a70*/  FADD.FTZ R10, R10, -R20 ;  /* 0x800000140a0a7221 */ /* 0x000fe20000010000 */
[----:B------:R-:W1:Y:S01]  /*4a80*/  LDCU.64 UR6, c[0x0][0x3e0] ;  /* 0x00007c00ff0677ac */ /* 0x000e620008000a00 */
[----:B------:R-:W-:Y:S01]  /*4a90*/  MOV R8, R74 ;  /* 0x0000004a00087202 */ /* 0x000fe20000000f00 */
[-C--:B------:R-:W-:Y:S01]  /*4aa0*/  FMUL.FTZ R6, R6, R21.reuse ;  /* 0x0000001506067220 */ /* 0x080fe20000410000 */
[----:B------:R-:W-:Y:S01]  /*4ab0*/  FMUL.FTZ R10, R10, R21 ;  /* 0x000000150a0a7220 */ /* 0x000fe20000410000 */
[----:B------:R-:W2:Y:S01]  /*4ac0*/  LDCU.64 UR10, c[0x0][0x380] ;  /* 0x00007000ff0a77ac */ /* 0x000ea20008000a00 */
[----:B------:R-:W-:Y:S01]  /*4ad0*/  MOV R9, R73 ;  /* 0x0000004900097202 */ /* 0x000fe20000000f00 */
[----:B------:R-:W-:Y:S01]  /*4ae0*/  FFMA.FTZ R7, R22, R6, R25 ;  /* 0x0000000616077223 */ /* 0x000fe20000010019 */
[----:B0-----:R-:W-:-:S03]  /*4af0*/  FFMA.FTZ R17, R23, R10, R24 ;  /* 0x0000000a17117223 */ /* 0x001fc60000010018 */
[----:B------:R-:W-:Y:S01]  /*4b00*/  FMUL.FTZ R5, R7, -1.4426950216293334961 ;  /* 0xbfb8aa3b07057820 */ /* 0x000fe20000410000 */
[----:B------:R-:W-:-:S05]  /*4b10*/  FMUL.FTZ R6, R17, -1.4426950216293334961 ;  /* 0xbfb8aa3b11067820 */ /* 0x000fca0000410000 */
[----:B------:R-:W0:Y:S01]  /*4b20*/  MUFU.EX2 R5, R5 ;  /* 0x0000000500057308 */ /* 0x000e220000000800 */
[----:B-1----:R-:W-:Y:S02]  /*4b30*/  IMAD R18, R0, UR6, RZ ;  /* 0x0000000600127c24 */ /* 0x002fe4000f8e02ff */
[----:B------:R-:W-:-:S05]  /*4b40*/  IMAD.WIDE.U32 R8, R67, UR6, R8 ;  /* 0x0000000643087c25 */ /* 0x000fca000f8e0008 */
[----:B------:R-:W1:Y:S01]  /*4b50*/  MUFU.EX2 R6, R6 ;  /* 0x0000000600067308 */ /* 0x000e620000000800 */
[----:B------:R-:W-:-:S05]  /*4b60*/  IMAD R19, R67, UR7, R18 ;  /* 0x0000000743137c24 */ /* 0x000fca000f8e0212 */
[----:B------:R-:W-:Y:S01]  /*4b70*/  IADD3 R19, PT, PT, R9, R19, RZ ;  /* 0x0000001309137210 */ /* 0x000fe20007ffe0ff */
[----:B0-----:R-:W-:-:S06]  /*4b80*/  FADD.FTZ R10, R5, 1 ;  /* 0x3f800000050a7421 */ /* 0x001fcc0000010000 */
[----:B------:R-:W0:Y:S01]  /*4b90*/  MUFU.RCP R10, R10 ;  /* 0x0000000a000a7308 */ /* 0x000e220000001000 */
[----:B-1----:R-:W-:Y:S01]  /*4ba0*/  FADD.FTZ R16, R6, 1 ;  /* 0x3f80000006107421 */ /* 0x002fe20000010000 */
[----:B--2---:R-:W-:-:S06]  /*4bb0*/  LEA R6, P1, R8, UR10, 0x1 ;  /* 0x0000000a08067c11 */ /* 0x004fcc000f8208ff */
[----:B------:R-:W1:Y:S01]  /*4bc0*/  MUFU.RCP R16, R16 ;  /* 0x0000001000107308 */ /* 0x000e620000001000 */
[----:B0-----:R-:W-:Y:S01]  /*4bd0*/  FMUL.FTZ R5, R7, R10 ;  /* 0x0000000a07057220 */ /* 0x001fe20000410000 */
[----:B------:R-:W-:Y:S01]  /*4be0*/  LEA.HI.X R7, R8, UR11, R19, 0x1, P1 ;  /* 0x0000000b08077c11 */ /* 0x000fe200088f0c13 */
[----:B-1----:R-:W-:-:S05]  /*4bf0*/  FMUL.FTZ R18, R17, R16 ;  /* 0x0000001011127220 */ /* 0x002fca0000410000 */
[----:B------:R-:W-:-:S05]  /*4c00*/  F2FP.BF16.F32.PACK_AB R5, R18, R5 ;  /* 0x000000051205723e */ /* 0x000fca00000010ff */
[----:B------:R2:W-:Y:S02]  /*4c10*/  STG.E desc[UR8][R6.64], R5 ;  /* 0x0000000506007986 */ /* 0x0005e4000c101908 */
.L_x_2175:
[----:B------:R-:W-:Y:S05]  /*4c20*/  BSYNC.RECONVERGENT B1 ;  /* 0x0000000000017941 */ /* 0x000fea0003800200 */
.L_x_2174:
[----:B------:R-:W-:Y:S04]  /*4c30*/  BSSY.RECONVERGENT B1, `(.L_x_2176) ;  /* 0x000001e000017945 */ /* 0x000fe80003800200 */
[----:B------:R-:W-:Y:S05]  /*4c40*/  @P3 BRA `(.L_x_2177) ;  /* 0x0000000000703947 */ /* 0x000fea0003800000 */
[--C-:B------:R-:W-:Y:S01]  /*4c50*/  FADD.FTZ R12, R12, -R20.reuse ;  /* 0x800000140c0c7221 */ /* 0x100fe20000010000 */
[----:B-12---:R-:W-:Y:S01]  /*4c60*/  FADD.FTZ R6, R11, -R20 ;  /* 0x800000140b067221 */ /* 0x006fe20000010000 */
        /* <DEDUP_REMOVED lines=26> */
.L_x_2177:
[----:B------:R-:W-:Y:S05]  /*4e10*/  BSYNC.RECONVERGENT B1 ;  /* 0x0000000000017941 */ /* 0x000fea0003800200 */
.L_x_2176:
        /* <DEDUP_REMOVED lines=28> */
[-C--:B------:R-:W-:Y:S01]  /*4fe0*/  FMUL.FTZ R6, R6, R21.reuse ;  /* 0x0000001506067220 */ /* 0x080fe20000410000 */
[----:B------:R-:W-:Y:S01]  /*4ff0*/  FMUL.FTZ R7, R14, R21 ;  /* 0x000000150e077220 */ /* 0x000fe20000410000 */
[----:B------:R-:W1:Y:S02]  /*5000*/  LDCU.64 UR10, c[0x0][0x380] ;  /* 0x00007000ff0a77ac */ /* 0x000e640008000a00 */
[----:B------:R-:W-:Y:S01]  /*5010*/  FFMA.FTZ R6, R23, R6, R24 ;  /* 0x0000000617067223 */ /* 0x000fe20000010018 */
        /* <DEDUP_REMOVED lines=20> */
.L_x_2179:
[----:B------:R-:W-:Y:S05]  /*5160*/  BSYNC.RECONVERGENT B1 ;  /* 0x0000000000017941 */ /* 0x000fea0003800200 */
.L_x_2178:
[----:B------:R-:W-:Y:S04]  /*5170*/  BSSY.RECONVERGENT B1, `(.L_x_2180) ;  /* 0x000001e000017945 */ /* 0x000fe80003800200 */
[----:B------:R-:W-:Y:S05]  /*5180*/  @P2 BRA `(.L_x_2181) ;  /* 0x0000000000702947 */ /* 0x000fea0003800000 */
[--C-:B0-----:R-:W-:Y:S01]  /*5190*/  FADD.FTZ R6, R15, -R20.reuse ;  /* 0x800000140f067221 */ /* 0x101fe20000010000 */
        /* <DEDUP_REMOVED lines=27> */
.L_x_2181:
[----:B------:R-:W-:Y:S05]  /*5350*/  BSYNC.RECONVERGENT B1 ;  /* 0x0000000000017941 */ /* 0x000fea0003800200 */
.L_x_2180:
        /* <DEDUP_REMOVED lines=8> */
[----:B------:R-:W2:Y:S02]  /*53e0*/  LDCU.64 UR10, c[0x0][0x380] ;  /* 0x00007000ff0a77ac */ /* 0x000ea40008000a00 */
[----:B------:R-:W-:Y:S01]  /*53f0*/  FFMA.FTZ R30, R22, R6, R25 ;  /* 0x00000006161e7223 */ /* 0x000fe20000010019 */
[----:B------:R-:W-:-:S03]  /*5400*/  FFMA.FTZ R15, R23, R34, R24 ;  /* 0x00000022170f7223 */ /* 0x000fc60000010018 */
        /* <DEDUP_REMOVED lines=11> */
[----:B--2---:R-:W-:-:S05]  /*54c0*/  LEA R8, P1, R6, UR10, 0x1 ;  /* 0x0000000a06087c11 */ /* 0x004fca000f8208ff */
[----:B------:R-:W0:Y:S01]  /*54d0*/  MUFU.RCP R14, R14 ;  /* 0x0000000e000e7308 */ /* 0x000e220000001000 */
[----:B------:R-:W-:-:S04]  /*54e0*/  IADD3 R9, PT, PT, R7, R9, RZ ;  /* 0x0000000907097210 */ /* 0x000fc80007ffe0ff */
[----:B------:R-:W-:Y:S01]  /*54f0*/  LEA.HI.X R9, R6, UR11, R9, 0x1, P1 ;  /* 0x0000000b06097c11 */ /* 0x000fe200088f0c09 */
[----:B-1----:R-:W-:Y:S01]  /*5500*/  FMUL.FTZ R12, R30, R13 ;  /* 0x0000000d1e0c7220 */ /* 0x002fe20000410000 */
[----:B0-----:R-:W-:-:S05]  /*5510*/  FMUL.FTZ R15, R15, R14 ;  /* 0x0000000e0f0f7220 */ /* 0x001fca0000410000 */
[----:B------:R-:W-:-:S05]  /*5520*/  F2FP.BF16.F32.PACK_AB R15, R15, R12 ;  /* 0x0000000c0f0f723e */ /* 0x000fca00000010ff */
[----:B------:R2:W-:Y:S02]  /*5530*/  STG.E desc[UR8][R8.64], R15 ;  /* 0x0000000f08007986 */ /* 0x0005e4000c101908 */
.L_x_2183:
[----:B------:R-:W-:Y:S05]  /*5540*/  BSYNC.RECONVERGENT B1 ;  /* 0x0000000000017941 */ /* 0x000fea0003800200 */
.L_x_2182:
        /* <DEDUP_REMOVED lines=8> */
[----:B------:R-:W3:Y:S02]  /*55d0*/  LDCU.64 UR10, c[0x0][0x380] ;  /* 0x00007000ff0a77ac */ /* 0x000ee40008000a00 */
[----:B-12---:R-:W-:Y:S01]  /*55e0*/  FFMA.FTZ R9, R22, R6, R25 ;  /* 0x0000000616097223 */ /* 0x006fe20000010019 */
[----:B------:R-:W-:-:S03]  /*55f0*/  FFMA.FTZ R36, R23, R36, R24 ;  /* 0x0000002417247223 */ /* 0x000fc60000010018 */
[----:B------:R-:W-:Y:S01]  /*5600*/  FMUL.FTZ R6, R9, -1.4426950216293334961 ;  /* 0xbfb8aa3b09067820 */ /* 0x000fe20000410000 */
[----:B------:R-:W-:-:S05]  /*5610*/  FMUL.FTZ R8, R36, -1.4426950216293334961 ;  /* 0xbfb8aa3b24087820 */ /* 0x000fca0000410000 */
        /* <DEDUP_REMOVED lines=9> */
[----:B---3--:R-:W-:-:S05]  /*56b0*/  LEA R8, P1, R6, UR10, 0x1 ;  /* 0x0000000a06087c11 */ /* 0x008fca000f8208ff */
[----:B------:R-:W0:Y:S01]  /*56c0*/  MUFU.RCP R13, R13 ;  /* 0x0000000d000d7308 */ /* 0x000e220000001000 */
[----:B------:R-:W-:Y:S01]  /*56d0*/  IADD3 R15, PT, PT, R7, R15, RZ ;  /* 0x0000000f070f7210 */ /* 0x000fe20007ffe0ff */
[----:B-1----:R-:W-:-:S03]  /*56e0*/  FMUL.FTZ R5, R9, R12 ;  /* 0x0000000c09057220 */ /* 0x002fc60000410000 */
[----:B------:R-:W-:Y:S01]  /*56f0*/  LEA.HI.X R9, R6, UR11, R15, 0x1, P1 ;  /* 0x0000000b06097c11 */ /* 0x000fe200088f0c0f */
[----:B0-----:R-:W-:-:S05]  /*5700*/  FMUL.FTZ R14, R36, R13 ;  /* 0x0000000d240e7220 */ /* 0x001fca0000410000 */
[----:B------:R-:W-:-:S05]  /*5710*/  F2FP.BF16.F32.PACK_AB R5, R14, R5 ;  /* 0x000000050e05723e */ /* 0x000fca00000010ff */
[----:B------:R3:W-:Y:S02]  /*5720*/  STG.E desc[UR8][R8.64], R5 ;  /* 0x0000000508007986 */ /* 0x0007e4000c101908 */
.L_x_2185:
[----:B------:R-:W-:Y:S05]  /*5730*/  BSYNC.RECONVERGENT B1 ;  /* 0x0000000000017941 */ /* 0x000fea0003800200 */
.L_x_2184:
        /* <DEDUP_REMOVED lines=8> */
[----:B------:R-:W4:Y:S02]  /*57c0*/  LDCU.64 UR10, c[0x0][0x380] ;  /* 0x00007000ff0a77ac */ /* 0x000f240008000a00 */
[----:B-123--:R-:W-:Y:S01]  /*57d0*/  FFMA.FTZ R9, R22, R6, R25 ;  /* 0x0000000616097223 */ /* 0x00efe20000010019 */
[----:B------:R-:W-:Y:S01]  /*57e0*/  FFMA.FTZ R38, R23, R38, R24 ;  /* 0x0000002617267223 */ /* 0x000fe20000010018 */
[----:B------:R-:W-:-:S02]  /*57f0*/  MOV R6, R74 ;  /* 0x0000004a00067202 */ /* 0x000fc40000000f00 */
[----:B------:R-:W-:Y:S01]  /*5800*/  FMUL.FTZ R5, R9, -1.4426950216293334961 ;  /* 0xbfb8aa3b09057820 */ /* 0x000fe20000410000 */
[----:B------:R-:W-:-:S05]  /*5810*/  FMUL.FTZ R8, R38, -1.4426950216293334961 ;  /* 0xbfb8aa3b26087820 */ /* 0x000fca0000410000 */
[----:B------:R-:W1:Y:S01]  /*5820*/  MUFU.EX2 R5, R5 ;  /* 0x0000000500057308 */ /* 0x000e620000000800 */
[----:B0-----:R-:W-:Y:S02]  /*5830*/  IMAD R17, R17, UR6, RZ ;  /* 0x0000000611117c24 */ /* 0x001fe4000f8e02ff */
[----:B------:R-:W-:-:S05]  /*5840*/  IMAD.WIDE.U32 R6, R10, UR6, R6 ;  /* 0x000000060a067c25 */ /* 0x000fca000f8e0006 */
[----:B------:R-:W0:Y:S01]  /*5850*/  MUFU.EX2 R8, R8 ;  /* 0x0000000800087308 */ /* 0x000e220000000800 */
[----:B------:R-:W-:-:S05]  /*5860*/  IMAD R17, R10, UR7, R17 ;  /* 0x000000070a117c24 */ /* 0x000fca000f8e0211 */
[----:B------:R-:W-:Y:S01]  /*5870*/  IADD3 R17, PT, PT, R7, R17, RZ ;  /* 0x0000001107117210 */ /* 0x000fe20007ffe0ff */
[----:B-1----:R-:W-:-:S06]  /*5880*/  FADD.FTZ R12, R5, 1 ;  /* 0x3f800000050c7421 */ /* 0x002fcc0000010000 */
[----:B------:R-:W1:Y:S01]  /*5890*/  MUFU.RCP R12, R12 ;  /* 0x0000000c000c7308 */ /* 0x000e620000001000 */
[----:B0-----:R-:W-:Y:S01]  /*58a0*/  FADD.FTZ R13, R8, 1 ;  /* 0x3f800000080d7421 */ /* 0x001fe20000010000 */
[----:B----4-:R-:W-:-:S06]  /*58b0*/  LEA R8, P1, R6, UR10, 0x1 ;  /* 0x0000000a06087c11 */ /* 0x010fcc000f8208ff */
[----:B------:R-:W0:Y:S01]  /*58c0*/  MUFU.RCP R13, R13 ;  /* 0x0000000d000d7308 */ /* 0x000e220000001000 */
[----:B-1----:R-:W-:Y:S01]  /*58d0*/  FMUL.FTZ R5, R9, R12 ;  /* 0x0000000c09057220 */ /* 0x002fe20000410000 */
[----:B------:R-:W-:Y:S01]  /*58e0*/  LEA.HI.X R9, R6, UR11, R17, 0x1, P1 ;  /* 0x0000000b06097c11 */ /* 0x000fe200088f0c11 */
[----:B0-----:R-:W-:-:S05]  /*58f0*/  FMUL.FTZ R10, R38, R13 ;  /* 0x0000000d260a7220 */ /* 0x001fca0000410000 */
[----:B------:R-:W-:-:S05]  /*5900*/  F2FP.BF16.F32.PACK_AB R5, R10, R5 ;  /* 0x000000050a05723e */ /* 0x000fca00000010ff */
[----:B------:R4:W-:Y:S02]  /*5910*/  STG.E desc[UR8][R8.64], R5 ;  /* 0x0000000508007986 */ /* 0x0009e4000c101908 */
.L_x_2187:
[----:B------:R-:W-:Y:S05]  /*5920*/  BSYNC.RECONVERGENT B1 ;  /* 0x0000000000017941 */ /* 0x000fea0003800200 */
.L_x_2186:
        /* <DEDUP_REMOVED lines=8> */
[----:B------:R-:W5:Y:S02]  /*59b0*/  LDCU.64 UR10, c[0x0][0x380] ;  /* 0x00007000ff0a77ac */ /* 0x000f640008000a00 */
[----:B-1234-:R-:W-:Y:S01]  /*59c0*/  FFMA.FTZ R9, R22, R6, R25 ;  /* 0x0000000616097223 */ /* 0x01efe20000010019 */
        /* <DEDUP_REMOVED lines=13> */
[----:B-----5:R-:W-:-:S06]  /*5aa0*/  LEA R8, P1, R6, UR10, 0x1 ;  /* 0x0000000a06087c11 */ /* 0x020fcc000f8208ff */
[----:B------:R-:W0:Y:S01]  /*5ab0*/  MUFU.RCP R12, R12 ;  /* 0x0000000c000c7308 */ /* 0x000e220000001000 */
[----:B-1----:R-:W-:Y:S01]  /*5ac0*/  FMUL.FTZ R5, R9, R10 ;  /* 0x0000000a09057220 */ /* 0x002fe20000410000 */
[----:B------:R-:W-:Y:S01]  /*5ad0*/  LEA.HI.X R9, R6, UR11, R11, 0x1, P1 ;  /* 0x0000000b06097c11 */ /* 0x000fe200088f0c0b */
[----:B0-----:R-:W-:-:S05]  /*5ae0*/  FMUL.FTZ R14, R13, R12 ;  /* 0x0000000c0d0e7220 */ /* 0x001fca0000410000 */
[----:B------:R-:W-:-:S05]  /*5af0*/  F2FP.BF16.F32.PACK_AB R5, R14, R5 ;  /* 0x000000050e05723e */ /* 0x000fca00000010ff */
[----:B------:R0:W-:Y:S02]  /*5b00*/  STG.E desc[UR8][R8.64], R5 ;  /* 0x0000000508007986 */ /* 0x0001e4000c101908 */
.L_x_2189:
[----:B------:R-:W-:Y:S05]  /*5b10*/  BSYNC.RECONVERGENT B1 ;  /* 0x0000000000017941 */ /* 0x000fea0003800200 */
.L_x_2188:
        /* <DEDUP_REMOVED lines=12> */
[----:B--2---:R-:W-:-:S02]  /*5be0*/  SHF.R.S32.HI R15, RZ, 0x1f, R28 ;  /* 0x0000001fff0f7819 */ /* 0x004fc4000001141c */
        /* <DEDUP_REMOVED lines=12> */
[-C--:B------:R-:W-:Y:S01]  /*5cb0*/  FMUL.FTZ R42, R42, R21.reuse ;  /* 0x000000152a2a7220 */ /* 0x080fe20000410000 */
[----:B------:R-:W-:Y:S01]  /*5cc0*/  FMUL.FTZ R7, R6, R21 ;  /* 0x0000001506077220 */ /* 0x000fe20000410000 */
[----:B------:R-:W2:Y:S02]  /*5cd0*/  LDCU.64 UR10, c[0x0][0x380] ;  /* 0x00007000ff0a77ac */ /* 0x000ea40008000a00 */
[----:B------:R-:W-:Y:S01]  /*5ce0*/  FFMA.FTZ R17, R22, R42, R25 ;  /* 0x0000002a16117223 */ /* 0x000fe20000010019 */
[----:B-1----:R-:W-:Y:S01]  /*5cf0*/  FFMA.FTZ R9, R23, R7, R24 ;  /* 0x0000000717097223 */ /* 0x002fe20000010018 */
[----:B------:R-:W-:-:S02]  /*5d00*/  MOV R7, R73 ;  /* 0x0000004900077202 */ /* 0x000fc40000000f00 */
[----:B------:R-:W-:Y:S01]  /*5d10*/  FMUL.FTZ R6, R17, -1.4426950216293334961 ;  /* 0xbfb8aa3b11067820 */ /* 0x000fe20000410000 */
[----:B------:R-:W-:-:S05]  /*5d20*/  FMUL.FTZ R8, R9, -1.4426950216293334961 ;  /* 0xbfb8aa3b09087820 */ /* 0x000fca0000410000 */
[----:B------:R-:W1:Y:S01]  /*5d30*/  MUFU.EX2 R6, R6 ;  /* 0x0000000600067308 */ /* 0x000e620000000800 */
[----:B0-----:R-:W-:-:S07]  /*5d40*/  IMAD R26, R26, UR6, RZ ;  /* 0x000000061a1a7c24 */ /* 0x001fce000f8e02ff */
[----:B------:R-:W0:Y:S01]  /*5d50*/  MUFU.EX2 R8, R8 ;  /* 0x0000000800087308 */ /* 0x000e220000000800 */
[----:B-1----:R-:W-:Y:S01]  /*5d60*/  FADD.FTZ R16, R6, 1 ;  /* 0x3f80000006107421 */ /* 0x002fe20000010000 */
[----:B------:R-:W-:-:S06]  /*5d70*/  MOV R6, R74 ;  /* 0x0000004a00067202 */ /* 0x000fcc0000000f00 */
[----:B------:R-:W1:Y:S01]  /*5d80*/  MUFU.RCP R16, R16 ;  /* 0x0000001000107308 */ /* 0x000e620000001000 */
[----:B------:R-:W-:-:S04]  /*5d90*/  IMAD.WIDE.U32 R6, R19, UR6, R6 ;  /* 0x0000000613067c25 */ /* 0x000fc8000f8e0006 */
[----:B0-----:R-:W-:Y:S01]  /*5da0*/  FADD.FTZ R18, R8, 1 ;  /* 0x3f80000008127421 */ /* 0x001fe20000010000 */
[----:B------:R-:W-:Y:S01]  /*5db0*/  IMAD R19, R19, UR7, R26 ;  /* 0x0000000713137c24 */ /* 0x000fe2000f8e021a */
[----:B--2---:R-:W-:-:S04]  /*5dc0*/  LEA R8, P5, R6, UR10, 0x1 ;  /* 0x0000000a06087c11 */ /* 0x004fc8000f8a08ff */
[----:B------:R-:W0:Y:S01]  /*5dd0*/  MUFU.RCP R18, R18 ;  /* 0x0000001200127308 */ /* 0x000e220000001000 */
[----:B------:R-:W-:Y:S01]  /*5de0*/  IADD3 R19, PT, PT, R7, R19, RZ ;  /* 0x0000001307137210 */ /* 0x000fe20007ffe0ff */
[----:B-1----:R-:W-:Y:S01]  /*5df0*/  FMUL.FTZ R17, R17, R16 ;  /* 0x0000001011117220 */ /* 0x002fe20000410000 */
[----:B0-----:R-:W-:Y:S02]  /*5e00*/  FMUL.FTZ R26, R9, R18 ;  /* 0x00000012091a7220 */ /* 0x001fe40000410000 */
[----:B------:R-:W-:-:S03]  /*5e10*/  LEA.HI.X R9, R6, UR11, R19, 0x1, P5 ;  /* 0x0000000b06097c11 */ /* 0x000fc6000a8f0c13 */
[----:B------:R-:W-:-:S05]  /*5e20*/  F2FP.BF16.F32.PACK_AB R17, R26, R17 ;  /* 0x000000111a11723e */ /* 0x000fca00000010ff */
[----:B------:R0:W-:Y:S02]  /*5e30*/  STG.E desc[UR8][R8.64], R17 ;  /* 0x0000001108007986 */ /* 0x0001e4000c101908 */
.L_x_2191:
[----:B------:R-:W-:Y:S05]  /*5e40*/  BSYNC.RECONVERGENT B1 ;  /* 0x0000000000017941 */ /* 0x000fea0003800200 */
.L_x_2190:
[----:B------:R-:W-:Y:S04]  /*5e50*/  BSSY.RECONVERGENT B1, `(.L_x_2192) ;  /* 0x000001e000017945 */ /* 0x000fe80003800200 */
[----:B------:R-:W-:Y:S05]  /*5e60*/  @P2 BRA `(.L_x_2193) ;  /* 0x0000000000702947 */ /* 0x000fea0003800000 */
[--C-:B------:R-:W-:Y:S01]  /*5e70*/  FADD.FTZ R44, R44, -R20.reuse ;  /* 0x800000142c2c7221 */ /* 0x100fe20000010000 */
[----:B------:R-:W-:Y:S01]  /*5e80*/  FADD.FTZ R6, R43, -R20 ;  /* 0x800000142b067221 */ /* 0x000fe20000010000 */
[----:B------:R-:W2:Y:S02]  /*5e90*/  LDCU.64 UR6, c[0x0][0x3e0] ;  /* 0x00007c00ff0677ac */ /* 0x000ea40008000a00 */
[-C--:B------:R-:W-:Y:S01]  /*5ea0*/  FMUL.FTZ R44, R44, R21.reuse ;  /* 0x000000152c2c7220 */ /* 0x080fe20000410000 */
[----:B------:R-:W-:Y:S01]  /*5eb0*/  FMUL.FTZ R7, R6, R21 ;  /* 0x0000001506077220 */ /* 0x000fe20000410000 */
[----:B------:R-:W3:Y:S02]  /*5ec0*/  LDCU.64 UR10, c[0x0][0x380] ;  /* 0x00007000ff0a77ac */ /* 0x000ee40008000a00 */
[----:B01----:R-:W-:Y:S01]  /*5ed0*/  FFMA.FTZ R9, R22, R44, R25 ;  /* 0x0000002c16097223 */ /* 0x003fe20000010019 */
[----:B------:R-:W-:Y:S01]  /*5ee0*/  FFMA.FTZ R18, R23, R7, R24 ;  /* 0x0000000717127223 */ /* 0x000fe20000010018 */
[----:B------:R-:W-:-:S02]  /*5ef0*/  MOV R7, R73 ;  /* 0x0000004900077202 */ /* 0x000fc40000000f00 */
[----:B------:R-:W-:Y:S01]  /*5f00*/  FMUL.FTZ R6, R9, -1.4426950216293334961 ;  /* 0xbfb8aa3b09067820 */ /* 0x000fe20000410000 */
[----:B------:R-:W-:-:S05]  /*5f10*/  FMUL.FTZ R8, R18, -1.4426950216293334961 ;  /* 0xbfb8aa3b12087820 */ /* 0x000fca0000410000 */
[----:B------:R-:W0:Y:S01]  /*5f20*/  MUFU.EX2 R6, R6 ;  /* 0x0000000600067308 */ /* 0x000e220000000800 */
[----:B--2---:R-:W-:-:S04]  /*5f30*/  IMAD R15, R15, UR6, RZ ;  /* 0x000000060f0f7c24 */ /* 0x004fc8000f8e02ff */
[----:B------:R-:W-:-:S03]  /*5f40*/  IMAD R19, R28, UR7, R15 ;  /* 0x000000071c137c24 */ /* 0x000fc6000f8e020f */
[----:B------:R-:W1:Y:S01]  /*5f50*/  MUFU.EX2 R8, R8 ;  /* 0x0000000800087308 */ /* 0x000e620000000800 */
[----:B0-----:R-:W-:Y:S01]  /*5f60*/  FADD.FTZ R16, R6, 1 ;  /* 0x3f80000006107421 */ /* 0x001fe20000010000 */
[----:B------:R-:W-:-:S06]  /*5f70*/  MOV R6, R74 ;  /* 0x0000004a00067202 */ /* 0x000fcc0000000f00 */
[----:B------:R-:W0:Y:S01]  /*5f80*/  MUFU.RCP R16, R16 ;  /* 0x0000001000107308 */ /* 0x000e220000001000 */
[----:B------:R-:W-:-:S04]  /*5f90*/  IMAD.WIDE.U32 R6, R28, UR6, R6 ;  /* 0x000000061c067c25 */ /* 0x000fc8000f8e0006 */
[----:B-1----:R-:W-:Y:S01]  /*5fa0*/  FADD.FTZ R17, R8, 1 ;  /* 0x3f80000008117421 */ /* 0x002fe20000010000 */
[----:B---3--:R-:W-:-:S05]  /*5fb0*/  LEA R8, P2, R6, UR10, 0x1 ;  /* 0x0000000a06087c11 */ /* 0x008fca000f8408ff */
[----:B------:R-:W1:Y:S01]  /*5fc0*/  MUFU.RCP R17, R17 ;  /* 0x0000001100117308 */ /* 0x000e620000001000 */
[----:B------:R-:W-:Y:S01]  /*5fd0*/  IADD3 R19, PT, PT, R7, R19, RZ ;  /* 0x0000001307137210 */ /* 0x000fe20007ffe0ff */
[----:B0-----:R-:W-:-:S03]  /*5fe0*/  FMUL.FTZ R15, R9, R16 ;  /* 0x00000010090f7220 */ /* 0x001fc60000410000 */
[----:B------:R-:W-:Y:S01]  /*5ff0*/  LEA.HI.X R9, R6, UR11, R19, 0x1, P2 ;  /* 0x0000000b06097c11 */ /* 0x000fe200090f0c13 */
[----:B-1----:R-:W-:-:S05]  /*6000*/  FMUL.FTZ R18, R18, R17 ;  /* 0x0000001112127220 */ /* 0x002fca0000410000 */
[----:B------:R-:W-:-:S05]  /*6010*/  F2FP.BF16.F32.PACK_AB R15, R18, R15 ;  /* 0x0000000f120f723e */ /* 0x000fca00000010ff */
[----:B------:R2:W-:Y:S02]  /*6020*/  STG.E desc[UR8][R8.64], R15 ;  /* 0x0000000f08007986 */ /* 0x0005e4000c101908 */
.L_x_2193:
[----:B------:R-:W-:Y:S05]  /*6030*/  BSYNC.RECONVERGENT B1 ;  /* 0x0000000000017941 */ /* 0x000fea0003800200 */
.L_x_2192:
[----:B------:R-:W-:Y:S04]  /*6040*/  BSSY.RECONVERGENT B1, `(.L_x_2194) ;  /* 0x000001e000017945 */ /* 0x000fe80003800200 */
[----:B------:R-:W-:Y:S05]  /*6050*/  @P1 BRA `(.L_x_2195) ;  /* 0x0000000000701947 */ /* 0x000fea0003800000 */
[--C-:B------:R-:W-:Y:S01]  /*6060*/  FADD.FTZ R6, R45, -R20.reuse ;  /* 0x800000142d067221 */ /* 0x100fe20000010000 */
[----:B------:R-:W-:Y:S01]  /*6070*/  FADD.FTZ R46, R46, -R20 ;  /* 0x800000142e2e7221 */ /* 0x000fe20000010000 */
[----:B------:R-:W3:Y:S01]  /*6080*/  LDCU.64 UR6, c[0x0][0x3e0] ;  /* 0x00007c00ff0677ac */ /* 0x000ee20008000a00 */
[----:B------:R-:W-:Y:S01]  /*6090*/  MOV R7, R73 ;  /* 0x0000004900077202 */ /* 0x000fe20000000f00 */
[-C--:B------:R-:W-:Y:S01]  /*60a0*/  FMUL.FTZ R6, R6, R21.reuse ;  /* 0x0000001506067220 */ /* 0x080fe20000410000 */
[----:B------:R-:W-:Y:S01]  /*60b0*/  FMUL.FTZ R46, R46, R21 ;  /* 0x000000152e2e7220 */ /* 0x000fe20000410000 */
[----:B------:R-:W4:Y:S02]  /*60c0*/  LDCU.64 UR10, c[0x0][0x380] ;  /* 0x00007000ff0a77ac */ /* 0x000f240008000a00 */
[----:B------:R-:W-:Y:S01]  /*60d0*/  FFMA.FTZ R18, R22, R6, R25 ;  /* 0x0000000616127223 */ /* 0x000fe20000010019 */
[----:B012---:R-:W-:-:S03]  /*60e0*/  FFMA.FTZ R9, R23, R46, R24 ;  /* 0x0000002e17097223 */ /* 0x007fc60000010018 */
[----:B------:R-:W-:Y:S01]  /*60f0*/  FMUL.FTZ R6, R18, -1.4426950216293334961 ;  /* 0xbfb8aa3b12067820 */ /* 0x000fe20000410000 */
[----:B------:R-:W-:-:S05]  /*6100*/  FMUL.FTZ R8, R9, -1.4426950216293334961 ;  /* 0xbfb8aa3b09087820 */ /* 0x000fca0000410000 */
[----:B------:R-:W0:Y:S01]  /*6110*/  MUFU.EX2 R6, R6 ;  /* 0x0000000600067308 */ /* 0x000e220000000800 */
[----:B---3--:R-:W-:-:S04]  /*6120*/  IMAD R14, R14, UR6, RZ ;  /* 0x000000060e0e7c24 */ /* 0x008fc8000f8e02ff */
[----:B------:R-:W-:-:S03]  /*6130*/  IMAD R17, R13, UR7, R14 ;  /* 0x000000070d117c24 */ /* 0x000fc6000f8e020e */
[----:B------:R-:W1:Y:S01]  /*6140*/  MUFU.EX2 R8, R8 ;  /* 0x0000000800087308 */ /* 0x000e620000000800 */
[----:B0-----:R-:W-:Y:S01]  /*6150*/  FADD.FTZ R15, R6, 1 ;  /* 0x3f800000060f7421 */ /* 0x001fe20000010000 */
[----:B------:R-:W-:-:S06]  /*6160*/  MOV R6, R74 ;  /* 0x0000004a00067202 */ /* 0x000fcc0000000f00 */
[----:B------:R-:W0:Y:S01]  /*6170*/  MUFU.RCP R15, R15 ;  /* 0x0000000f000f7308 */ /* 0x000e220000001000 */
[----:B------:R-:W-:-:S04]  /*6180*/  IMAD.WIDE.U32 R6, R13, UR6, R6 ;  /* 0x000000060d067c25 */ /* 0x000fc8000f8e0006 */
[----:B-1----:R-:W-:Y:S01]  /*6190*/  FADD.FTZ R16, R8, 1 ;  /* 0x3f80000008107421 */ /* 0x002fe20000010000 */
[----:B----4-:R-:W-:-:S05]  /*61a0*/  LEA R8, P1, R6, UR10, 0x1 ;  /* 0x0000000a06087c11 */ /* 0x010fca000f8208ff */
[----:B------:R-:W1:Y:S01]  /*61b0*/  MUFU.RCP R16, R16 ;  /* 0x0000001000107308 */ /* 0x000e620000001000 */
[----:B------:R-:W-:Y:S01]  /*61c0*/  IADD3 R17, PT, PT, R7, R17, RZ ;  /* 0x0000001107117210 */ /* 0x000fe20007ffe0ff */
[----:B0-----:R-:W-:Y:S01]  /*61d0*/  FMUL.FTZ R13, R18, R15 ;  /* 0x0000000f120d7220 */ /* 0x001fe20000410000 */
[----:B-1----:R-:W-:Y:S02]  /*61e0*/  FMUL.FTZ R14, R9, R16 ;  /* 0x00000010090e7220 */ /* 0x002fe40000410000 */
[----:B------:R-:W-:-:S03]  /*61f0*/  LEA.HI.X R9, R6, UR11, R17, 0x1, P1 ;  /* 0x0000000b06097c11 */ /* 0x000fc600088f0c11 */
[----:B------:R-:W-:-:S05]  /*6200*/  F2FP.BF16.F32.PACK_AB R13, R14, R13 ;  /* 0x0000000d0e0d723e */ /* 0x000fca00000010ff */
[----:B------:R3:W-:Y:S02]  /*6210*/  STG.E desc[UR8][R8.64], R13 ;  /* 0x0000000d08007986 */ /* 0x0007e4000c101908 */
.L_x_2195:
[----:B------:R-:W-:Y:S05]  /*6220*/  BSYNC.RECONVERGENT B1 ;  /* 0x0000000000017941 */ /* 0x000fea0003800200 */
.L_x_2194:
[----:B------:R-:W-:Y:S04]  /*6230*/  BSSY.RECONVERGENT B1, `(.L_x_2196) ;  /* 0x000001e000017945 */ /* 0x000fe80003800200 */
[----:B------:R-:W-:Y:S05]  /*6240*/  @P6 BRA `(.L_x_2197) ;  /* 0x0000000000706947 */ /* 0x000fea0003800000 */
[--C-:B------:R-:W-:Y:S01]  /*6250*/  FADD.FTZ R48, R48, -R20.reuse ;  /* 0x8000001430307221 */ /* 0x100fe20000010000 */
[----:B------:R-:W-:Y:S01]  /*6260*/  FADD.FTZ R6, R47, -R20 ;  /* 0x800000142f067221 */ /* 0x000fe20000010000 */
[----:B------:R-:W4:Y:S02]  /*6270*/  LDCU.64 UR6, c[0x0][0x3e0] ;  /* 0x00007c00ff0677ac */ /* 0x000f240008000a00 */
[-C--:B------:R-:W-:Y:S01]  /*6280*/  FMUL.FTZ R48, R48, R21.reuse ;  /* 0x0000001530307220 */ /* 0x080fe20000410000 */
[----:B------:R-:W-:Y:S01]  /*6290*/  FMUL.FTZ R7, R6, R21 ;  /* 0x0000001506077220 */ /* 0x000fe20000410000 */
[----:B------:R-:W5:Y:S02]  /*62a0*/  LDCU.64 UR10, c[0x0][0x380] ;  /* 0x00007000ff0a77ac */ /* 0x000f640008000a00 */
[----:B------:R-:W-:Y:S01]  /*62b0*/  FFMA.FTZ R48, R22, R48, R25 ;  /* 0x0000003016307223 */ /* 0x000fe20000010019 */
[----:B0123--:R-:W-:Y:S01]  /*62c0*/  FFMA.FTZ R9, R23, R7, R24 ;  /* 0x0000000717097223 */ /* 0x00ffe20000010018 */
[----:B------:R-:W-:-:S02]  /*62d0*/  MOV R7, R73 ;  /* 0x0000004900077202 */ /* 0x000fc40000000f00 */
[----:B------:R-:W-:Y:S01]  /*62e0*/  FMUL.FTZ R6, R48, -1.4426950216293334961 ;  /* 0xbfb8aa3b30067820 */ /* 0x000fe20000410000 */
[----:B------:R-:W-:-:S05]  /*62f0*/  FMUL.FTZ R8, R9, -1.4426950216293334961 ;  /* 0xbfb8aa3b09087820 */ /* 0x000fca0000410000 */
[----:B------:R-:W0:Y:S01]  /*6300*/  MUFU.EX2 R6, R6 ;  /* 0x0000000600067308 */ /* 0x000e220000000800 */
[----:B----4-:R-:W-:-:S04]  /*6310*/  IMAD R12, R12, UR6, RZ ;  /* 0x000000060c0c7c24 */ /* 0x010fc8000f8e02ff */
[----:B------:R-:W-:-:S03]  /*6320*/  IMAD R15, R11, UR7, R12 ;  /* 0x000000070b0f7c24 */ /* 0x000fc6000f8e020c */
[----:B------:R-:W1:Y:S01]  /*6330*/  MUFU.EX2 R8, R8 ;  /* 0x0000000800087308 */ /* 0x000e620000000800 */
[----:B0-----:R-:W-:Y:S01]  /*6340*/  FADD.FTZ R13, R6, 1 ;  /* 0x3f800000060d7421 */ /* 0x001fe20000010000 */
[----:B------:R-:W-:-:S06]  /*6350*/  MOV R6, R74 ;  /* 0x0000004a00067202 */ /* 0x000fcc0000000f00 */
[----:B------:R-:W0:Y:S01]  /*6360*/  MUFU.RCP R13, R13 ;  /* 0x0000000d000d7308 */ /* 0x000e220000001000 */
[----:B------:R-:W-:-:S04]  /*6370*/  IMAD.WIDE.U32 R6, R11, UR6, R6 ;  /* 0x000000060b067c25 */ /* 0x000fc8000f8e0006 */
[----:B-1----:R-:W-:Y:S01]  /*6380*/  FADD.FTZ R14, R8, 1 ;  /* 0x3f800000080e7421 */ /* 0x002fe20000010000 */
[----:B-----5:R-:W-:-:S05]  /*6390*/  LEA R8, P1, R6, UR10, 0x1 ;  /* 0x0000000a06087c11 */ /* 0x020fca000f8208ff */
[----:B------:R-:W1:Y:S01]  /*63a0*/  MUFU.RCP R14, R14 ;  /* 0x0000000e000e7308 */ /* 0x000e620000001000 */
[----:B------:R-:W-:Y:S01]  /*63b0*/  IADD3 R15, PT, PT, R7, R15, RZ ;  /* 0x0000000f070f7210 */ /* 0x000fe20007ffe0ff */
[----:B0-----:R-:W-:Y:S01]  /*63c0*/  FMUL.FTZ R11, R48, R13 ;  /* 0x0000000d300b7220 */ /* 0x001fe20000410000 */
[----:B-1----:R-:W-:Y:S02]  /*63d0*/  FMUL.FTZ R12, R9, R14 ;  /* 0x0000000e090c7220 */ /* 0x002fe40000410000 */
[----:B------:R-:W-:-:S03]  /*63e0*/  LEA.HI.X R9, R6, UR11, R15, 0x1, P1 ;  /* 0x0000000b06097c11 */ /* 0x000fc600088f0c0f */
[----:B------:R-:W-:-:S05]  /*63f0*/  F2FP.BF16.F32.PACK_AB R11, R12, R11 ;  /* 0x0000000b0c0b723e */ /* 0x000fca00000010ff */
[----:B------:R4:W-:Y:S02]  /*6400*/  STG.E desc[UR8][R8.64], R11 ;  /* 0x0000000b08007986 */ /* 0x0009e4000c101908 */
.L_x_2197:
[----:B------:R-:W-:Y:S05]  /*6410*/  BSYNC.RECONVERGENT B1 ;  /* 0x0000000000017941 */ /* 0x000fea0003800200 */
.L_x_2196:
[----:B------:R-:W-:Y:S04]  /*6420*/  BSSY.RECONVERGENT B1, `(.L_x_2198) ;  /* 0x000001e000017945 */ /* 0x000fe80003800200 */
[----:B------:R-:W-:Y:S05]  /*6430*/  @P3 BRA `(.L_x_2199) ;  /* 0x0000000000703947 */ /* 0x000fea0003800000 */
[--C-:B------:R-:W-:Y:S01]  /*6440*/  FADD.FTZ R50, R50, -R20.reuse ;  /* 0x8000001432327221 */ /* 0x100fe20000010000 */
[----:B------:R-:W-:Y:S01]  /*6450*/  FADD.FTZ R6, R49, -R20 ;  /* 0x8000001431067221 */ /* 0x000fe20000010000 */
[----:B------:R-:W5:Y:S02]  /*6460*/  LDCU.64 UR6, c[0x0][0x3e0] ;  /* 0x00007c00ff0677ac */ /* 0x000f640008000a00 */
[-C--:B------:R-:W-:Y:S01]  /*6470*/  FMUL.FTZ R50, R50, R21.reuse ;  /* 0x0000001532327220 */ /* 0x080fe20000410000 */
[----:B------:R-:W-:Y:S01]  /*6480*/  FMUL.FTZ R7, R6, R21 ;  /* 0x0000001506077220 */ /* 0x000fe20000410000 */
[----:B------:R-:W5:Y:S02]  /*6490*/  LDCU.64 UR10, c[0x0][0x380] ;  /* 0x00007000ff0a77ac */ /* 0x000f640008000a00 */
[----:B------:R-:W-:Y:S01]  /*64a0*/  FFMA.FTZ R50, R22, R50, R25 ;  /* 0x0000003216327223 */ /* 0x000fe20000010019 */
[----:B01234-:R-:W-:Y:S01]  /*64b0*/  FFMA.FTZ R9, R23, R7, R24 ;  /* 0x0000000717097223 */ /* 0x01ffe20000010018 */
[----:B------:R-:W-:-:S02]  /*64c0*/  MOV R7, R73 ;  /* 0x0000004900077202 */ /* 0x000fc40000000f00 */
[----:B------:R-:W-:Y:S01]  /*64d0*/  FMUL.FTZ R6, R50, -1.4426950216293334961 ;  /* 0xbfb8aa3b32067820 */ /* 0x000fe20000410000 */
[----:B------:R-:W-:-:S05]  /*64e0*/  FMUL.FTZ R8, R9, -1.4426950216293334961 ;  /* 0xbfb8aa3b09087820 */ /* 0x000fca0000410000 */
[----:B------:R-:W0:Y:S01]  /*64f0*/  MUFU.EX2 R6, R6 ;  /* 0x0000000600067308 */ /* 0x000e220000000800 */
[----:B-----5:R-:W-:-:S04]  /*6500*/  IMAD R10, R10, UR6, RZ ;  /* 0x000000060a0a7c24 */ /* 0x020fc8000f8e02ff */
[----:B------:R-:W-:-:S03]  /*6510*/  IMAD R13, R5, UR7, R10 ;  /* 0x00000007050d7c24 */ /* 0x000fc6000f8e020a */
[----:B------:R-:W1:Y:S01]  /*6520*/  MUFU.EX2 R8, R8 ;  /* 0x0000000800087308 */ /* 0x000e620000000800 */
[----:B0-----:R-:W-:Y:S01]  /*6530*/  FADD.FTZ R11, R6, 1 ;  /* 0x3f800000060b7421 */ /* 0x001fe20000010000 */
[----:B------:R-:W-:-:S06]  /*6540*/  MOV R6, R74 ;  /* 0x0000004a00067202 */ /* 0x000fcc0000000f00 */
[----:B------:R-:W0:Y:S01]  /*6550*/  MUFU.RCP R11, R11 ;  /* 0x0000000b000b7308 */ /* 0x000e220000001000 */
[----:B------:R-:W-:-:S04]  /*6560*/  IMAD.WIDE.U32 R6, R5, UR6, R6 ;  /* 0x0000000605067c25 */ /* 0x000fc8000f8e0006 */
[----:B-1----:R-:W-:Y:S01]  /*6570*/  FADD.FTZ R12, R8, 1 ;  /* 0x3f800000080c7421 */ /* 0x002fe20000010000 */
[----:B------:R-:W-:-:S05]  /*6580*/  LEA R8, P1, R6, UR10, 0x1 ;  /* 0x0000000a06087c11 */ /* 0x000fca000f8208ff */
[----:B------:R-:W1:Y:S01]  /*6590*/  MUFU.RCP R12, R12 ;  /* 0x0000000c000c7308 */ /* 0x000e620000001000 */
[----:B------:R-:W-:Y:S01]  /*65a0*/  IADD3 R13, PT, PT, R7, R13, RZ ;  /* 0x0000000d070d7210 */ /* 0x000fe20007ffe0ff */
[----:B0-----:R-:W-:Y:S01]  /*65b0*/  FMUL.FTZ R5, R50, R11 ;  /* 0x0000000b32057220 */ /* 0x001fe20000410000 */
[----:B-1----:R-:W-:Y:S02]  /*65c0*/  FMUL.FTZ R10, R9, R12 ;  /* 0x0000000c090a7220 */ /* 0x002fe40000410000 */
[----:B------:R-:W-:-:S03]  /*65d0*/  LEA.HI.X R9, R6, UR11, R13, 0x1, P1 ;  /* 0x0000000b06097c11 */ /* 0x000fc600088f0c0d */
[----:B------:R-:W-:-:S05]  /*65e0*/  F2FP.BF16.F32.PACK_AB R5, R10, R5 ;  /* 0x000000050a05723e */ /* 0x000fca00000010ff */
[----:B------:R0:W-:Y:S02]  /*65f0*/  STG.E desc[UR8][R8.64], R5 ;  /* 0x0000000508007986 */ /* 0x0001e4000c101908 */
.L_x_2199:
[----:B------:R-:W-:Y:S05]  /*6600*/  BSYNC.RECONVERGENT B1 ;  /* 0x0000000000017941 */ /* 0x000fea0003800200 */
.L_x_2198:
[----:B------:R-:W-:Y:S05]  /*6610*/  @P4 BRA `(.L_x_2169) ;  /* 0x00000000006c4947 */ /* 0x000fea0003800000 */
[--C-:B------:R-:W-:Y:S01]  /*6620*/  FADD.FTZ R52, R52, -R20.reuse ;  /* 0x8000001434347221 */ /* 0x100fe20000010000 */
[----:B------:R-:W-:Y:S01]  /*6630*/  FADD.FTZ R20, R51, -R20 ;  /* 0x8000001433147221 */ /* 0x000fe20000010000 */
[----:B------:R-:W5:Y:S01]  /*6640*/  LDCU.64 UR6, c[0x0][0x3e0] ;  /* 0x00007c00ff0677ac */ /* 0x000f620008000a00 */
[----:B------:R-:W-:Y:S01]  /*6650*/  MOV R72, R74 ;  /* 0x0000004a00487202 */ /* 0x000fe20000000f00 */
[-C--:B------:R-:W-:Y:S01]  /*6660*/  FMUL.FTZ R52, R52, R21.reuse ;  /* 0x0000001534347220 */ /* 0x080fe20000410000 */
[----:B------:R-:W-:Y:S01]  /*6670*/  FMUL.FTZ R20, R20, R21 ;  /* 0x0000001514147220 */ /* 0x000fe20000410000 */
[----:B------:R-:W1:Y:S02]  /*6680*/  LDCU.64 UR10, c[0x0][0x380] ;  /* 0x00007000ff0a77ac */ /* 0x000e640008000a00 */
[----:B------:R-:W-:Y:S01]  /*6690*/  FFMA.FTZ R25, R22, R52, R25 ;  /* 0x0000003416197223 */ /* 0x000fe20000010019 */
[----:B------:R-:W-:-:S03]  /*66a0*/  FFMA.FTZ R20, R23, R20, R24 ;  /* 0x0000001417147223 */ /* 0x000fc60000010018 */
[----:B0-----:R-:W-:Y:S01]  /*66b0*/  FMUL.FTZ R5, R25, -1.4426950216293334961 ;  /* 0xbfb8aa3b19057820 */ /* 0x001fe20000410000 */
[----:B------:R-:W-:-:S05]  /*66c0*/  FMUL.FTZ R6, R20, -1.4426950216293334961 ;  /* 0xbfb8aa3b14067820 */ /* 0x000fca0000410000 */
[----:B------:R-:W1:Y:S01]  /*66d0*/  MUFU.EX2 R5, R5 ;  /* 0x0000000500057308 */ /* 0x000e620000000800 */
[----:B-----5:R-:W-:Y:S02]  /*66e0*/  IMAD R7, R4, UR6, RZ ;  /* 0x0000000604077c24 */ /* 0x020fe4000f8e02ff */
[----:B------:R-:W-:-:S05]  /*66f0*/  IMAD.WIDE.U32 R72, R64, UR6, R72 ;  /* 0x0000000640487c25 */ /* 0x000fca000f8e0048 */
[----:B------:R-:W0:Y:S01]  /*6700*/  MUFU.EX2 R6, R6 ;  /* 0x0000000600067308 */ /* 0x000e220000000800 */
[----:B------:R-:W-:-:S05]  /*6710*/  IMAD R7, R64, UR7, R7 ;  /* 0x0000000740077c24 */ /* 0x000fca000f8e0207 */
[----:B------:R-:W-:Y:S01]  /*6720*/  IADD3 R7, PT, PT, R73, R7, RZ ;  /* 0x0000000749077210 */ /* 0x000fe20007ffe0ff */
[----:B-1234-:R-:W-:-:S06]  /*6730*/  FADD.FTZ R8, R5, 1 ;  /* 0x3f80000005087421 */ /* 0x01efcc0000010000 */
[----:B------:R-:W1:Y:S01]  /*6740*/  MUFU.RCP R8, R8 ;  /* 0x0000000800087308 */ /* 0x000e620000001000 */
[----:B0-----:R-:W-:Y:S01]  /*6750*/  FADD.FTZ R9, R6, 1 ;  /* 0x3f80000006097421 */ /* 0x001fe20000010000 */
[----:B------:R-:W-:-:S04]  /*6760*/  LEA R6, P1, R72, UR10, 0x1 ;  /* 0x0000000a48067c11 */ /* 0x000fc8000f8208ff */
[----:B------:R-:W-:Y:S02]  /*6770*/  LEA.HI.X R7, R72, UR11, R7, 0x1, P1 ;  /* 0x0000000b48077c11 */ /* 0x000fe400088f0c07 */
[----:B------:R-:W0:Y:S01]  /*6780*/  MUFU.RCP R9, R9 ;  /* 0x0000000900097308 */ /* 0x000e220000001000 */
[----:B-1----:R-:W-:Y:S01]  /*6790*/  FMUL.FTZ R5, R25, R8 ;  /* 0x0000000819057220 */ /* 0x002fe20000410000 */
[----:B0-----:R-:W-:-:S05]  /*67a0*/  FMUL.FTZ R10, R20, R9 ;  /* 0x00000009140a7220 */ /* 0x001fca0000410000 */
[----:B------:R-:W-:-:S05]  /*67b0*/  F2FP.BF16.F32.PACK_AB R5, R10, R5 ;  /* 0x000000050a05723e */ /* 0x000fca00000010ff */
[----:B------:R0:W-:Y:S02]  /*67c0*/  STG.E desc[UR8][R6.64], R5 ;  /* 0x0000000506007986 */ /* 0x0001e4000c101908 */
.L_x_2169:
[----:B------:R-:W-:Y:S05]  /*67d0*/  BSYNC.RECONVERGENT B0 ;  /* 0x0000000000007941 */ /* 0x000fea0003800200 */
.L_x_2137:
[----:B------:R-:W-:Y:S02]  /*67e0*/  IADD3 R61, PT, PT, R57, R61, RZ ;  /* 0x0000003d393d7210 */ /* 0x000fe40007ffe0ff */
[----:B------:R-:W-:Y:S02]  /*67f0*/  IADD3 R62, PT, PT, R62, 0x1, RZ ;  /* 0x000000013e3e7810 */ /* 0x000fe40007ffe0ff */
[----:B------:R-:W-:-:S13]  /*6800*/  ISETP.GE.AND P1, PT, R61, UR5, PT ;  /* 0x000000053d007c0c */ /* 0x000fda000bf26270 */
[----:B------:R-:W-:Y:S05]  /*6810*/  @!P1 BRA `(.L_x_2200) ;  /* 0xffffff98009c9947 */ /* 0x000fea000383ffff */
[----:B------:R-:W-:Y:S05]  /*6820*/  EXIT ;  /* 0x000000000000794d */ /* 0x000fea0003800000 */
.L_x_2201:
        /* <DEDUP_REMOVED lines=13> */
.L_x_3450:


//--------------------- .text._Z35group_norm_nhwc_fwd_one_pass_kernelI11Bf16IOFp16WLi64ELi24ELi384EEv26Group_norm_nhwc_fwd_params --------------------------
	.section	.text._Z35group_norm_nhwc_fwd_one_pass_kernelI11Bf16IOFp16WLi64ELi24ELi384EEv26Group_norm_nhwc_fwd_params,"ax",@progbits
	.align	128
        .global         _Z35group_norm_nhwc_fwd_one_pass_kernelI11Bf16IOFp16WLi64ELi24ELi384EEv26Group_norm_nhwc_fwd_params
        .type           _Z35group_norm_nhwc_fwd_one_pass_kernelI11Bf16IOFp16WLi64ELi24ELi384EEv26Group_norm_nhwc_fwd_params,@function
        .size           _Z35group_norm_nhwc_fwd_one_pass_kernelI11Bf16IOFp16WLi64ELi24ELi384EEv26Group_norm_nhwc_fwd_params,(.L_x_3451 - _Z35group_norm_nhwc_fwd_one_pass_kernelI11Bf16IOFp16WLi64ELi24ELi384EEv26Group_norm_nhwc_fwd_params)
        .other          _Z35group_norm_nhwc_fwd_one_pass_kernelI11Bf16IOFp16WLi64ELi24ELi384EEv26Group_norm_nhwc_fwd_params,@"STO_CUDA_ENTRY STV_DEFAULT"
_Z35group_norm_nhwc_fwd_one_pass_kernelI11Bf16IOFp16WLi64ELi24ELi384EEv26Group_norm_nhwc_fwd_params:
.text._Z35group_norm_nhwc_fwd_one_pass_kernelI11Bf16IOFp16WLi64ELi24ELi384EEv26Group_norm_nhwc_fwd_params:
        /* <DEDUP_REMOVED lines=28> */
.L_x_2221:
        /* <DEDUP_REMOVED lines=129> */
.L_x_2203:
[----:B------:R-:W-:Y:S05]  /*09d0*/  BSYNC.RECONVERGENT B0 ;  /* 0x0000000000007941 */ /* 0x000fea0003800200 */
.L_x_2202:
        /* <DEDUP_REMOVED lines=36> */
.L_x_2205:
[----:B------:R-:W-:Y:S05]  /*0c20*/  BSYNC.RECONVERGENT B0 ;  /* 0x0000000000007941 */ /* 0x000fea0003800200 */
.L_x_2204:
[----:B------:R-:W-:Y:S05]  /*0c30*/  @!P2 BRA `(.L_x_2206) ;  /* 0x0000000c00b0a947 */ /* 0x000fea0003800000 */
[----:B---3--:R-:W3:Y:S01]  /*0c40*/  LDC.64 R6, c[0x0][0x3b8] ;  /* 0x0000ee00ff067b82 */ /* 0x008ee20000000a00 */
[----:B------:R-:W-:Y:S01]  /*0c50*/  ULOP3.LUT UR5, UR4, 0x1, URZ, 0xc0, !UPT ;  /* 0x0000000104057892 */ /* 0x000fe2000f8ec0ff */
[----:B------:R-:W-:-:S03]  /*0c60*/  ISETP.GE.U32.AND P2, PT, R19, 0x8, PT ;  /* 0x000000081300780c */ /* 0x000fc60003f46070 */
[----:B------:R-:W-:-:S06]  /*0c70*/  UIMAD UR5, UR5, UR19, URZ ;  /* 0x00000013050572a4 */ /* 0x000fcc000f8e02ff */
[----:B------:R-:W-:-:S05]  /*0c80*/  IMAD R8, R19, UR5, RZ ;  /* 0x0000000513087c24 */ /* 0x000fca000f8e02ff */
[----:B------:R-:W-:-:S05]  /*0c90*/  SHF.L.U32 R9, R8, 0x1, RZ ;  /* 0x0000000108097819 */ /* 0x000fca00000006ff */
        /* <DEDUP_REMOVED lines=8> */
[----:B------:R-:W-:Y:S01]  /*0d20*/  IMAD.U32 R9, RZ, RZ, UR12 ;  /* 0x0000000cff097e24 */ /* 0x000fe2000f8e00ff */
[----:B------:R-:W-:Y:S01]  /*0d30*/  MOV R10, UR12 ;  /* 0x0000000c000a7c02 */ /* 0x000fe20008000f00 */
[----:B------:R-:W-:Y:S02]  /*0d40*/  UIMAD.WIDE.U32 UR10, UR10, 0x8, UR16 ;  /* 0x000000080a0a78a5 */ /* 0x000fe4000f8e0010 */
[----:B------:R-:W-:-:S04]  /*0d50*/  UIADD3 UR9, UPT, UPT, -UR9, 0x1, URZ ;  /* 0x0000000109097890 */ /* 0x000fc8000fffe1ff */
        /* <DEDUP_REMOVED lines=14> */
.L_x_2208:
[----:B------:R-:W3:Y:S04]  /*0e40*/  LDG.E.STRONG.GPU R8, desc[UR14][R6.64] ;  /* 0x0000000e06087981 */ /* 0x000ee8000c1ef900 */
[----:B---3--:R-:W-:Y:S01]  /*0e50*/  CCTL.IVALL ;  /* 0x00000000ff00798f */ /* 0x008fe20002000000 */
[----:B------:R-:W-:Y:S05]  /*0e60*/  YIELD ;  /* 0x0000000000007946 */ /* 0x000fea0003800000 */
[----:B------:R-:W-:-:S13]  /*0e70*/  ISETP.NE.AND P4, PT, R8, R11, PT ;  /* 0x0000000b0800720c */ /* 0x000fda0003f85270 */
[----:B------:R-:W-:Y:S05]  /*0e80*/  @P4 BRA `(.L_x_2208) ;  /* 0xfffffffc00ec4947 */ /* 0x000fea000383ffff */
.L_x_2207:
        /* <DEDUP_REMOVED lines=14> */
.L_x_2210:
[----:B------:R-:W-:Y:S01]  /*0f70*/  UIADD3 UR24, UPT, UPT, UR5, 0x1, URZ ;  /* 0x0000000105187890 */ /* 0x000fe2000fffe0ff */
[----:B------:R-:W-:Y:S01]  /*0f80*/  ISETP.EQ.OR P2, PT, RZ, UR21, P3 ;  /* 0x00000015ff007c0c */ /* 0x000fe20009f42670 */
[----:B------:R-:W-:-:S04]  /*0f90*/  UIADD3 UR25, UPT, UPT, UR5, 0x2, URZ ;  /* 0x0000000205197890 */ /* 0x000fc8000fffe0ff */
[----:B------:R-:W-:Y:S01]  /*0fa0*/  MOV R6, UR24 ;  /* 0x0000001800067c02 */ /* 0x000fe20008000f00 */
[----:B------:R-:W-:Y:S01]  /*0fb0*/  UIADD3 UR24, UPT, UPT, UR5, 0x3, URZ ;  /* 0x0000000305187890 */ /* 0x000fe2000fffe0ff */
[----:B------:R-:W-:Y:S02]  /*0fc0*/  MOV R7, UR25 ;  /* 0x0000001900077c02 */ /* 0x000fe40008000f00 */
[----:B------:R-:W-:Y:S02]  /*0fd0*/  ISETP.EQ.OR P4, PT, R6, UR18, P3 ;  /* 0x0000001206007c0c */ /* 0x000fe40009f82670 */
[----:B------:R-:W-:Y:S02]  /*0fe0*/  ISETP.EQ.OR P6, PT, R7, UR18, P3 ;  /* 0x0000001207007c0c */ /* 0x000fe40009fc2670 */
[----:B------:R-:W-:Y:S01]  /*0ff0*/  MOV R6, UR24 ;  /* 0x0000001800067c02 */ /* 0x000fe20008000f00 */
[----:B------:R-:W-:-:S03]  /*1000*/  VOTEU.ALL UP1, P2 ;  /* 0x0000000000ff7886 */ /* 0x000fc60001020000 */
[----:B------:R-:W-:Y:S02]  /*1010*/  ISETP.EQ.OR P5, PT, R6, UR18, P3 ;  /* 0x0000001206007c0c */ /* 0x000fe40009fa2670 */
[----:B------:R-:W-:-:S03]  /*1020*/  @!UP1 UIMAD.WIDE.U32 UR24, UR9, 0x8, UR16 ;  /* 0x00000008091898a5 */ /* 0x000fc6000f8e0010 */
[----:B------:R-:W-:Y:S02]  /*1030*/  VOTEU.ALL UP1, P4 ;  /* 0x0000000000ff7886 */ /* 0x000fe40002020000 */
[----:B------:R-:W-:Y:S01]  /*1040*/  VOTEU.ALL UP2, P6 ;  /* 0x0000000000ff7886 */ /* 0x000fe20003040000 */
[----:B------:R-:W-:Y:S01]  /*1050*/  IMAD.U32 R6, RZ, RZ, UR24 ;  /* 0x00000018ff067e24 */ /* 0x000fe2000f8e00ff */
[----:B------:R-:W-:Y:S01]  /*1060*/  MOV R7, UR25 ;  /* 0x0000001900077c02 */ /* 0x000fe20008000f00 */
[----:B------:R-:W-:Y:S02]  /*1070*/  @!UP1 UIMAD.WIDE.U32 UR24, UR22, 0x8, UR16 ;  /* 0x00000008161898a5 */ /* 0x000fe4000f8e0010 */
[----:B------:R-:W-:Y:S01]  /*1080*/  @!UP2 UIMAD.WIDE.U32 UR26, UR11, 0x8, UR16 ;  /* 0x000000080b1aa8a5 */ /* 0x000fe2000f8e0010 */
[----:B------:R-:W-:Y:S02]  /*1090*/  VOTEU.ALL UP1, P5 ;  /* 0x0000000000ff7886 */ /* 0x000fe40002820000 */
[----:B------:R-:W0:Y:S01]  /*10a0*/  @!P2 LDG.E.64 R6, desc[UR14][R6.64] ;  /* 0x0000000e0606a981 */ /* 0x000e22000c1e1b00 */
[----:B------:R-:W-:-:S02]  /*10b0*/  MOV R8, UR24 ;  /* 0x0000001800087c02 */ /* 0x000fc40008000f00 */
[----:B------:R-:W-:Y:S01]  /*10c0*/  MOV R9, UR25 ;  /* 0x0000001900097c02 */ /* 0x000fe20008000f00 */
[----:B------:R-:W-:Y:S01]  /*10d0*/  @!UP1 UIMAD.WIDE.U32 UR24, UR10, 0x8, UR16 ;  /* 0x000000080a1898a5 */ /* 0x000fe2000f8e0010 */
[----:B------:R-:W-:Y:S01]  /*10e0*/  IMAD.U32 R10, RZ, RZ, UR26 ;  /* 0x0000001aff0a7e24 */ /* 0x000fe2000f8e00ff */
[----:B-1----:R-:W-:-:S03]  /*10f0*/  MOV R11, UR27 ;  /* 0x0000001b000b7c02 */ /* 0x002fc60008000f00 */
[----:B------:R-:W3:Y:S01]  /*1100*/  @!P4 LDG.E.64 R8, desc[UR14][R8.64] ;  /* 0x0000000e0808c981 */ /* 0x000ee2000c1e1b00 */
[----:B--2---:R-:W-:Y:S02]  /*1110*/  MOV R12, UR24 ;  /* 0x00000018000c7c02 */ /* 0x004fe40008000f00 */
[----:B------:R-:W-:Y:S01]  /*1120*/  MOV R13, UR25 ;  /* 0x00000019000d7c02 */ /* 0x000fe20008000f00 */
[----:B------:R-:W2:Y:S05]  /*1130*/  @!P6 LDG.E.64 R10, desc[UR14][R10.64] ;  /* 0x0000000e0a0ae981 */ /* 0x000eaa000c1e1b00 */
[----:B------:R-:W4:Y:S01]  /*1140*/  @!P5 LDG.E.64 R12, desc[UR14][R12.64] ;  /* 0x0000000e0c0cd981 */ /* 0x000f22000c1e1b00 */
[----:B------:R-:W-:-:S02]  /*1150*/  UIADD3 UR24, UPT, UPT, UR5, 0x4, URZ ;  /* 0x0000000405187890 */ /* 0x000fc4000fffe0ff */
[----:B------:R-:W-:-:S04]  /*1160*/  UIADD3 UR25, UPT, UPT, UR5, 0x5, URZ ;  /* 0x0000000505197890 */ /* 0x000fc8000fffe0ff */
[----:B------:R-:W-:Y:S01]  /*1170*/  IMAD.U32 R14, RZ, RZ, UR24 ;  /* 0x00000018ff0e7e24 */ /* 0x000fe2000f8e00ff */
[----:B------:R-:W-:Y:S01]  /*1180*/  UIADD3 UR24, UPT, UPT, UR5, 0x6, URZ ;  /* 0x0000000605187890 */ /* 0x000fe2000fffe0ff */
[----:B0-----:R-:W-:Y:S01]  /*1190*/  @!P2 FADD.FTZ R4, R4, R6 ;  /* 0x000000060404a221 */ /* 0x001fe20000010000 */
[----:B------:R-:W-:Y:S02]  /*11a0*/  @!P2 FADD.FTZ R5, R5, R7 ;  /* 0x000000070505a221 */ /* 0x000fe40000010000 */
[----:B------:R-:W-:Y:S02]  /*11b0*/  ISETP.EQ.OR P2, PT, R14, UR18, P3 ;  /* 0x000000120e007c0c */ /* 0x000fe40009f42670 */
[----:B------:R-:W-:Y:S01]  /*11c0*/  MOV R6, UR25 ;  /* 0x0000001900067c02 */ /* 0x000fe20008000f00 */
[----:B------:R-:W-:Y:S01]  /*11d0*/  UIADD3 UR25, UPT, UPT, UR5, 0x7, URZ ;  /* 0x0000000705197890 */ /* 0x000fe2000fffe0ff */
[----:B---3--:R-:W-:Y:S01]  /*11e0*/  @!P4 FADD.FTZ R4, R4, R8 ;  /* 0x000000080404c221 */ /* 0x008fe20000010000 */
[----:B------:R-:W-:Y:S01]  /*11f0*/  @!P4 FADD.FTZ R5, R5, R9 ;  /* 0x000000090505c221 */ /* 0x000fe20000010000 */
        /* <DEDUP_REMOVED lines=50> */
.L_x_2209:
        /* <DEDUP_REMOVED lines=53> */
.L_x_2211:
        /* <DEDUP_REMOVED lines=27> */
.L_x_2212:
        /* <DEDUP_REMOVED lines=13> */
.L_x_2213:
[----:B------:R-:W-:Y:S05]  /*1af0*/  BSYNC.RECONVERGENT B0 ;  /* 0x0000000000007941 */ /* 0x000fea0003800200 */
.L_x_2206:
        /* <DEDUP_REMOVED lines=42> */
[----:B--2---:R-:W-:Y:S02]  /*1da0*/  HADD2.F32 R7, -RZ, R16.H0_H0 ;  /* 0x20000010ff077230 */ /* 0x004fe40000004100 */
[----:B---3--:R-:W-:Y:S02]  /*1db0*/  HADD2.F32 R12, -RZ, R26.H0_H0 ;  /* 0x2000001aff0c7230 */ /* 0x008fe40000004100 */
[----:B----4-:R-:W-:Y:S02]  /*1dc0*/  HADD2.F32 R14, -RZ, R27.H0_H0 ;  /* 0x2000001bff0e7230 */ /* 0x010fe40000004100 */
[----:B-----5:R-:W-:Y:S01]  /*1dd0*/  HADD2.F32 R13, -RZ, R28.H0_H0 ;  /* 0x2000001cff0d7230 */ /* 0x020fe20000004100 */
        /* <DEDUP_REMOVED lines=28> */
.L_x_2217:
[----:B------:R-:W-:Y:S05]  /*1fa0*/  BSYNC.RECONVERGENT B1 ;  /* 0x0000000000017941 */ /* 0x000fea0003800200 */
.L_x_2216:
        /* <DEDUP_REMOVED lines=19> */
.L_x_2215:
        /* <DEDUP_REMOVED lines=31> */
.L_x_2220:
[----:B------:R-:W-:Y:S05]  /*22d0*/  BSYNC.RECONVERGENT B1 ;  /* 0x0000000000017941 */ /* 0x000fea0003800200 */
.L_x_2219:
        /* <DEDUP_REMOVED lines=33> */
.L_x_2218:
[----:B------:R-:W-:Y:S05]  /*24f0*/  BSYNC.RECONVERGENT B0 ;  /* 0x0000000000007941 */ /* 0x000fea0003800200 */
.L_x_2214:
[----:B------:R-:W-:Y:S02]  /*2500*/  UIADD3 UR8, UPT, UPT, UR19, UR8, URZ ;  /* 0x0000000813087290 */ /* 0x000fe4000fffe0ff */
[----:B------:R-:W-:Y:S02]  /*2510*/  UIADD3 UR4, UPT, UPT, UR4, 0x1, URZ ;  /* 0x0000000104047890 */ /* 0x000fe4000fffe0ff */
[----:B------:R-:W-:-:S09]  /*2520*/  UISETP.GE.AND UP1, UPT, UR8, UR7, UPT ;  /* 0x000000070800728c */ /* 0x000fd2000bf26270 */
[----:B------:R-:W-:Y:S05]  /*2530*/  BRA.U !UP1, `(.L_x_2221) ;  /* 0xffffffdd09207547 */ /* 0x000fea000b83ffff */
[----:B------:R-:W-:Y:S05]  /*2540*/  EXIT ;  /* 0x000000000000794d */ /* 0x000fea0003800000 */
.L_x_2222:
        /* <DEDUP_REMOVED lines=11> */
.L_x_3451:


//--------------------- .text._Z35group_norm_nhwc_fwd_one_pass_kernelI11Bf16IOFp16WLi128ELi24ELi384EEv26Group_norm_nhwc_fwd_params --------------------------
	.section	.text._Z35group_norm_nhwc_fwd_one_pass_kernelI11Bf16IOFp16WLi128ELi24ELi384EEv26Group_norm_nhwc_fwd_params,"ax",@progbits
	.align	128
        .global         _Z35group_norm_nhwc_fwd_one_pass_kernelI11Bf16IOFp16WLi128ELi24ELi384EEv26Group_norm_nhwc_fwd_params
        .type           _Z35group_norm_nhwc_fwd_one_pass_kernelI11Bf16IOFp16WLi128ELi24ELi384EEv26Group_norm_nhwc_fwd_params,@function
        .size           _Z35group_norm_nhwc_fwd_one_pass_kernelI11Bf16IOFp16WLi128ELi24ELi384EEv26Group_norm_nhwc_fwd_params,(.L_x_3452 - _Z35group_norm_nhwc_fwd_one_pass_kernelI11Bf16IOFp16WLi128ELi24ELi384EEv26Group_norm_nhwc_fwd_params)
        .other          _Z35group_norm_nhwc_fwd_one_pass_kernelI11Bf16IOFp16WLi128ELi24ELi384EEv26Group_norm_nhwc_fwd_params,@"STO_CUDA_ENTRY STV_DEFAULT"
_Z35group_norm_nhwc_fwd_one_pass_kernelI11Bf16IOFp16WLi128ELi24ELi384EEv26Group_norm_nhwc_fwd_params:
.text._Z35group_norm_nhwc_fwd_one_pass_kernelI11Bf16IOFp16WLi128ELi24ELi384EEv26Group_norm_nhwc_fwd_params:
        /* <DEDUP_REMOVED lines=25> */
.L_x_2250:
        /* <DEDUP_REMOVED lines=114> */
[C---:B-----5:R-:W-:Y:S02]  /*08b0*/  PRMT R17, R2.reuse, 0x7632, R17 ;  /* 0x0000763202117816 */ /* 0x060fe40000000011 */
[----:B------:R-:W-:Y:S01]  /*08c0*/  SHF.L.U32 R19, R19, 0x10, RZ ;  /* 0x0000001013137819 */ /* 0x000fe200000006ff */
[----:B------:R-:W-:Y:S01]  /*08d0*/  IMAD.U32 R18, R2, 0x10000, RZ ;  /* 0x0001000002127824 */ /* 0x000fe200078e00ff */
[----:B------:R-:W-:-:S03]  /*08e0*/  SHF.L.U32 R17, R17, 0x10, RZ ;  /* 0x0000001011117819 */ /* 0x000fc600000006ff */
[----:B------:R-:W-:Y:S01]  /*08f0*/  FADD.FTZ R2, R20, R19 ;  /* 0x0000001314027221 */ /* 0x000fe20000010000 */
[----:B------:R-:W-:Y:S01]  /*0900*/  FMUL.FTZ R5, R19, R19 ;  /* 0x0000001313057220 */ /* 0x000fe20000410000 */
[----:B------:R-:W-:Y:S01]  /*0910*/  FADD.FTZ R7, R18, R17 ;  /* 0x0000001112077221 */ /* 0x000fe20000010000 */
[----:B------:R-:W-:Y:S01]  /*0920*/  FMUL.FTZ R9, R17, R17 ;  /* 0x0000001111097220 */ /* 0x000fe20000410000 */
[----:B------:R-:W-:Y:S01]  /*0930*/  FADD.FTZ R2, RZ, R2 ;  /* 0x00000002ff027221 */ /* 0x000fe20000010000 */
[----:B------:R-:W-:Y:S01]  /*0940*/  FFMA.FTZ R5, R20, R20, R5 ;  /* 0x0000001414057223 */ /* 0x000fe20000010005 */
[----:B--2---:R-:W-:Y:S02]  /*0950*/  PRMT R16, R3, 0x7632, R16 ;  /* 0x0000763203107816 */ /* 0x004fe40000000010 */
[----:B------:R-:W-:Y:S01]  /*0960*/  FADD.FTZ R4, R2, R7 ;  /* 0x0000000702047221 */ /* 0x000fe20000010000 */
[----:B------:R-:W-:Y:S01]  /*0970*/  FFMA.FTZ R2, R18, R18, R9 ;  /* 0x0000001212027223 */ /* 0x000fe20000010009 */
[----:B------:R-:W-:Y:S01]  /*0980*/  FADD.FTZ R5, RZ, R5 ;  /* 0x00000005ff057221 */ /* 0x000fe20000010000 */
[----:B------:R-:W-:-:S02]  /*0990*/  SHF.L.U32 R16, R16, 0x10, RZ ;  /* 0x0000001010107819 */ /* 0x000fc400000006ff */
[----:B------:R-:W-:Y:S01]  /*09a0*/  SHF.L.U32 R3, R3, 0x10, RZ ;  /* 0x0000001003037819 */ /* 0x000fe200000006ff */
[----:B------:R-:W-:Y:S02]  /*09b0*/  FADD.FTZ R5, R5, R2 ;  /* 0x0000000205057221 */ /* 0x000fe40000010000 */
[----:B------:R-:W-:Y:S01]  /*09c0*/  FMUL.FTZ R8, R16, R16 ;  /* 0x0000001010087220 */ /* 0x000fe20000410000 */
[----:B----4-:R-:W-:-:S04]  /*09d0*/  PRMT R7, R0, 0x7632, R7 ;  /* 0x0000763200077816 */ /* 0x010fc80000000007 */
[----:B------:R-:W-:Y:S01]  /*09e0*/  SHF.L.U32 R2, R7, 0x10, RZ ;  /* 0x0000001007027819 */ /* 0x000fe200000006ff */
[C---:B------:R-:W-:Y:S01]  /*09f0*/  FADD.FTZ R7, R3.reuse, R16 ;  /* 0x0000001003077221 */ /* 0x040fe20000010000 */
[----:B------:R-:W-:Y:S02]  /*0a00*/  IMAD.U32 R0, R0, 0x10000, RZ ;  /* 0x0001000000007824 */ /* 0x000fe400078e00ff */
[----:B------:R-:W-:Y:S01]  /*0a10*/  FFMA.FTZ R8, R3, R3, R8 ;  /* 0x0000000303087223 */ /* 0x000fe20000010008 */
[----:B------:R-:W-:Y:S01]  /*0a20*/  FMUL.FTZ R9, R2, R2 ;  /* 0x0000000202097220 */ /* 0x000fe20000410000 */
[----:B------:R-:W-:Y:S02]  /*0a30*/  FADD.FTZ R7, R4, R7 ;  /* 0x0000000704077221 */ /* 0x000fe40000010000 */
        /* <DEDUP_REMOVED lines=39> */
.L_x_2224:
[----:B------:R-:W-:Y:S05]  /*0cb0*/  BSYNC.RECONVERGENT B0 ;  /* 0x0000000000007941 */ /* 0x000fea0003800200 */
.L_x_2223:
        /* <DEDUP_REMOVED lines=36> */
.L_x_2226:
[----:B------:R-:W-:Y:S05]  /*0f00*/  BSYNC.RECONVERGENT B0 ;  /* 0x0000000000007941 */ /* 0x000fea0003800200 */
.L_x_2225:
        /* <DEDUP_REMOVED lines=20> */
[----:B-1----:R-:W-:Y:S02]  /*1050*/  MOV R13, UR5 ;  /* 0x00000005000d7c02 */ /* 0x002fe40008000f00 */
[----:B------:R-:W-:Y:S02]  /*1060*/  ISETP.NE.AND P2, PT, R11, -0x1, PT ;  /* 0xffffffff0b00780c */ /* 0x000fe40003f45270 */
[----:B------:R-:W-:Y:S01]  /*1070*/  MOV R6, UR10 ;  /* 0x0000000a00067c02 */ /* 0x000fe20008000f00 */
[----:B---3--:R-:W-:-:S04]  /*1080*/  IMAD.WIDE.U32 R8, R7, 0x4, R8 ;  /* 0x0000000407087825 */ /* 0x008fc800078e0008 */
[----:B------:R-:W-:-:S05]  /*1090*/  IMAD.U32 R7, RZ, RZ, UR11 ;  /* 0x0000000bff077e24 */ /* 0x000fca000f8e00ff */
[----:B------:R3:W-:Y:S01]  /*10a0*/  STG.E.64 desc[UR16][R6.64], R4 ;  /* 0x0000000406007986 */ /* 0x0007e2000c101b10 */
[----:B------:R-:W-:Y:S06]  /*10b0*/  MEMBAR.ALL.GPU ;  /* 0x0000000000007992 */ /* 0x000fec000000a000 */
[----:B------:R-:W-:-:S00]  /*10c0*/  ERRBAR ;  /* 0x00000000000079ab */ /* 0x000fc00000000000 */
[----:B------:R-:W-:Y:S06]  /*10d0*/  CGAERRBAR ;  /* 0x00000000000075ab */ /* 0x000fec0000000000 */
[----:B------:R3:W-:Y:S01]  /*10e0*/  REDG.E.ADD.S32.STRONG.GPU desc[UR16][R8.64], R13 ;  /* 0x0000000d0800798e */ /* 0x0007e2000c12e310 */
[----:B------:R-:W-:Y:S05]  /*10f0*/  @!P2 BRA `(.L_x_2228) ;  /* 0x000000000014a947 */ /* 0x000fea0003800000 */
.L_x_2229:
[----:B---3--:R-:W3:Y:S04]  /*1100*/  LDG.E.STRONG.GPU R6, desc[UR16][R8.64] ;  /* 0x0000001008067981 */ /* 0x008ee8000c1ef900 */
[----:B---3--:R-:W-:Y:S01]  /*1110*/  CCTL.IVALL ;  /* 0x00000000ff00798f */ /* 0x008fe20002000000 */
[----:B------:R-:W-:Y:S05]  /*1120*/  YIELD ;  /* 0x0000000000007946 */ /* 0x000fea0003800000 */
[----:B------:R-:W-:-:S13]  /*1130*/  ISETP.NE.AND P2, PT, R6, R11, PT ;  /* 0x0000000b0600720c */ /* 0x000fda0003f45270 */
[----:B------:R-:W-:Y:S05]  /*1140*/  @P2 BRA `(.L_x_2229) ;  /* 0xfffffffc00ec2947 */ /* 0x000fea000383ffff */
.L_x_2228:
        /* <DEDUP_REMOVED lines=15> */
.L_x_2231:
        /* <DEDUP_REMOVED lines=16> */
[----:B------:R-:W-:Y:S01]  /*1340*/  @!UP0 UIMAD.WIDE.U32 UR24, UR22, 0x8, UR18 ;  /* 0x00000008161888a5 */ /* 0x000fe2000f8e0012 */
[----:B------:R-:W0:Y:S01]  /*1350*/  @!P2 LDG.E.64 R6, desc[UR16][R6.64] ;  /* 0x000000100606a981 */ /* 0x000e22000c1e1b00 */
[----:B------:R-:W-:Y:S01]  /*1360*/  VOTEU.ALL UP0, P5 ;  /* 0x0000000000ff7886 */ /* 0x000fe20002800000 */
[----:B------:R-:W-:-:S03]  /*1370*/  @!UP1 UIMAD.WIDE.U32 UR26, UR11, 0x8, UR18 ;  /* 0x000000080b1a98a5 */ /* 0x000fc6000f8e0012 */
        /* <DEDUP_REMOVED lines=13> */
[----:B------:R-:W-:Y:S01]  /*1450*/  MOV R6, UR24 ;  /* 0x0000001800067c02 */ /* 0x000fe20008000f00 */
[----:B------:R-:W-:Y:S01]  /*1460*/  UIADD3 UR24, UPT, UPT, UR5, 0x5, URZ ;  /* 0x0000000505187890 */ /* 0x000fe2000fffe0ff */
[----:B------:R-:W-:Y:S01]  /*1470*/  @!P2 FADD.FTZ R5, R5, R7 ;  /* 0x000000070505a221 */ /* 0x000fe20000010000 */
[----:B------:R-:W-:Y:S01]  /*1480*/  IMAD.U32 R7, RZ, RZ, UR25 ;  /* 0x00000019ff077e24 */ /* 0x000fe2000f8e00ff */
[----:B------:R-:W-:-:S03]  /*1490*/  ISETP.EQ.OR P2, PT, R6, UR15, P3 ;  /* 0x0000000f06007c0c */ /* 0x000fc60009f42670 */
[----:B------:R-:W-:Y:S01]  /*14a0*/  MOV R6, UR24 ;  /* 0x0000001800067c02 */ /* 0x000fe20008000f00 */
[----:B------:R-:W-:Y:S01]  /*14b0*/  UIADD3 UR24, UPT, UPT, UR5, 0x7, URZ ;  /* 0x0000000705187890 */ /* 0x000fe2000fffe0ff */
[----:B---3--:R-:W-:Y:S01]  /*14c0*/  @!P4 FADD.FTZ R4, R4, R8 ;  /* 0x000000080404c221 */ /* 0x008fe20000010000 */
[----:B------:R-:W-:Y:S01]  /*14d0*/  @!P4 FADD.FTZ R5, R5, R9 ;  /* 0x000000090505c221 */ /* 0x000fe20000010000 */
[----:B------:R-:W-:Y:S02]  /*14e0*/  ISETP.EQ.OR P4, PT, R6, UR15, P3 ;  /* 0x0000000f06007c0c */ /* 0x000fe40009f82670 */
[----:B--2---:R-:W-:Y:S01]  /*14f0*/  @!P6 FADD.FTZ R4, R4, R10 ;  /* 0x0000000a0404e221 */ /* 0x004fe20000010000 */
[----:B------:R-:W-:Y:S01]  /*1500*/  @!P6 FADD.FTZ R5, R5, R11 ;  /* 0x0000000b0505e221 */ /* 0x000fe20000010000 */
[----:B------:R-:W-:Y:S02]  /*1510*/  ISETP.EQ.OR P6, PT, R7, UR15, P3 ;  /* 0x0000000f07007c0c */ /* 0x000fe40009fc2670 */
[----:B------:R-:W-:Y:S01]  /*1520*/  VOTEU.ALL UP0, P2 ;  /* 0x0000000000ff7886 */ /* 0x000fe20001000000 */
[----:B------:R-:W-:Y:S01]  /*1530*/  MOV R6, UR24 ;  /* 0x0000001800067c02 */ /* 0x000fe20008000f00 */
[----:B----4-:R-:W-:Y:S01]  /*1540*/  @!P5 FADD.FTZ R4, R4, R12 ;  /* 0x0000000c0404d221 */ /* 0x010fe20000010000 */
[----:B------:R-:W-:-:S02]  /*1550*/  @!P5 FADD.FTZ R5, R5, R13 ;  /* 0x0000000d0505d221 */ /* 0x000fc40000010000 */
[----:B------:R-:W-:Y:S01]  /*1560*/  ISETP.EQ.OR P5, PT, R6, UR15, P3 ;  /* 0x0000000f06007c0c */ /* 0x000fe20009fa2670 */
[----:B------:R-:W-:Y:S01]  /*1570*/  @!UP0 UIMAD.WIDE.U32 UR24, UR21, 0x8, UR18 ;  /* 0x00000008151888a5 */ /* 0x000fe2000f8e0012 */
[----:B------:R-:W-:-:S05]  /*1580*/  VOTEU.ALL UP0, P4 ;  /* 0x0000000000ff7886 */ /* 0x000fca0002000000 */
[----:B------:R-:W-:Y:S01]  /*1590*/  MOV R6, UR24 ;  /* 0x0000001800067c02 */ /* 0x000fe20008000f00 */
[----:B------:R-:W-:Y:S01]  /*15a0*/  VOTEU.ALL UP1, P6 ;  /* 0x0000000000ff7886 */ /* 0x000fe20003020000 */
[----:B------:R-:W-:Y:S01]  /*15b0*/  MOV R7, UR25 ;  /* 0x0000001900077c02 */ /* 0x000fe20008000f00 */
[----:B------:R-:W-:-:S03]  /*15c0*/  @!UP0 UIMAD.WIDE.U32 UR24, UR12, 0x8, UR18 ;  /* 0x000000080c1888a5 */ /* 0x000fc6000f8e0012 */
[----:B------:R-:W-:Y:S01]  /*15d0*/  VOTEU.ALL UP0, P5 ;  /* 0x0000000000ff7886 */ /* 0x000fe20002800000 */
[----:B------:R-:W-:Y:S01]  /*15e0*/  @!UP1 UIMAD.WIDE.U32 UR26, UR14, 0x8, UR18 ;  /* 0x000000080e1a98a5 */ /* 0x000fe2000f8e0012 */
[----:B------:R-:W2:Y:S01]  /*15f0*/  @!P2 LDG.E.64 R6, desc[UR16][R6.64] ;  /* 0x000000100606a981 */ /* 0x000ea2000c1e1b00 */
[----:B------:R-:W-:Y:S01]  /*1600*/  MOV R8, UR24 ;  /* 0x0000001800087c02 */ /* 0x000fe20008000f00 */
[----:B------:R-:W-:Y:S01]  /*1610*/  IMAD.U32 R9, RZ, RZ, UR25 ;  /* 0x00000019ff097e24 */ /* 0x000fe2000f8e00ff */
[----:B------:R-:W-:Y:S02]  /*1620*/  @!UP0 UIMAD.WIDE.U32 UR24, UR13, 0x8, UR18 ;  /* 0x000000080d1888a5 */ /* 0x000fe4000f8e0012 */
[----:B------:R-:W-:Y:S02]  /*1630*/  MOV R10, UR26 ;  /* 0x0000001a000a7c02 */ /* 0x000fe40008000f00 */
[----:B------:R-:W-:Y:S01]  /*1640*/  MOV R11, UR27 ;  /* 0x0000001b000b7c02 */ /* 0x000fe20008000f00 */
[----:B------:R-:W3:Y:S01]  /*1650*/  @!P4 LDG.E.64 R8, desc[UR16][R8.64] ;  /* 0x000000100808c981 */ /* 0x000ee2000c1e1b00 */
[----:B------:R-:W-:-:S02]  /*1660*/  MOV R12, UR24 ;  /* 0x00000018000c7c02 */ /* 0x000fc40008000f00 */
[----:B------:R-:W-:Y:S02]  /*1670*/  MOV R13, UR25 ;  /* 0x00000019000d7c02 */ /* 0x000fe40008000f00 */
[----:B------:R-:W4:Y:S04]  /*1680*/  @!P6 LDG.E.64 R10, desc[UR16][R10.64] ;  /* 0x000000100a0ae981 */ /* 0x000f28000c1e1b00 */
        /* <DEDUP_REMOVED lines=22> */
.L_x_2230:
        /* <DEDUP_REMOVED lines=52> */
.L_x_2232:
        /* <DEDUP_REMOVED lines=28> */
.L_x_2233:
        /* <DEDUP_REMOVED lines=13> */
.L_x_2234:
[----:B------:R-:W-:Y:S05]  /*1dc0*/  BSYNC.RECONVERGENT B0 ;  /* 0x0000000000007941 */ /* 0x000fea0003800200 */
.L_x_2227:
        /* <DEDUP_REMOVED lines=17> */
[----:B------:R-:W-:Y:S02]  /*1ee0*/  SHF.L.U32 R12, R13, 0x1, RZ ;  /* 0x000000010d0c7819 */ /* 0x000fe400000006ff */
[----:B------:R-:W-:Y:S02]  /*1ef0*/  MOV R13, UR8 ;  /* 0x00000008000d7c02 */ /* 0x000fe40008000f00 */
[----:B------:R-:W-:-:S05]  /*1f00*/  LOP3.LUT R12, R12, 0xffff, RZ, 0xc0, !PT ;  /* 0x0000ffff0c0c7812 */ /* 0x000fca00078ec0ff */
[----:B------:R-:W-:Y:S02]  /*1f10*/  IMAD.IADD R21, R21, 0x1, R12 ;  /* 0x0000000115157824 */ /* 0x000fe400078e020c */
        /* <DEDUP_REMOVED lines=21> */
[----:B------:R-:W-:-:S06]  /*2070*/  MOV R5, 0x3f800000 ;  /* 0x3f80000000057802 */ /* 0x000fcc0000000f00 */
        /* <DEDUP_REMOVED lines=33> */
.L_x_2238:
[----:B------:R-:W-:Y:S05]  /*2290*/  BSYNC.RECONVERGENT B1 ;  /* 0x0000000000017941 */ /* 0x000fea0003800200 */
.L_x_2237:
        /* <DEDUP_REMOVED lines=29> */
.L_x_2240:
[----:B------:R-:W-:Y:S05]  /*2470*/  BSYNC.RECONVERGENT B1 ;  /* 0x0000000000017941 */ /* 0x000fea0003800200 */
.L_x_2239:
        /* <DEDUP_REMOVED lines=20> */
.L_x_2242:
[----:B------:R-:W-:Y:S05]  /*25c0*/  BSYNC.RECONVERGENT B1 ;  /* 0x0000000000017941 */ /* 0x000fea0003800200 */
.L_x_2241:
        /* <DEDUP_REMOVED lines=19> */
.L_x_2236:
        /* <DEDUP_REMOVED lines=35> */
.L_x_2245:
[----:B0-----:R-:W-:Y:S05]  /*2930*/  BSYNC.RECONVERGENT B1 ;  /* 0x0000000000017941 */ /* 0x001fea0003800200 */
.L_x_2244:
        /* <DEDUP_REMOVED lines=39> */
.L_x_2247:
[----:B------:R-:W-:Y:S05]  /*2bb0*/  BSYNC.RECONVERGENT B1 ;  /* 0x0000000000017941 */ /* 0x000fea0003800200 */
.L_x_2246:
        /* <DEDUP_REMOVED lines=30> */
.L_x_2249:
[----:B------:R-:W-:Y:S05]  /*2da0*/  BSYNC.RECONVERGENT B1 ;  /* 0x0000000000017941 */ /* 0x000fea0003800200 */
.L_x_2248:
        /* <DEDUP_REMOVED lines=28> */
.L_x_2243:
[----:B------:R-:W-:Y:S05]  /*2f70*/  BSYNC.RECONVERGENT B0 ;  /* 0x0000000000007941 */ /* 0x000fea0003800200 */
.L_x_2235:
[----:B------:R-:W-:Y:S02]  /*2f80*/  UIADD3 UR8, UPT, UPT, UR20, UR8, URZ ;  /* 0x0000000814087290 */ /* 0x000fe4000fffe0ff */
[----:B------:R-:W-:Y:S02]  /*2f90*/  UIADD3 UR4, UPT, UPT, UR4, 0x1, URZ ;  /* 0x0000000104047890 */ /* 0x000fe4000fffe0ff */
[----:B------:R-:W-:-:S09]  /*2fa0*/  UISETP.GE.AND UP0, UPT, UR8, UR7, UPT ;  /* 0x000000070800728c */ /* 0x000fd2000bf06270 */
[----:B------:R-:W-:Y:S05]  /*2fb0*/  BRA.U !UP0, `(.L_x_2250) ;  /* 0xffffffd108747547 */ /* 0x000fea000b83ffff */
[----:B------:R-:W-:Y:S05]  /*2fc0*/  EXIT ;  /* 0x000000000000794d */ /* 0x000fea0003800000 */
.L_x_2251:
        /* <DEDUP_REMOVED lines=11> */
.L_x_3452:


//--------------------- .text._Z35group_norm_nhwc_fwd_one_pass_kernelI11Bf16IOFp16WLi256ELi24ELi384EEv26Group_norm_nhwc_fwd_params --------------------------
	.section	.text._Z35group_norm_nhwc_fwd_one_pass_kernelI11Bf16IOFp16WLi256ELi24ELi384EEv26Group_norm_nhwc_fwd_params,"ax",@progbits
	.align	128
        .global         _Z35group_norm_nhwc_fwd_one_pass_kernelI11Bf16IOFp16WLi256ELi24ELi384EEv26Group_norm_nhwc_fwd_params
        .type           _Z35group_norm_nhwc_fwd_one_pass_kernelI11Bf16IOFp16WLi256ELi24ELi384EEv26Group_norm_nhwc_fwd_params,@function
        .size           _Z35group_norm_nhwc_fwd_one_pass_kernelI11Bf16IOFp16WLi256ELi24ELi384EEv26Group_norm_nhwc_fwd_params,(.L_x_3453 - _Z35group_norm_nhwc_fwd_one_pass_kernelI11Bf16IOFp16WLi256ELi24ELi384EEv26Group_norm_nhwc_fwd_params)
        .other          _Z35group_norm_nhwc_fwd_one_pass_kernelI11Bf16IOFp16WLi256ELi24ELi384EEv26Group_norm_nhwc_fwd_params,@"STO_CUDA_ENTRY STV_DEFAULT"
_Z35group_norm_nhwc_fwd_one_pass_kernelI11Bf16IOFp16WLi256ELi24ELi384EEv26Group_norm_nhwc_fwd_params:
.text._Z35group_norm_nhwc_fwd_one_pass_kernelI11Bf16IOFp16WLi256ELi24ELi384EEv26Group_norm_nhwc_fwd_params:
        /* <DEDUP_REMOVED lines=34> */
[----:B------:R-:W-:-:S04]  /*0220*/  IADD3 R28, PT, PT, R3, R26, RZ ;  /* 0x0000001a031c7210 */ /* 0x000fc80007ffe0ff */
[----:B---3--:R-:W-:-:S07]  /*0230*/  SHF.L.U32 R28, R28, 0x1, RZ ;  /* 0x000000011c1c7819 */ /* 0x008fce00000006ff */
.L_x_2295:
[----:B0-----:R-:W0:Y:S01]  /*0240*/  LDCU UR5, c[0x0][0x3f8] ;  /* 0x00007f00ff0577ac */ /* 0x001e220008000800 */
[----:B---3--:R-:W-:Y:S01]  /*0250*/  IABS R6, UR7 ;  /* 0x0000000700067c13 */ /* 0x008fe20008000000 */
[C---:B------:R-:W-:Y:S01]  /*0260*/  VIADD R18, R31.reuse, 0x60 ;  /* 0x000000601f127836 */ /* 0x040fe20000000000 */
[C---:B------:R-:W-:Y:S01]  /*0270*/  IADD3 R37, PT, PT, R31.reuse, 0x20, RZ ;  /* 0x000000201f257810 */ /* 0x040fe20007ffe0ff */
[----:B-1----:R-:W1:Y:S01]  /*0280*/  LDCU.64 UR14, c[0x0][0x3e8] ;  /* 0x00007d00ff0e77ac */ /* 0x002e620008000a00 */
[----:B------:R-:W-:Y:S02]  /*0290*/  IADD3 R21, PT, PT, R31, 0x40, RZ ;  /* 0x000000401f157810 */ /* 0x000fe40007ffe0ff */
[----:B------:R-:W-:Y:S02]  /*02a0*/  SHF.R.S32.HI R11, RZ, 0x1f, R37 ;  /* 0x0000001fff0b7819 */ /* 0x000fe40000011425 */
[----:B------:R-:W-:Y:S02]  /*02b0*/  SHF.R.S32.HI R19, RZ, 0x1f, R21 ;  /* 0x0000001fff137819 */ /* 0x000fe40000011415 */
[----:B------:R-:W-:-:S02]  /*02c0*/  LOP3.LUT R34, R28, 0xffff, RZ, 0xc0, !PT ;  /* 0x0000ffff1c227812 */ /* 0x000fc400078ec0ff */
[----:B------:R-:W-:Y:S01]  /*02d0*/  SHF.R.S32.HI R15, RZ, 0x1f, R18 ;  /* 0x0000001fff0f7819 */ /* 0x000fe20000011412 */
[----:B0-----:R-:W-:Y:S01]  /*02e0*/  IMAD.U32 R0, RZ, RZ, UR5 ;  /* 0x00000005ff007e24 */ /* 0x001fe2000f8e00ff */
[----:B-1----:R-:W-:-:S04]  /*02f0*/  ISETP.GE.U32.AND P4, PT, R37, UR14, PT ;  /* 0x0000000e25007c0c */ /* 0x002fc8000bf86070 */
[----:B----4-:R-:W-:Y:S02]  /*0300*/  IABS R5, R0 ;  /* 0x0000000000057213 */ /* 0x010fe40000000000 */
[----:B------:R-:W-:Y:S02]  /*0310*/  ISETP.GE.AND.EX P4, PT, R11, UR15, PT, P4 ;  /* 0x0000000f0b007c0c */ /* 0x000fe4000bf86340 */
[----:B------:R-:W0:Y:S01]  /*0320*/  I2F.RP R0, R5 ;  /* 0x0000000500007306 */ /* 0x000e220000209400 */
[----:B------:R-:W-:Y:S02]  /*0330*/  ISETP.GE.U32.AND P5, PT, R21, UR14, PT ;  /* 0x0000000e15007c0c */ /* 0x000fe4000bfa6070 */
        /* <DEDUP_REMOVED lines=19> */
[----:B------:R-:W-:-:S05]  /*0470*/  IADD3 R0, PT, PT, RZ, -UR9, RZ ;  /* 0x80000009ff007c10 */ /* 0x000fca000fffe0ff */
[C---:B------:R-:W-:Y:S01]  /*0480*/  IMAD R0, R5.reuse, R0, UR10 ;  /* 0x0000000a05007e24 */ /* 0x040fe2000f8e0200 */
[----:B------:R-:W2:Y:S04]  /*0490*/  LDCU.64 UR10, c[0x0][0x3f0] ;  /* 0x00007e00ff0a77ac */ /* 0x000ea80008000a00 */
[----:B------:R-:W-:-:S13]  /*04a0*/  ISETP.GT.U32.AND P1, PT, R5, R0, PT ;  /* 0x000000000500720c */ /* 0x000fda0003f24070 */
[----:B------:R-:W-:Y:S01]  /*04b0*/  VOTEU.ANY UP0, P1 ;  /* 0x0000000000ff7886 */ /* 0x000fe20000800100 */
[----:B------:R-:W-:Y:S02]  /*04c0*/  PLOP3.LUT P1, PT, PT, PT, UP0, 0x80, 0x8 ;  /* 0x000000000008781c */ /* 0x000fe40003f2f008 */
[----:B--2---:R-:W-:Y:S02]  /*04d0*/  MOV R3, UR10 ;  /* 0x0000000a00037c02 */ /* 0x004fe40008000f00 */
[----:B------:R-:W-:Y:S02]  /*04e0*/  @!UP0 UIADD3 UR9, UPT, UPT, UR9, 0x1, URZ ;  /* 0x0000000109098890 */ /* 0x000fe4000fffe0ff */
[----:B------:R-:W-:-:S07]  /*04f0*/  UISETP.GE.AND UP0, UPT, UR8, URZ, UPT ;  /* 0x000000ff0800728c */ /* 0x000fce000bf06270 */
[----:B------:R-:W-:-:S05]  /*0500*/  @!P1 IMAD.IADD R0, R0, 0x1, -R5 ;  /* 0x0000000100009824 */ /* 0x000fca00078e0a05 */
        /* <DEDUP_REMOVED lines=35> */
[----:B------:R-:W-:-:S04]  /*0740*/  @!P5 MOV R4, R34 ;  /* 0x000000220004d202 */ /* 0x000fc80000000f00 */
[----:B------:R-:W-:Y:S01]  /*0750*/  @!P4 IADD3 R14, PT, PT, R37, R11, RZ ;  /* 0x0000000b250ec210 */ /* 0x000fe20007ffe0ff */
[----:B------:R-:W-:Y:S01]  /*0760*/  @!P5 IMAD.WIDE.U32 R8, R21, R8, R4 ;  /* 0x000000081508d225 */ /* 0x000fe200078e0004 */
[----:B------:R-:W2:Y:S01]  /*0770*/  @!P1 LDC.64 R10, c[0x0][0x3e0] ;  /* 0x0000f800ff0a9b82 */ /* 0x000ea20000000a00 */
[C---:B0-----:R-:W-:Y:S02]  /*0780*/  @!P4 LEA R20, P6, R36.reuse, R6, 0x1 ;  /* 0x000000062414c211 */ /* 0x041fe400078c08ff */
[----:B------:R-:W-:Y:S02]  /*0790*/  @!P5 IMAD.IADD R19, R9, 0x1, R19 ;  /* 0x000000010913d824 */ /* 0x000fe400078e0213 */
[----:B------:R-:W-:Y:S01]  /*07a0*/  @!P4 LEA.HI.X R21, R36, R7, R14, 0x1, P6 ;  /* 0x000000072415c211 */ /* 0x000fe200030f0c0e */
[----:B------:R-:W-:Y:S01]  /*07b0*/  HFMA2 R14, -RZ, RZ, 0, 0 ;  /* 0x00000000ff0e7431 */ /* 0x000fe200000001ff */
[----:B-1----:R-:W-:Y:S01]  /*07c0*/  @!P5 LEA R36, P6, R8, R2, 0x1 ;  /* 0x000000020824d211 */ /* 0x002fe200078c08ff */
[----:B------:R-:W0:Y:S01]  /*07d0*/  @!P2 LDC.64 R4, c[0x0][0x390] ;  /* 0x0000e400ff04ab82 */ /* 0x000e220000000a00 */
[----:B------:R-:W-:-:S02]  /*07e0*/  @!P2 MOV R2, R34 ;  /* 0x000000220002a202 */ /* 0x000fc40000000f00 */
[----:B------:R-:W-:Y:S01]  /*07f0*/  @!P5 LEA.HI.X R37, R8, R3, R19, 0x1, P6 ;  /* 0x000000030825d211 */ /* 0x000fe200030f0c13 */
[----:B------:R-:W-:Y:S01]  /*0800*/  HFMA2 R19, -RZ, RZ, 0, 0 ;  /* 0x00000000ff137431 */ /* 0x000fe200000001ff */
[----:B------:R-:W-:-:S03]  /*0810*/  @!P2 MOV R3, R33 ;  /* 0x000000210003a202 */ /* 0x000fc60000000f00 */
[----:B------:R-:W1:Y:S01]  /*0820*/  @!P3 LDC.64 R6, c[0x0][0x3e0] ;  /* 0x0000f800ff06bb82 */ /* 0x000e620000000a00 */
[----:B------:R-:W3:Y:S01]  /*0830*/  @!P5 LDG.E R14, desc[UR12][R36.64] ;  /* 0x0000000c240ed981 */ /* 0x000ee2000c1e1900 */
[----:B------:R-:W-:-:S03]  /*0840*/  @!P2 IMAD.WIDE.U32 R12, R0, R12, R2 ;  /* 0x0000000c000ca225 */ /* 0x000fc600078e0002 */
[----:B------:R4:W5:Y:S03]  /*0850*/  @!P4 LDG.E R19, desc[UR12][R20.64] ;  /* 0x0000000c1413c981 */ /* 0x000966000c1e1900 */
[----:B------:R-:W1:Y:S01]  /*0860*/  @!P1 LDC.64 R8, c[0x0][0x390] ;  /* 0x0000e400ff089b82 */ /* 0x000e620000000a00 */
[----:B------:R-:W-:Y:S01]  /*0870*/  @!P2 IADD3 R13, PT, PT, R13, R17, RZ ;  /* 0x000000110d0da210 */ /* 0x000fe20007ffe0ff */
[----:B------:R-:W-:Y:S01]  /*0880*/  VIADD R0, R31, 0xa0 ;  /* 0x000000a01f007836 */ /* 0x000fe20000000000 */
[----:B0-----:R-:W-:Y:S01]  /*0890*/  @!P2 LEA R16, P4, R12, R4, 0x1 ;  /* 0x000000040c10a211 */ /* 0x001fe200078808ff */
[----:B--2---:R-:W-:-:S04]  /*08a0*/  @!P1 IMAD R4, R15, R10, RZ ;  /* 0x0000000a0f049224 */ /* 0x004fc800078e02ff */
[----:B------:R-:W0:Y:S01]  /*08b0*/  @!P3 LDC.64 R2, c[0x0][0x390] ;  /* 0x0000e400ff02bb82 */ /* 0x000e220000000a00 */
[----:B------:R-:W-:Y:S02]  /*08c0*/  SHF.R.S32.HI R15, RZ, 0x1f, R0 ;  /* 0x0000001fff0f7819 */ /* 0x000fe40000011400 */
[----:B------:R-:W-:Y:S01]  /*08d0*/  @!P2 LEA.HI.X R17, R12, R5, R13, 0x1, P4 ;  /* 0x000000050c11a211 */ /* 0x000fe200020f0c0d */
[----:B----4-:R-:W-:Y:S01]  /*08e0*/  @!P1 IMAD R21, R18, R11, R4 ;  /* 0x0000000b12159224 */ /* 0x010fe200078e0204 */
[----:B------:R-:W-:Y:S02]  /*08f0*/  ISETP.GE.U32.AND P4, PT, R0, UR14, PT ;  /* 0x0000000e00007c0c */ /* 0x000fe4000bf86070 */
[----:B------:R-:W-:Y:S02]  /*0900*/  @!P1 MOV R4, R34 ;  /* 0x0000002200049202 */ /* 0x000fe40000000f00 */
[----:B------:R-:W-:Y:S02]  /*0910*/  @!P1 MOV R5, R33 ;  /* 0x0000002100059202 */ /* 0x000fe40000000f00 */
[----:B------:R-:W-:Y:S01]  /*0920*/  ISETP.GE.AND.EX P4, PT, R15, UR15, PT, P4 ;  /* 0x0000000f0f007c0c */ /* 0x000fe2000bf86340 */
[----:B------:R-:W-:Y:S01]  /*0930*/  @!P1 IMAD.WIDE.U32 R4, R18, R10, R4 ;  /* 0x0000000a12049225 */ /* 0x000fe200078e0004 */
[----:B------:R-:W-:-:S02]  /*0940*/  @!P3 MOV R10, R34 ;  /* 0x00000022000ab202 */ /* 0x000fc40000000f00 */
[----:B------:R-:W-:Y:S01]  /*0950*/  @!P3 MOV R11, R33 ;  /* 0x00000021000bb202 */ /* 0x000fe20000000f00 */
[----:B-1----:R-:W-:Y:S01]  /*0960*/  @!P3 IMAD R12, R27, R6, RZ ;  /* 0x000000061b0cb224 */ /* 0x002fe200078e02ff */
[----:B------:R-:W-:Y:S02]  /*0970*/  @!P1 IADD3 R5, PT, PT, R5, R21, RZ ;  /* 0x0000001505059210 */ /* 0x000fe40007ffe0ff */
[----:B------:R-:W-:Y:S01]  /*0980*/  @!P1 LEA R20, P6, R4, R8, 0x1 ;  /* 0x0000000804149211 */ /* 0x000fe200078c08ff */
[C---:B------:R-:W-:Y:S01]  /*0990*/  @!P3 IMAD R23, R31.reuse, R7, R12 ;  /* 0x000000071f17b224 */ /* 0x040fe200078e020c */
[----:B------:R-:W-:Y:S02]  /*09a0*/  SHF.R.S32.HI R13, RZ, 0x1f, R30 ;  /* 0x0000001fff0d7819 */ /* 0x000fe4000001141e */
[----:B------:R-:W-:Y:S01]  /*09b0*/  ISETP.GE.U32.AND P5, PT, R30, UR14, PT ;  /* 0x0000000e1e007c0c */ /* 0x000fe2000bfa6070 */
[----:B------:R-:W-:Y:S01]  /*09c0*/  @!P3 IMAD.WIDE.U32 R6, R31, R6, R10 ;  /* 0x000000061f06b225 */ /* 0x000fe200078e000a */
[----:B------:R-:W-:-:S02]  /*09d0*/  @!P1 LEA.HI.X R21, R4, R9, R5, 0x1, P6 ;  /* 0x0000000904159211 */ /* 0x000fc400030f0c05 */
[----:B------:R-:W1:Y:S01]  /*09e0*/  @!P4 LDC.64 R4, c[0x0][0x3e0] ;  /* 0x0000f800ff04cb82 */ /* 0x000e620000000a00 */
[----:B------:R-:W-:Y:S01]  /*09f0*/  ISETP.GE.AND.EX P5, PT, R13, UR15, PT, P5 ;  /* 0x0000000f0d007c0c */ /* 0x000fe2000bfa6350 */
[----:B------:R-:W-:Y:S01]  /*0a00*/  @!P3 IMAD.IADD R23, R7, 0x1, R23 ;  /* 0x000000010717b824 */ /* 0x000fe200078e0217 */
[----:B0-----:R-:W-:-:S04]  /*0a10*/  @!P3 LEA R36, P6, R6, R2, 0x1 ;  /* 0x000000020624b211 */ /* 0x001fc800078c08ff */
[----:B------:R-:W-:Y:S01]  /*0a20*/  @!P3 LEA.HI.X R37, R6, R3, R23, 0x1, P6 ;  /* 0x000000030625b211 */ /* 0x000fe200030f0c17 */
[----:B------:R-:W-:Y:S01]  /*0a30*/  HFMA2 R23, -RZ, RZ, 0, 0 ;  /* 0x00000000ff177431 */ /* 0x000fe200000001ff */
[----:B------:R-:W-:Y:S01]  /*0a40*/  ISETP.GE.U32.AND P6, PT, R29, UR14, PT ;  /* 0x0000000e1d007c0c */ /* 0x000fe2000bfc6070 */
[----:B------:R-:W0:Y:S01]  /*0a50*/  @!P4 LDC.64 R6, c[0x0][0x390] ;  /* 0x0000e400ff06cb82 */ /* 0x000e220000000a00 */
[----:B------:R-:W-:-:S06]  /*0a60*/  MOV R12, RZ ;  /* 0x000000ff000c7202 */ /* 0x000fcc0000000f00 */
[----:B------:R2:W4:Y:S01]  /*0a70*/  @!P1 LDG.E R12, desc[UR12][R20.64] ;  /* 0x0000000c140c9981 */ /* 0x000522000c1e1900 */
[----:B------:R-:W0:Y:S03]  /*0a80*/  @!P5 LDC.64 R2, c[0x0][0x3e0] ;  /* 0x0000f800ff02db82 */ /* 0x000e260000000a00 */
[----:B------:R0:W4:Y:S01]  /*0a90*/  @!P3 LDG.E R23, desc[UR12][R36.64] ;  /* 0x0000000c2417b981 */ /* 0x000122000c1e1900 */
[----:B------:R-:W-:Y:S01]  /*0aa0*/  ISETP.GE.AND.EX P3, PT, R25, UR15, PT, P6 ;  /* 0x0000000f19007c0c */ /* 0x000fe2000bf66360 */
[----:B-1----:R-:W-:-:S03]  /*0ab0*/  @!P4 IMAD R15, R15, R4, RZ ;  /* 0x000000040f0fc224 */ /* 0x002fc600078e02ff */
[----:B------:R-:W1:Y:S01]  /*0ac0*/  @!P5 LDC.64 R8, c[0x0][0x390] ;  /* 0x0000e400ff08db82 */ /* 0x000e620000000a00 */
[----:B--2---:R-:W-:Y:S02]  /*0ad0*/  @!P4 MOV R20, R34 ;  /* 0x000000220014c202 */ /* 0x004fe40000000f00 */
[----:B------:R-:W-:Y:S01]  /*0ae0*/  @!P4 MOV R21, R33 ;  /* 0x000000210015c202 */ /* 0x000fe20000000f00 */
[C---:B------:R-:W-:Y:S02]  /*0af0*/  @!P4 IMAD R15, R0.reuse, R5, R15 ;  /* 0x00000005000fc224 */ /* 0x040fe400078e020f */
[----:B------:R-:W-:-:S04]  /*0b00*/  @!P4 IMAD.WIDE.U32 R4, R0, R4, R20 ;  /* 0x000000040004c225 */ /* 0x000fc800078e0014 */
[----:B------:R-:W-:Y:S01]  /*0b10*/  HFMA2 R0, -RZ, RZ, 0, 0 ;  /* 0x00000000ff007431 */ /* 0x000fe200000001ff */
[----:B------:R-:W2:Y:S01]  /*0b20*/  @!P3 LDC.64 R10, c[0x0][0x3e0] ;  /* 0x0000f800ff0abb82 */ /* 0x000ea20000000a00 */
[----:B------:R-:W-:Y:S01]  /*0b30*/  @!P5 MOV R21, R33 ;  /* 0x000000210015d202 */ /* 0x000fe20000000f00 */
[----:B------:R-:W-:Y:S01]  /*0b40*/  @!P5 IMAD.MOV.U32 R20, RZ, RZ, R34 ;  /* 0x000000ffff14d224 */ /* 0x000fe200078e0022 */
[----:B------:R-:W-:Y:S01]  /*0b50*/  @!P4 IADD3 R15, PT, PT, R5, R15, RZ ;  /* 0x0000000f050fc210 */ /* 0x000fe20007ffe0ff */
[----:B0-----:R-:W-:Y:S01]  /*0b60*/  @!P5 IMAD R13, R13, R2, RZ ;  /* 0x000000020d0dd224 */ /* 0x001fe200078e02ff */
[----:B------:R-:W4:Y:S01]  /*0b70*/  @!P2 LDG.E R0, desc[UR12][R16.64] ;  /* 0x0000000c1000a981 */ /* 0x000f22000c1e1900 */
[----:B------:R-:W-:Y:S02]  /*0b80*/  @!P4 LEA R6, P2, R4, R6, 0x1 ;  /* 0x000000060406c211 */ /* 0x000fe400078408ff */
[C---:B------:R-:W-:Y:S02]  /*0b90*/  @!P5 IMAD R13, R30.reuse, R3, R13 ;  /* 0x000000031e0dd224 */ /* 0x040fe400078e020d */
[----:B------:R-:W-:-:S02]  /*0ba0*/  @!P5 IMAD.WIDE.U32 R20, R30, R2, R20 ;  /* 0x000000021e14d225 */ /* 0x000fc400078e0014 */
[----:B------:R-:W0:Y:S01]  /*0bb0*/  @!P3 LDC.64 R2, c[0x0][0x390] ;  /* 0x0000e400ff02bb82 */ /* 0x000e220000000a00 */
[----:B------:R-:W-:Y:S01]  /*0bc0*/  @!P4 LEA.HI.X R7, R4, R7, R15, 0x1, P2 ;  /* 0x000000070407c211 */ /* 0x000fe200010f0c0f */
[----:B------:R-:W-:Y:S01]  /*0bd0*/  HFMA2 R4, -RZ, RZ, 0, 0 ;  /* 0x00000000ff047431 */ /* 0x000fe200000001ff */
[C---:B-1----:R-:W-:Y:S02]  /*0be0*/  @!P5 LEA R36, P2, R20.reuse, R8, 0x1 ;  /* 0x000000081424d211 */ /* 0x042fe400078408ff */
[----:B------:R-:W-:Y:S01]  /*0bf0*/  @!P5 IADD3 R13, PT, PT, R21, R13, RZ ;  /* 0x0000000d150dd210 */ /* 0x000fe20007ffe0ff */
[----:B--2---:R-:W-:Y:S02]  /*0c00*/  @!P3 IMAD R8, R25, R10, RZ ;  /* 0x0000000a1908b224 */ /* 0x004fe400078e02ff */
[----:B------:R1:W2:Y:S02]  /*0c10*/  @!P4 LDG.E R4, desc[UR12][R6.64] ;  /* 0x0000000c0604c981 */ /* 0x0002a4000c1e1900 */
[----:B------:R-:W-:Y:S01]  /*0c20*/  @!P3 IMAD R5, R29, R11, R8 ;  /* 0x0000000b1d05b224 */ /* 0x000fe200078e0208 */
[----:B------:R-:W-:-:S02]  /*0c30*/  @!P5 LEA.HI.X R37, R20, R9, R13, 0x1, P2 ;  /* 0x000000091425d211 */ /* 0x000fc400010f0c0d */
[----:B-1----:R-:W-:Y:S02]  /*0c40*/  @!P3 MOV R6, R34 ;  /* 0x000000220006b202 */ /* 0x002fe40000000f00 */
[----:B------:R-:W-:Y:S02]  /*0c50*/  @!P3 MOV R7, R33 ;  /* 0x000000210007b202 */ /* 0x000fe40000000f00 */
[----:B------:R-:W-:Y:S01]  /*0c60*/  CS2R R8, SRZ ;  /* 0x0000000000087805 */ /* 0x000fe2000001ff00 */
[----:B------:R-:W-:-:S05]  /*0c70*/  @!P3 IMAD.WIDE.U32 R10, R29, R10, R6 ;  /* 0x0000000a1d0ab225 */ /* 0x000fca00078e0006 */
[----:B------:R-:W2:Y:S01]  /*0c80*/  @!P5 LDG.E R8, desc[UR12][R36.64] ;  /* 0x0000000c2408d981 */ /* 0x000ea2000c1e1900 */
[----:B------:R-:W-:Y:S01]  /*0c90*/  @!P3 IMAD.IADD R5, R11, 0x1, R5 ;  /* 0x000000010b05b824 */ /* 0x000fe200078e0205 */
[----:B0-----:R-:W-:-:S04]  /*0ca0*/  @!P3 LEA R2, P2, R10, R2, 0x1 ;  /* 0x000000020a02b211 */ /* 0x001fc800078408ff */
[----:B------:R-:W-:-:S05]  /*0cb0*/  @!P3 LEA.HI.X R3, R10, R3, R5, 0x1, P2 ;  /* 0x000000030a03b211 */ /* 0x000fca00010f0c05 */
[----:B------:R0:W2:Y:S01]  /*0cc0*/  @!P3 LDG.E R9, desc[UR12][R2.64] ;  /* 0x0000000c0209b981 */ /* 0x0000a2000c1e1900 */
[----:B------:R-:W-:Y:S02]  /*0cd0*/  ISETP.GT.AND P2, PT, R24, 0x1e, PT ;  /* 0x0000001e1800780c */ /* 0x000fe40003f44270 */
[C---:B-----5:R-:W-:Y:S02]  /*0ce0*/  PRMT R16, R19.reuse, 0x7632, R16 ;  /* 0x0000763213107816 */ /* 0x060fe40000000010 */
[----:B------:R-:W-:Y:S02]  /*0cf0*/  SHF.L.U32 R19, R19, 0x10, RZ ;  /* 0x0000001013137819 */ /* 0x000fe400000006ff */
[----:B------:R-:W-:Y:S02]  /*0d00*/  SHF.L.U32 R16, R16, 0x10, RZ ;  /* 0x0000001010107819 */ /* 0x000fe400000006ff */
[----:B---3--:R-:W-:-:S03]  /*0d10*/  PRMT R17, R14, 0x7632, R17 ;  /* 0x000076320e117816 */ /* 0x008fc60000000011 */
        /* <DEDUP_REMOVED lines=13> */
[----:B------:R-:W-:Y:S02]  /*0df0*/  IMAD.U32 R15, R15, 0x10000, RZ ;  /* 0x000100000f0f7824 */ /* 0x000fe400078e00ff */
[----:B------:R-:W-:Y:S01]  /*0e00*/  FADD.FTZ R6, RZ, R6 ;  /* 0x00000006ff067221 */ /* 0x000fe20000010000 */
[----:B------:R-:W-:Y:S01]  /*0e10*/  FMUL.FTZ R5, R17, R17 ;  /* 0x0000001111057220 */ /* 0x000fe20000410000 */
[----:B------:R-:W-:Y:S01]  /*0e20*/  FFMA.FTZ R3, R19, R19, R10 ;  /* 0x0000001313037223 */ /* 0x000fe2000001000a */
[----:B------:R-:W-:Y:S01]  /*0e30*/  SHF.L.U32 R12, R12, 0x10, RZ ;  /* 0x000000100c0c7819 */ /* 0x000fe200000006ff */
[----:B------:R-:W-:Y:S01]  /*0e40*/  FMUL.FTZ R7, R15, R15 ;  /* 0x0000000f0f077220 */ /* 0x000fe20000410000 */
[----:B------:R-:W-:Y:S01]  /*0e50*/  PRMT R13, R0, 0x7632, R13 ;  /* 0x00007632000d7816 */ /* 0x000fe2000000000d */
[----:B------:R-:W-:Y:S01]  /*0e60*/  FADD.FTZ R3, R6, R3 ;  /* 0x0000000306037221 */ /* 0x000fe20000010000 */
[----:B------:R-:W-:Y:S01]  /*0e70*/  FFMA.FTZ R6, R14, R14, R5 ;  /* 0x0000000e0e067223 */ /* 0x000fe20000010005 */
[----:B------:R-:W-:Y:S01]  /*0e80*/  FFMA.FTZ R10, R12, R12, R7 ;  /* 0x0000000c0c0a7223 */ /* 0x000fe20000010007 */
[----:B------:R-:W-:Y:S01]  /*0e90*/  FADD.FTZ R5, R14, R17 ;  /* 0x000000110e057221 */ /* 0x000fe20000010000 */
[----:B------:R-:W-:Y:S01]  /*0ea0*/  SHF.L.U32 R13, R13, 0x10, RZ ;  /* 0x000000100d0d7819 */ /* 0x000fe200000006ff */
[----:B------:R-:W-:Y:S01]  /*0eb0*/  FADD.FTZ R3, R3, R6 ;  /* 0x0000000603037221 */ /* 0x000fe20000010000 */
[----:B------:R-:W-:Y:S01]  /*0ec0*/  SHF.L.U32 R6, R0, 0x10, RZ ;  /* 0x0000001000067819 */ /* 0x000fe200000006ff */
[----:B------:R-:W-:-:S02]  /*0ed0*/  FADD.FTZ R2, R2, R5 ;  /* 0x0000000502027221 */ /* 0x000fc40000010000 */
[----:B------:R-:W-:Y:S01]  /*0ee0*/  FMUL.FTZ R5, R13, R13 ;  /* 0x0000000d0d057220 */ /* 0x000fe20000410000 */
[----:B------:R-:W-:Y:S01]  /*0ef0*/  FADD.FTZ R0, R3, R10 ;  /* 0x0000000a03007221 */ /* 0x000fe20000010000 */
[----:B--2---:R-:W-:Y:S01]  /*0f00*/  PRMT R7, R4, 0x7632, R7 ;  /* 0x0000763204077816 */ /* 0x004fe20000000007 */
[----:B------:R-:W-:-:S03]  /*0f10*/  FADD.FTZ R3, R12, R15 ;  /* 0x0000000f0c037221 */ /* 0x000fc60000010000 */
        /* <DEDUP_REMOVED lines=9> */
[C---:B------:R-:W-:Y:S01]  /*0fb0*/  PRMT R5, R8.reuse, 0x7632, R5 ;  /* 0x0000763208057816 */ /* 0x040fe20000000005 */
[----:B------:R-:W-:-:S02]  /*0fc0*/  IMAD.U32 R2, R8, 0x10000, RZ ;  /* 0x0001000008027824 */ /* 0x000fc400078e00ff */
[----:B------:R-:W-:Y:S01]  /*0fd0*/  FADD.FTZ R8, R0, R11 ;  /* 0x0000000b00087221 */ /* 0x000fe20000010000 */
[----:B------:R-:W-:Y:S01]  /*0fe0*/  FADD.FTZ R0, R4, R7 ;  /* 0x0000000704007221 */ /* 0x000fe20000010000 */
[----:B------:R-:W-:-:S03]  /*0ff0*/  SHF.L.U32 R5, R5, 0x10, RZ ;  /* 0x0000001005057819 */ /* 0x000fc600000006ff */
[----:B------:R-:W-:Y:S01]  /*1000*/  FADD.FTZ R10, R3, R0 ;  /* 0x00000000030a7221 */ /* 0x000fe20000010000 */
[----:B------:R-:W-:Y:S01]  /*1010*/  PRMT R11, R9, 0x7632, R11 ;  /* 0x00007632090b7816 */ /* 0x000fe2000000000b */
[----:B------:R-:W-:-:S03]  /*1020*/  FMUL.FTZ R21, R5, R5 ;  /* 0x0000000505157220 */ /* 0x000fc60000410000 */
[----:B------:R-:W-:Y:S02]  /*1030*/  SHF.L.U32 R3, R11, 0x10, RZ ;  /* 0x000000100b037819 */ /* 0x000fe400000006ff */
[----:B------:R-:W-:Y:S01]  /*1040*/  SHF.L.U32 R0, R9, 0x10, RZ ;  /* 0x0000001009007819 */ /* 0x000fe200000006ff */
        /* <DEDUP_REMOVED lines=45> */
.L_x_2253:
[----:B------:R-:W-:Y:S05]  /*1320*/  BSYNC.RECONVERGENT B0 ;  /* 0x0000000000007941 */ /* 0x000fea0003800200 */
.L_x_2252:
        /* <DEDUP_REMOVED lines=36> */
.L_x_2255:
[----:B------:R-:W-:Y:S05]  /*1570*/  BSYNC.RECONVERGENT B0 ;  /* 0x0000000000007941 */ /* 0x000fea0003800200 */
.L_x_2254:
        /* <DEDUP_REMOVED lines=18> */
[----:B------:R-:W-:Y:S02]  /*16a0*/  PLOP3.LUT P2, PT, PT, PT, UP0, 0x80, 0x8 ;  /* 0x000000000008781c */ /* 0x000fe40003f4f008 */
[----:B------:R-:W-:Y:S02]  /*16b0*/  MOV R9, UR11 ;  /* 0x0000000b00097c02 */ /* 0x000fe40008000f00 */
[----:B------:R-:W-:Y:S01]  /*16c0*/  MOV R36, UR5 ;  /* 0x0000000500247c02 */ /* 0x000fe20008000f00 */
[----:B-1----:R-:W-:Y:S02]  /*16d0*/  IMAD.U32 R37, RZ, RZ, UR10 ;  /* 0x0000000aff257e24 */ /* 0x002fe4000f8e00ff */
[----:B------:R3:W-:Y:S02]  /*16e0*/  STG.E.64 desc[UR12][R8.64], R10 ;  /* 0x0000000a08007986 */ /* 0x0007e4000c101b0c */
        /* <DEDUP_REMOVED lines=8> */
.L_x_2258:
[----:B---3--:R-:W2:Y:S04]  /*1770*/  LDG.E.STRONG.GPU R8, desc[UR12][R20.64] ;  /* 0x0000000c14087981 */ /* 0x008ea8000c1ef900 */
[----:B--2---:R-:W-:Y:S01]  /*1780*/  CCTL.IVALL ;  /* 0x00000000ff00798f */ /* 0x004fe20002000000 */
[----:B------:R-:W-:Y:S05]  /*1790*/  YIELD ;  /* 0x0000000000007946 */ /* 0x000fea0003800000 */
[----:B------:R-:W-:-:S13]  /*17a0*/  ISETP.NE.AND P2, PT, R8, R37, PT ;  /* 0x000000250800720c */ /* 0x000fda0003f45270 */
[----:B------:R-:W-:Y:S05]  /*17b0*/  @P2 BRA `(.L_x_2258) ;  /* 0xfffffffc00ec2947 */ /* 0x000fea000383ffff */
.L_x_2257:
        /* <DEDUP_REMOVED lines=15> */
.L_x_2260:
        /* <DEDUP_REMOVED lines=21> */
[----:B------:R-:W-:Y:S01]  /*1a00*/  MOV R20, UR24 ;  /* 0x0000001800147c02 */ /* 0x000fe20008000f00 */
[----:B------:R-:W-:Y:S01]  /*1a10*/  UIADD3 UR24, UPT, UPT, UR5, 0x3, URZ ;  /* 0x0000000305187890 */ /* 0x000fe2000fffe0ff */
[----:B------:R-:W-:Y:S01]  /*1a20*/  MOV R21, UR25 ;  /* 0x0000001900157c02 */ /* 0x000fe20008000f00 */
[----:B--2---:R-:W-:-:S05]  /*1a30*/  @!P4 FADD.FTZ R10, R10, R8 ;  /* 0x000000080a0ac221 */ /* 0x004fca0000010000 */
[----:B------:R-:W2:Y:S01]  /*1a40*/  @!P2 LDG.E.64 R20, desc[UR12][R20.64] ;  /* 0x0000000c1414a981 */ /* 0x000ea2000c1e1b00 */
[----:B------:R-:W-:Y:S01]  /*1a50*/  MOV R8, UR24 ;  /* 0x0000001800087c02 */ /* 0x000fe20008000f00 */
[----:B------:R-:W-:-:S03]  /*1a60*/  @!P4 FADD.FTZ R11, R11, R9 ;  /* 0x000000090b0bc221 */ /* 0x000fc60000010000 */
[----:B------:R-:W-:-:S13]  /*1a70*/  ISETP.EQ.OR P4, PT, R8, UR17, P3 ;  /* 0x0000001108007c0c */ /* 0x000fda0009f82670 */
[----:B------:R-:W-:-:S05]  /*1a80*/  VOTEU.ALL UP0, P4 ;  /* 0x0000000000ff7886 */ /* 0x000fca0002000000 */
[----:B------:R-:W-:-:S06]  /*1a90*/  @!UP0 UIMAD.WIDE.U32 UR24, UR20, 0x8, UR14 ;  /* 0x00000008141888a5 */ /* 0x000fcc000f8e000e */
[----:B------:R-:W-:Y:S02]  /*1aa0*/  MOV R8, UR24 ;  /* 0x0000001800087c02 */ /* 0x000fe40008000f00 */
        /* <DEDUP_REMOVED lines=9> */
[----:B------:R-:W-:Y:S01]  /*1b40*/  IMAD.U32 R20, RZ, RZ, UR24 ;  /* 0x00000018ff147e24 */ /* 0x000fe2000f8e00ff */
[----:B------:R-:W-:Y:S01]  /*1b50*/  MOV R21, UR25 ;  /* 0x0000001900157c02 */ /* 0x000fe20008000f00 */
[----:B------:R-:W-:-:S05]  /*1b60*/  UIADD3 UR24, UPT, UPT, UR5, 0x5, URZ ;  /* 0x0000000505187890 */ /* 0x000fca000fffe0ff */
[----:B------:R-:W2:Y:S01]  /*1b70*/  @!P2 LDG.E.64 R20, desc[UR12][R20.64] ;  /* 0x0000000c1414a981 */ /* 0x000ea2000c1e1b00 */
[----:B---3--:R-:W-:Y:S01]  /*1b80*/  @!P4 FADD.FTZ R10, R10, R8 ;  /* 0x000000080a0ac221 */ /* 0x008fe20000010000 */
        /* <DEDUP_REMOVED lines=20> */
[----:B------:R-:W-:Y:S01]  /*1cd0*/  ISETP.EQ.OR P4, PT, R8, UR17, P3 ;  /* 0x0000001108007c0c */ /* 0x000fe20009f82670 */
[----:B------:R-:W-:-:S06]  /*1ce0*/  IMAD.U32 R21, RZ, RZ, UR25 ;  /* 0x00000019ff157e24 */ /* 0x000fcc000f8e00ff */
[----:B------:R-:W2:Y:S06]  /*1cf0*/  @!P2 LDG.E.64 R20, desc[UR12][R20.64] ;  /* 0x0000000c1414a981 */ /* 0x000eac000c1e1b00 */
        /* <DEDUP_REMOVED lines=22> */
.L_x_2259:
        /* <DEDUP_REMOVED lines=14> */
[----:B------:R-:W-:Y:S01]  /*1f40*/  IMAD.U32 R20, RZ, RZ, UR10 ;  /* 0x0000000aff147e24 */ /* 0x000fe2000f8e00ff */
[----:B------:R-:W-:-:S06]  /*1f50*/  MOV R21, UR11 ;  /* 0x0000000b00157c02 */ /* 0x000fcc0008000f00 */
        /* <DEDUP_REMOVED lines=36> */
.L_x_2261:
        /* <DEDUP_REMOVED lines=28> */
.L_x_2262:
        /* <DEDUP_REMOVED lines=13> */
.L_x_2263:
[----:B------:R-:W-:Y:S05]  /*2430*/  BSYNC.RECONVERGENT B0 ;  /* 0x0000000000007941 */ /* 0x000fea0003800200 */
.L_x_2256:
        /* <DEDUP_REMOVED lines=40> */
[----:B--2---:R-:W-:Y:S02]  /*26c0*/  HADD2.F32 R11, -RZ, R11.H0_H0 ;  /* 0x2000000bff0b7230 */ /* 0x004fe40000004100 */
[----:B---3--:R-:W-:Y:S02]  /*26d0*/  HADD2.F32 R10, -RZ, R10.H0_H0 ;  /* 0x2000000aff0a7230 */ /* 0x008fe40000004100 */
[----:B----4-:R-:W-:Y:S02]  /*26e0*/  HADD2.F32 R21, -RZ, R20.H0_H0 ;  /* 0x20000014ff157230 */ /* 0x010fe40000004100 */
[----:B-----5:R-:W-:Y:S01]  /*26f0*/  HADD2.F32 R20, -RZ, R8.H0_H0 ;  /* 0x20000008ff147230 */ /* 0x020fe20000004100 */
        /* <DEDUP_REMOVED lines=24> */
.L_x_2267:
[----:B------:R-:W-:Y:S05]  /*2880*/  BSYNC.RECONVERGENT B1 ;  /* 0x0000000000017941 */ /* 0x000fea0003800200 */
.L_x_2266:
        /* <DEDUP_REMOVED lines=24> */
.L_x_2269:
[----:B------:R-:W-:Y:S05]  /*2a10*/  BSYNC.RECONVERGENT B1 ;  /* 0x0000000000017941 */ /* 0x000fea0003800200 */
.L_x_2268:
        /* <DEDUP_REMOVED lines=25> */
.L_x_2271:
[----:B------:R-:W-:Y:S05]  /*2bb0*/  BSYNC.RECONVERGENT B1 ;  /* 0x0000000000017941 */ /* 0x000fea0003800200 */
.L_x_2270:
        /* <DEDUP_REMOVED lines=26> */
[----:B0-----:R-:W-:Y:S02]  /*2d60*/  IMAD R36, R36, UR10, RZ ;  /* 0x0000000a24247c24 */ /* 0x001fe4000f8e02ff */
[----:B------:R-:W-:-:S04]  /*2d70*/  IMAD.WIDE.U32 R8, R19, UR10, R8 ;  /* 0x0000000a13087c25 */ /* 0x000fc8000f8e0008 */
[----:B------:R-:W-:-:S04]  /*2d80*/  IMAD R36, R19, UR11, R36 ;  /* 0x0000000b13247c24 */ /* 0x000fc8000f8e0224 */
[----:B------:R-:W-:Y:S01]  /*2d90*/  IMAD.IADD R9, R9, 0x1, R36 ;  /* 0x0000000109097824 */ /* 0x000fe200078e0224 */
[----:B-1----:R-:W-:-:S04]  /*2da0*/  LEA R36, P3, R8, UR18, 0x1 ;  /* 0x0000001208247c11 */ /* 0x002fc8000f8608ff */
[----:B------:R-:W-:Y:S01]  /*2db0*/  LEA.HI.X R37, R8, UR19, R9, 0x1, P3 ;  /* 0x0000001308257c11 */ /* 0x000fe200098f0c09 */
[----:B------:R-:W-:Y:S01]  /*2dc0*/  FFMA.FTZ R9, R10, R12, R21 ;  /* 0x0000000c0a097223 */ /* 0x000fe20000010015 */
[----:B------:R-:W-:-:S05]  /*2dd0*/  FFMA.FTZ R8, R11, R15, R20 ;  /* 0x0000000f0b087223 */ /* 0x000fca0000010014 */
[----:B------:R-:W-:-:S05]  /*2de0*/  F2FP.BF16.F32.PACK_AB R9, R8, R9 ;  /* 0x000000090809723e */ /* 0x000fca00000010ff */
[----:B------:R0:W-:Y:S02]  /*2df0*/  STG.E desc[UR12][R36.64], R9 ;  /* 0x0000000924007986 */ /* 0x0001e4000c10190c */
.L_x_2273:
[----:B------:R-:W-:Y:S05]  /*2e00*/  BSYNC.RECONVERGENT B1 ;  /* 0x0000000000017941 */ /* 0x000fea0003800200 */
.L_x_2272:
        /* <DEDUP_REMOVED lines=20> */
.L_x_2275:
[----:B------:R-:W-:Y:S05]  /*2f50*/  BSYNC.RECONVERGENT B1 ;  /* 0x0000000000017941 */ /* 0x000fea0003800200 */
.L_x_2274:
[----:B------:R-:W-:Y:S04]  /*2f60*/  BSSY.RECONVERGENT B1, `(.L_x_2276) ;  /* 0x0000014000017945 */ /* 0x000fe80003800200 */
[----:B------:R-:W-:Y:S05]  /*2f70*/  @P4 BRA `(.L_x_2277) ;  /* 0x0000000000484947 */ /* 0x000fea0003800000 */
[----:B------:R-:W0:Y:S01]  /*2f80*/  LDCU.64 UR10, c[0x0][0x3e0] ;  /* 0x00007c00ff0a77ac */ /* 0x000e220008000a00 */
[----:B------:R-:W-:Y:S01]  /*2f90*/  FADD.FTZ R8, R7, -UR5 ;  /* 0x8000000507087e21 */ /* 0x000fe20008010000 */
[----:B------:R-:W-:Y:S01]  /*2fa0*/  MOV R6, R34 ;  /* 0x0000002200067202 */ /* 0x000fe20000000f00 */
[----:B------:R-:W-:Y:S01]  /*2fb0*/  FADD.FTZ R4, R4, -UR5 ;  /* 0x8000000504047e21 */ /* 0x000fe20008010000 */
[----:B------:R-:W2:Y:S01]  /*2fc0*/  LDCU.64 UR18, c[0x0][0x380] ;  /* 0x00007000ff1277ac */ /* 0x000ea20008000a00 */
[----:B------:R-:W-:Y:S01]  /*2fd0*/  MOV R7, R33 ;  /* 0x0000002100077202 */ /* 0x000fe20000000f00 */
        /* <DEDUP_REMOVED lines=12> */
.L_x_2277:
[----:B------:R-:W-:Y:S05]  /*30a0*/  BSYNC.RECONVERGENT B1 ;  /* 0x0000000000017941 */ /* 0x000fea0003800200 */
.L_x_2276:
        /* <DEDUP_REMOVED lines=20> */
.L_x_2279:
[----:B------:R-:W-:Y:S05]  /*31f0*/  BSYNC.RECONVERGENT B1 ;  /* 0x0000000000017941 */ /* 0x000fea0003800200 */
.L_x_2278:
        /* <DEDUP_REMOVED lines=20> */
.L_x_2265:
        /* <DEDUP_REMOVED lines=22> */
[----:B------:R-:W-:Y:S02]  /*34a0*/  IMAD.MOV.U32 R37, RZ, RZ, R33 ;  /* 0x000000ffff257224 */ /* 0x000fe400078e0021 */
        /* <DEDUP_REMOVED lines=10> */
.L_x_2282:
[----:B------:R-:W-:Y:S05]  /*3550*/  BSYNC.RECONVERGENT B1 ;  /* 0x0000000000017941 */ /* 0x000fea0003800200 */
.L_x_2281:
        /* <DEDUP_REMOVED lines=22> */
[----:B------:R-:W-:Y:S01]  /*36c0*/  IMAD R18, R23, UR15, R8 ;  /* 0x0000000f17127c24 */ /* 0x000fe2000f8e0208 */
[----:B------:R-:W-:-:S05]  /*36d0*/  MOV R8, R34 ;  /* 0x0000002200087202 */ /* 0x000fca0000000f00 */
        /* <DEDUP_REMOVED lines=10> */
.L_x_2284:
[----:B------:R-:W-:Y:S05]  /*3780*/  BSYNC.RECONVERGENT B1 ;  /* 0x0000000000017941 */ /* 0x000fea0003800200 */
.L_x_2283:
[C---:B0-----:R-:W-:Y:S01]  /*3790*/  IADD3 R19, PT, PT, R31.reuse, 0x40, RZ ;  /* 0x000000401f137810 */ /* 0x041fe20007ffe0ff */
        /* <DEDUP_REMOVED lines=29> */
[----:B0-----:R-:W-:Y:S01]  /*3970*/  FMUL.FTZ R37, R18, R37 ;  /* 0x0000002512257220 */ /* 0x001fe20000410000 */
[----:B-1----:R-:W-:-:S04]  /*3980*/  LEA R18, P2, R8, UR18, 0x1 ;  /* 0x0000001208127c11 */ /* 0x002fc8000f8408ff */
[----:B------:R-:W-:Y:S02]  /*3990*/  LEA.HI.X R19, R8, UR19, R17, 0x1, P2 ;  /* 0x0000001308137c11 */ /* 0x000fe400090f0c11 */
[----:B------:R-:W-:-:S05]  /*39a0*/  F2FP.BF16.F32.PACK_AB R23, R23, R37 ;  /* 0x000000251717723e */ /* 0x000fca00000010ff */
[----:B------:R0:W-:Y:S02]  /*39b0*/  STG.E desc[UR12][R18.64], R23 ;  /* 0x0000001712007986 */ /* 0x0001e4000c10190c */
.L_x_2286:
[----:B------:R-:W-:Y:S05]  /*39c0*/  BSYNC.RECONVERGENT B1 ;  /* 0x0000000000017941 */ /* 0x000fea0003800200 */
.L_x_2285:
        /* <DEDUP_REMOVED lines=44> */
.L_x_2288:
[----:B------:R-:W-:Y:S05]  /*3c90*/  BSYNC.RECONVERGENT B1 ;  /* 0x0000000000017941 */ /* 0x000fea0003800200 */
.L_x_2287:
        /* <DEDUP_REMOVED lines=30> */
.L_x_2290:
[----:B------:R-:W-:Y:S05]  /*3e80*/  BSYNC.RECONVERGENT B1 ;  /* 0x0000000000017941 */ /* 0x000fea0003800200 */
.L_x_2289:
        /* <DEDUP_REMOVED lines=30> */
.L_x_2292:
[----:B------:R-:W-:Y:S05]  /*4070*/  BSYNC.RECONVERGENT B1 ;  /* 0x0000000000017941 */ /* 0x000fea0003800200 */
.L_x_2291:
        /* <DEDUP_REMOVED lines=30> */
.L_x_2294:
[----:B------:R-:W-:Y:S05]  /*4260*/  BSYNC.RECONVERGENT B1 ;  /* 0x0000000000017941 */ /* 0x000fea0003800200 */
.L_x_2293:
        /* <DEDUP_REMOVED lines=29> */
.L_x_2280:
[----:B------:R-:W-:Y:S05]  /*4440*/  BSYNC.RECONVERGENT B0 ;  /* 0x0000000000007941 */ /* 0x000fea0003800200 */
.L_x_2264:
        /* <DEDUP_REMOVED lines=8> */
.L_x_2296:
        /* <DEDUP_REMOVED lines=11> */
.L_x_3453:


//--------------------- .text._Z35group_norm_nhwc_fwd_one_pass_kernelI11Bf16IOFp16WLi512ELi24ELi384EEv26Group_norm_nhwc_fwd_params --------------------------
	.section	.text._Z35group_norm_nhwc_fwd_one_pass_kernelI11Bf16IOFp16WLi512ELi24ELi384EEv26Group_norm_nhwc_fwd_params,"ax",@progbits
	.align	128
        .global         _Z35group_norm_nhwc_fwd_one_pass_kernelI11Bf16IOFp16WLi512ELi24ELi384EEv26Group_norm_nhwc_fwd_params
        .type           _Z35group_norm_nhwc_fwd_one_pass_kernelI11Bf16IOFp16WLi512ELi24ELi384EEv26Group_norm_nhwc_fwd_params,@function
        .size           _Z35group_norm_nhwc_fwd_one_pass_kernelI11Bf16IOFp16WLi512ELi24ELi384EEv26Group_norm_nhwc_fwd_params,(.L_x_3454 - _Z35group_norm_nhwc_fwd_one_pass_kernelI11Bf16IOFp16WLi512ELi24ELi384EEv26Group_norm_nhwc_fwd_params)
        .other          _Z35group_norm_nhwc_fwd_one_pass_kernelI11Bf16IOFp16WLi512ELi24ELi384EEv26Group_norm_nhwc_fwd_params,@"STO_CUDA_ENTRY STV_DEFAULT"
_Z35group_norm_nhwc_fwd_one_pass_kernelI11Bf16IOFp16WLi512ELi24ELi384EEv26Group_norm_nhwc_fwd_params:
.text._Z35group_norm_nhwc_fwd_one_pass_kernelI11Bf16IOFp16WLi512ELi24ELi384EEv26Group_norm_nhwc_fwd_params:
        /* <DEDUP_REMOVED lines=41> */
.L_x_2372:
        /* <DEDUP_REMOVED lines=445> */
.L_x_2298:
[----:B------:R-:W-:Y:S05]  /*1e60*/  BSYNC.RECONVERGENT B0 ;  /* 0x0000000000007941 */ /* 0x000fea0003800200 */
.L_x_2297:
        /* <DEDUP_REMOVED lines=36> */
.L_x_2300:
[----:B------:R-:W-:Y:S05]  /*20b0*/  BSYNC.RECONVERGENT B0 ;  /* 0x0000000000007941 */ /* 0x000fea0003800200 */
.L_x_2299:
        /* <DEDUP_REMOVED lines=25> */
.L_x_2303:
[----:B----4-:R-:W3:Y:S04]  /*2250*/  LDG.E.STRONG.GPU R18, desc[UR8][R16.64] ;  /* 0x0000000810127981 */ /* 0x010ee8000c1ef900 */
[----:B---3--:R-:W-:Y:S01]  /*2260*/  CCTL.IVALL ;  /* 0x00000000ff00798f */ /* 0x008fe20002000000 */
[----:B------:R-:W-:Y:S05]  /*2270*/  YIELD ;  /* 0x0000000000007946 */ /* 0x000fea0003800000 */
[----:B------:R-:W-:-:S13]  /*2280*/  ISETP.NE.AND P3, PT, R18, R23, PT ;  /* 0x000000171200720c */ /* 0x000fda0003f65270 */
[----:B------:R-:W-:Y:S05]  /*2290*/  @P3 BRA `(.L_x_2303) ;  /* 0xfffffffc00ec3947 */ /* 0x000fea000383ffff */
.L_x_2302:
        /* <DEDUP_REMOVED lines=15> */
.L_x_2305:
        /* <DEDUP_REMOVED lines=60> */
.L_x_2304:
        /* <DEDUP_REMOVED lines=35> */
.L_x_2306:
        /* <DEDUP_REMOVED lines=18> */
.L_x_2307:
        /* <DEDUP_REMOVED lines=9> */
.L_x_2308:
[----:B------:R-:W-:Y:S05]  /*2b30*/  BSYNC.RECONVERGENT B0 ;  /* 0x0000000000007941 */ /* 0x000fea0003800200 */
.L_x_2301:
        /* <DEDUP_REMOVED lines=69> */
.L_x_2312:
[----:B------:R-:W-:Y:S05]  /*2f90*/  BSYNC.RECONVERGENT B1 ;  /* 0x0000000000017941 */ /* 0x000fea0003800200 */
.L_x_2311:
        /* <DEDUP_REMOVED lines=20> */
.L_x_2314:
[----:B------:R-:W-:Y:S05]  /*30e0*/  BSYNC.RECONVERGENT B1 ;  /* 0x0000000000017941 */ /* 0x000fea0003800200 */
.L_x_2313:
        /* <DEDUP_REMOVED lines=20> */
.L_x_2316:
[----:B------:R-:W-:Y:S05]  /*3230*/  BSYNC.RECONVERGENT B1 ;  /* 0x0000000000017941 */ /* 0x000fea0003800200 */
.L_x_2315:
        /* <DEDUP_REMOVED lines=20> */
.L_x_2318:
[----:B------:R-:W-:Y:S05]  /*3380*/  BSYNC.RECONVERGENT B1 ;  /* 0x0000000000017941 */ /* 0x000fea0003800200 */
.L_x_2317:
        /* <DEDUP_REMOVED lines=42> */
.L_x_2320:
[----:B------:R-:W-:Y:S05]  /*3630*/  BSYNC.RECONVERGENT B1 ;  /* 0x0000000000017941 */ /* 0x000fea0003800200 */
.L_x_2319:
        /* <DEDUP_REMOVED lines=20> */
.L_x_2322:
[----:B------:R-:W-:Y:S05]  /*3780*/  BSYNC.RECONVERGENT B1 ;  /* 0x0000000000017941 */ /* 0x000fea0003800200 */
.L_x_2321:
        /* <DEDUP_REMOVED lines=20> */
.L_x_2324:
[----:B------:R-:W-:Y:S05]  /*38d0*/  BSYNC.RECONVERGENT B1 ;  /* 0x0000000000017941 */ /* 0x000fea0003800200 */
.L_x_2323:
        /* <DEDUP_REMOVED lines=20> */
.L_x_2326:
[----:B------:R-:W-:Y:S05]  /*3a20*/  BSYNC.RECONVERGENT B1 ;  /* 0x0000000000017941 */ /* 0x000fea0003800200 */
.L_x_2325:
        /* <DEDUP_REMOVED lines=20> */
.L_x_2328:
[----:B------:R-:W-:Y:S05]  /*3b70*/  BSYNC.RECONVERGENT B1 ;  /* 0x0000000000017941 */ /* 0x000fea0003800200 */
.L_x_2327:
        /* <DEDUP_REMOVED lines=20> */
.L_x_2330:
[----:B------:R-:W-:Y:S05]  /*3cc0*/  BSYNC.RECONVERGENT B1 ;  /* 0x0000000000017941 */ /* 0x000fea0003800200 */
.L_x_2329:
        /* <DEDUP_REMOVED lines=40> */
.L_x_2332:
[----:B------:R-:W-:Y:S05]  /*3f50*/  BSYNC.RECONVERGENT B1 ;  /* 0x0000000000017941 */ /* 0x000fea0003800200 */
.L_x_2331:
        /* <DEDUP_REMOVED lines=20> */
.L_x_2334:
[----:B------:R-:W-:Y:S05]  /*40a0*/  BSYNC.RECONVERGENT B1 ;  /* 0x0000000000017941 */ /* 0x000fea0003800200 */
.L_x_2333:
        /* <DEDUP_REMOVED lines=20> */
.L_x_2336:
[----:B------:R-:W-:Y:S05]  /*41f0*/  BSYNC.RECONVERGENT B1 ;  /* 0x0000000000017941 */ /* 0x000fea0003800200 */
.L_x_2335:
        /* <DEDUP_REMOVED lines=20> */
.L_x_2338:
[----:B------:R-:W-:Y:S05]  /*4340*/  BSYNC.RECONVERGENT B1 ;  /* 0x0000000000017941 */ /* 0x000fea0003800200 */
.L_x_2337:
        /* <DEDUP_REMOVED lines=20> */
.L_x_2340:
[----:B------:R-:W-:Y:S05]  /*4490*/  BSYNC.RECONVERGENT B1 ;  /* 0x0000000000017941 */ /* 0x000fea0003800200 */
.L_x_2339:
        /* <DEDUP_REMOVED lines=19> */
.L_x_2310:
        /* <DEDUP_REMOVED lines=39> */
.L_x_2343:
[----:B------:R-:W-:Y:S05]  /*4840*/  BSYNC.RECONVERGENT B1 ;  /* 0x0000000000017941 */ /* 0x000fea0003800200 */
.L_x_2342:
        /* <DEDUP_REMOVED lines=30> */
.L_x_2345:
[----:B------:R-:W-:Y:S05]  /*4a30*/  BSYNC.RECONVERGENT B1 ;  /* 0x0000000000017941 */ /* 0x000fea0003800200 */
.L_x_2344:
        /* <DEDUP_REMOVED lines=30> */
.L_x_2347:
[----:B------:R-:W-:Y:S05]  /*4c20*/  BSYNC.RECONVERGENT B1 ;  /* 0x0000000000017941 */ /* 0x000fea0003800200 */
.L_x_2346:
        /* <DEDUP_REMOVED lines=30> */
.L_x_2349:
[----:B------:R-:W-:Y:S05]  /*4e10*/  BSYNC.RECONVERGENT B1 ;  /* 0x0000000000017941 */ /* 0x000fea0003800200 */
.L_x_2348:
        /* <DEDUP_REMOVED lines=52> */
.L_x_2351:
[----:B------:R-:W-:Y:S05]  /*5160*/  BSYNC.RECONVERGENT B1 ;  /* 0x0000000000017941 */ /* 0x000fea0003800200 */
.L_x_2350:
        /* <DEDUP_REMOVED lines=30> */
.L_x_2353:
[----:B------:R-:W-:Y:S05]  /*5350*/  BSYNC.RECONVERGENT B1 ;  /* 0x0000000000017941 */ /* 0x000fea0003800200 */
.L_x_2352:
        /* <DEDUP_REMOVED lines=30> */
.L_x_2355:
[----:B------:R-:W-:Y:S05]  /*5540*/  BSYNC.RECONVERGENT B1 ;  /* 0x0000000000017941 */ /* 0x000fea0003800200 */
.L_x_2354:
        /* <DEDUP_REMOVED lines=30> */
.L_x_2357:
[----:B------:R-:W-:Y:S05]  /*5730*/  BSYNC.RECONVERGENT B1 ;  /* 0x0000000000017941 */ /* 0x000fea0003800200 */
.L_x_2356:
        /* <DEDUP_REMOVED lines=30> */
.L_x_2359:
[----:B------:R-:W-:Y:S05]  /*5920*/  BSYNC.RECONVERGENT B1 ;  /* 0x0000000000017941 */ /* 0x000fea0003800200 */
.L_x_2358:
        /* <DEDUP_REMOVED lines=30> */
.L_x_2361:
[----:B------:R-:W-:Y:S05]  /*5b10*/  BSYNC.RECONVERGENT B1 ;  /* 0x0000000000017941 */ /* 0x000fea0003800200 */
.L_x_2360:
        /* <DEDUP_REMOVED lines=50> */
.L_x_2363:
[----:B------:R-:W-:Y:S05]  /*5e40*/  BSYNC.RECONVERGENT B1 ;  /* 0x0000000000017941 */ /* 0x000fea0003800200 */
.L_x_2362:
        /* <DEDUP_REMOVED lines=30> */
.L_x_2365:
[----:B------:R-:W-:Y:S05]  /*6030*/  BSYNC.RECONVERGENT B1 ;  /* 0x0000000000017941 */ /* 0x000fea0003800200 */
.L_x_2364:
        /* <DEDUP_REMOVED lines=30> */
.L_x_2367:
[----:B------:R-:W-:Y:S05]  /*6220*/  BSYNC.RECONVERGENT B1 ;  /* 0x0000000000017941 */ /* 0x000fea0003800200 */
.L_x_2366:
        /* <DEDUP_REMOVED lines=30> */
.L_x_2369:
[----:B------:R-:W-:Y:S05]  /*6410*/  BSYNC.RECONVERGENT B1 ;  /* 0x0000000000017941 */ /* 0x000fea0003800200 */
.L_x_2368:
        /* <DEDUP_REMOVED lines=30> */
.L_x_2371:
[----:B------:R-:W-:Y:S05]  /*6600*/  BSYNC.RECONVERGENT B1 ;  /* 0x0000000000017941 */ /* 0x000fea0003800200 */
.L_x_2370:
        /* <DEDUP_REMOVED lines=28> */
.L_x_2341:
[----:B------:R-:W-:Y:S05]  /*67d0*/  BSYNC.RECONVERGENT B0 ;  /* 0x0000000000007941 */ /* 0x000fea0003800200 */
.L_x_2309:
[----:B------:R-:W-:Y:S02]  /*67e0*/  IADD3 R61, PT, PT, R57, R61, RZ ;  /* 0x0000003d393d7210 */ /* 0x000fe40007ffe0ff */
[----:B------:R-:W-:Y:S02]  /*67f0*/  IADD3 R62, PT, PT, R62, 0x1, RZ ;  /* 0x000000013e3e7810 */ /* 0x000fe40007ffe0ff */
[----:B------:R-:W-:-:S13]  /*6800*/  ISETP.GE.AND P1, PT, R61, UR5, PT ;  /* 0x000000053d007c0c */ /* 0x000fda000bf26270 */
[----:B------:R-:W-:Y:S05]  /*6810*/  @!P1 BRA `(.L_x_2372) ;  /* 0xffffff98009c9947 */ /* 0x000fea000383ffff */
[----:B------:R-:W-:Y:S05]  /*6820*/  EXIT ;  /* 0x000000000000794d */ /* 0x000fea0003800000 */
.L_x_2373:
        /* <DEDUP_REMOVED lines=13> */
.L_x_3454:


//--------------------- .text._Z35group_norm_nhwc_fwd_one_pass_kernelI11Fp16IOFp32WLi64ELi24ELi384EEv26Group_norm_nhwc_fwd_params --------------------------
	.section	.text._Z35group_norm_nhwc_fwd_one_pass_kernelI11Fp16IOFp32WLi64ELi24ELi384EEv26Group_norm_nhwc_fwd_params,"ax",@progbits
	.align	128
        .global         _Z35group_norm_nhwc_fwd_one_pass_kernelI11Fp16IOFp32WLi64ELi24ELi384EEv26Group_norm_nhwc_fwd_params
        .type           _Z35group_norm_nhwc_fwd_one_pass_kernelI11Fp16IOFp32WLi64ELi24ELi384EEv26Group_norm_nhwc_fwd_params,@function
        .size           _Z35group_norm_nhwc_fwd_one_pass_kernelI11Fp16IOFp32WLi64ELi24ELi384EEv26Group_norm_nhwc_fwd_params,(.L_x_3455 - _Z35group_norm_nhwc_fwd_one_pass_kernelI11Fp16IOFp32WLi64ELi24ELi384EEv26Group_norm_nhwc_fwd_params)
        .other          _Z35group_norm_nhwc_fwd_one_pass_kernelI11Fp16IOFp32WLi64ELi24ELi384EEv26Group_norm_nhwc_fwd_params,@"STO_CUDA_ENTRY STV_DEFAULT"
_Z35group_norm_nhwc_fwd_one_pass_kernelI11Fp16IOFp32WLi64ELi24ELi384EEv26Group_norm_nhwc_fwd_params:
.text._Z35group_norm_nhwc_fwd_one_pass_kernelI11Fp16IOFp32WLi64ELi24ELi384EEv26Group_norm_nhwc_fwd_params:
        /* <DEDUP_REMOVED lines=28> */
.L_x_2393:
[----:B0-2---:R-:W0:Y:S01]  /*01c0*/  LDC R2, c[0x0][0x3f8] ;  /* 0x0000fe00ff027b82 */ /* 0x005e220000000800 */
[----:B-1----:R-:W1:Y:S01]  /*01d0*/  LDCU.64 UR10, c[0x0][0x3e8] ;  /* 0x00007d00ff0a77ac */ /* 0x002e620008000a00 */
[----:B------:R-:W-:Y:S02]  /*01e0*/  SHF.R.S32.HI R13, RZ, 0x1f, R21 ;  /* 0x0000001fff0d7819 */ /* 0x000fe40000011415 */
[----:B0-----:R-:W-:Y:S02]  /*01f0*/  IABS R3, R2 ;  /* 0x0000000200037213 */ /* 0x001fe40000000000 */
[----:B------:R-:W-:Y:S02]  /*0200*/  ISETP.NE.AND P3, PT, R2, RZ, PT ;  /* 0x000000ff0200720c */ /* 0x000fe40003f65270 */
[----:B------:R-:W0:Y:S08]  /*0210*/  I2F.RP R0, R3 ;  /* 0x0000000300007306 */ /* 0x000e300000209400 */
[----:B0-----:R-:W0:Y:S02]  /*0220*/  MUFU.RCP R0, R0 ;  /* 0x0000000000007308 */ /* 0x001e240000001000 */
[----:B0--3--:R-:W-:-:S06]  /*0230*/  IADD3 R4, PT, PT, R0, 0xffffffe, RZ ;  /* 0x0ffffffe00047810 */ /* 0x009fcc0007ffe0ff */
[----:B------:R0:W2:Y:S02]  /*0240*/  F2I.FTZ.U32.TRUNC.NTZ R5, R4 ;  /* 0x0000000400057305 */ /* 0x0000a4000021f000 */
[----:B0-----:R-:W-:Y:S01]  /*0250*/  IMAD.MOV.U32 R4, RZ, RZ, RZ ;  /* 0x000000ffff047224 */ /* 0x001fe200078e00ff */
[----:B--2--5:R-:W-:-:S05]  /*0260*/  IADD3 R6, PT, PT, RZ, -R5, RZ ;  /* 0x80000005ff067210 */ /* 0x024fca0007ffe0ff */
        /* <DEDUP_REMOVED lines=10> */
[-C--:B------:R-:W-:Y:S02]  /*0310*/  @!P2 IADD3 R0, PT, PT, R0, -R3.reuse, RZ ;  /* 0x800000030000a210 */ /* 0x080fe40007ffe0ff */
[----:B------:R-:W-:Y:S02]  /*0320*/  @!P2 IADD3 R15, PT, PT, R15, 0x1, RZ ;  /* 0x000000010f0fa810 */ /* 0x000fe40007ffe0ff */
[----:B------:R-:W-:Y:S02]  /*0330*/  ISETP.GE.U32.AND P1, PT, R0, R3, PT ;  /* 0x000000030000720c */ /* 0x000fe40003f26070 */
[----:B------:R-:W-:Y:S02]  /*0340*/  LOP3.LUT R0, R2, UR8, RZ, 0x3c, !PT ;  /* 0x0000000802007c12 */ /* 0x000fe4000f8e3cff */
[----:B------:R-:W-:Y:S02]  /*0350*/  PRMT R3, R4, 0x9910, RZ ;  /* 0x0000991004037816 */ /* 0x000fe400000000ff */
[----:B------:R-:W-:Y:S01]  /*0360*/  ISETP.GE.AND P4, PT, R0, RZ, PT ;  /* 0x000000ff0000720c */ /* 0x000fe20003f86270 */
[----:B------:R-:W-:-:S02]  /*0370*/  VIADD R0, R21, 0x20 ;  /* 0x0000002015007836 */ /* 0x000fc40000000000 */
[----:B------:R-:W-:-:S03]  /*0380*/  IMAD R3, R3, 0xc, RZ ;  /* 0x0000000c03037824 */ /* 0x000fc600078e02ff */
[----:B-1----:R-:W-:Y:S02]  /*0390*/  ISETP.GE.U32.AND P2, PT, R0, UR10, PT ;  /* 0x0000000a00007c0c */ /* 0x002fe4000bf46070 */
[----:B------:R-:W-:Y:S02]  /*03a0*/  @P1 IADD3 R15, PT, PT, R15, 0x1, RZ ;  /* 0x000000010f0f1810 */ /* 0x000fe40007ffe0ff */
        /* <DEDUP_REMOVED lines=26> */
[----:B------:R-:W-:Y:S01]  /*0550*/  IADD3 R25, PT, PT, R23, R25, RZ ;  /* 0x0000001917197210 */ /* 0x000fe20007ffe0ff */
[----:B------:R-:W-:Y:S02]  /*0560*/  @!P1 IMAD.MOV.U32 R24, RZ, RZ, R22 ;  /* 0x000000ffff189224 */ /* 0x000fe400078e0016 */
[C---:B------:R-:W-:Y:S01]  /*0570*/  @!P1 IMAD R13, R21.reuse, R7, R10 ;  /* 0x00000007150d9224 */ /* 0x040fe200078e020a */
[----:B------:R-:W-:Y:S01]  /*0580*/  @!P2 MOV R10, R22 ;  /* 0x00000016000aa202 */ /* 0x000fe20000000f00 */
[----:B------:R-:W-:-:S04]  /*0590*/  @!P1 IMAD.WIDE.U32 R6, R21, R6, R24 ;  /* 0x0000000615069225 */ /* 0x000fc800078e0018 */
[----:B--2---:R-:W-:Y:S01]  /*05a0*/  @!P2 IMAD R11, R11, R8, RZ ;  /* 0x000000080b0ba224 */ /* 0x004fe200078e02ff */
[----:B------:R-:W-:-:S03]  /*05b0*/  @!P1 IADD3 R7, PT, PT, R7, R13, RZ ;  /* 0x0000000d07079210 */ /* 0x000fc60007ffe0ff */
[----:B------:R-:W-:Y:S01]  /*05c0*/  @!P2 IMAD R9, R0, R9, R11 ;  /* 0x000000090009a224 */ /* 0x000fe200078e020b */
[----:B------:R-:W-:-:S03]  /*05d0*/  @!P2 MOV R11, R25 ;  /* 0x00000019000ba202 */ /* 0x000fc60000000f00 */
[----:B------:R-:W-:Y:S01]  /*05e0*/  @!P2 IMAD.WIDE.U32 R10, R0, R8, R10 ;  /* 0x00000008000aa225 */ /* 0x000fe200078e000a */
[----:B0-----:R-:W-:-:S03]  /*05f0*/  @!P1 LEA R8, P3, R6, R4, 0x1 ;  /* 0x0000000406089211 */ /* 0x001fc600078608ff */
[----:B------:R-:W-:Y:S01]  /*0600*/  @!P2 IMAD.IADD R0, R11, 0x1, R9 ;  /* 0x000000010b00a824 */ /* 0x000fe200078e0209 */
[----:B---3--:R-:W-:Y:S01]  /*0610*/  @!P2 LEA R4, P4, R10, R2, 0x1 ;  /* 0x000000020a04a211 */ /* 0x008fe200078808ff */
[----:B------:R-:W-:Y:S01]  /*0620*/  HFMA2 R2, -RZ, RZ, 0, 0 ;  /* 0x00000000ff027431 */ /* 0x000fe200000001ff */
[----:B------:R-:W-:Y:S02]  /*0630*/  @!P1 LEA.HI.X R9, R6, R5, R7, 0x1, P3 ;  /* 0x0000000506099211 */ /* 0x000fe400018f0c07 */
[----:B------:R-:W-:Y:S02]  /*0640*/  @!P2 LEA.HI.X R5, R10, R3, R0, 0x1, P4 ;  /* 0x000000030a05a211 */ /* 0x000fe400020f0c00 */
[----:B------:R-:W-:Y:S01]  /*0650*/  MOV R0, RZ ;  /* 0x000000ff00007202 */ /* 0x000fe20000000f00 */
[----:B------:R-:W2:Y:S05]  /*0660*/  @!P1 LDG.E R2, desc[UR14][R8.64] ;  /* 0x0000000e08029981 */ /* 0x000eaa000c1e1900 */
[----:B------:R-:W3:Y:S01]  /*0670*/  @!P2 LDG.E R0, desc[UR14][R4.64] ;  /* 0x0000000e0400a981 */ /* 0x000ee2000c1e1900 */
[----:B------:R-:W-:Y:S01]  /*0680*/  BSSY.RECONVERGENT B0, `(.L_x_2374) ;  /* 0x0000033000007945 */ /* 0x000fe20003800200 */
[----:B------:R-:W0:Y:S02]  /*0690*/  S2R R6, SR_LANEID ;  /* 0x0000000000067919 */ /* 0x000e240000000000 */
[----:B0-----:R-:W-:-:S02]  /*06a0*/  ISETP.GT.AND P2, PT, R6, 0x1e, PT ;  /* 0x0000001e0600780c */ /* 0x001fc40003f44270 */
[----:B------:R-:W-:Y:S01]  /*06b0*/  ISETP.GT.AND P3, PT, R6, 0xf, PT ;  /* 0x0000000f0600780c */ /* 0x000fe20003f64270 */
[--C-:B--2---:R-:W-:Y:S02]  /*06c0*/  HADD2.F32 R17, -RZ, R2.reuse.H1_H1 ;  /* 0x30000002ff117230 */ /* 0x104fe40000004100 */
[----:B------:R-:W-:Y:S02]  /*06d0*/  HADD2.F32 R2, -RZ, R2.H0_H0 ;  /* 0x20000002ff027230 */ /* 0x000fe40000004100 */
[--C-:B---3--:R-:W-:Y:S02]  /*06e0*/  HADD2.F32 R3, -RZ, R0.reuse.H1_H1 ;  /* 0x30000000ff037230 */ /* 0x108fe40000004100 */
[----:B------:R-:W-:Y:S01]  /*06f0*/  FMUL.FTZ R11, R17, R17 ;  /* 0x00000011110b7220 */ /* 0x000fe20000410000 */
[----:B------:R-:W-:Y:S02]  /*0700*/  HADD2.F32 R0, -RZ, R0.H0_H0 ;  /* 0x20000000ff007230 */ /* 0x000fe40000004100 */
[C---:B------:R-:W-:Y:S01]  /*0710*/  FADD.FTZ R7, R2.reuse, R17 ;  /* 0x0000001102077221 */ /* 0x040fe20000010000 */
[----:B------:R-:W-:Y:S01]  /*0720*/  FMUL.FTZ R13, R3, R3 ;  /* 0x00000003030d7220 */ /* 0x000fe20000410000 */
[----:B------:R-:W-:Y:S01]  /*0730*/  FFMA.FTZ R11, R2, R2, R11 ;  /* 0x00000002020b7223 */ /* 0x000fe2000001000b */
[C---:B------:R-:W-:Y:S01]  /*0740*/  FADD.FTZ R8, R0.reuse, R3 ;  /* 0x0000000300087221 */ /* 0x040fe20000010000 */
[----:B------:R-:W-:Y:S01]  /*0750*/  FADD.FTZ R7, RZ, R7 ;  /* 0x00000007ff077221 */ /* 0x000fe20000010000 */
[----:B------:R-:W-:Y:S01]  /*0760*/  FFMA.FTZ R4, R0, R0, R13 ;  /* 0x0000000000047223 */ /* 0x000fe2000001000d */
[----:B------:R-:W-:-:S02]  /*0770*/  FADD.FTZ R11, RZ, R11 ;  /* 0x0000000bff0b7221 */ /* 0x000fc40000010000 */
[----:B------:R-:W-:Y:S02]  /*0780*/  FADD.FTZ R7, R7, R8 ;  /* 0x0000000807077221 */ /* 0x000fe40000010000 */
[----:B------:R-:W-:-:S03]  /*0790*/  FADD.FTZ R11, R11, R4 ;  /* 0x000000040b0b7221 */ /* 0x000fc60000010000 */
        /* <DEDUP_REMOVED lines=33> */
.L_x_2375:
[----:B------:R-:W-:Y:S05]  /*09b0*/  BSYNC.RECONVERGENT B0 ;  /* 0x0000000000007941 */ /* 0x000fea0003800200 */
.L_x_2374:
        /* <DEDUP_REMOVED lines=36> */
.L_x_2377:
[----:B------:R-:W-:Y:S05]  /*0c00*/  BSYNC.RECONVERGENT B0 ;  /* 0x0000000000007941 */ /* 0x000fea0003800200 */
.L_x_2376:
[----:B------:R-:W-:Y:S05]  /*0c10*/  @!P2 BRA `(.L_x_2378) ;  /* 0x0000000c00b0a947 */ /* 0x000fea0003800000 */
[----:B---3--:R-:W3:Y:S01]  /*0c20*/  LDC.64 R6, c[0x0][0x3b8] ;  /* 0x0000ee00ff067b82 */ /* 0x008ee20000000a00 */
[----:B------:R-:W-:Y:S01]  /*0c30*/  ULOP3.LUT UR5, UR4, 0x1, URZ, 0xc0, !UPT ;  /* 0x0000000104057892 */ /* 0x000fe2000f8ec0ff */
[----:B------:R-:W-:-:S03]  /*0c40*/  ISETP.GE.U32.AND P2, PT, R19, 0x8, PT ;  /* 0x000000081300780c */ /* 0x000fc60003f46070 */
[----:B------:R-:W-:-:S06]  /*0c50*/  UIMAD UR5, UR5, UR19, URZ ;  /* 0x00000013050572a4 */ /* 0x000fcc000f8e02ff */
[----:B------:R-:W-:-:S05]  /*0c60*/  IMAD R8, R19, UR5, RZ ;  /* 0x0000000513087c24 */ /* 0x000fca000f8e02ff */
[----:B-1----:R-:W-:-:S05]  /*0c70*/  SHF.L.U32 R9, R8, 0x1, RZ ;  /* 0x0000000108097819 */ /* 0x002fca00000006ff */
[----:B---3--:R-:W-:-:S03]  /*0c80*/  IMAD.WIDE R6, R9, 0x4, R6 ;  /* 0x0000000409067825 */ /* 0x008fc600078e0206 */
[----:B------:R-:W-:Y:S02]  /*0c90*/  R2UR UR16, R6 ;  /* 0x00000000061072ca */ /* 0x000fe400000e0000 */
[----:B------:R-:W-:Y:S01]  /*0ca0*/  R2UR UR17, R7 ;  /* 0x00000000071172ca */ /* 0x000fe200000e0000 */
[----:B------:R-:W-:-:S14]  /*0cb0*/  @P3 BRA `(.L_x_2379) ;  /* 0x00000000006c3947 */ /* 0x000fdc0003800000 */
[----:B------:R-:W1:Y:S01]  /*0cc0*/  LDC.64 R6, c[0x0][0x3b0] ;  /* 0x0000ec00ff067b82 */ /* 0x000e620000000a00 */
        /* <DEDUP_REMOVED lines=8> */
[----:B--2---:R-:W-:Y:S01]  /*0d50*/  IMAD.U32 R13, RZ, RZ, UR9 ;  /* 0x00000009ff0d7e24 */ /* 0x004fe2000f8e00ff */
[----:B-1----:R-:W-:Y:S02]  /*0d60*/  LEA R6, P4, R9, R6, 0x2 ;  /* 0x0000000609067211 */ /* 0x002fe400078810ff */
[----:B------:R-:W-:Y:S02]  /*0d70*/  MOV R9, UR11 ;  /* 0x0000000b00097c02 */ /* 0x000fe40008000f00 */
[----:B------:R-:W-:Y:S02]  /*0d80*/  LEA.HI.X R7, R10, R7, RZ, 0x2, P4 ;  /* 0x000000070a077211 */ /* 0x000fe400020f14ff */
[----:B------:R-:W-:Y:S01]  /*0d90*/  PLOP3.LUT P4, PT, PT, PT, UP1, 0x80, 0x8 ;  /* 0x000000000008781c */ /* 0x000fe20003f8f018 */
[----:B------:R1:W-:Y:S03]  /*0da0*/  STG.E.64 desc[UR14][R8.64], R4 ;  /* 0x0000000408007986 */ /* 0x0003e6000c101b0e */
[----:B------:R-:W-:Y:S01]  /*0db0*/  SEL R11, R19, RZ, !P4 ;  /* 0x000000ff130b7207 */ /* 0x000fe20006000000 */
[----:B------:R-:W-:Y:S06]  /*0dc0*/  MEMBAR.ALL.GPU ;  /* 0x0000000000007992 */ /* 0x000fec000000a000 */
[----:B------:R-:W-:-:S00]  /*0dd0*/  ERRBAR ;  /* 0x00000000000079ab */ /* 0x000fc00000000000 */
[----:B------:R-:W-:Y:S06]  /*0de0*/  CGAERRBAR ;  /* 0x00000000000075ab */ /* 0x000fec0000000000 */
[----:B------:R1:W-:Y:S01]  /*0df0*/  REDG.E.ADD.S32.STRONG.GPU desc[UR14][R6.64], R13 ;  /* 0x0000000d0600798e */ /* 0x0003e2000c12e30e */
[----:B------:R-:W-:-:S13]  /*0e00*/  ISETP.NE.AND P4, PT, R11, -0x1, PT ;  /* 0xffffffff0b00780c */ /* 0x000fda0003f85270 */
[----:B-1----:R-:W-:Y:S05]  /*0e10*/  @!P4 BRA `(.L_x_2379) ;  /* 0x000000000014c947 */ /* 0x002fea0003800000 */
.L_x_2380:
[----:B------:R-:W2:Y:S04]  /*0e20*/  LDG.E.STRONG.GPU R8, desc[UR14][R6.64] ;  /* 0x0000000e06087981 */ /* 0x000ea8000c1ef900 */
[----:B--2---:R-:W-:Y:S01]  /*0e30*/  CCTL.IVALL ;  /* 0x00000000ff00798f */ /* 0x004fe20002000000 */
[----:B------:R-:W-:Y:S05]  /*0e40*/  YIELD ;  /* 0x0000000000007946 */ /* 0x000fea0003800000 */
[----:B------:R-:W-:-:S13]  /*0e50*/  ISETP.NE.AND P4, PT, R8, R11, PT ;  /* 0x0000000b0800720c */ /* 0x000fda0003f85270 */
[----:B------:R-:W-:Y:S05]  /*0e60*/  @P4 BRA `(.L_x_2380) ;  /* 0xfffffffc00ec4947 */ /* 0x000fea000383ffff */
.L_x_2379:
        /* <DEDUP_REMOVED lines=14> */
.L_x_2382:
        /* <DEDUP_REMOVED lines=24> */
[----:B------:R-:W-:-:S03]  /*10d0*/  MOV R11, UR27 ;  /* 0x0000001b000b7c02 */ /* 0x000fc60008000f00 */
[----:B------:R-:W3:Y:S01]  /*10e0*/  @!P4 LDG.E.64 R8, desc[UR14][R8.64] ;  /* 0x0000000e0808c981 */ /* 0x000ee2000c1e1b00 */
[----:B------:R-:W-:Y:S02]  /*10f0*/  MOV R12, UR24 ;  /* 0x00000018000c7c02 */ /* 0x000fe40008000f00 */
[----:B--2---:R-:W-:Y:S01]  /*1100*/  MOV R13, UR25 ;  /* 0x00000019000d7c02 */ /* 0x004fe20008000f00 */
        /* <DEDUP_REMOVED lines=63> */
.L_x_2381:
[----:B------:R-:W-:-:S04]  /*1500*/  LOP3.LUT R6, R19, 0x7, RZ, 0xc0, !PT ;  /* 0x0000000713067812 */ /* 0x000fc800078ec0ff */
[----:B------:R-:W-:-:S13]  /*1510*/  ISETP.NE.AND P2, PT, R6, RZ, PT ;  /* 0x000000ff0600720c */ /* 0x000fda0003f45270 */
[----:B------:R-:W-:Y:S05]  /*1520*/  @!P2 BRA `(.L_x_2378) ;  /* 0x00000004006ca947 */ /* 0x000fea0003800000 */
[----:B------:R-:W-:Y:S01]  /*1530*/  VIADD R6, R6, 0xffffffff ;  /* 0xffffffff06067836 */ /* 0x000fe20000000000 */
[----:B------:R-:W-:-:S04]  /*1540*/  LOP3.LUT P2, R12, R19, 0x3, RZ, 0xc0, !PT ;  /* 0x00000003130c7812 */ /* 0x000fc8000784c0ff */
        /* <DEDUP_REMOVED lines=31> */
[----:B------:R-:W3:Y:S04]  /*1740*/  @!P5 LDG.E.64 R6, desc[UR14][R6.64] ;  /* 0x0000000e0606d981 */ /* 0x000ee8000c1e1b00 */
[----:B------:R-:W4:Y:S01]  /*1750*/  @!P4 LDG.E.64 R8, desc[UR14][R8.64] ;  /* 0x0000000e0808c981 */ /* 0x000f22000c1e1b00 */
[----:B------:R-:W-:-:S05]  /*1760*/  VOTEU.ALL UP3, P6 ;  /* 0x0000000000ff7886 */ /* 0x000fca0003060000 */
[----:B------:R-:W-:-:S04]  /*1770*/  @!UP3 UIMAD UR9, UR9, UR19, UR6 ;  /* 0x000000130909b2a4 */ /* 0x000fc8000f8e0206 */
[----:B------:R-:W-:-:S06]  /*1780*/  @!UP3 UIMAD.WIDE.U32 UR10, UR9, 0x8, UR16 ;  /* 0x00000008090ab8a5 */ /* 0x000fcc000f8e0010 */
[----:B------:R-:W-:Y:S01]  /*1790*/  MOV R10, UR10 ;  /* 0x0000000a000a7c02 */ /* 0x000fe20008000f00 */
[----:B------:R-:W-:-:S06]  /*17a0*/  IMAD.U32 R11, RZ, RZ, UR11 ;  /* 0x0000000bff0b7e24 */ /* 0x000fcc000f8e00ff */
[----:B------:R-:W5:Y:S01]  /*17b0*/  @!P6 LDG.E.64 R10, desc[UR14][R10.64] ;  /* 0x0000000e0a0ae981 */ /* 0x000f62000c1e1b00 */
[----:B--2---:R-:W-:-:S04]  /*17c0*/  MOV R13, UR5 ;  /* 0x00000005000d7c02 */ /* 0x004fc80008000f00 */
[----:B------:R-:W-:-:S04]  /*17d0*/  IADD3 R13, PT, PT, R13, 0x4, RZ ;  /* 0x000000040d0d7810 */ /* 0x000fc80007ffe0ff */
[----:B------:R-:W-:Y:S01]  /*17e0*/  R2UR UR5, R13 ;  /* 0x000000000d0572ca */ /* 0x000fe200000e0000 */
[----:B---3--:R-:W-:Y:S01]  /*17f0*/  @!P5 FADD.FTZ R4, R4, R6 ;  /* 0x000000060404d221 */ /* 0x008fe20000010000 */
[----:B------:R-:W-:-:S03]  /*1800*/  @!P5 FADD.FTZ R5, R5, R7 ;  /* 0x000000070505d221 */ /* 0x000fc60000010000 */
[----:B----4-:R-:W-:Y:S01]  /*1810*/  @!P4 FADD.FTZ R4, R4, R8 ;  /* 0x000000080404c221 */ /* 0x010fe20000010000 */
[----:B------:R-:W-:-:S03]  /*1820*/  @!P4 FADD.FTZ R5, R5, R9 ;  /* 0x000000090505c221 */ /* 0x000fc60000010000 */
[----:B-----5:R-:W-:Y:S01]  /*1830*/  @!P6 FADD.FTZ R4, R4, R10 ;  /* 0x0000000a0404e221 */ /* 0x020fe20000010000 */
[----:B------:R-:W-:-:S07]  /*1840*/  @!P6 FADD.FTZ R5, R5, R11 ;  /* 0x0000000b0505e221 */ /* 0x000fce0000010000 */
.L_x_2383:
        /* <DEDUP_REMOVED lines=27> */
.L_x_2384:
        /* <DEDUP_REMOVED lines=13> */
.L_x_2385:
[----:B------:R-:W-:Y:S05]  /*1ad0*/  BSYNC.RECONVERGENT B0 ;  /* 0x0000000000007941 */ /* 0x000fea0003800200 */
.L_x_2378:
[----:B---3--:R-:W-:Y:S01]  /*1ae0*/  LOP3.LUT R6, R20, 0xffff, RZ, 0xc0, !PT ;  /* 0x0000ffff14067812 */ /* 0x008fe200078ec0ff */
[----:B------:R-:W3:Y:S01]  /*1af0*/  S2UR UR9, SR_CgaCtaId ;  /* 0x00000000000979c3 */ /* 0x000ee20000008800 */
[----:B------:R-:W4:Y:S01]  /*1b00*/  LDCU UR10, c[0x0][0x414] ;  /* 0x00008280ff0a77ac */ /* 0x000f220008000800 */
[----:B------:R-:W-:Y:S02]  /*1b10*/  MOV R27, UR8 ;  /* 0x00000008001b7c02 */ /* 0x000fe40008000f00 */
[----:B------:R-:W-:Y:S01]  /*1b20*/  IMAD R6, R6, 0x1556, RZ ;  /* 0x0000155606067824 */ /* 0x000fe200078e02ff */
[----:B------:R-:W-:-:S03]  /*1b30*/  UMOV UR5, 0x400 ;  /* 0x0000040000057882 */ /* 0x000fc60000000000 */
[----:B------:R-:W0:Y:S01]  /*1b40*/  @P0 LDC.64 R10, c[0x0][0x388] ;  /* 0x0000e200ff0a0b82 */ /* 0x000e220000000a00 */
[----:B------:R-:W-:-:S04]  /*1b50*/  SHF.R.U32.HI R6, RZ, 0x10, R6 ;  /* 0x00000010ff067819 */ /* 0x000fc80000011606 */
[----:B------:R-:W-:-:S03]  /*1b60*/  PRMT R6, R6, 0x9910, RZ ;  /* 0x0000991006067816 */ /* 0x000fc600000000ff */
[----:B-1----:R-:W1:Y:S02]  /*1b70*/  LDC.64 R8, c[0x0][0x3a0] ;  /* 0x0000e800ff087b82 */ /* 0x002e640000000a00 */
[----:B------:R-:W-:-:S05]  /*1b80*/  IMAD R6, R6, 0xc, RZ ;  /* 0x0000000c06067824 */ /* 0x000fca00078e02ff */
[----:B--2---:R-:W-:Y:S01]  /*1b90*/  IADD3 R13, PT, PT, RZ, -R6, RZ ;  /* 0x80000006ff0d7210 */ /* 0x004fe20007ffe0ff */
[----:B---3--:R-:W-:Y:S01]  /*1ba0*/  ULEA UR5, UR9, UR5, 0x18 ;  /* 0x0000000509057291 */ /* 0x008fe2000f8ec0ff */
[----:B------:R-:W2:Y:S02]  /*1bb0*/  LDC.64 R6, c[0x0][0x398] ;  /* 0x0000e600ff067b82 */ /* 0x000ea40000000a00 */
[----:B------:R-:W-:-:S04]  /*1bc0*/  PRMT R13, R13, 0x7710, RZ ;  /* 0x000077100d0d7816 */ /* 0x000fc800000000ff */
[----:B------:R-:W-:Y:S02]  /*1bd0*/  IADD3 R13, PT, PT, R13, R20, RZ ;  /* 0x000000140d0d7210 */ /* 0x000fe40007ffe0ff */
[----:B------:R-:W-:Y:S03]  /*1be0*/  @!P3 STS.64 [UR5+0x78], R4 ;  /* 0x00007804ff00b988 */ /* 0x000fe60008000a05 */
[----:B------:R-:W-:-:S05]  /*1bf0*/  IMAD.SHL.U32 R13, R13, 0x2, RZ ;  /* 0x000000020d0d7824 */ /* 0x000fca00078e00ff */
[----:B------:R-:W-:-:S04]  /*1c00*/  LOP3.LUT R13, R13, 0xffff, RZ, 0xc0, !PT ;  /* 0x0000ffff0d0d7812 */ /* 0x000fc800078ec0ff */
[----:B------:R-:W-:Y:S01]  /*1c10*/  IADD3 R15, PT, PT, R16, R13, RZ ;  /* 0x0000000d100f7210 */ /* 0x000fe20007ffe0ff */
[----:B0-----:R-:W-:-:S04]  /*1c20*/  @P0 IMAD.WIDE R12, R27, 0x8, R10 ;  /* 0x000000081b0c0825 */ /* 0x001fc800078e020a */
[----:B----4-:R-:W-:Y:S01]  /*1c30*/  @P0 FMUL.FTZ R10, R4, UR10 ;  /* 0x0000000a040a0c20 */ /* 0x010fe20008410000 */
[----:B------:R-:W-:Y:S01]  /*1c40*/  @P0 FMUL.FTZ R11, R5, UR10 ;  /* 0x0000000a050b0c20 */ /* 0x000fe20008410000 */
[----:B--2---:R-:W-:-:S04]  /*1c50*/  IMAD.WIDE R6, R15, 0x4, R6 ;  /* 0x000000040f067825 */ /* 0x004fc800078e0206 */
[----:B------:R0:W-:Y:S01]  /*1c60*/  @P0 STG.E.64 desc[UR14][R12.64], R10 ;  /* 0x0000000a0c000986 */ /* 0x0001e2000c101b0e */
[----:B-1----:R-:W-:Y:S01]  /*1c70*/  IMAD.WIDE R8, R15, 0x4, R8 ;  /* 0x000000040f087825 */ /* 0x002fe200078e0208 */
[----:B------:R-:W-:Y:S06]  /*1c80*/  BAR.SYNC.DEFER_BLOCKING 0x0 ;  /* 0x0000000000007b1d */ /* 0x000fec0000010000 */
[----:B------:R-:W5:Y:S04]  /*1c90*/  LDG.E.64 R6, desc[UR14][R6.64] ;  /* 0x0000000e06067981 */ /* 0x000f68000c1e1b00 */
[----:B------:R-:W5:Y:S01]  /*1ca0*/  LDG.E.64 R8, desc[UR14][R8.64] ;  /* 0x0000000e08087981 */ /* 0x000f62000c1e1b00 */
        /* <DEDUP_REMOVED lines=15> */
[----:B0-----:R-:W-:Y:S02]  /*1da0*/  SHF.R.S32.HI R15, RZ, 0x1f, R13 ;  /* 0x0000001fff0f7819 */ /* 0x001fe4000001140d */
[----:B--2---:R-:W-:Y:S02]  /*1db0*/  ISETP.GE.U32.AND P1, PT, R21, UR12, PT ;  /* 0x0000000c15007c0c */ /* 0x004fe4000bf26070 */
[----:B------:R-:W-:Y:S02]  /*1dc0*/  ISETP.GE.U32.AND P2, PT, R13, UR12, PT ;  /* 0x0000000c0d007c0c */ /* 0x000fe4000bf46070 */
[----:B------:R-:W-:Y:S02]  /*1dd0*/  ISETP.GE.AND.EX P1, PT, R10, UR13, PT, P1 ;  /* 0x0000000d0a007c0c */ /* 0x000fe4000bf26310 */
[----:B------:R-:W-:-:S11]  /*1de0*/  ISETP.GE.AND.EX P2, PT, R15, UR13, PT, P2 ;  /* 0x0000000d0f007c0c */ /* 0x000fd6000bf46320 */
[----:B------:R-:W-:Y:S05]  /*1df0*/  @P1 BRA `(.L_x_2389) ;  /* 0x0000000000481947 */ /* 0x000fea0003800000 */
        /* <DEDUP_REMOVED lines=15> */
[----:B------:R-:W-:Y:S02]  /*1ef0*/  F2FP.F16.F32.PACK_AB R5, R17, R16 ;  /* 0x000000101105723e */ /* 0x000fe400000000ff */
[----:B------:R-:W-:-:S05]  /*1f00*/  LEA.HI.X R11, R4, UR11, R27, 0x1, P1 ;  /* 0x0000000b040b7c11 */ /* 0x000fca00088f0c1b */
[----:B------:R0:W-:Y:S02]  /*1f10*/  STG.E desc[UR14][R10.64], R5 ;  /* 0x000000050a007986 */ /* 0x0001e4000c10190e */
.L_x_2389:
[----:B------:R-:W-:Y:S05]  /*1f20*/  BSYNC.RECONVERGENT B1 ;  /* 0x0000000000017941 */ /* 0x000fea0003800200 */
.L_x_2388:
[----:B------:R-:W-:Y:S05]  /*1f30*/  @P2 BRA `(.L_x_2390) ;  /* 0x00000004004c2947 */ /* 0x000fea0003800000 */
[----:B------:R-:W2:Y:S01]  /*1f40*/  LDCU.64 UR10, c[0x0][0x3e0] ;  /* 0x00007c00ff0a77ac */ /* 0x000ea20008000a00 */
[--C-:B0-----:R-:W-:Y:S01]  /*1f50*/  FADD.FTZ R5, R0, -R14.reuse ;  /* 0x8000000e00057221 */ /* 0x101fe20000010000 */
[----:B------:R-:W-:Y:S02]  /*1f60*/  IMAD.MOV.U32 R23, RZ, RZ, R25 ;  /* 0x000000ffff177224 */ /* 0x000fe400078e0019 */
[----:B------:R-:W-:Y:S01]  /*1f70*/  FADD.FTZ R3, R3, -R14 ;  /* 0x8000000e03037221 */ /* 0x000fe20000010000 */
[----:B------:R-:W0:Y:S01]  /*1f80*/  LDCU.64 UR12, c[0x0][0x380] ;  /* 0x00007000ff0c77ac */ /* 0x000e220008000a00 */
[-C--:B-1----:R-:W-:Y:S02]  /*1f90*/  FMUL.FTZ R5, R5, R12.reuse ;  /* 0x0000000c05057220 */ /* 0x082fe40000410000 */
[----:B------:R-:W-:Y:S02]  /*1fa0*/  FMUL.FTZ R12, R3, R12 ;  /* 0x0000000c030c7220 */ /* 0x000fe40000410000 */
[----:B-----5:R-:W-:-:S02]  /*1fb0*/  FFMA.FTZ R5, R6, R5, R8 ;  /* 0x0000000506057223 */ /* 0x020fc40000010008 */
[----:B------:R-:W-:-:S05]  /*1fc0*/  FFMA.FTZ R12, R7, R12, R9 ;  /* 0x0000000c070c7223 */ /* 0x000fca0000010009 */
[----:B------:R-:W-:Y:S01]  /*1fd0*/  F2FP.F16.F32.PACK_AB R5, R12, R5 ;  /* 0x000000050c05723e */ /* 0x000fe200000000ff */
[----:B--2---:R-:W-:Y:S02]  /*1fe0*/  IMAD R0, R15, UR10, RZ ;  /* 0x0000000a0f007c24 */ /* 0x004fe4000f8e02ff */
[----:B------:R-:W-:-:S04]  /*1ff0*/  IMAD.WIDE.U32 R22, R13, UR10, R22 ;  /* 0x0000000a0d167c25 */ /* 0x000fc8000f8e0016 */
[----:B------:R-:W-:Y:S01]  /*2000*/  IMAD R13, R13, UR11, R0 ;  /* 0x0000000b0d0d7c24 */ /* 0x000fe2000f8e0200 */
[----:B0-----:R-:W-:-:S04]  /*2010*/  LEA R2, P1, R22, UR12, 0x1 ;  /* 0x0000000c16027c11 */ /* 0x001fc8000f8208ff */
[----:B------:R-:W-:-:S04]  /*2020*/  IADD3 R13, PT, PT, R23, R13, RZ ;  /* 0x0000000d170d7210 */ /* 0x000fc80007ffe0ff */
[----:B------:R-:W-:-:S05]  /*2030*/  LEA.HI.X R3, R22, UR13, R13, 0x1, P1 ;  /* 0x0000000d16037c11 */ /* 0x000fca00088f0c0d */
[----:B------:R2:W-:Y:S01]  /*2040*/  STG.E desc[UR14][R2.64], R5 ;  /* 0x0000000502007986 */ /* 0x0005e2000c10190e */
[----:B------:R-:W-:Y:S05]  /*2050*/  BRA `(.L_x_2390) ;  /* 0x0000000400047947 */ /* 0x000fea0003800000 */
.L_x_2387:
[----:B------:R-:W-:Y:S04]  /*2060*/  BSSY.RECONVERGENT B1, `(.L_x_2391) ;  /* 0x000001f000017945 */ /* 0x000fe80003800200 */
[----:B------:R-:W-:Y:S05]  /*2070*/  @P1 BRA `(.L_x_2392) ;  /* 0x0000000000741947 */ /* 0x000fea0003800000 */
[--C-:B------:R-:W-:Y:S01]  /*2080*/  FADD.FTZ R5, R2, -R14.reuse ;  /* 0x8000000e02057221 */ /* 0x100fe20000010000 */
[----:B------:R-:W-:Y:S01]  /*2090*/  FADD.FTZ R17, R17, -R14 ;  /* 0x8000000e11117221 */ /* 0x000fe20000010000 */
[----:B------:R-:W2:Y:S01]  /*20a0*/  LDCU.64 UR10, c[0x0][0x3e0] ;  /* 0x00007c00ff0a77ac */ /* 0x000ea20008000a00 */
[----:B------:R-:W-:Y:S01]  /*20b0*/  SHF.R.S32.HI R26, RZ, 0x1f, R21 ;  /* 0x0000001fff1a7819 */ /* 0x000fe20000011415 */
[-C--:B-1----:R-:W-:Y:S01]  /*20c0*/  FMUL.FTZ R5, R5, R12.reuse ;  /* 0x0000000c05057220 */ /* 0x082fe20000410000 */
[----:B------:R-:W-:Y:S01]  /*20d0*/  FMUL.FTZ R2, R17, R12 ;  /* 0x0000000c11027220 */ /* 0x000fe20000410000 */
[----:B------:R-:W1:Y:S02]  /*20e0*/  LDCU.64 UR12, c[0x0][0x380] ;  /* 0x00007000ff0c77ac */ /* 0x000e640008000a00 */
[----:B-----5:R-:W-:Y:S01]  /*20f0*/  FFMA.FTZ R10, R6, R5, R8 ;  /* 0x00000005060a7223 */ /* 0x020fe20000010008 */
[----:B------:R-:W-:Y:S01]  /*2100*/  FFMA.FTZ R2, R7, R2, R9 ;  /* 0x0000000207027223 */ /* 0x000fe20000010009 */
[----:B------:R-:W-:-:S02]  /*2110*/  MOV R5, R25 ;  /* 0x0000001900057202 */ /* 0x000fc40000000f00 */
[----:B------:R-:W-:Y:S01]  /*2120*/  FMUL.FTZ R4, R10, -1.4426950216293334961 ;  /* 0xbfb8aa3b0a047820 */ /* 0x000fe20000410000 */
[----:B0-----:R-:W-:-:S05]  /*2130*/  FMUL.FTZ R15, R2, -1.4426950216293334961 ;  /* 0xbfb8aa3b020f7820 */ /* 0x001fca0000410000 */
[----:B------:R-:W0:Y:S01]  /*2140*/  MUFU.EX2 R4, R4 ;  /* 0x0000000400047308 */ /* 0x000e220000000800 */
[----:B--2---:R-:W-:-:S04]  /*2150*/  IMAD R26, R26, UR10, RZ ;  /* 0x0000000a1a1a7c24 */ /* 0x004fc8000f8e02ff */
[----:B------:R-:W-:-:S03]  /*2160*/  IMAD R27, R21, UR11, R26 ;  /* 0x0000000b151b7c24 */ /* 0x000fc6000f8e021a */
[----:B------:R-:W2:Y:S01]  /*2170*/  MUFU.EX2 R15, R15 ;  /* 0x0000000f000f7308 */ /* 0x000ea20000000800 */
[----:B0-----:R-:W-:Y:S01]  /*2180*/  FADD.FTZ R11, R4, 1 ;  /* 0x3f800000040b7421 */ /* 0x001fe20000010000 */
[----:B------:R-:W-:-:S06]  /*2190*/  MOV R4, R22 ;  /* 0x0000001600047202 */ /* 0x000fcc0000000f00 */
[----:B------:R-:W0:Y:S01]  /*21a0*/  MUFU.RCP R11, R11 ;  /* 0x0000000b000b7308 */ /* 0x000e220000001000 */
[----:B------:R-:W-:-:S04]  /*21b0*/  IMAD.WIDE.U32 R4, R21, UR10, R4 ;  /* 0x0000000a15047c25 */ /* 0x000fc8000f8e0004 */
[----:B--2---:R-:W-:Y:S01]  /*21c0*/  FADD.FTZ R16, R15, 1 ;  /* 0x3f8000000f107421 */ /* 0x004fe20000010000 */
[----:B------:R-:W-:-:S03]  /*21d0*/  IMAD.IADD R27, R5, 0x1, R27 ;  /* 0x00000001051b7824 */ /* 0x000fc600078e021b */
[----:B------:R-:W2:Y:S01]  /*21e0*/  MUFU.RCP R17, R16 ;  /* 0x0000001000117308 */ /* 0x000ea20000001000 */
[----:B0-----:R-:W-:Y:S01]  /*21f0*/  FMUL.FTZ R15, R10, R11 ;  /* 0x0000000b0a0f7220 */ /* 0x001fe20000410000 */
[----:B-1----:R-:W-:-:S04]  /*2200*/  LEA R10, P1, R4, UR12, 0x1 ;  /* 0x0000000c040a7c11 */ /* 0x002fc8000f8208ff */
[----:B------:R-:W-:Y:S01]  /*2210*/  LEA.HI.X R11, R4, UR13, R27, 0x1, P1 ;  /* 0x0000000d040b7c11 */ /* 0x000fe200088f0c1b */
[----:B--2---:R-:W-:-:S05]  /*2220*/  FMUL.FTZ R2, R2, R17 ;  /* 0x0000001102027220 */ /* 0x004fca0000410000 */
[----:B------:R-:W-:-:S05]  /*2230*/  F2FP.F16.F32.PACK_AB R15, R2, R15 ;  /* 0x0000000f020f723e */ /* 0x000fca00000000ff */
[----:B------:R2:W-:Y:S02]  /*2240*/  STG.E desc[UR14][R10.64], R15 ;  /* 0x0000000f0a007986 */ /* 0x0005e4000c10190e */
.L_x_2392:
[----:B------:R-:W-:Y:S05]  /*2250*/  BSYNC.RECONVERGENT B1 ;  /* 0x0000000000017941 */ /* 0x000fea0003800200 */
.L_x_2391:
[----:B------:R-:W3:Y:S01]  /*2260*/  LDCU.64 UR10, c[0x0][0x3e8] ;  /* 0x00007d00ff0a77ac */ /* 0x000ee20008000a00 */
[----:B------:R-:W-:Y:S02]  /*2270*/  SHF.R.S32.HI R2, RZ, 0x1f, R13 ;  /* 0x0000001fff027819 */ /* 0x000fe4000001140d */
[----:B---3--:R-:W-:-:S04]  /*2280*/  ISETP.GE.U32.AND P1, PT, R13, UR10, PT ;  /* 0x0000000a0d007c0c */ /* 0x008fc8000bf26070 */
[----:B------:R-:W-:-:S13]  /*2290*/  ISETP.GE.AND.EX P1, PT, R2, UR11, PT, P1 ;  /* 0x0000000b02007c0c */ /* 0x000fda000bf26310 */
[----:B------:R-:W-:Y:S05]  /*22a0*/  @P1 BRA `(.L_x_2390) ;  /* 0x0000000000701947 */ /* 0x000fea0003800000 */
[--C-:B------:R-:W-:Y:S01]  /*22b0*/  FADD.FTZ R5, R0, -R14.reuse ;  /* 0x8000000e00057221 */ /* 0x100fe20000010000 */
[----:B------:R-:W-:Y:S01]  /*22c0*/  FADD.FTZ R3, R3, -R14 ;  /* 0x8000000e03037221 */ /* 0x000fe20000010000 */
[----:B------:R-:W2:Y:S02]  /*22d0*/  LDCU.64 UR10, c[0x0][0x3e0] ;  /* 0x00007c00ff0a77ac */ /* 0x000ea40008000a00 */
        /* <DEDUP_REMOVED lines=8> */
[----:B------:R-:W3:Y:S01]  /*2360*/  MUFU.EX2 R0, R0 ;  /* 0x0000000000007308 */ /* 0x000ee20000000800 */
[----:B--2---:R-:W-:Y:S01]  /*2370*/  IMAD R10, R2, UR10, RZ ;  /* 0x0000000a020a7c24 */ /* 0x004fe2000f8e02ff */
[----:B------:R-:W-:-:S06]  /*2380*/  MOV R2, R22 ;  /* 0x0000001600027202 */ /* 0x000fcc0000000f00 */
[----:B------:R-:W2:Y:S01]  /*2390*/  MUFU.EX2 R4, R4 ;  /* 0x0000000400047308 */ /* 0x000ea20000000800 */
[----:B------:R-:W-:-:S04]  /*23a0*/  IMAD.WIDE.U32 R2, R13, UR10, R2 ;  /* 0x0000000a0d027c25 */ /* 0x000fc8000f8e0002 */
[----:B------:R-:W-:Y:S02]  /*23b0*/  IMAD R13, R13, UR11, R10 ;  /* 0x0000000b0d0d7c24 */ /* 0x000fe4000f8e020a */
[----:B---3--:R-:W-:-:S03]  /*23c0*/  FADD.FTZ R7, R0, 1 ;  /* 0x3f80000000077421 */ /* 0x008fc60000010000 */
[----:B------:R-:W-:-:S03]  /*23d0*/  IADD3 R13, PT, PT, R3, R13, RZ ;  /* 0x0000000d030d7210 */ /* 0x000fc60007ffe0ff */
[----:B------:R-:W3:Y:S01]  /*23e0*/  MUFU.RCP R7, R7 ;  /* 0x0000000700077308 */ /* 0x000ee20000001000 */
[----:B--2---:R-:W-:Y:S01]  /*23f0*/  FADD.FTZ R8, R4, 1 ;  /* 0x3f80000004087421 */ /* 0x004fe20000010000 */
[----:B-1----:R-:W-:-:S04]  /*2400*/  LEA R4, P1, R2, UR12, 0x1 ;  /* 0x0000000c02047c11 */ /* 0x002fc8000f8208ff */
[----:B------:R-:W-:Y:S02]  /*2410*/  LEA.HI.X R5, R2, UR13, R13, 0x1, P1 ;  /* 0x0000000d02057c11 */ /* 0x000fe400088f0c0d */
[----:B------:R-:W1:Y:S01]  /*2420*/  MUFU.RCP R8, R8 ;  /* 0x0000000800087308 */ /* 0x000e620000001000 */
[----:B---3--:R-:W-:Y:S01]  /*2430*/  FMUL.FTZ R6, R6, R7 ;  /* 0x0000000706067220 */ /* 0x008fe20000410000 */
[----:B-1----:R-:W-:-:S05]  /*2440*/  FMUL.FTZ R9, R9, R8 ;  /* 0x0000000809097220 */ /* 0x002fca0000410000 */
[----:B------:R-:W-:-:S05]  /*2450*/  F2FP.F16.F32.PACK_AB R9, R9, R6 ;  /* 0x000000060909723e */ /* 0x000fca00000000ff */
[----:B------:R3:W-:Y:S02]  /*2460*/  STG.E desc[UR14][R4.64], R9 ;  /* 0x0000000904007986 */ /* 0x0007e4000c10190e */
.L_x_2390:
[----:B------:R-:W-:Y:S05]  /*2470*/  BSYNC.RECONVERGENT B0 ;  /* 0x0000000000007941 */ /* 0x000fea0003800200 */
.L_x_2386:
[----:B------:R-:W-:Y:S02]  /*2480*/  UIADD3 UR8, UPT, UPT, UR19, UR8, URZ ;  /* 0x0000000813087290 */ /* 0x000fe4000fffe0ff */
[----:B------:R-:W-:Y:S02]  /*2490*/  UIADD3 UR4, UPT, UPT, UR4, 0x1, URZ ;  /* 0x0000000104047890 */ /* 0x000fe4000fffe0ff */
[----:B------:R-:W-:-:S09]  /*24a0*/  UISETP.GE.AND UP1, UPT, UR8, UR7, UPT ;  /* 0x000000070800728c */ /* 0x000fd2000bf26270 */
[----:B------:R-:W-:Y:S05]  /*24b0*/  BRA.U !UP1, `(.L_x_2393) ;  /* 0xffffffdd09407547 */ /* 0x000fea000b83ffff */
[----:B------:R-:W-:Y:S05]  /*24c0*/  EXIT ;  /* 0x000000000000794d */ /* 0x000fea0003800000 */
.L_x_2394:
        /* <DEDUP_REMOVED lines=11> */
.L_x_3455:


//--------------------- .text._Z35group_norm_nhwc_fwd_one_pass_kernelI11Fp16IOFp32WLi128ELi24ELi384EEv26Group_norm_nhwc_fwd_params --------------------------
	.section	.text._Z35group_norm_nhwc_fwd_one_pass_kernelI11Fp16IOFp32WLi128ELi24ELi384EEv26Group_norm_nhwc_fwd_params,"ax",@progbits
	.align	128
        .global         _Z35group_norm_nhwc_fwd_one_pass_kernelI11Fp16IOFp32WLi128ELi24ELi384EEv26Group_norm_nhwc_fwd_params
        .type           _Z35group_norm_nhwc_fwd_one_pass_kernelI11Fp16IOFp32WLi128ELi24ELi384EEv26Group_norm_nhwc_fwd_params,@function
        .size           _Z35group_norm_nhwc_fwd_one_pass_kernelI11Fp16IOFp32WLi128ELi24ELi384EEv26Group_norm_nhwc_fwd_params,(.L_x_3456 - _Z35group_norm_nhwc_fwd_one_pass_kernelI11Fp16IOFp32WLi128ELi24ELi384EEv26Group_norm_nhwc_fwd_params)
        .other          _Z35group_norm_nhwc_fwd_one_pass_kernelI11Fp16IOFp32WLi128ELi24ELi384EEv26Group_norm_nhwc_fwd_params,@"STO_CUDA_ENTRY STV_DEFAULT"
_Z35group_norm_nhwc_fwd_one_pass_kernelI11Fp16IOFp32WLi128ELi24ELi384EEv26Group_norm_nhwc_fwd_params:
.text._Z35group_norm_nhwc_fwd_one_pass_kernelI11Fp16IOFp32WLi128ELi24ELi384EEv26Group_norm_nhwc_fwd_params:
        /* <DEDUP_REMOVED lines=25> */
.L_x_2422:
[----:B0-----:R-:W0:Y:S01]  /*0190*/  LDC R0, c[0x0][0x3f8] ;  /* 0x0000fe00ff007b82 */ /* 0x001e220000000800 */
[----:B------:R-:W-:Y:S01]  /*01a0*/  IABS R8, UR8 ;  /* 0x0000000800087c13 */ /* 0x000fe20008000000 */
[----:B-1----:R-:W1:Y:S01]  /*01b0*/  LDCU.64 UR10, c[0x0][0x3e8] ;  /* 0x00007d00ff0a77ac */ /* 0x002e620008000a00 */
[----:B------:R-:W-:Y:S02]  /*01c0*/  IADD3 R19, PT, PT, R23, 0x20, RZ ;  /* 0x0000002017137810 */ /* 0x000fe40007ffe0ff */
[----:B------:R-:W-:Y:S01]  /*01d0*/  SHF.R.S32.HI R17, RZ, 0x1f, R23 ;  /* 0x0000001fff117819 */ /* 0x000fe20000011417 */
[----:B--2---:R-:W2:Y:S01]  /*01e0*/  LDCU.64 UR12, c[0x0][0x3f0] ;  /* 0x00007e00ff0c77ac */ /* 0x004ea20008000a00 */
[----:B------:R-:W-:Y:S02]  /*01f0*/  SHF.R.S32.HI R15, RZ, 0x1f, R19 ;  /* 0x0000001fff0f7819 */ /* 0x000fe40000011413 */
[----:B0---45:R-:W-:Y:S02]  /*0200*/  IABS R5, R0 ;  /* 0x0000000000057213 */ /* 0x031fe40000000000 */
[----:B------:R-:W-:-:S02]  /*0210*/  ISETP.NE.AND P3, PT, R0, RZ, PT ;  /* 0x000000ff0000720c */ /* 0x000fc40003f65270 */
[----:B------:R-:W0:Y:S08]  /*0220*/  I2F.RP R4, R5 ;  /* 0x0000000500047306 */ /* 0x000e300000209400 */
[----:B0-----:R-:W0:Y:S02]  /*0230*/  MUFU.RCP R4, R4 ;  /* 0x0000000400047308 */ /* 0x001e240000001000 */
[----:B0-----:R-:W-:-:S06]  /*0240*/  IADD3 R2, PT, PT, R4, 0xffffffe, RZ ;  /* 0x0ffffffe04027810 */ /* 0x001fcc0007ffe0ff */
[----:B---3--:R0:W3:Y:S02]  /*0250*/  F2I.FTZ.U32.TRUNC.NTZ R3, R2 ;  /* 0x0000000200037305 */ /* 0x0080e4000021f000 */
[----:B0-----:R-:W-:Y:S01]  /*0260*/  HFMA2 R2, -RZ, RZ, 0, 0 ;  /* 0x00000000ff027431 */ /* 0x001fe200000001ff */
[----:B---3--:R-:W-:-:S05]  /*0270*/  IADD3 R6, PT, PT, RZ, -R3, RZ ;  /* 0x80000003ff067210 */ /* 0x008fca0007ffe0ff */
[----:B------:R-:W-:Y:S02]  /*0280*/  IMAD R7, R6, R5, RZ ;  /* 0x0000000506077224 */ /* 0x000fe400078e02ff */
[----:B------:R-:W0:Y:S02]  /*0290*/  S2R R6, SR_TID.X ;  /* 0x0000000000067919 */ /* 0x000e240000002100 */
[----:B------:R-:W-:Y:S01]  /*02a0*/  IMAD.HI.U32 R3, R3, R7, R2 ;  /* 0x0000000703037227 */ /* 0x000fe200078e0002 */
[----:B------:R-:W-:-:S05]  /*02b0*/  IADD3 R7, PT, PT, R23, 0x60, RZ ;  /* 0x0000006017077810 */ /* 0x000fca0007ffe0ff */
[----:B------:R-:W-:-:S05]  /*02c0*/  IMAD.HI.U32 R13, R3, R8, RZ ;  /* 0x00000008030d7227 */ /* 0x000fca00078e00ff */
[----:B------:R-:W-:-:S05]  /*02d0*/  IADD3 R3, PT, PT, -R13, RZ, RZ ;  /* 0x000000ff0d037210 */ /* 0x000fca0007ffe1ff */
[----:B------:R-:W-:-:S05]  /*02e0*/  IMAD R2, R5, R3, R8 ;  /* 0x0000000305027224 */ /* 0x000fca00078e0208 */
[----:B------:R-:W-:Y:S02]  /*02f0*/  ISETP.GT.U32.AND P2, PT, R5, R2, PT ;  /* 0x000000020500720c */ /* 0x000fe40003f44070 */
[----:B0-----:R-:W-:-:S11]  /*0300*/  LOP3.LUT R3, R6, 0xffff, RZ, 0xc0, !PT ;  /* 0x0000ffff06037812 */ /* 0x001fd600078ec0ff */
[----:B------:R-:W-:Y:S01]  /*0310*/  @!P2 IMAD.IADD R2, R2, 0x1, -R5 ;  /* 0x000000010202a824 */ /* 0x000fe200078e0a05 */
[----:B------:R-:W-:Y:S01]  /*0320*/  @!P2 IADD3 R13, PT, PT, R13, 0x1, RZ ;  /* 0x000000010d0da810 */ /* 0x000fe20007ffe0ff */
[----:B------:R-:W-:Y:S01]  /*0330*/  IMAD R3, R3, 0x1556, RZ ;  /* 0x0000155603037824 */ /* 0x000fe200078e02ff */
[----:B-1----:R-:W-:Y:S02]  /*0340*/  ISETP.GE.U32.AND P2, PT, R19, UR10, PT ;  /* 0x0000000a13007c0c */ /* 0x002fe4000bf46070 */
[----:B------:R-:W-:Y:S02]  /*0350*/  ISETP.GE.U32.AND P1, PT, R2, R5, PT ;  /* 0x000000050200720c */ /* 0x000fe40003f26070 */
[----:B------:R-:W-:Y:S02]  /*0360*/  LOP3.LUT R2, R0, UR8, RZ, 0x3c, !PT ;  /* 0x0000000800027c12 */ /* 0x000fe4000f8e3cff */
[----:B------:R-:W-:Y:S02]  /*0370*/  SHF.R.U32.HI R3, RZ, 0x10, R3 ;  /* 0x00000010ff037819 */ /* 0x000fe40000011603 */
[----:B------:R-:W-:-:S02]  /*0380*/  ISETP.GE.AND P4, PT, R2, RZ, PT ;  /* 0x000000ff0200720c */ /* 0x000fc40003f86270 */
[----:B------:R-:W-:Y:S02]  /*0390*/  PRMT R2, R3, 0x9910, RZ ;  /* 0x0000991003027816 */ /* 0x000fe400000000ff */
[----:B------:R-:W-:-:S03]  /*03a0*/  ISETP.GE.AND.EX P2, PT, R15, UR11, PT, P2 ;  /* 0x0000000b0f007c0c */ /* 0x000fc6000bf46320 */
[----:B------:R-:W-:Y:S01]  /*03b0*/  IMAD R2, R2, 0xc, RZ ;  /* 0x0000000c02027824 */ /* 0x000fe200078e02ff */
[----:B------:R-:W-:Y:S02]  /*03c0*/  @P1 IADD3 R13, PT, PT, R13, 0x1, RZ ;  /* 0x000000010d0d1810 */ /* 0x000fe40007ffe0ff */
[----:B------:R-:W-:Y:S02]  /*03d0*/  ISETP.GE.U32.AND P1, PT, R23, UR10, PT ;  /* 0x0000000a17007c0c */ /* 0x000fe4000bf26070 */
[----:B------:R-:W-:Y:S02]  /*03e0*/  IADD3 R2, PT, PT, RZ, -R2, RZ ;  /* 0x80000002ff027210 */ /* 0x000fe40007ffe0ff */
[----:B------:R-:W-:Y:S02]  /*03f0*/  @!P4 IADD3 R13, PT, PT, -R13, RZ, RZ ;  /* 0x000000ff0d0dc210 */ /* 0x000fe40007ffe1ff */
[----:B------:R-:W-:Y:S01]  /*0400*/  PRMT R3, R2, 0x7710, RZ ;  /* 0x0000771002037816 */ /* 0x000fe200000000ff */
[----:B------:R-:W0:Y:S01]  /*0410*/  @!P2 LDC.64 R4, c[0x0][0x3e0] ;  /* 0x0000f800ff04ab82 */ /* 0x000e220000000a00 */
[----:B------:R-:W-:-:S02]  /*0420*/  @!P3 LOP3.LUT R13, RZ, R0, RZ, 0x33, !PT ;  /* 0x00000000ff0db212 */ /* 0x000fc400078e33ff */
[----:B------:R-:W-:Y:S02]  /*0430*/  IADD3 R3, PT, PT, R3, R6, RZ ;  /* 0x0000000603037210 */ /* 0x000fe40007ffe0ff */
[----:B------:R-:W-:Y:S01]  /*0440*/  ISETP.GE.AND.EX P1, PT, R17, UR11, PT, P1 ;  /* 0x0000000b11007c0c */ /* 0x000fe2000bf26310 */
[----:B------:R-:W-:Y:S01]  /*0450*/  IMAD.MOV R21, RZ, RZ, -R13 ;  /* 0x000000ffff157224 */ /* 0x000fe200078e0a0d */
[----:B------:R-:W-:Y:S01]  /*0460*/  SHF.L.U32 R3, R3, 0x1, RZ ;  /* 0x0000000103037819 */ /* 0x000fe200000006ff */
[----:B------:R-:W1:Y:S01]  /*0470*/  @!P2 LDC.64 R10, c[0x0][0x390] ;  /* 0x0000e400ff0aab82 */ /* 0x000e620000000a00 */
[----:B------:R-:W-:Y:S01]  /*0480*/  IADD3 R2, PT, PT, R23, 0x40, RZ ;  /* 0x0000004017027810 */ /* 0x000fe20007ffe0ff */
[----:B------:R-:W-:Y:S01]  /*0490*/  IMAD R21, R0, R21, UR8 ;  /* 0x0000000800157e24 */ /* 0x000fe2000f8e0215 */
[----:B------:R-:W-:Y:S02]  /*04a0*/  LOP3.LUT R26, R3, 0xffff, RZ, 0xc0, !PT ;  /* 0x0000ffff031a7812 */ /* 0x000fe400078ec0ff */
[----:B------:R-:W-:Y:S01]  /*04b0*/  ISETP.GE.U32.AND P3, PT, R2, UR10, PT ;  /* 0x0000000a02007c0c */ /* 0x000fe2000bf66070 */
[----:B------:R-:W-:Y:S01]  /*04c0*/  IMAD R21, R21, 0x18, RZ ;  /* 0x0000001815157824 */ /* 0x000fe200078e02ff */
[----:B------:R-:W-:-:S02]  /*04d0*/  SHF.R.S32.HI R3, RZ, 0x1f, R2 ;  /* 0x0000001fff037819 */ /* 0x000fc40000011402 */
[----:B------:R-:W-:Y:S01]  /*04e0*/  SHF.R.S32.HI R0, RZ, 0x1f, R13 ;  /* 0x0000001fff007819 */ /* 0x000fe2000001140d */
[----:B------:R-:W3:Y:S01]  /*04f0*/  @!P1 LDC.64 R8, c[0x0][0x3e0] ;  /* 0x0000f800ff089b82 */ /* 0x000ee20000000a00 */
[----:B------:R-:W-:Y:S02]  /*0500*/  ISETP.GE.AND.EX P3, PT, R3, UR11, PT, P3 ;  /* 0x0000000b03007c0c */ /* 0x000fe4000bf66330 */
[----:B------:R-:W-:Y:S01]  /*0510*/  IADD3 R26, P4, PT, R21, R26, RZ ;  /* 0x0000001a151a7210 */ /* 0x000fe20007f9e0ff */
[----:B--2---:R-:W-:Y:S01]  /*0520*/  IMAD R12, R0, UR12, RZ ;  /* 0x0000000c000c7c24 */ /* 0x004fe2000f8e02ff */
[----:B------:R-:W-:Y:S01]  /*0530*/  SHF.R.S32.HI R0, RZ, 0x1f, R7 ;  /* 0x0000001fff007819 */ /* 0x000fe20000011407 */
[----:B0-----:R-:W-:Y:S01]  /*0540*/  @!P2 IMAD R16, R15, R4, RZ ;  /* 0x000000040f10a224 */ /* 0x001fe200078e02ff */
[----:B------:R-:W-:Y:S01]  /*0550*/  LEA.HI.X.SX32 R27, R21, RZ, 0x1, P4 ;  /* 0x000000ff151b7211 */ /* 0x000fe200020f0eff */
[----:B------:R-:W-:Y:S01]  /*0560*/  IMAD R25, R13, UR13, R12 ;  /* 0x0000000d0d197c24 */ /* 0x000fe2000f8e020c */
[----:B------:R-:W-:Y:S01]  /*0570*/  ISETP.GE.U32.AND P4, PT, R7, UR10, PT ;  /* 0x0000000a07007c0c */ /* 0x000fe2000bf86070 */
[----:B------:R-:W-:-:S02]  /*0580*/  @!P2 IMAD R16, R19, R5, R16 ;  /* 0x000000051310a224 */ /* 0x000fc400078e0210 */
[----:B------:R-:W-:Y:S01]  /*0590*/  IMAD.WIDE.U32 R26, R13, UR12, R26 ;  /* 0x0000000c0d1a7c25 */ /* 0x000fe2000f8e001a */
[----:B------:R-:W-:Y:S01]  /*05a0*/  ISETP.GE.AND.EX P4, PT, R0, UR11, PT, P4 ;  /* 0x0000000b00007c0c */ /* 0x000fe2000bf86340 */
[----:B------:R-:W0:Y:S02]  /*05b0*/  @!P3 LDC.64 R14, c[0x0][0x3e0] ;  /* 0x0000f800ff0ebb82 */ /* 0x000e240000000a00 */
[----:B------:R-:W-:Y:S01]  /*05c0*/  @!P2 IMAD.MOV.U32 R24, RZ, RZ, R26 ;  /* 0x000000ffff18a224 */ /* 0x000fe200078e001a */
[----:B------:R-:W-:Y:S02]  /*05d0*/  IADD3 R25, PT, PT, R27, R25, RZ ;  /* 0x000000191b197210 */ /* 0x000fe40007ffe0ff */
[----:B------:R-:W-:Y:S02]  /*05e0*/  @!P1 MOV R28, R26 ;  /* 0x0000001a001c9202 */ /* 0x000fe40000000f00 */
[----:B------:R-:W-:Y:S01]  /*05f0*/  @!P1 MOV R29, R25 ;  /* 0x00000019001d9202 */ /* 0x000fe20000000f00 */
[----:B------:R-:W2:Y:S01]  /*0600*/  @!P1 LDC.64 R12, c[0x0][0x390] ;  /* 0x0000e400ff0c9b82 */ /* 0x000ea20000000a00 */
[----:B------:R-:W-:-:S04]  /*0610*/  @!P2 IMAD.WIDE.U32 R18, R19, R4, R24 ;  /* 0x000000041312a225 */ /* 0x000fc800078e0018 */
[-C--:B---3--:R-:W-:Y:S02]  /*0620*/  @!P1 IMAD R20, R17, R8.reuse, RZ ;  /* 0x0000000811149224 */ /* 0x088fe400078e02ff */
[----:B------:R-:W-:Y:S01]  /*0630*/  @!P1 IMAD.WIDE.U32 R28, R23, R8, R28 ;  /* 0x00000008171c9225 */ /* 0x000fe200078e001c */
[----:B------:R-:W-:Y:S01]  /*0640*/  @!P2 IADD3 R8, PT, PT, R19, R16, RZ ;  /* 0x000000101308a210 */ /* 0x000fe20007ffe0ff */
[----:B------:R-:W3:Y:S01]  /*0650*/  @!P4 LDC.64 R4, c[0x0][0x3e0] ;  /* 0x0000f800ff04cb82 */ /* 0x000ee20000000a00 */
[C---:B-1----:R-:W-:Y:S01]  /*0660*/  @!P2 LEA R16, P5, R18.reuse, R10, 0x1 ;  /* 0x0000000a1210a211 */ /* 0x042fe200078a08ff */
[----:B------:R-:W-:Y:S01]  /*0670*/  @!P1 IMAD R20, R23, R9, R20 ;  /* 0x0000000917149224 */ /* 0x000fe200078e0214 */
[----:B------:R-:W-:Y:S02]  /*0680*/  @!P3 MOV R19, R25 ;  /* 0x000000190013b202 */ /* 0x000fe40000000f00 */
[----:B------:R-:W-:Y:S01]  /*0690*/  @!P2 LEA.HI.X R17, R18, R11, R8, 0x1, P5 ;  /* 0x0000000b1211a211 */ /* 0x000fe200028f0c08 */
[----:B------:R-:W-:Y:S01]  /*06a0*/  @!P3 IMAD.MOV.U32 R18, RZ, RZ, R26 ;  /* 0x000000ffff12b224 */ /* 0x000fe200078e001a */
[----:B------:R-:W-:Y:S01]  /*06b0*/  @!P1 IADD3 R20, PT, PT, R29, R20, RZ ;  /* 0x000000141d149210 */ /* 0x000fe20007ffe0ff */
[----:B------:R-:W1:Y:S01]  /*06c0*/  @!P3 LDC.64 R8, c[0x0][0x390] ;  /* 0x0000e400ff08bb82 */ /* 0x000e620000000a00 */
[----:B0-----:R-:W-:-:S02]  /*06d0*/  @!P3 IMAD R3, R3, R14, RZ ;  /* 0x0000000e0303b224 */ /* 0x001fc400078e02ff */
[----:B------:R-:W-:-:S04]  /*06e0*/  @!P3 IMAD.WIDE.U32 R18, R2, R14, R18 ;  /* 0x0000000e0212b225 */ /* 0x000fc800078e0012 */
[----:B------:R-:W-:Y:S01]  /*06f0*/  @!P3 IMAD R15, R2, R15, R3 ;  /* 0x0000000f020fb224 */ /* 0x000fe200078e0203 */
[----:B------:R-:W0:Y:S01]  /*0700*/  @!P4 LDC.64 R10, c[0x0][0x390] ;  /* 0x0000e400ff0acb82 */ /* 0x000e220000000a00 */
[----:B------:R-:W-:Y:S01]  /*0710*/  HFMA2 R2, -RZ, RZ, 0, 0 ;  /* 0x00000000ff027431 */ /* 0x000fe200000001ff */
[----:B--2---:R-:W-:Y:S01]  /*0720*/  @!P1 LEA R12, P5, R28, R12, 0x1 ;  /* 0x0000000c1c0c9211 */ /* 0x004fe200078a08ff */
[----:B------:R-:W-:-:S03]  /*0730*/  HFMA2 R3, -RZ, RZ, 0, 0 ;  /* 0x00000000ff037431 */ /* 0x000fc600000001ff */
[----:B------:R-:W-:Y:S01]  /*0740*/  @!P1 LEA.HI.X R13, R28, R13, R20, 0x1, P5 ;  /* 0x0000000d1c0d9211 */ /* 0x000fe200028f0c14 */
[----:B---3--:R-:W-:-:S04]  /*0750*/  @!P4 IMAD R0, R0, R4, RZ ;  /* 0x000000040000c224 */ /* 0x008fc800078e02ff */
[----:B------:R2:W3:Y:S01]  /*0760*/  @!P1 LDG.E R2, desc[UR16][R12.64] ;  /* 0x000000100c029981 */ /* 0x0004e2000c1e1900 */
[----:B------:R-:W-:Y:S01]  /*0770*/  @!P4 IMAD R29, R7, R5, R0 ;  /* 0x00000005071dc224 */ /* 0x000fe200078e0200 */
[----:B------:R-:W-:Y:S02]  /*0780*/  @!P3 IADD3 R15, PT, PT, R19, R15, RZ ;  /* 0x0000000f130fb210 */ /* 0x000fe40007ffe0ff */
[----:B------:R-:W5:Y:S01]  /*0790*/  @!P2 LDG.E R3, desc[UR16][R16.64] ;  /* 0x000000101003a981 */ /* 0x000f62000c1e1900 */
[----:B-1----:R-:W-:Y:S02]  /*07a0*/  @!P3 LEA R8, P2, R18, R8, 0x1 ;  /* 0x000000081208b211 */ /* 0x002fe400078408ff */
[----:B--2---:R-:W-:Y:S02]  /*07b0*/  @!P4 MOV R12, R26 ;  /* 0x0000001a000cc202 */ /* 0x004fe40000000f00 */
[----:B------:R-:W-:-:S03]  /*07c0*/  @!P4 MOV R13, R25 ;  /* 0x00000019000dc202 */ /* 0x000fc60000000f00 */
[----:B------:R-:W-:Y:S01]  /*07d0*/  @!P4 IMAD.WIDE.U32 R4, R7, R4, R12 ;  /* 0x000000040704c225 */ /* 0x000fe200078e000c */
[----:B------:R-:W-:-:S04]  /*07e0*/  @!P3 LEA.HI.X R9, R18, R9, R15, 0x1, P2 ;  /* 0x000000091209b211 */ /* 0x000fc800010f0c0f */
[----:B------:R-:W-:Y:S02]  /*07f0*/  @!P4 IADD3 R5, PT, PT, R5, R29, RZ ;  /* 0x0000001d0505c210 */ /* 0x000fe40007ffe0ff */
[----:B0-----:R-:W-:Y:S01]  /*0800*/  @!P4 LEA R10, P2, R4, R10, 0x1 ;  /* 0x0000000a040ac211 */ /* 0x001fe200078408ff */
[----:B------:R-:W-:-:S03]  /*0810*/  IMAD.MOV.U32 R0, RZ, RZ, RZ ;  /* 0x000000ffff007224 */ /* 0x000fc600078e00ff */
[----:B------:R-:W-:Y:S01]  /*0820*/  @!P4 LEA.HI.X R11, R4, R11, R5, 0x1, P2 ;  /* 0x0000000b040bc211 */ /* 0x000fe200010f0c05 */
[----:B------:R-:W-:Y:S02]  /*0830*/  HFMA2 R4, -RZ, RZ, 0, 0 ;  /* 0x00000000ff047431 */ /* 0x000fe400000001ff */
[----:B------:R-:W2:Y:S04]  /*0840*/  @!P3 LDG.E R0, desc[UR16][R8.64] ;  /* 0x000000100800b981 */ /* 0x000ea8000c1e1900 */
[----:B------:R0:W4:Y:S02]  /*0850*/  @!P4 LDG.E R4, desc[UR16][R10.64] ;  /* 0x000000100a04c981 */ /* 0x000124000c1e1900 */
[----:B0-----:R-:W0:Y:S02]  /*0860*/  S2R R11, SR_LANEID ;  /* 0x00000000000b7919 */ /* 0x001e240000000000 */
[----:B0-----:R-:W-:-:S02]  /*0870*/  ISETP.GT.AND P2, PT, R11, 0x1e, PT ;  /* 0x0000001e0b00780c */ /* 0x001fc40003f44270 */
[----:B------:R-:W-:Y:S01]  /*0880*/  ISETP.GT.AND P3, PT, R11, 0xf, PT ;  /* 0x0000000f0b00780c */ /* 0x000fe20003f64270 */
[----:B------:R-:W-:Y:S01]  /*0890*/  BSSY.RECONVERGENT B0, `(.L_x_2395) ;  /* 0x000003f000007945 */ /* 0x000fe20003800200 */
[--C-:B---3--:R-:W-:Y:S02]  /*08a0*/  HADD2.F32 R19, -RZ, R2.reuse.H1_H1 ;  /* 0x30000002ff137230 */ /* 0x108fe40000004100 */
[----:B------:R-:W-:Y:S02]  /*08b0*/  HADD2.F32 R18, -RZ, R2.H0_H0 ;  /* 0x20000002ff127230 */ /* 0x000fe40000004100 */
[--C-:B-----5:R-:W-:Y:S02]  /*08c0*/  HADD2.F32 R17, -RZ, R3.reuse.H1_H1 ;  /* 0x30000003ff117230 */ /* 0x120fe40000004100 */
[----:B------:R-:W-:Y:S02]  /*08d0*/  HADD2.F32 R20, -RZ, R3.H0_H0 ;  /* 0x20000003ff147230 */ /* 0x000fe40000004100 */
[----:B------:R-:W-:Y:S01]  /*08e0*/  FMUL.FTZ R3, R19, R19 ;  /* 0x0000001313037220 */ /* 0x000fe20000410000 */
[----:B------:R-:W-:Y:S01]  /*08f0*/  FADD.FTZ R2, R18, R19 ;  /* 0x0000001312027221 */ /* 0x000fe20000010000 */
[----:B------:R-:W-:-:S02]  /*0900*/  FMUL.FTZ R5, R17, R17 ;  /* 0x0000001111057220 */ /* 0x000fc40000410000 */
[----:B------:R-:W-:Y:S01]  /*0910*/  FFMA.FTZ R3, R18, R18, R3 ;  /* 0x0000001212037223 */ /* 0x000fe20000010003 */
[C---:B------:R-:W-:Y:S01]  /*0920*/  FADD.FTZ R7, R20.reuse, R17 ;  /* 0x0000001114077221 */ /* 0x040fe20000010000 */
[----:B------:R-:W-:Y:S01]  /*0930*/  FADD.FTZ R2, RZ, R2 ;  /* 0x00000002ff027221 */ /* 0x000fe20000010000 */
[----:B------:R-:W-:Y:S01]  /*0940*/  FFMA.FTZ R8, R20, R20, R5 ;  /* 0x0000001414087223 */ /* 0x000fe20000010005 */
[----:B------:R-:W-:Y:S02]  /*0950*/  FADD.FTZ R5, RZ, R3 ;  /* 0x00000003ff057221 */ /* 0x000fe40000010000 */
[----:B------:R-:W-:Y:S02]  /*0960*/  FADD.FTZ R7, R2, R7 ;  /* 0x0000000702077221 */ /* 0x000fe40000010000 */
[----:B------:R-:W-:Y:S01]  /*0970*/  FADD.FTZ R5, R5, R8 ;  /* 0x0000000805057221 */ /* 0x000fe20000010000 */
[--C-:B--2---:R-:W-:Y:S02]  /*0980*/  HADD2.F32 R16, -RZ, R0.reuse.H1_H1 ;  /* 0x30000000ff107230 */ /* 0x104fe40000004100 */
[----:B------:R-:W-:-:S03]  /*0990*/  HADD2.F32 R3, -RZ, R0.H0_H0 ;  /* 0x20000000ff037230 */ /* 0x000fc60000004100 */
[----:B------:R-:W-:Y:S01]  /*09a0*/  FMUL.FTZ R8, R16, R16 ;  /* 0x0000001010087220 */ /* 0x000fe20000410000 */
[--C-:B----4-:R-:W-:Y:S02]  /*09b0*/  HADD2.F32 R2, -RZ, R4.reuse.H1_H1 ;  /* 0x30000004ff027230 */ /* 0x110fe40000004100 */
[----:B------:R-:W-:Y:S02]  /*09c0*/  HADD2.F32 R0, -RZ, R4.H0_H0 ;  /* 0x20000004ff007230 */ /* 0x000fe40000004100 */
        /* <DEDUP_REMOVED lines=43> */
.L_x_2396:
[----:B------:R-:W-:Y:S05]  /*0c80*/  BSYNC.RECONVERGENT B0 ;  /* 0x0000000000007941 */ /* 0x000fea0003800200 */
.L_x_2395:
        /* <DEDUP_REMOVED lines=36> */
.L_x_2398:
[----:B------:R-:W-:Y:S05]  /*0ed0*/  BSYNC.RECONVERGENT B0 ;  /* 0x0000000000007941 */ /* 0x000fea0003800200 */
.L_x_2397:
        /* <DEDUP_REMOVED lines=21> */
[----:B------:R-:W-:Y:S01]  /*1030*/  ISETP.NE.AND P2, PT, R11, -0x1, PT ;  /* 0xffffffff0b00780c */ /* 0x000fe20003f45270 */
[----:B------:R-:W-:Y:S02]  /*1040*/  IMAD.U32 R6, RZ, RZ, UR10 ;  /* 0x0000000aff067e24 */ /* 0x000fe4000f8e00ff */
        /* <DEDUP_REMOVED lines=8> */
.L_x_2401:
[----:B---3--:R-:W3:Y:S04]  /*10d0*/  LDG.E.STRONG.GPU R6, desc[UR16][R8.64] ;  /* 0x0000001008067981 */ /* 0x008ee8000c1ef900 */
[----:B---3--:R-:W-:Y:S01]  /*10e0*/  CCTL.IVALL ;  /* 0x00000000ff00798f */ /* 0x008fe20002000000 */
[----:B------:R-:W-:Y:S05]  /*10f0*/  YIELD ;  /* 0x0000000000007946 */ /* 0x000fea0003800000 */
[----:B------:R-:W-:-:S13]  /*1100*/  ISETP.NE.AND P2, PT, R6, R11, PT ;  /* 0x0000000b0600720c */ /* 0x000fda0003f45270 */
[----:B------:R-:W-:Y:S05]  /*1110*/  @P2 BRA `(.L_x_2401) ;  /* 0xfffffffc00ec2947 */ /* 0x000fea000383ffff */
.L_x_2400:
        /* <DEDUP_REMOVED lines=15> */
.L_x_2403:
        /* <DEDUP_REMOVED lines=23> */
[----:B------:R-:W-:Y:S02]  /*1380*/  MOV R10, UR26 ;  /* 0x0000001a000a7c02 */ /* 0x000fe40008000f00 */
[----:B------:R-:W-:Y:S02]  /*1390*/  MOV R11, UR27 ;  /* 0x0000001b000b7c02 */ /* 0x000fe40008000f00 */
[----:B------:R-:W3:Y:S01]  /*13a0*/  @!P4 LDG.E.64 R8, desc[UR16][R8.64] ;  /* 0x000000100808c981 */ /* 0x000ee2000c1e1b00 */
[----:B--2---:R-:W-:Y:S01]  /*13b0*/  IMAD.U32 R12, RZ, RZ, UR24 ;  /* 0x00000018ff0c7e24 */ /* 0x004fe2000f8e00ff */
[----:B-1----:R-:W-:-:S02]  /*13c0*/  MOV R13, UR25 ;  /* 0x00000019000d7c02 */ /* 0x002fc40008000f00 */
[----:B------:R-:W2:Y:S04]  /*13d0*/  @!P6 LDG.E.64 R10, desc[UR16][R10.64] ;  /* 0x000000100a0ae981 */ /* 0x000ea8000c1e1b00 */
[----:B------:R-:W4:Y:S01]  /*13e0*/  @!P5 LDG.E.64 R12, desc[UR16][R12.64] ;  /* 0x000000100c0cd981 */ /* 0x000f22000c1e1b00 */
[----:B------:R-:W-:Y:S02]  /*13f0*/  UIADD3 UR24, UPT, UPT, UR5, 0x4, URZ ;  /* 0x0000000405187890 */ /* 0x000fe4000fffe0ff */
[----:B------:R-:W-:Y:S01]  /*1400*/  UIADD3 UR25, UPT, UPT, UR5, 0x6, URZ ;  /* 0x0000000605197890 */ /* 0x000fe2000fffe0ff */
[----:B0-----:R-:W-:-:S03]  /*1410*/  @!P2 FADD.FTZ R4, R4, R6 ;  /* 0x000000060404a221 */ /* 0x001fc60000010000 */
[----:B------:R-:W-:Y:S01]  /*1420*/  MOV R6, UR24 ;  /* 0x0000001800067c02 */ /* 0x000fe20008000f00 */
[----:B------:R-:W-:Y:S01]  /*1430*/  UIADD3 UR24, UPT, UPT, UR5, 0x5, URZ ;  /* 0x0000000505187890 */ /* 0x000fe2000fffe0ff */
[----:B------:R-:W-:Y:S01]  /*1440*/  @!P2 FADD.FTZ R5, R5, R7 ;  /* 0x000000070505a221 */ /* 0x000fe20000010000 */
[----:B------:R-:W-:Y:S02]  /*1450*/  MOV R7, UR25 ;  /* 0x0000001900077c02 */ /* 0x000fe40008000f00 */
[----:B------:R-:W-:Y:S02]  /*1460*/  ISETP.EQ.OR P2, PT, R6, UR15, P3 ;  /* 0x0000000f06007c0c */ /* 0x000fe40009f42670 */
[----:B------:R-:W-:Y:S01]  /*1470*/  MOV R6, UR24 ;  /* 0x0000001800067c02 */ /* 0x000fe20008000f00 */
[----:B------:R-:W-:Y:S01]  /*1480*/  UIADD3 UR24, UPT, UPT, UR5, 0x7, URZ ;  /* 0x0000000705187890 */ /* 0x000fe2000fffe0ff */
[----:B---3--:R-:W-:Y:S01]  /*1490*/  @!P4 FADD.FTZ R4, R4, R8 ;  /* 0x000000080404c221 */ /* 0x008fe20000010000 */
[----:B------:R-:W-:Y:S01]  /*14a0*/  @!P4 FADD.FTZ R5, R5, R9 ;  /* 0x000000090505c221 */ /* 0x000fe20000010000 */
[----:B------:R-:W-:-:S02]  /*14b0*/  ISETP.EQ.OR P4, PT, R6, UR15, P3 ;  /* 0x0000000f06007c0c */ /* 0x000fc40009f82670 */
[----:B--2---:R-:W-:Y:S01]  /*14c0*/  @!P6 FADD.FTZ R4, R4, R10 ;  /* 0x0000000a0404e221 */ /* 0x004fe20000010000 */
[----:B------:R-:W-:Y:S01]  /*14d0*/  @!P6 FADD.FTZ R5, R5, R11 ;  /* 0x0000000b0505e221 */ /* 0x000fe20000010000 */
[----:B------:R-:W-:-:S03]  /*14e0*/  ISETP.EQ.OR P6, PT, R7, UR15, P3 ;  /* 0x0000000f07007c0c */ /* 0x000fc60009fc2670 */
        /* <DEDUP_REMOVED lines=17> */
[----:B------:R-:W-:Y:S02]  /*1600*/  MOV R10, UR26 ;  /* 0x0000001a000a7c02 */ /* 0x000fe40008000f00 */
[----:B------:R-:W-:Y:S01]  /*1610*/  MOV R11, UR27 ;  /* 0x0000001b000b7c02 */ /* 0x000fe20008000f00 */
[----:B------:R-:W3:Y:S01]  /*1620*/  @!P4 LDG.E.64 R8, desc[UR16][R8.64] ;  /* 0x000000100808c981 */ /* 0x000ee2000c1e1b00 */
[----:B------:R-:W-:Y:S01]  /*1630*/  IMAD.U32 R12, RZ, RZ, UR24 ;  /* 0x00000018ff0c7e24 */ /* 0x000fe2000f8e00ff */
[----:B------:R-:W-:-:S03]  /*1640*/  MOV R13, UR25 ;  /* 0x00000019000d7c02 */ /* 0x000fc60008000f00 */
        /* <DEDUP_REMOVED lines=23> */
.L_x_2402:
[----:B------:R-:W-:-:S13]  /*17c0*/  LOP3.LUT P2, RZ, R22, 0x7, RZ, 0xc0, !PT ;  /* 0x0000000716ff7812 */ /* 0x000fda000784c0ff */
[----:B------:R-:W-:Y:S05]  /*17d0*/  @!P2 BRA `(.L_x_2399) ;  /* 0x000000040070a947 */ /* 0x000fea0003800000 */
[----:B---3--:R-:W-:-:S04]  /*17e0*/  LOP3.LUT R6, R22, 0x7, RZ, 0xc0, !PT ;  /* 0x0000000716067812 */ /* 0x008fc800078ec0ff */
[----:B------:R-:W-:-:S04]  /*17f0*/  IADD3 R6, PT, PT, R6, -0x1, RZ ;  /* 0xffffffff06067810 */ /* 0x000fc80007ffe0ff */
        /* <DEDUP_REMOVED lines=27> */
[----:B------:R-:W0:Y:S01]  /*19b0*/  @!P2 LDG.E.64 R6, desc[UR16][R6.64] ;  /* 0x000000100606a981 */ /* 0x000e22000c1e1b00 */
        /* <DEDUP_REMOVED lines=20> */
.L_x_2404:
[----:B------:R-:W-:-:S13]  /*1b00*/  LOP3.LUT P2, R6, R22, 0x3, RZ, 0xc0, !PT ;  /* 0x0000000316067812 */ /* 0x000fda000784c0ff */
[----:B------:R-:W-:Y:S05]  /*1b10*/  @!P2 BRA `(.L_x_2399) ;  /* 0x0000000000a0a947 */ /* 0x000fea0003800000 */
[----:B------:R-:W-:-:S13]  /*1b20*/  ISETP.NE.AND P2, PT, R6, 0x1, PT ;  /* 0x000000010600780c */ /* 0x000fda0003f45270 */
[----:B------:R-:W-:Y:S05]  /*1b30*/  @!P2 BRA `(.L_x_2405) ;  /* 0x000000000060a947 */ /* 0x000fea0003800000 */
[----:B------:R-:W-:Y:S02]  /*1b40*/  UIADD3 UR10, UPT, UPT, UR5, 0x1, URZ ;  /* 0x00000001050a7890 */ /* 0x000fe4000fffe0ff */
[----:B------:R-:W-:-:S04]  /*1b50*/  MOV R6, UR5 ;  /* 0x0000000500067c02 */ /* 0x000fc80008000f00 */
        /* <DEDUP_REMOVED lines=10> */
[----:B------:R-:W-:-:S05]  /*1c00*/  IMAD.U32 R7, RZ, RZ, UR13 ;  /* 0x0000000dff077e24 */ /* 0x000fca000f8e00ff */
[----:B------:R-:W-:Y:S01]  /*1c10*/  MOV R8, UR10 ;  /* 0x0000000a00087c02 */ /* 0x000fe20008000f00 */
[----:B------:R-:W0:Y:S01]  /*1c20*/  @!P4 LDG.E.64 R6, desc[UR16][R6.64] ;  /* 0x000000100606c981 */ /* 0x000e22000c1e1b00 */
[----:B------:R-:W-:-:S06]  /*1c30*/  MOV R9, UR11 ;  /* 0x0000000b00097c02 */ /* 0x000fcc0008000f00 */
        /* <DEDUP_REMOVED lines=8> */
.L_x_2405:
        /* <DEDUP_REMOVED lines=13> */
.L_x_2406:
[----:B------:R-:W-:Y:S05]  /*1d90*/  BSYNC.RECONVERGENT B0 ;  /* 0x0000000000007941 */ /* 0x000fea0003800200 */
.L_x_2399:
        /* <DEDUP_REMOVED lines=20> */
[----:B-1----:R-:W-:Y:S01]  /*1ee0*/  @P0 IMAD.WIDE R12, R7, 0x8, R12 ;  /* 0x00000008070c0825 */ /* 0x002fe200078e020c */
[----:B------:R-:W-:-:S03]  /*1ef0*/  IADD3 R21, PT, PT, R21, R6, RZ ;  /* 0x0000000615157210 */ /* 0x000fc60007ffe0ff */
[----:B0-----:R-:W-:Y:S01]  /*1f00*/  @P0 FMUL.FTZ R6, R4, UR10 ;  /* 0x0000000a04060c20 */ /* 0x001fe20008410000 */
[----:B------:R-:W-:Y:S01]  /*1f10*/  @P0 FMUL.FTZ R7, R5, UR10 ;  /* 0x0000000a05070c20 */ /* 0x000fe20008410000 */
[----:B--2---:R-:W-:-:S04]  /*1f20*/  IMAD.WIDE R10, R21, 0x4, R10 ;  /* 0x00000004150a7825 */ /* 0x004fc800078e020a */
        /* <DEDUP_REMOVED lines=21> */
[C---:B------:R-:W-:Y:S01]  /*2080*/  VIADD R21, R23.reuse, 0x20 ;  /* 0x0000002017157836 */ /* 0x040fe20000000000 */
[C---:B0-----:R-:W-:Y:S02]  /*2090*/  IADD3 R14, PT, PT, R23.reuse, 0x40, RZ ;  /* 0x00000040170e7810 */ /* 0x041fe40007ffe0ff */
[C---:B------:R-:W-:Y:S02]  /*20a0*/  IADD3 R15, PT, PT, R23.reuse, 0x60, RZ ;  /* 0x00000060170f7810 */ /* 0x040fe40007ffe0ff */
[----:B--2---:R-:W-:-:S04]  /*20b0*/  ISETP.GE.U32.AND P1, PT, R23, UR12, PT ;  /* 0x0000000c17007c0c */ /* 0x004fc8000bf26070 */
[----:B------:R-:W-:-:S13]  /*20c0*/  ISETP.GE.AND.EX P1, PT, R28, UR13, PT, P1 ;  /* 0x0000000d1c007c0c */ /* 0x000fda000bf26310 */
        /* <DEDUP_REMOVED lines=19> */
.L_x_2410:
[----:B------:R-:W-:Y:S05]  /*2200*/  BSYNC.RECONVERGENT B1 ;  /* 0x0000000000017941 */ /* 0x000fea0003800200 */
.L_x_2409:
[----:B------:R-:W-:Y:S01]  /*2210*/  ISETP.GE.U32.AND P1, PT, R21, UR12, PT ;  /* 0x0000000c15007c0c */ /* 0x000fe2000bf26070 */
[----:B------:R-:W-:Y:S01]  /*2220*/  BSSY.RECONVERGENT B1, `(.L_x_2411) ;  /* 0x000001c000017945 */ /* 0x000fe20003800200 */
[----:B------:R-:W-:Y:S02]  /*2230*/  SHF.R.S32.HI R10, RZ, 0x1f, R21 ;  /* 0x0000001fff0a7819 */ /* 0x000fe40000011415 */
        /* <DEDUP_REMOVED lines=8> */
[----:B------:R-:W2:Y:S01]  /*22c0*/  LDCU.64 UR10, c[0x0][0x3e0] ;  /* 0x00007c00ff0a77ac */ /* 0x000ea20008000a00 */
[--C-:B------:R-:W-:Y:S01]  /*22d0*/  FADD.FTZ R20, R20, -R8.reuse ;  /* 0x8000000814147221 */ /* 0x100fe20000010000 */
[----:B0-----:R-:W-:Y:S01]  /*22e0*/  FADD.FTZ R12, R17, -R8 ;  /* 0x80000008110c7221 */ /* 0x001fe20000010000 */
[----:B------:R-:W-:Y:S01]  /*22f0*/  IMAD.MOV.U32 R11, RZ, RZ, R25 ;  /* 0x000000ffff0b7224 */ /* 0x000fe200078e0019 */
[----:B------:R-:W0:Y:S01]  /*2300*/  LDCU.64 UR18, c[0x0][0x380] ;  /* 0x00007000ff1277ac */ /* 0x000e220008000a00 */
[-C--:B-1----:R-:W-:Y:S01]  /*2310*/  FMUL.FTZ R17, R20, R9.reuse ;  /* 0x0000000914117220 */ /* 0x082fe20000410000 */
[----:B------:R-:W-:-:S03]  /*2320*/  FMUL.FTZ R12, R12, R9 ;  /* 0x000000090c0c7220 */ /* 0x000fc60000410000 */
[----:B-----5:R-:W-:Y:S01]  /*2330*/  FFMA.FTZ R17, R4, R17, R6 ;  /* 0x0000001104117223 */ /* 0x020fe20000010006 */
[----:B------:R-:W-:Y:S01]  /*2340*/  FFMA.FTZ R20, R5, R12, R7 ;  /* 0x0000000c05147223 */ /* 0x000fe20000010007 */
[----:B--2---:R-:W-:-:S04]  /*2350*/  IMAD R10, R10, UR10, RZ ;  /* 0x0000000a0a0a7c24 */ /* 0x004fc8000f8e02ff */
[----:B------:R-:W-:Y:S01]  /*2360*/  IMAD R13, R21, UR11, R10 ;  /* 0x0000000b150d7c24 */ /* 0x000fe2000f8e020a */
[----:B------:R-:W-:-:S05]  /*2370*/  MOV R10, R26 ;  /* 0x0000001a000a7202 */ /* 0x000fca0000000f00 */
[----:B------:R-:W-:-:S05]  /*2380*/  IMAD.WIDE.U32 R10, R21, UR10, R10 ;  /* 0x0000000a150a7c25 */ /* 0x000fca000f8e000a */
[----:B------:R-:W-:Y:S02]  /*2390*/  IADD3 R13, PT, PT, R11, R13, RZ ;  /* 0x0000000d0b0d7210 */ /* 0x000fe40007ffe0ff */
[----:B0-----:R-:W-:Y:S02]  /*23a0*/  LEA R12, P1, R10, UR18, 0x1 ;  /* 0x000000120a0c7c11 */ /* 0x001fe4000f8208ff */
[----:B------:R-:W-:Y:S02]  /*23b0*/  F2FP.F16.F32.PACK_AB R11, R20, R17 ;  /* 0x00000011140b723e */ /* 0x000fe400000000ff */
[----:B------:R-:W-:-:S05]  /*23c0*/  LEA.HI.X R13, R10, UR19, R13, 0x1, P1 ;  /* 0x000000130a0d7c11 */ /* 0x000fca00088f0c0d */
[----:B------:R2:W-:Y:S04]  /*23d0*/  STG.E desc[UR16][R12.64], R11 ;  /* 0x0000000b0c007986 */ /* 0x0005e8000c101910 */
.L_x_2412:
[----:B------:R-:W-:Y:S05]  /*23e0*/  BSYNC.RECONVERGENT B1 ;  /* 0x0000000000017941 */ /* 0x000fea0003800200 */
.L_x_2411:
        /* <DEDUP_REMOVED lines=10> */
[----:B-----5:R-:W-:-:S03]  /*2490*/  FFMA.FTZ R3, R4, R3, R6 ;  /* 0x0000000304037223 */ /* 0x020fc60000010006 */
[----:B------:R-:W-:Y:S01]  /*24a0*/  FFMA.FTZ R16, R5, R16, R7 ;  /* 0x0000001005107223 */ /* 0x000fe20000010007 */
[----:B---3--:R-:W-:-:S04]  /*24b0*/  IMAD R19, R19, UR10, RZ ;  /* 0x0000000a13137c24 */ /* 0x008fc8000f8e02ff */
[----:B------:R-:W-:Y:S01]  /*24c0*/  F2FP.F16.F32.PACK_AB R3, R16, R3 ;  /* 0x000000031003723e */ /* 0x000fe200000000ff */
[----:B------:R-:W-:-:S04]  /*24d0*/  IMAD.WIDE.U32 R10, R14, UR10, R10 ;  /* 0x0000000a0e0a7c25 */ /* 0x000fc8000f8e000a */
[----:B------:R-:W-:Y:S01]  /*24e0*/  IMAD R19, R14, UR11, R19 ;  /* 0x0000000b0e137c24 */ /* 0x000fe2000f8e0213 */
[----:B0-----:R-:W-:-:S04]  /*24f0*/  LEA R12, P1, R10, UR18, 0x1 ;  /* 0x000000120a0c7c11 */ /* 0x001fc8000f8208ff */
[----:B------:R-:W-:-:S04]  /*2500*/  IADD3 R19, PT, PT, R11, R19, RZ ;  /* 0x000000130b137210 */ /* 0x000fc80007ffe0ff */
[----:B------:R-:W-:-:S05]  /*2510*/  LEA.HI.X R13, R10, UR19, R19, 0x1, P1 ;  /* 0x000000130a0d7c11 */ /* 0x000fca00088f0c13 */
[----:B------:R3:W-:Y:S02]  /*2520*/  STG.E desc[UR16][R12.64], R3 ;  /* 0x000000030c007986 */ /* 0x0007e4000c101910 */
.L_x_2414:
[----:B------:R-:W-:Y:S05]  /*2530*/  BSYNC.RECONVERGENT B1 ;  /* 0x0000000000017941 */ /* 0x000fea0003800200 */
.L_x_2413:
[----:B------:R-:W-:Y:S05]  /*2540*/  @P3 BRA `(.L_x_2415) ;  /* 0x0000000800643947 */ /* 0x000fea0003800000 */
[----:B------:R-:W4:Y:S01]  /*2550*/  LDCU.64 UR10, c[0x0][0x3e0] ;  /* 0x00007c00ff0a77ac */ /* 0x000f220008000a00 */
[----:B------:R-:W-:Y:S01]  /*2560*/  MOV R24, R26 ;  /* 0x0000001a00187202 */ /* 0x000fe20000000f00 */
[--C-:B------:R-:W-:Y:S01]  /*2570*/  FADD.FTZ R0, R0, -R8.reuse ;  /* 0x8000000800007221 */ /* 0x100fe20000010000 */
[----:B------:R-:W-:Y:S01]  /*2580*/  FADD.FTZ R2, R2, -R8 ;  /* 0x8000000802027221 */ /* 0x000fe20000010000 */
[----:B------:R-:W0:Y:S02]  /*2590*/  LDCU.64 UR12, c[0x0][0x380] ;  /* 0x00007000ff0c77ac */ /* 0x000e240008000a00 */
[-C--:B-1-3--:R-:W-:Y:S01]  /*25a0*/  FMUL.FTZ R3, R0, R9.reuse ;  /* 0x0000000900037220 */ /* 0x08afe20000410000 */
[----:B------:R-:W-:-:S03]  /*25b0*/  FMUL.FTZ R2, R2, R9 ;  /* 0x0000000902027220 */ /* 0x000fc60000410000 */
[----:B-----5:R-:W-:Y:S01]  /*25c0*/  FFMA.FTZ R4, R4, R3, R6 ;  /* 0x0000000304047223 */ /* 0x020fe20000010006 */
[----:B------:R-:W-:-:S05]  /*25d0*/  FFMA.FTZ R5, R5, R2, R7 ;  /* 0x0000000205057223 */ /* 0x000fca0000010007 */
[----:B------:R-:W-:Y:S01]  /*25e0*/  F2FP.F16.F32.PACK_AB R5, R5, R4 ;  /* 0x000000040505723e */ /* 0x000fe200000000ff */
[----:B----4-:R-:W-:Y:S02]  /*25f0*/  IMAD R18, R18, UR10, RZ ;  /* 0x0000000a12127c24 */ /* 0x010fe4000f8e02ff */
[----:B------:R-:W-:-:S04]  /*2600*/  IMAD.WIDE.U32 R24, R15, UR10, R24 ;  /* 0x0000000a0f187c25 */ /* 0x000fc8000f8e0018 */
[----:B------:R-:W-:Y:S01]  /*2610*/  IMAD R15, R15, UR11, R18 ;  /* 0x0000000b0f0f7c24 */ /* 0x000fe2000f8e0212 */
[----:B0-----:R-:W-:-:S04]  /*2620*/  LEA R2, P1, R24, UR12, 0x1 ;  /* 0x0000000c18027c11 */ /* 0x001fc8000f8208ff */
[----:B------:R-:W-:-:S04]  /*2630*/  IADD3 R15, PT, PT, R25, R15, RZ ;  /* 0x0000000f190f7210 */ /* 0x000fc80007ffe0ff */
[----:B------:R-:W-:-:S05]  /*2640*/  LEA.HI.X R3, R24, UR13, R15, 0x1, P1 ;  /* 0x0000000d18037c11 */ /* 0x000fca00088f0c0f */
[----:B------:R4:W-:Y:S01]  /*2650*/  STG.E desc[UR16][R2.64], R5 ;  /* 0x0000000502007986 */ /* 0x0009e2000c101910 */
[----:B------:R-:W-:Y:S05]  /*2660*/  BRA `(.L_x_2415) ;  /* 0x00000008001c7947 */ /* 0x000fea0003800000 */
.L_x_2408:
[----:B------:R-:W2:Y:S01]  /*2670*/  LDCU.64 UR18, c[0x0][0x3e8] ;  /* 0x00007d00ff1277ac */ /* 0x000ea20008000a00 */
[----:B------:R-:W-:Y:S01]  /*2680*/  BSSY.RECONVERGENT B1, `(.L_x_2416) ;  /* 0x0000022000017945 */ /* 0x000fe20003800200 */
[C---:B0-----:R-:W-:Y:S01]  /*2690*/  VIADD R14, R23.reuse, 0x20 ;  /* 0x00000020170e7836 */ /* 0x041fe20000000000 */
[C---:B------:R-:W-:Y:S02]  /*26a0*/  IADD3 R10, PT, PT, R23.reuse, 0x40, RZ ;  /* 0x00000040170a7810 */ /* 0x040fe40007ffe0ff */
[----:B------:R-:W-:Y:S01]  /*26b0*/  IADD3 R11, PT, PT, R23, 0x60, RZ ;  /* 0x00000060170b7810 */ /* 0x000fe20007ffe0ff */
[----:B------:R-:W-:Y:S06]  /*26c0*/  @P1 BRA `(.L_x_2417) ;  /* 0x0000000000741947 */ /* 0x000fec0003800000 */
[--C-:B------:R-:W-:Y:S01]  /*26d0*/  FADD.FTZ R18, R18, -R8.reuse ;  /* 0x8000000812127221 */ /* 0x100fe20000010000 */
[----:B------:R-:W-:Y:S01]  /*26e0*/  FADD.FTZ R12, R19, -R8 ;  /* 0x80000008130c7221 */ /* 0x000fe20000010000 */
[----:B------:R-:W0:Y:S02]  /*26f0*/  LDCU.64 UR10, c[0x0][0x3e0] ;  /* 0x00007c00ff0a77ac */ /* 0x000e240008000a00 */
        /* <DEDUP_REMOVED lines=10> */
[----:B------:R-:W-:-:S06]  /*27a0*/  SHF.R.S32.HI R18, RZ, 0x1f, R23 ;  /* 0x0000001fff127819 */ /* 0x000fcc0000011417 */
[----:B------:R-:W3:Y:S01]  /*27b0*/  MUFU.RCP R28, R21 ;  /* 0x00000015001c7308 */ /* 0x000ee20000001000 */
[----:B----4-:R-:W-:Y:S01]  /*27c0*/  FADD.FTZ R29, R19, 1 ;  /* 0x3f800000131d7421 */ /* 0x010fe20000010000 */
[----:B------:R-:W-:-:S06]  /*27d0*/  MOV R19, R25 ;  /* 0x0000001900137202 */ /* 0x000fcc0000000f00 */
[----:B------:R-:W4:Y:S01]  /*27e0*/  MUFU.RCP R13, R29 ;  /* 0x0000001d000d7308 */ /* 0x000f220000001000 */
[----:B---3--:R-:W-:Y:S01]  /*27f0*/  FMUL.FTZ R15, R15, R28 ;  /* 0x0000001c0f0f7220 */ /* 0x008fe20000410000 */
[----:B0-----:R-:W-:Y:S01]  /*2800*/  IMAD R28, R18, UR10, RZ ;  /* 0x0000000a121c7c24 */ /* 0x001fe2000f8e02ff */
[----:B------:R-:W-:-:S03]  /*2810*/  MOV R18, R26 ;  /* 0x0000001a00127202 */ /* 0x000fc60000000f00 */
[C---:B------:R-:W-:Y:S02]  /*2820*/  IMAD R21, R23.reuse, UR11, R28 ;  /* 0x0000000b17157c24 */ /* 0x040fe4000f8e021c */
[----:B------:R-:W-:-:S04]  /*2830*/  IMAD.WIDE.U32 R18, R23, UR10, R18 ;  /* 0x0000000a17127c25 */ /* 0x000fc8000f8e0012 */
[----:B----4-:R-:W-:Y:S01]  /*2840*/  FMUL.FTZ R28, R12, R13 ;  /* 0x0000000d0c1c7220 */ /* 0x010fe20000410000 */
[----:B------:R-:W-:Y:S02]  /*2850*/  IADD3 R21, PT, PT, R19, R21, RZ ;  /* 0x0000001513157210 */ /* 0x000fe40007ffe0ff */
[----:B-1----:R-:W-:Y:S02]  /*2860*/  LEA R12, P1, R18, UR12, 0x1 ;  /* 0x0000000c120c7c11 */ /* 0x002fe4000f8208ff */
[----:B------:R-:W-:Y:S02]  /*2870*/  F2FP.F16.F32.PACK_AB R15, R28, R15 ;  /* 0x0000000f1c0f723e */ /* 0x000fe400000000ff */
[----:B------:R-:W-:-:S05]  /*2880*/  LEA.HI.X R13, R18, UR13, R21, 0x1, P1 ;  /* 0x0000000d120d7c11 */ /* 0x000fca00088f0c15 */
[----:B------:R0:W-:Y:S04]  /*2890*/  STG.E desc[UR16][R12.64], R15 ;  /* 0x0000000f0c007986 */ /* 0x0001e8000c101910 */
.L_x_2417:
[----:B--2---:R-:W-:Y:S05]  /*28a0*/  BSYNC.RECONVERGENT B1 ;  /* 0x0000000000017941 */ /* 0x004fea0003800200 */
.L_x_2416:
        /* <DEDUP_REMOVED lines=27> */
[----:B------:R-:W-:-:S06]  /*2a60*/  IMAD.MOV.U32 R13, RZ, RZ, R25 ;  /* 0x000000ffff0d7224 */ /* 0x000fcc00078e0019 */
        /* <DEDUP_REMOVED lines=9> */
[----:B------:R-:W-:-:S05]  /*2b00*/  F2FP.F16.F32.PACK_AB R13, R14, R28 ;  /* 0x0000001c0e0d723e */ /* 0x000fca00000000ff */
[----:B------:R0:W-:Y:S02]  /*2b10*/  STG.E desc[UR16][R20.64], R13 ;  /* 0x0000000d14007986 */ /* 0x0001e4000c101910 */
.L_x_2419:
[----:B------:R-:W-:Y:S05]  /*2b20*/  BSYNC.RECONVERGENT B1 ;  /* 0x0000000000017941 */ /* 0x000fea0003800200 */
.L_x_2418:
        /* <DEDUP_REMOVED lines=18> */
[----:B------:R-:W-:-:S06]  /*2c50*/  MOV R12, R26 ;  /* 0x0000001a000c7202 */ /* 0x000fcc0000000f00 */
[----:B------:R-:W1:Y:S01]  /*2c60*/  MUFU.RCP R17, R17 ;  /* 0x0000001100117308 */ /* 0x000e620000001000 */
[----:B------:R-:W-:-:S04]  /*2c70*/  IMAD.WIDE.U32 R12, R10, UR10, R12 ;  /* 0x0000000a0a0c7c25 */ /* 0x000fc8000f8e000c */
[----:B--2---:R-:W-:Y:S01]  /*2c80*/  FADD.FTZ R19, R16, 1 ;  /* 0x3f80000010137421 */ /* 0x004fe20000010000 */
[----:B------:R-:W-:-:S03]  /*2c90*/  IADD3 R15, PT, PT, R13, R15, RZ ;  /* 0x0000000f0d0f7210 */ /* 0x000fc60007ffe0ff */
[----:B------:R-:W2:Y:S01]  /*2ca0*/  MUFU.RCP R20, R19 ;  /* 0x0000001300147308 */ /* 0x000ea20000001000 */
[----:B-1----:R-:W-:Y:S01]  /*2cb0*/  FMUL.FTZ R10, R14, R17 ;  /* 0x000000110e0a7220 */ /* 0x002fe20000410000 */
[----:B0-----:R-:W-:-:S04]  /*2cc0*/  LEA R14, P1, R12, UR12, 0x1 ;  /* 0x0000000c0c0e7c11 */ /* 0x001fc8000f8208ff */
[----:B------:R-:W-:Y:S01]  /*2cd0*/  LEA.HI.X R15, R12, UR13, R15, 0x1, P1 ;  /* 0x0000000d0c0f7c11 */ /* 0x000fe200088f0c0f */
[----:B--2---:R-:W-:-:S05]  /*2ce0*/  FMUL.FTZ R3, R3, R20 ;  /* 0x0000001403037220 */ /* 0x004fca0000410000 */
[----:B------:R-:W-:-:S05]  /*2cf0*/  F2FP.F16.F32.PACK_AB R3, R3, R10 ;  /* 0x0000000a0303723e */ /* 0x000fca00000000ff */
[----:B------:R2:W-:Y:S02]  /*2d00*/  STG.E desc[UR16][R14.64], R3 ;  /* 0x000000030e007986 */ /* 0x0005e4000c101910 */
.L_x_2421:
[----:B------:R-:W-:Y:S05]  /*2d10*/  BSYNC.RECONVERGENT B1 ;  /* 0x0000000000017941 */ /* 0x000fea0003800200 */
.L_x_2420:
        /* <DEDUP_REMOVED lines=26> */
[----:B------:R-:W-:-:S05]  /*2ec0*/  F2FP.F16.F32.PACK_AB R7, R7, R0 ;  /* 0x000000000707723e */ /* 0x000fca00000000ff */
[----:B------:R1:W-:Y:S02]  /*2ed0*/  STG.E desc[UR16][R2.64], R7 ;  /* 0x0000000702007986 */ /* 0x0003e4000c101910 */
.L_x_2415:
[----:B------:R-:W-:Y:S05]  /*2ee0*/  BSYNC.RECONVERGENT B0 ;  /* 0x0000000000007941 */ /* 0x000fea0003800200 */
.L_x_2407:
[----:B------:R-:W-:Y:S02]  /*2ef0*/  UIADD3 UR8, UPT, UPT, UR20, UR8, URZ ;  /* 0x0000000814087290 */ /* 0x000fe4000fffe0ff */
[----:B------:R-:W-:Y:S02]  /*2f00*/  UIADD3 UR4, UPT, UPT, UR4, 0x1, URZ ;  /* 0x0000000104047890 */ /* 0x000fe4000fffe0ff */
[----:B------:R-:W-:-:S09]  /*2f10*/  UISETP.GE.AND UP0, UPT, UR8, UR7, UPT ;  /* 0x000000070800728c */ /* 0x000fd2000bf06270 */
[----:B------:R-:W-:Y:S05]  /*2f20*/  BRA.U !UP0, `(.L_x_2422) ;  /* 0xffffffd108987547 */ /* 0x000fea000b83ffff */
[----:B------:R-:W-:Y:S05]  /*2f30*/  EXIT ;  /* 0x000000000000794d */ /* 0x000fea0003800000 */
.L_x_2423:
        /* <DEDUP_REMOVED lines=12> */
.L_x_3456:


//--------------------- .text._Z35group_norm_nhwc_fwd_one_pass_kernelI11Fp16IOFp32WLi256ELi24ELi384EEv26Group_norm_nhwc_fwd_params --------------------------
	.section	.text._Z35group_norm_nhwc_fwd_one_pass_kernelI11Fp16IOFp32WLi256ELi24ELi384EEv26Group_norm_nhwc_fwd_params,"ax",@progbits
	.align	128
        .global         _Z35group_norm_nhwc_fwd_one_pass_kernelI11Fp16IOFp32WLi256ELi24ELi384EEv26Group_norm_nhwc_fwd_params
        .type           _Z35group_norm_nhwc_fwd_one_pass_kernelI11Fp16IOFp32WLi256ELi24ELi384EEv26Group_norm_nhwc_fwd_params,@function
        .size           _Z35group_norm_nhwc_fwd_one_pass_kernelI11Fp16IOFp32WLi256ELi24ELi384EEv26Group_norm_nhwc_fwd_params,(.L_x_3457 - _Z35group_norm_nhwc_fwd_one_pass_kernelI11Fp16IOFp32WLi256ELi24ELi384EEv26Group_norm_nhwc_fwd_params)
        .other          _Z35group_norm_nhwc_fwd_one_pass_kernelI11Fp16IOFp32WLi256ELi24ELi384EEv26Group_norm_nhwc_fwd_params,@"STO_CUDA_ENTRY STV_DEFAULT"
_Z35group_norm_nhwc_fwd_one_pass_kernelI11Fp16IOFp32WLi256ELi24ELi384EEv26Group_norm_nhwc_fwd_params:
.text._Z35group_norm_nhwc_fwd_one_pass_kernelI11Fp16IOFp32WLi256ELi24ELi384EEv26Group_norm_nhwc_fwd_params:
        /* <DEDUP_REMOVED lines=36> */
.L_x_2467:
[----:B0-----:R-:W0:Y:S01]  /*0240*/  LDCU UR5, c[0x0][0x3f8] ;  /* 0x00007f00ff0577ac */ /* 0x001e220008000800 */
[----:B---3--:R-:W-:Y:S01]  /*0250*/  IABS R6, UR7 ;  /* 0x0000000700067c13 */ /* 0x008fe20008000000 */
[----:B------:R-:W-:Y:S01]  /*0260*/  HFMA2 R16, -RZ, RZ, 0, 0 ;  /* 0x00000000ff107431 */ /* 0x000fe200000001ff */
[C---:B------:R-:W-:Y:S01]  /*0270*/  IADD3 R19, PT, PT, R31.reuse, 0x20, RZ ;  /* 0x000000201f137810 */ /* 0x040fe20007ffe0ff */
[----:B------:R-:W1:Y:S01]  /*0280*/  LDCU.64 UR14, c[0x0][0x3f0] ;  /* 0x00007e00ff0e77ac */ /* 0x000e620008000a00 */
[C---:B------:R-:W-:Y:S02]  /*0290*/  IADD3 R17, PT, PT, R31.reuse, 0x40, RZ ;  /* 0x000000401f117810 */ /* 0x040fe40007ffe0ff */
[----:B------:R-:W-:Y:S02]  /*02a0*/  IADD3 R36, PT, PT, R31, 0x80, RZ ;  /* 0x000000801f247810 */ /* 0x000fe40007ffe0ff */
[----:B------:R-:W-:Y:S02]  /*02b0*/  SHF.R.S32.HI R21, RZ, 0x1f, R17 ;  /* 0x0000001fff157819 */ /* 0x000fe40000011411 */
[----:B--2---:R-:W-:-:S02]  /*02c0*/  SHF.R.S32.HI R15, RZ, 0x1f, R36 ;  /* 0x0000001fff0f7819 */ /* 0x004fc40000011424 */
[----:B------:R-:W-:Y:S02]  /*02d0*/  LOP3.LUT R34, R28, 0xffff, RZ, 0xc0, !PT ;  /* 0x0000ffff1c227812 */ /* 0x000fe400078ec0ff */
[----:B------:R-:W-:Y:S02]  /*02e0*/  IADD3 R12, PT, PT, R31, 0x60, RZ ;  /* 0x000000601f0c7810 */ /* 0x000fe40007ffe0ff */
[----:B0-----:R-:W-:Y:S01]  /*02f0*/  MOV R0, UR5 ;  /* 0x0000000500007c02 */ /* 0x001fe20008000f00 */
[----:B------:R-:W-:Y:S01]  /*0300*/  UISETP.NE.AND UP0, UPT, UR5, URZ, UPT ;  /* 0x000000ff0500728c */ /* 0x000fe2000bf05270 */
[----:B------:R-:W-:Y:S02]  /*0310*/  SHF.R.S32.HI R13, RZ, 0x1f, R12 ;  /* 0x0000001fff0d7819 */ /* 0x000fe4000001140c */
[----:B----4-:R-:W-:-:S04]  /*0320*/  IABS R5, R0 ;  /* 0x0000000000057213 */ /* 0x010fc80000000000 */
[----:B------:R-:W0:Y:S08]  /*0330*/  I2F.RP R0, R5 ;  /* 0x0000000500007306 */ /* 0x000e300000209400 */
[----:B0-----:R-:W0:Y:S02]  /*0340*/  MUFU.RCP R0, R0 ;  /* 0x0000000000007308 */ /* 0x001e240000001000 */
[----:B0-----:R-:W-:-:S06]  /*0350*/  IADD3 R2, PT, PT, R0, 0xffffffe, RZ ;  /* 0x0ffffffe00027810 */ /* 0x001fcc0007ffe0ff */
        /* <DEDUP_REMOVED lines=10> */
[----:B------:R-:W-:-:S11]  /*0400*/  SHF.R.S32.HI R7, RZ, 0x1f, R19 ;  /* 0x0000001fff077819 */ /* 0x000fd60000011413 */
[----:B------:R-:W-:Y:S02]  /*0410*/  UIMAD.WIDE.U32 UR8, UR8, UR10, URZ ;  /* 0x0000000a080872a5 */ /* 0x000fe4000f8e00ff */
[----:B------:R-:W-:-:S04]  /*0420*/  ULOP3.LUT UR8, UR7, UR5, URZ, 0x3c, !UPT ;  /* 0x0000000507087292 */ /* 0x000fc8000f8e3cff */
[----:B------:R-:W-:-:S05]  /*0430*/  IADD3 R0, PT, PT, RZ, -UR9, RZ ;  /* 0x80000009ff007c10 */ /* 0x000fca000fffe0ff */
        /* <DEDUP_REMOVED lines=10> */
[----:B------:R-:W-:-:S02]  /*04e0*/  ISETP.GE.U32.AND P3, PT, R36, UR10, PT ;  /* 0x0000000a24007c0c */ /* 0x000fc4000bf66070 */
[----:B------:R-:W-:Y:S02]  /*04f0*/  ISETP.GE.AND.EX P5, PT, R21, UR11, PT, P5 ;  /* 0x0000000b15007c0c */ /* 0x000fe4000bfa6350 */
[-C--:B------:R-:W-:Y:S02]  /*0500*/  @!P1 IADD3 R0, PT, PT, R0, -R5.reuse, RZ ;  /* 0x8000000500009210 */ /* 0x080fe40007ffe0ff */
[----:B------:R-:W-:Y:S02]  /*0510*/  ISETP.GE.AND.EX P3, PT, R15, UR11, PT, P3 ;  /* 0x0000000b0f007c0c */ /* 0x000fe4000bf66330 */
[----:B------:R-:W-:Y:S02]  /*0520*/  ISETP.GE.U32.AND P1, PT, R0, R5, PT ;  /* 0x000000050000720c */ /* 0x000fe40003f26070 */
[----:B-1----:R-:W-:Y:S01]  /*0530*/  MOV R5, UR14 ;  /* 0x0000000e00057c02 */ /* 0x002fe20008000f00 */
[----:B------:R-:W0:Y:S01]  /*0540*/  @!P4 LDC.64 R2, c[0x0][0x3e0] ;  /* 0x0000f800ff02cb82 */ /* 0x000e220000000a00 */
[----:B------:R-:W-:-:S04]  /*0550*/  ISETP.GE.U32.AND P2, PT, R31, UR10, PT ;  /* 0x0000000a1f007c0c */ /* 0x000fc8000bf46070 */
[----:B------:R-:W-:-:S03]  /*0560*/  ISETP.GE.AND.EX P2, PT, R27, UR11, PT, P2 ;  /* 0x0000000b1b007c0c */ /* 0x000fc6000bf46320 */
[----:B-----5:R-:W1:Y:S02]  /*0570*/  @!P4 LDC.64 R10, c[0x0][0x390] ;  /* 0x0000e400ff0acb82 */ /* 0x020e640000000a00 */
[----:B------:R-:W-:-:S05]  /*0580*/  VOTEU.ANY UP1, P1 ;  /* 0x0000000000ff7886 */ /* 0x000fca0000820100 */
[----:B------:R-:W-:Y:S01]  /*0590*/  @UP1 UIADD3 UR9, UPT, UPT, UR9, 0x1, URZ ;  /* 0x0000000109091890 */ /* 0x000fe2000fffe0ff */
[----:B------:R-:W2:Y:S03]  /*05a0*/  @!P5 LDC.64 R8, c[0x0][0x3e0] ;  /* 0x0000f800ff08db82 */ /* 0x000ea60000000a00 */
[----:B------:R-:W-:Y:S02]  /*05b0*/  @!UP2 UIADD3 UR9, UPT, UPT, -UR9, URZ, URZ ;  /* 0x000000ff0909a290 */ /* 0x000fe4000fffe1ff */
[----:B------:R-:W-:-:S04]  /*05c0*/  @!UP0 ULOP3.LUT UR9, URZ, UR5, URZ, 0x33, !UPT ;  /* 0x00000005ff098292 */ /* 0x000fc8000f8e33ff */
[----:B------:R-:W-:-:S04]  /*05d0*/  UIADD3 UR8, UPT, UPT, -UR9, URZ, URZ ;  /* 0x000000ff09087290 */ /* 0x000fc8000fffe1ff */
[----:B------:R-:W-:Y:S02]  /*05e0*/  UIMAD UR8, UR5, UR8, UR7 ;  /* 0x00000008050872a4 */ /* 0x000fe4000f8e0207 */
[----:B------:R-:W-:Y:S02]  /*05f0*/  USHF.R.S32.HI UR5, URZ, 0x1f, UR9 ;  /* 0x0000001fff057899 */ /* 0x000fe40008011409 */
[----:B------:R-:W-:Y:S02]  /*0600*/  UIMAD UR8, UR8, 0x18, URZ ;  /* 0x00000018080878a4 */ /* 0x000fe4000f8e02ff */
[----:B------:R-:W-:-:S04]  /*0610*/  UIMAD UR5, UR5, UR14, URZ ;  /* 0x0000000e050572a4 */ /* 0x000fc8000f8e02ff */
[----:B------:R-:W-:Y:S01]  /*0620*/  IADD3 R34, P1, PT, R34, UR8, RZ ;  /* 0x0000000822227c10 */ /* 0x000fe2000ff3e0ff */
[----:B------:R-:W-:Y:S01]  /*0630*/  UIMAD UR5, UR9, UR15, UR5 ;  /* 0x0000000f090572a4 */ /* 0x000fe2000f8e0205 */
[----:B------:R-:W-:-:S04]  /*0640*/  MOV R0, UR8 ;  /* 0x0000000800007c02 */ /* 0x000fc80008000f00 */
[----:B------:R-:W-:Y:S01]  /*0650*/  LEA.HI.X.SX32 R35, R0, RZ, 0x1, P1 ;  /* 0x000000ff00237211 */ /* 0x000fe200008f0eff */
[----:B0-----:R-:W-:Y:S01]  /*0660*/  @!P4 IMAD R0, R7, R2, RZ ;  /* 0x000000020700c224 */ /* 0x001fe200078e02ff */
[----:B------:R-:W-:Y:S01]  /*0670*/  ISETP.GE.U32.AND P1, PT, R12, UR10, PT ;  /* 0x0000000a0c007c0c */ /* 0x000fe2000bf26070 */
[----:B------:R-:W0:Y:S01]  /*0680*/  @!P5 LDC.64 R6, c[0x0][0x390] ;  /* 0x0000e400ff06db82 */ /* 0x000e220000000a00 */
[----:B------:R-:W-:Y:S02]  /*0690*/  IMAD.WIDE.U32 R34, R5, UR9, R34 ;  /* 0x0000000905227c25 */ /* 0x000fe4000f8e0022 */
[----:B------:R-:W-:Y:S02]  /*06a0*/  ISETP.GE.AND.EX P1, PT, R13, UR11, PT, P1 ;  /* 0x0000000b0d007c0c */ /* 0x000fe4000bf26310 */
[----:B------:R-:W-:Y:S01]  /*06b0*/  @!P4 IMAD.MOV.U32 R32, RZ, RZ, R34 ;  /* 0x000000ffff20c224 */ /* 0x000fe200078e0022 */
[----:B------:R-:W-:Y:S02]  /*06c0*/  IADD3 R33, PT, PT, R35, UR5, RZ ;  /* 0x0000000523217c10 */ /* 0x000fe4000fffe0ff */
[----:B------:R-:W3:Y:S01]  /*06d0*/  @!P3 LDC.64 R4, c[0x0][0x3e0] ;  /* 0x0000f800ff04bb82 */ /* 0x000ee20000000a00 */
[C---:B------:R-:W-:Y:S01]  /*06e0*/  @!P4 IMAD R3, R19.reuse, R3, R0 ;  /* 0x000000031303c224 */ /* 0x040fe200078e0200 */
[----:B------:R-:W-:Y:S01]  /*06f0*/  @!P5 MOV R14, R34 ;  /* 0x00000022000ed202 */ /* 0x000fe20000000f00 */
[----:B------:R-:W-:-:S05]  /*0700*/  @!P4 IMAD.WIDE.U32 R18, R19, R2, R32 ;  /* 0x000000021312c225 */ /* 0x000fca00078e0020 */
[----:B------:R-:W-:Y:S02]  /*0710*/  @!P4 IADD3 R0, PT, PT, R19, R3, RZ ;  /* 0x000000031300c210 */ /* 0x000fe40007ffe0ff */
[C---:B-1----:R-:W-:Y:S01]  /*0720*/  @!P4 LEA R20, P6, R18.reuse, R10, 0x1 ;  /* 0x0000000a1214c211 */ /* 0x042fe200078c08ff */
[----:B--2---:R-:W-:Y:S01]  /*0730*/  @!P5 IMAD R10, R21, R8, RZ ;  /* 0x00000008150ad224 */ /* 0x004fe200078e02ff */
[----:B------:R-:W1:Y:S02]  /*0740*/  @!P3 LDC.64 R2, c[0x0][0x390] ;  /* 0x0000e400ff02bb82 */ /* 0x000e640000000a00 */
[----:B------:R-:W-:Y:S01]  /*0750*/  @!P4 LEA.HI.X R21, R18, R11, R0, 0x1, P6 ;  /* 0x0000000b1215c211 */ /* 0x000fe200030f0c00 */
[----:B------:R-:W-:-:S04]  /*0760*/  @!P5 IMAD R19, R17, R9, R10 ;  /* 0x000000091113d224 */ /* 0x000fc800078e020a */
[----:B------:R2:W4:Y:S01]  /*0770*/  @!P4 LDG.E R16, desc[UR12][R20.64] ;  /* 0x0000000c1410c981 */ /* 0x000522000c1e1900 */
[----:B------:R-:W5:Y:S01]  /*0780*/  @!P1 LDC.64 R10, c[0x0][0x3e0] ;  /* 0x0000f800ff0a9b82 */ /* 0x000f620000000a00 */
[----:B---3--:R-:W-:Y:S01]  /*0790*/  @!P3 IMAD R0, R15, R4, RZ ;  /* 0x000000040f00b224 */ /* 0x008fe200078e02ff */
[-C--:B------:R-:W-:Y:S02]  /*07a0*/  @!P5 MOV R15, R33.reuse ;  /* 0x00000021000fd202 */ /* 0x080fe40000000f00 */
[----:B--2---:R-:W-:Y:S01]  /*07b0*/  @!P3 MOV R20, R34 ;  /* 0x000000220014b202 */ /* 0x004fe20000000f00 */
[----:B------:R-:W-:Y:S01]  /*07c0*/  @!P5 IMAD.WIDE.U32 R8, R17, R8, R14 ;  /* 0x000000081108d225 */ /* 0x000fe200078e000e */
[----:B------:R-:W-:-:S03]  /*07d0*/  @!P3 MOV R21, R33 ;  /* 0x000000210015b202 */ /* 0x000fc60000000f00 */
[C---:B------:R-:W-:Y:S01]  /*07e0*/  @!P3 IMAD R15, R36.reuse, R5, R0 ;  /* 0x00000005240fb224 */ /* 0x040fe200078e0200 */
[----:B------:R-:W-:Y:S01]  /*07f0*/  @!P5 IADD3 R19, PT, PT, R9, R19, RZ ;  /* 0x000000130913d210 */ /* 0x000fe20007ffe0ff */
[----:B------:R-:W-:Y:S01]  /*0800*/  @!P3 IMAD.WIDE.U32 R36, R36, R4, R20 ;  /* 0x000000042424b225 */ /* 0x000fe200078e0014 */
[----:B0-----:R-:W-:-:S03]  /*0810*/  @!P5 LEA R18, P4, R8, R6, 0x1 ;  /* 0x000000060812d211 */ /* 0x001fc600078808ff */
[----:B------:R-:W-:Y:S01]  /*0820*/  HFMA2 R14, -RZ, RZ, 0, 0 ;  /* 0x00000000ff0e7431 */ /* 0x000fe200000001ff */
[----:B------:R-:W-:Y:S01]  /*0830*/  IADD3 R0, PT, PT, R31, 0xa0, RZ ;  /* 0x000000a01f007810 */ /* 0x000fe20007ffe0ff */
[----:B------:R-:W0:Y:S01]  /*0840*/  @!P2 LDC.64 R4, c[0x0][0x3e0] ;  /* 0x0000f800ff04ab82 */ /* 0x000e220000000a00 */
[----:B------:R-:W-:Y:S02]  /*0850*/  @!P5 LEA.HI.X R19, R8, R7, R19, 0x1, P4 ;  /* 0x000000070813d211 */ /* 0x000fe400020f0c13 */
[----:B------:R-:W-:Y:S02]  /*0860*/  @!P3 IADD3 R6, PT, PT, R37, R15, RZ ;  /* 0x0000000f2506b210 */ /* 0x000fe40007ffe0ff */
[----:B------:R-:W-:Y:S02]  /*0870*/  ISETP.GE.U32.AND P4, PT, R0, UR10, PT ;  /* 0x0000000a00007c0c */ /* 0x000fe4000bf86070 */
[----:B------:R-:W-:Y:S01]  /*0880*/  SHF.R.S32.HI R15, RZ, 0x1f, R0 ;  /* 0x0000001fff0f7819 */ /* 0x000fe20000011400 */
[----:B------:R-:W2:Y:S01]  /*0890*/  @!P1 LDC.64 R8, c[0x0][0x390] ;  /* 0x0000e400ff089b82 */ /* 0x000ea20000000a00 */
[----:B------:R3:W4:Y:S02]  /*08a0*/  @!P5 LDG.E R14, desc[UR12][R18.64] ;  /* 0x0000000c120ed981 */ /* 0x000724000c1e1900 */
[----:B------:R-:W-:Y:S01]  /*08b0*/  ISETP.GE.AND.EX P4, PT, R15, UR11, PT, P4 ;  /* 0x0000000b0f007c0c */ /* 0x000fe2000bf86340 */
[----:B-----5:R-:W-:Y:S01]  /*08c0*/  @!P1 IMAD R13, R13, R10, RZ ;  /* 0x0000000a0d0d9224 */ /* 0x020fe200078e02ff */
[----:B-1----:R-:W-:-:S02]  /*08d0*/  @!P3 LEA R20, P6, R36, R2, 0x1 ;  /* 0x000000022414b211 */ /* 0x002fc400078c08ff */
[----:B---3--:R-:W-:Y:S02]  /*08e0*/  @!P1 MOV R18, R34 ;  /* 0x0000002200129202 */ /* 0x008fe40000000f00 */
[----:B------:R-:W-:Y:S01]  /*08f0*/  @!P1 MOV R19, R33 ;  /* 0x0000002100139202 */ /* 0x000fe20000000f00 */
[----:B------:R-:W-:Y:S01]  /*0900*/  @!P1 IMAD R17, R12, R11, R13 ;  /* 0x0000000b0c119224 */ /* 0x000fe200078e020d */
[----:B------:R-:W-:Y:S02]  /*0910*/  @!P3 LEA.HI.X R21, R36, R3, R6, 0x1, P6 ;  /* 0x000000032415b211 */ /* 0x000fe400030f0c06 */
[----:B------:R-:W1:Y:S01]  /*0920*/  @!P2 LDC.64 R2, c[0x0][0x390] ;  /* 0x0000e400ff02ab82 */ /* 0x000e620000000a00 */
[----:B------:R-:W-:Y:S01]  /*0930*/  @!P1 IMAD.WIDE.U32 R10, R12, R10, R18 ;  /* 0x0000000a0c0a9225 */ /* 0x000fe200078e0012 */
[----:B------:R-:W-:Y:S02]  /*0940*/  MOV R6, RZ ;  /* 0x000000ff00067202 */ /* 0x000fe40000000f00 */
[----:B------:R-:W-:-:S04]  /*0950*/  SHF.R.S32.HI R7, RZ, 0x1f, R30 ;  /* 0x0000001fff077819 */ /* 0x000fc8000001141e */
[----:B------:R-:W3:Y:S01]  /*0960*/  @!P4 LDC.64 R12, c[0x0][0x3e0] ;  /* 0x0000f800ff0ccb82 */ /* 0x000ee20000000a00 */
[----:B------:R-:W-:Y:S01]  /*0970*/  ISETP.GE.U32.AND P5, PT, R30, UR10, PT ;  /* 0x0000000a1e007c0c */ /* 0x000fe2000bfa6070 */
[----:B------:R5:W4:Y:S01]  /*0980*/  @!P3 LDG.E R6, desc[UR12][R20.64] ;  /* 0x0000000c1406b981 */ /* 0x000b22000c1e1900 */
[----:B------:R-:W-:Y:S02]  /*0990*/  @!P1 IADD3 R11, PT, PT, R11, R17, RZ ;  /* 0x000000110b0b9210 */ /* 0x000fe40007ffe0ff */
[----:B------:R-:W-:Y:S02]  /*09a0*/  ISETP.GE.AND.EX P5, PT, R7, UR11, PT, P5 ;  /* 0x0000000b07007c0c */ /* 0x000fe4000bfa6350 */
[----:B--2---:R-:W-:Y:S01]  /*09b0*/  @!P1 LEA R18, P3, R10, R8, 0x1 ;  /* 0x000000080a129211 */ /* 0x004fe200078608ff */
[----:B0-----:R-:W-:-:S03]  /*09c0*/  @!P2 IMAD R36, R27, R4, RZ ;  /* 0x000000041b24a224 */ /* 0x001fc600078e02ff */
[----:B------:R-:W-:Y:S02]  /*09d0*/  @!P1 LEA.HI.X R19, R10, R9, R11, 0x1, P3 ;  /* 0x000000090a139211 */ /* 0x000fe400018f0c0b */
[----:B------:R-:W-:Y:S02]  /*09e0*/  ISETP.GE.U32.AND P3, PT, R29, UR10, PT ;  /* 0x0000000a1d007c0c */ /* 0x000fe4000bf66070 */
[----:B-----5:R-:W-:Y:S02]  /*09f0*/  @!P2 MOV R20, R34 ;  /* 0x000000220014a202 */ /* 0x020fe40000000f00 */
[----:B------:R-:W-:Y:S01]  /*0a00*/  @!P2 MOV R21, R33 ;  /* 0x000000210015a202 */ /* 0x000fe20000000f00 */
[----:B------:R-:W-:Y:S01]  /*0a10*/  @!P2 IMAD R17, R31, R5, R36 ;  /* 0x000000051f11a224 */ /* 0x000fe200078e0224 */
[----:B------:R-:W-:Y:S01]  /*0a20*/  ISETP.GE.AND.EX P3, PT, R25, UR11, PT, P3 ;  /* 0x0000000b19007c0c */ /* 0x000fe2000bf66330 */
[----:B------:R-:W0:Y:S01]  /*0a30*/  @!P5 LDC.64 R8, c[0x0][0x3e0] ;  /* 0x0000f800ff08db82 */ /* 0x000e220000000a00 */
[----:B------:R-:W-:Y:S01]  /*0a40*/  @!P2 IMAD.WIDE.U32 R4, R31, R4, R20 ;  /* 0x000000041f04a225 */ /* 0x000fe200078e0014 */
[----:B------:R-:W-:-:S02]  /*0a50*/  @!P4 MOV R20, R34 ;  /* 0x000000220014c202 */ /* 0x000fc40000000f00 */
[----:B------:R-:W-:Y:S01]  /*0a60*/  @!P4 MOV R21, R33 ;  /* 0x000000210015c202 */ /* 0x000fe20000000f00 */
[----:B---3--:R-:W-:-:S03]  /*0a70*/  @!P4 IMAD R15, R15, R12, RZ ;  /* 0x0000000c0f0fc224 */ /* 0x008fc600078e02ff */
[----:B------:R-:W2:Y:S01]  /*0a80*/  @!P4 LDC.64 R10, c[0x0][0x390] ;  /* 0x0000e400ff0acb82 */ /* 0x000ea20000000a00 */
[----:B------:R-:W-:Y:S02]  /*0a90*/  @!P2 IADD3 R5, PT, PT, R5, R17, RZ ;  /* 0x000000110505a210 */ /* 0x000fe40007ffe0ff */
[----:B-1----:R-:W-:Y:S01]  /*0aa0*/  @!P2 LEA R36, P6, R4, R2, 0x1 ;  /* 0x000000020424a211 */ /* 0x002fe200078c08ff */
[----:B------:R-:W-:Y:S02]  /*0ab0*/  IMAD.MOV.U32 R23, RZ, RZ, RZ ;  /* 0x000000ffff177224 */ /* 0x000fe400078e00ff */
[----:B------:R-:W-:Y:S01]  /*0ac0*/  @!P4 IMAD R15, R0, R13, R15 ;  /* 0x0000000d000fc224 */ /* 0x000fe200078e020f */
[----:B------:R-:W-:Y:S01]  /*0ad0*/  @!P2 LEA.HI.X R37, R4, R3, R5, 0x1, P6 ;  /* 0x000000030425a211 */ /* 0x000fe200030f0c05 */
[----:B------:R-:W-:-:S04]  /*0ae0*/  @!P4 IMAD.WIDE.U32 R20, R0, R12, R20 ;  /* 0x0000000c0014c225 */ /* 0x000fc800078e0014 */
[----:B------:R-:W-:Y:S01]  /*0af0*/  HFMA2 R0, -RZ, RZ, 0, 0 ;  /* 0x00000000ff007431 */ /* 0x000fe200000001ff */
[----:B------:R-:W1:Y:S01]  /*0b00*/  @!P3 LDC.64 R2, c[0x0][0x3e0] ;  /* 0x0000f800ff02bb82 */ /* 0x000e620000000a00 */
[----:B------:R-:W3:Y:S07]  /*0b10*/  @!P2 LDG.E R23, desc[UR12][R36.64] ;  /* 0x0000000c2417a981 */ /* 0x000eee000c1e1900 */
[----:B------:R-:W5:Y:S01]  /*0b20*/  @!P5 LDC.64 R4, c[0x0][0x390] ;  /* 0x0000e400ff04db82 */ /* 0x000f620000000a00 */
[----:B------:R0:W3:Y:S02]  /*0b30*/  @!P1 LDG.E R0, desc[UR12][R18.64] ;  /* 0x0000000c12009981 */ /* 0x0000e4000c1e1900 */
[----:B0-----:R-:W-:Y:S01]  /*0b40*/  @!P5 IMAD R7, R7, R8, RZ ;  /* 0x000000080707d224 */ /* 0x001fe200078e02ff */
[----:B------:R-:W-:-:S04]  /*0b50*/  @!P4 IADD3 R15, PT, PT, R21, R15, RZ ;  /* 0x0000000f150fc210 */ /* 0x000fc80007ffe0ff */
[----:B------:R-:W0:Y:S01]  /*0b60*/  @!P3 LDC.64 R12, c[0x0][0x390] ;  /* 0x0000e400ff0cbb82 */ /* 0x000e220000000a00 */
[----:B------:R-:W-:Y:S02]  /*0b70*/  @!P5 MOV R18, R34 ;  /* 0x000000220012d202 */ /* 0x000fe40000000f00 */
[----:B------:R-:W-:Y:S02]  /*0b80*/  @!P5 MOV R19, R33 ;  /* 0x000000210013d202 */ /* 0x000fe40000000f00 */
[----:B--2---:R-:W-:Y:S01]  /*0b90*/  @!P4 LEA R10, P2, R20, R10, 0x1 ;  /* 0x0000000a140ac211 */ /* 0x004fe200078408ff */
[----:B------:R-:W-:-:S04]  /*0ba0*/  @!P5 IMAD.WIDE.U32 R36, R30, R8, R18 ;  /* 0x000000081e24d225 */ /* 0x000fc800078e0012 */
[----:B------:R-:W-:Y:S01]  /*0bb0*/  HFMA2 R8, -RZ, RZ, 0, 0 ;  /* 0x00000000ff087431 */ /* 0x000fe200000001ff */
[----:B------:R-:W-:Y:S01]  /*0bc0*/  @!P4 LEA.HI.X R11, R20, R11, R15, 0x1, P2 ;  /* 0x0000000b140bc211 */ /* 0x000fe200010f0c0f */
[----:B------:R-:W-:Y:S02]  /*0bd0*/  @!P5 IMAD R9, R30, R9, R7 ;  /* 0x000000091e09d224 */ /* 0x000fe400078e0207 */
[----:B-1----:R-:W-:Y:S01]  /*0be0*/  @!P3 IMAD R20, R25, R2, RZ ;  /* 0x000000021914b224 */ /* 0x002fe200078e02ff */
[----:B-----5:R-:W-:Y:S02]  /*0bf0*/  @!P5 LEA R4, P2, R36, R4, 0x1 ;  /* 0x000000042404d211 */ /* 0x020fe400078408ff */
[----:B------:R-:W-:Y:S01]  /*0c00*/  @!P5 IADD3 R9, PT, PT, R37, R9, RZ ;  /* 0x000000092509d210 */ /* 0x000fe20007ffe0ff */
[----:B------:R1:W2:Y:S01]  /*0c10*/  @!P4 LDG.E R8, desc[UR12][R10.64] ;  /* 0x0000000c0a08c981 */ /* 0x0002a2000c1e1900 */
[----:B------:R-:W-:Y:S01]  /*0c20*/  @!P3 IMAD R7, R29, R3, R20 ;  /* 0x000000031d07b224 */ /* 0x000fe200078e0214 */
[----:B------:R-:W-:-:S02]  /*0c30*/  MOV R3, RZ ;  /* 0x000000ff00037202 */ /* 0x000fc40000000f00 */
[----:B------:R-:W-:Y:S02]  /*0c40*/  @!P5 LEA.HI.X R5, R36, R5, R9, 0x1, P2 ;  /* 0x000000052405d211 */ /* 0x000fe400010f0c09 */
[----:B-1----:R-:W-:-:S03]  /*0c50*/  @!P3 MOV R10, R34 ;  /* 0x00000022000ab202 */ /* 0x002fc60000000f00 */
[----:B------:R1:W5:Y:S01]  /*0c60*/  @!P5 LDG.E R3, desc[UR12][R4.64] ;  /* 0x0000000c0403d981 */ /* 0x000362000c1e1900 */
[----:B------:R-:W-:Y:S01]  /*0c70*/  @!P3 MOV R11, R33 ;  /* 0x00000021000bb202 */ /* 0x000fe20000000f00 */
[----:B------:R-:W-:Y:S02]  /*0c80*/  HFMA2 R9, -RZ, RZ, 0, 0 ;  /* 0x00000000ff097431 */ /* 0x000fe400000001ff */
[----:B------:R-:W-:-:S05]  /*0c90*/  @!P3 IMAD.WIDE.U32 R18, R29, R2, R10 ;  /* 0x000000021d12b225 */ /* 0x000fca00078e000a */
[----:B------:R-:W-:Y:S02]  /*0ca0*/  @!P3 IADD3 R2, PT, PT, R19, R7, RZ ;  /* 0x000000071302b210 */ /* 0x000fe40007ffe0ff */
[----:B0-----:R-:W-:-:S04]  /*0cb0*/  @!P3 LEA R12, P2, R18, R12, 0x1 ;  /* 0x0000000c120cb211 */ /* 0x001fc800078408ff */
[----:B------:R-:W-:-:S05]  /*0cc0*/  @!P3 LEA.HI.X R13, R18, R13, R2, 0x1, P2 ;  /* 0x0000000d120db211 */ /* 0x000fca00010f0c02 */
[----:B------:R0:W5:Y:S01]  /*0cd0*/  @!P3 LDG.E R9, desc[UR12][R12.64] ;  /* 0x0000000c0c09b981 */ /* 0x000162000c1e1900 */
[----:B------:R-:W-:Y:S01]  /*0ce0*/  ISETP.GT.AND P2, PT, R24, 0x1e, PT ;  /* 0x0000001e1800780c */ /* 0x000fe20003f44270 */
[--C-:B----4-:R-:W-:Y:S02]  /*0cf0*/  HADD2.F32 R19, -RZ, R16.reuse.H0_H0 ;  /* 0x20000010ff137230 */ /* 0x110fe40000004100 */
[----:B------:R-:W-:-:S05]  /*0d00*/  HADD2.F32 R16, -RZ, R16.H1_H1 ;  /* 0x30000010ff107230 */ /* 0x000fca0000004100 */
[----:B------:R-:W-:Y:S01]  /*0d10*/  FMUL.FTZ R10, R16, R16 ;  /* 0x00000010100a7220 */ /* 0x000fe20000410000 */
[----:B-1----:R-:W-:-:S03]  /*0d20*/  FADD.FTZ R5, R19, R16 ;  /* 0x0000001013057221 */ /* 0x002fc60000010000 */
[----:B------:R-:W-:Y:S01]  /*0d30*/  FFMA.FTZ R7, R19, R19, R10 ;  /* 0x0000001313077223 */ /* 0x000fe2000001000a */
[--C-:B------:R-:W-:Y:S02]  /*0d40*/  HADD2.F32 R17, -RZ, R14.reuse.H0_H0 ;  /* 0x2000000eff117230 */ /* 0x100fe40000004100 */
[----:B------:R-:W-:-:S05]  /*0d50*/  HADD2.F32 R14, -RZ, R14.H1_H1 ;  /* 0x3000000eff0e7230 */ /* 0x000fca0000004100 */
[----:B------:R-:W-:Y:S01]  /*0d60*/  FMUL.FTZ R10, R14, R14 ;  /* 0x0000000e0e0a7220 */ /* 0x000fe20000410000 */
[--C-:B0-----:R-:W-:Y:S02]  /*0d70*/  HADD2.F32 R13, -RZ, R6.reuse.H1_H1 ;  /* 0x30000006ff0d7230 */ /* 0x101fe40000004100 */
[----:B------:R-:W-:-:S03]  /*0d80*/  HADD2.F32 R6, -RZ, R6.H0_H0 ;  /* 0x20000006ff067230 */ /* 0x000fc60000004100 */
[----:B------:R-:W-:-:S04]  /*0d90*/  FMUL.FTZ R11, R13, R13 ;  /* 0x0000000d0d0b7220 */ /* 0x000fc80000410000 */
[----:B------:R-:W-:Y:S01]  /*0da0*/  FFMA.FTZ R11, R6, R6, R11 ;  /* 0x00000006060b7223 */ /* 0x000fe2000001000b */
[--C-:B---3--:R-:W-:Y:S02]  /*0db0*/  HADD2.F32 R18, -RZ, R23.reuse.H1_H1 ;  /* 0x30000017ff127230 */ /* 0x108fe40000004100 */
[----:B------:R-:W-:-:S03]  /*0dc0*/  HADD2.F32 R23, -RZ, R23.H0_H0 ;  /* 0x20000017ff177230 */ /* 0x000fc60000004100 */
[----:B------:R-:W-:Y:S02]  /*0dd0*/  FMUL.FTZ R4, R18, R18 ;  /* 0x0000001212047220 */ /* 0x000fe40000410000 */
[C---:B------:R-:W-:Y:S02]  /*0de0*/  FADD.FTZ R2, R23.reuse, R18 ;  /* 0x0000001217027221 */ /* 0x040fe40000010000 */
[----:B------:R-:W-:Y:S01]  /*0df0*/  FFMA.FTZ R4, R23, R23, R4 ;  /* 0x0000001717047223 */ /* 0x000fe20000010004 */
[--C-:B------:R-:W-:Y:S02]  /*0e00*/  HADD2.F32 R15, -RZ, R0.reuse.H1_H1 ;  /* 0x30000000ff0f7230 */ /* 0x100fe40000004100 */
[----:B------:R-:W-:Y:S01]  /*0e10*/  FADD.FTZ R2, RZ, R2 ;  /* 0x00000002ff027221 */ /* 0x000fe20000010000 */
[----:B------:R-:W-:Y:S01]  /*0e20*/  FADD.FTZ R4, RZ, R4 ;  /* 0x00000004ff047221 */ /* 0x000fe20000010000 */
[----:B------:R-:W-:Y:S02]  /*0e30*/  HADD2.F32 R12, -RZ, R0.H0_H0 ;  /* 0x20000000ff0c7230 */ /* 0x000fe40000004100 */
[----:B------:R-:W-:Y:S01]  /*0e40*/  FADD.FTZ R2, R2, R5 ;  /* 0x0000000502027221 */ /* 0x000fe20000010000 */
[----:B------:R-:W-:Y:S01]  /*0e50*/  FFMA.FTZ R5, R17, R17, R10 ;  /* 0x0000001111057223 */ /* 0x000fe2000001000a */
[----:B------:R-:W-:Y:S01]  /*0e60*/  FADD.FTZ R4, R4, R7 ;  /* 0x0000000704047221 */ /* 0x000fe20000010000 */
[----:B------:R-:W-:-:S03]  /*0e70*/  FMUL.FTZ R7, R15, R15 ;  /* 0x0000000f0f077220 */ /* 0x000fc60000410000 */
[----:B------:R-:W-:Y:S01]  /*0e80*/  FADD.FTZ R4, R4, R5 ;  /* 0x0000000504047221 */ /* 0x000fe20000010000 */
[----:B------:R-:W-:Y:S01]  /*0e90*/  FADD.FTZ R5, R17, R14 ;  /* 0x0000000e11057221 */ /* 0x000fe20000010000 */
[----:B------:R-:W-:-:S03]  /*0ea0*/  FFMA.FTZ R7, R12, R12, R7 ;  /* 0x0000000c0c077223 */ /* 0x000fc60000010007 */
[----:B------:R-:W-:Y:S01]  /*0eb0*/  FADD.FTZ R2, R2, R5 ;  /* 0x0000000502027221 */ /* 0x000fe20000010000 */
[----:B------:R-:W-:Y:S01]  /*0ec0*/  FADD.FTZ R4, R4, R7 ;  /* 0x0000000704047221 */ /* 0x000fe20000010000 */
[----:B------:R-:W-:-:S03]  /*0ed0*/  FADD.FTZ R5, R12, R15 ;  /* 0x0000000f0c057221 */ /* 0x000fc60000010000 */
[----:B------:R-:W-:Y:S01]  /*0ee0*/  FADD.FTZ R0, R4, R11 ;  /* 0x0000000b04007221 */ /* 0x000fe20000010000 */
[--C-:B--2---:R-:W-:Y:S02]  /*0ef0*/  HADD2.F32 R7, -RZ, R8.reuse.H1_H1 ;  /* 0x30000008ff077230 */ /* 0x104fe40000004100 */
[----:B------:R-:W-:Y:S01]  /*0f00*/  FADD.FTZ R2, R2, R5 ;  /* 0x0000000502027221 */ /* 0x000fe20000010000 */
[----:B------:R-:W-:Y:S02]  /*0f10*/  HADD2.F32 R4, -RZ, R8.H0_H0 ;  /* 0x20000008ff047230 */ /* 0x000fe40000004100 */
[----:B------:R-:W-:Y:S01]  /*0f20*/  FADD.FTZ R11, R6, R13 ;  /* 0x0000000d060b7221 */ /* 0x000fe20000010000 */
[----:B------:R-:W-:-:S03]  /*0f30*/  FMUL.FTZ R21, R7, R7 ;  /* 0x0000000707157220 */ /* 0x000fc60000410000 */
[----:B------:R-:W-:Y:S01]  /*0f40*/  FADD.FTZ R11, R2, R11 ;  /* 0x0000000b020b7221 */ /* 0x000fe20000010000 */
[--C-:B-----5:R-:W-:Y:S02]  /*0f50*/  HADD2.F32 R5, -RZ, R3.reuse.H1_H1 ;  /* 0x30000003ff057230 */ /* 0x120fe40000004100 */
[----:B------:R-:W-:Y:S01]  /*0f60*/  FFMA.FTZ R21, R4, R4, R21 ;  /* 0x0000000404157223 */ /* 0x000fe20000010015 */
[----:B------:R-:W-:Y:S02]  /*0f70*/  HADD2.F32 R2, -RZ, R3.H0_H0 ;  /* 0x20000003ff027230 */ /* 0x000fe40000004100 */
[----:B------:R-:W-:Y:S01]  /*0f80*/  FMUL.FTZ R3, R5, R5 ;  /* 0x0000000505037220 */ /* 0x000fe20000410000 */
[----:B------:R-:W-:Y:S01]  /*0f90*/  FADD.FTZ R8, R0, R21 ;  /* 0x0000001500087221 */ /* 0x000fe20000010000 */
[----:B------:R-:W-:Y:S02]  /*0fa0*/  FADD.FTZ R0, R4, R7 ;  /* 0x0000000704007221 */ /* 0x000fe40000010000 */
[----:B------:R-:W-:-:S02]  /*0fb0*/  FFMA.FTZ R21, R2, R2, R3 ;  /* 0x0000000202157223 */ /* 0x000fc40000010003 */
[----:B------:R-:W-:Y:S01]  /*0fc0*/  FADD.FTZ R11, R11, R0 ;  /* 0x000000000b0b7221 */ /* 0x000fe20000010000 */
[----:B------:R-:W-:Y:S01]  /*0fd0*/  FADD.FTZ R10, R2, R5 ;  /* 0x00000005020a7221 */ /* 0x000fe20000010000 */
[----:B------:R-:W-:Y:S01]  /*0fe0*/  FADD.FTZ R8, R8, R21 ;  /* 0x0000001508087221 */ /* 0x000fe20000010000 */
[--C-:B------:R-:W-:Y:S02]  /*0ff0*/  HADD2.F32 R3, -RZ, R9.reuse.H1_H1 ;  /* 0x30000009ff037230 */ /* 0x100fe40000004100 */
[----:B------:R-:W-:-:S03]  /*1000*/  HADD2.F32 R0, -RZ, R9.H0_H0 ;  /* 0x20000009ff007230 */ /* 0x000fc60000004100 */
[----:B------:R-:W-:Y:S01]  /*1010*/  FMUL.FTZ R21, R3, R3 ;  /* 0x0000000303157220 */ /* 0x000fe20000410000 */
[----:B------:R-:W-:Y:S01]  /*1020*/  FADD.FTZ R10, R11, R10 ;  /* 0x0000000a0b0a7221 */ /* 0x000fe20000010000 */
[C---:B------:R-:W-:Y:S02]  /*1030*/  FADD.FTZ R9, R0.reuse, R3 ;  /* 0x0000000300097221 */ /* 0x040fe40000010000 */
[----:B------:R-:W-:Y:S02]  /*1040*/  FFMA.FTZ R21, R0, R0, R21 ;  /* 0x0000000000157223 */ /* 0x000fe40000010015 */
[----:B------:R-:W-:Y:S02]  /*1050*/  FADD.FTZ R9, R10, R9 ;  /* 0x000000090a097221 */ /* 0x000fe40000010000 */
[----:B------:R-:W-:-:S03]  /*1060*/  FADD.FTZ R8, R8, R21 ;  /* 0x0000001508087221 */ /* 0x000fc60000010000 */
        /* <DEDUP_REMOVED lines=36> */
.L_x_2425:
[----:B------:R-:W-:Y:S05]  /*12b0*/  BSYNC.RECONVERGENT B0 ;  /* 0x0000000000007941 */ /* 0x000fea0003800200 */
.L_x_2424:
        /* <DEDUP_REMOVED lines=36> */
.L_x_2427:
[----:B------:R-:W-:Y:S05]  /*1500*/  BSYNC.RECONVERGENT B0 ;  /* 0x0000000000007941 */ /* 0x000fea0003800200 */
.L_x_2426:
        /* <DEDUP_REMOVED lines=31> */
.L_x_2430:
[----:B---3--:R-:W2:Y:S04]  /*1700*/  LDG.E.STRONG.GPU R8, desc[UR12][R20.64] ;  /* 0x0000000c14087981 */ /* 0x008ea8000c1ef900 */
[----:B--2---:R-:W-:Y:S01]  /*1710*/  CCTL.IVALL ;  /* 0x00000000ff00798f */ /* 0x004fe20002000000 */
[----:B------:R-:W-:Y:S05]  /*1720*/  YIELD ;  /* 0x0000000000007946 */ /* 0x000fea0003800000 */
[----:B------:R-:W-:-:S13]  /*1730*/  ISETP.NE.AND P2, PT, R8, R37, PT ;  /* 0x000000250800720c */ /* 0x000fda0003f45270 */
[----:B------:R-:W-:Y:S05]  /*1740*/  @P2 BRA `(.L_x_2430) ;  /* 0xfffffffc00ec2947 */ /* 0x000fea000383ffff */
.L_x_2429:
        /* <DEDUP_REMOVED lines=15> */
.L_x_2432:
        /* <DEDUP_REMOVED lines=51> */
[----:B------:R-:W-:Y:S01]  /*1b70*/  MOV R8, UR24 ;  /* 0x0000001800087c02 */ /* 0x000fe20008000f00 */
[----:B------:R-:W-:-:S06]  /*1b80*/  IMAD.U32 R9, RZ, RZ, UR25 ;  /* 0x00000019ff097e24 */ /* 0x000fcc000f8e00ff */
        /* <DEDUP_REMOVED lines=38> */
.L_x_2431:
        /* <DEDUP_REMOVED lines=42> */
[----:B------:R-:W-:Y:S01]  /*2090*/  IMAD.U32 R8, RZ, RZ, UR10 ;  /* 0x0000000aff087e24 */ /* 0x000fe2000f8e00ff */
        /* <DEDUP_REMOVED lines=9> */
.L_x_2433:
        /* <DEDUP_REMOVED lines=28> */
.L_x_2434:
[----:B------:R-:W-:Y:S01]  /*22f0*/  MOV R8, UR5 ;  /* 0x0000000500087c02 */ /* 0x000fe20008000f00 */
[----:B------:R-:W-:Y:S03]  /*2300*/  BSSY.RECONVERGENT B0, `(.L_x_2428) ;  /* 0x000000c000007945 */ /* 0x000fe60003800200 */
[----:B------:R-:W-:Y:S02]  /*2310*/  ISETP.EQ.OR P2, PT, R8, UR16, P3 ;  /* 0x0000001008007c0c */ /* 0x000fe40009f42670 */
[----:B------:R-:W-:-:S04]  /*2320*/  LOP3.LUT R8, R22, 0x1, RZ, 0xc0, !PT ;  /* 0x0000000116087812 */ /* 0x000fc800078ec0ff */
[----:B------:R-:W-:-:S13]  /*2330*/  ISETP.NE.U32.OR P2, PT, R8, 0x1, P2 ;  /* 0x000000010800780c */ /* 0x000fda0001745470 */
[----:B------:R-:W-:Y:S05]  /*2340*/  @P2 BRA `(.L_x_2435) ;  /* 0x00000000001c2947 */ /* 0x000fea0003800000 */
[----:B------:R-:W-:Y:S01]  /*2350*/  UIMAD UR9, UR17, UR5, UR6 ;  /* 0x00000005110972a4 */ /* 0x000fe2000f8e0206 */
[----:B------:R-:W-:-:S05]  /*2360*/  HFMA2 R9, -RZ, RZ, 0, 4.76837158203125e-07 ;  /* 0x00000008ff097431 */ /* 0x000fca00000001ff */
[----:B------:R-:W-:-:S05]  /*2370*/  MOV R8, UR9 ;  /* 0x0000000900087c02 */ /* 0x000fca0008000f00 */
[----:B------:R-:W-:-:S06]  /*2380*/  IMAD.WIDE.U32 R8, R8, R9, UR14 ;  /* 0x0000000e08087e25 */ /* 0x000fcc000f8e0009 */
[----:B------:R-:W0:Y:S02]  /*2390*/  LDG.E.64 R8, desc[UR12][R8.64] ;  /* 0x0000000c08087981 */ /* 0x000e24000c1e1b00 */
[----:B0-----:R-:W-:Y:S01]  /*23a0*/  FADD.FTZ R10, R10, R8 ;  /* 0x000000080a0a7221 */ /* 0x001fe20000010000 */
[----:B------:R-:W-:-:S07]  /*23b0*/  FADD.FTZ R11, R11, R9 ;  /* 0x000000090b0b7221 */ /* 0x000fce0000010000 */
.L_x_2435:
[----:B------:R-:W-:Y:S05]  /*23c0*/  BSYNC.RECONVERGENT B0 ;  /* 0x0000000000007941 */ /* 0x000fea0003800200 */
.L_x_2428:
        /* <DEDUP_REMOVED lines=51> */
[----:B------:R-:W-:Y:S02]  /*2700*/  IMAD.MOV.U32 R21, RZ, RZ, R33 ;  /* 0x000000ffff157224 */ /* 0x000fe400078e0021 */
[----:B-----5:R-:W-:Y:S01]  /*2710*/  FFMA.FTZ R23, R8, R23, R10 ;  /* 0x0000001708177223 */ /* 0x020fe2000001000a */
[----:B------:R-:W-:-:S05]  /*2720*/  FFMA.FTZ R18, R9, R18, R11 ;  /* 0x0000001209127223 */ /* 0x000fca000001000b */
[----:B------:R-:W-:Y:S01]  /*2730*/  F2FP.F16.F32.PACK_AB R23, R18, R23 ;  /* 0x000000171217723e */ /* 0x000fe200000000ff */
[----:B0-----:R-:W-:Y:S02]  /*2740*/  IMAD R18, R27, UR18, RZ ;  /* 0x000000121b127c24 */ /* 0x001fe4000f8e02ff */
[----:B------:R-:W-:-:S04]  /*2750*/  IMAD.WIDE.U32 R20, R31, UR18, R20 ;  /* 0x000000121f147c25 */ /* 0x000fc8000f8e0014 */
[----:B------:R-:W-:Y:S01]  /*2760*/  IMAD R37, R31, UR19, R18 ;  /* 0x000000131f257c24 */ /* 0x000fe2000f8e0212 */
[----:B-1----:R-:W-:-:S04]  /*2770*/  LEA R36, P1, R20, UR10, 0x1 ;  /* 0x0000000a14247c11 */ /* 0x002fc8000f8208ff */
[----:B------:R-:W-:-:S04]  /*2780*/  IADD3 R37, PT, PT, R21, R37, RZ ;  /* 0x0000002515257210 */ /* 0x000fc80007ffe0ff */
[----:B------:R-:W-:-:S05]  /*2790*/  LEA.HI.X R37, R20, UR11, R37, 0x1, P1 ;  /* 0x0000000b14257c11 */ /* 0x000fca00088f0c25 */
[----:B------:R0:W-:Y:S02]  /*27a0*/  STG.E desc[UR12][R36.64], R23 ;  /* 0x0000001724007986 */ /* 0x0001e4000c10190c */
.L_x_2439:
[----:B------:R-:W-:Y:S05]  /*27b0*/  BSYNC.RECONVERGENT B1 ;  /* 0x0000000000017941 */ /* 0x000fea0003800200 */
.L_x_2438:
        /* <DEDUP_REMOVED lines=17> */
[----:B------:R-:W-:Y:S01]  /*28d0*/  F2FP.F16.F32.PACK_AB R19, R16, R19 ;  /* 0x000000131013723e */ /* 0x000fe200000000ff */
[----:B------:R-:W-:-:S04]  /*28e0*/  IMAD.WIDE.U32 R20, R37, UR10, R20 ;  /* 0x0000000a25147c25 */ /* 0x000fc8000f8e0014 */
[----:B------:R-:W-:Y:S01]  /*28f0*/  IMAD R23, R37, UR11, R18 ;  /* 0x0000000b25177c24 */ /* 0x000fe2000f8e0212 */
[----:B-1----:R-:W-:-:S04]  /*2900*/  LEA R36, P1, R20, UR18, 0x1 ;  /* 0x0000001214247c11 */ /* 0x002fc8000f8208ff */
[----:B------:R-:W-:-:S04]  /*2910*/  IADD3 R23, PT, PT, R21, R23, RZ ;  /* 0x0000001715177210 */ /* 0x000fc80007ffe0ff */
[----:B------:R-:W-:-:S05]  /*2920*/  LEA.HI.X R37, R20, UR19, R23, 0x1, P1 ;  /* 0x0000001314257c11 */ /* 0x000fca00088f0c17 */
[----:B------:R0:W-:Y:S02]  /*2930*/  STG.E desc[UR12][R36.64], R19 ;  /* 0x0000001324007986 */ /* 0x0001e4000c10190c */
.L_x_2441:
[----:B------:R-:W-:Y:S05]  /*2940*/  BSYNC.RECONVERGENT B1 ;  /* 0x0000000000017941 */ /* 0x000fea0003800200 */
.L_x_2440:
        /* <DEDUP_REMOVED lines=11> */
[----:B------:R-:W1:Y:S03]  /*2a00*/  LDCU.64 UR18, c[0x0][0x380] ;  /* 0x00007000ff1277ac */ /* 0x000e660008000a00 */
[----:B------:R-:W-:-:S04]  /*2a10*/  FMUL.FTZ R14, R14, UR8 ;  /* 0x000000080e0e7c20 */ /* 0x000fc80008410000 */
[----:B-----5:R-:W-:Y:S01]  /*2a20*/  FFMA.FTZ R14, R9, R14, R11 ;  /* 0x0000000e090e7223 */ /* 0x020fe2000001000b */
[----:B0-----:R-:W-:-:S04]  /*2a30*/  IMAD R16, R16, UR10, RZ ;  /* 0x0000000a10107c24 */ /* 0x001fc8000f8e02ff */
[----:B------:R-:W-:Y:S01]  /*2a40*/  IMAD R21, R23, UR11, R16 ;  /* 0x0000000b17157c24 */ /* 0x000fe2000f8e0210 */
[----:B------:R-:W-:-:S05]  /*2a50*/  MOV R16, R34 ;  /* 0x0000002200107202 */ /* 0x000fca0000000f00 */
[----:B------:R-:W-:-:S04]  /*2a60*/  IMAD.WIDE.U32 R16, R23, UR10, R16 ;  /* 0x0000000a17107c25 */ /* 0x000fc8000f8e0010 */
[----:B------:R-:W-:-:S04]  /*2a70*/  FMUL.FTZ R23, R18, UR8 ;  /* 0x0000000812177c20 */ /* 0x000fc80008410000 */
[----:B------:R-:W-:Y:S01]  /*2a80*/  FFMA.FTZ R23, R8, R23, R10 ;  /* 0x0000001708177223 */ /* 0x000fe2000001000a */
[----:B------:R-:W-:Y:S02]  /*2a90*/  IADD3 R21, PT, PT, R17, R21, RZ ;  /* 0x0000001511157210 */ /* 0x000fe40007ffe0ff */
[----:B-1----:R-:W-:Y:S02]  /*2aa0*/  LEA R20, P1, R16, UR18, 0x1 ;  /* 0x0000001210147c11 */ /* 0x002fe4000f8208ff */
[----:B------:R-:W-:Y:S02]  /*2ab0*/  F2FP.F16.F32.PACK_AB R17, R14, R23 ;  /* 0x000000170e11723e */ /* 0x000fe400000000ff */
[----:B------:R-:W-:-:S05]  /*2ac0*/  LEA.HI.X R21, R16, UR19, R21, 0x1, P1 ;  /* 0x0000001310157c11 */ /* 0x000fca00088f0c15 */
[----:B------:R0:W-:Y:S04]  /*2ad0*/  STG.E desc[UR12][R20.64], R17 ;  /* 0x0000001114007986 */ /* 0x0001e8000c10190c */
.L_x_2443:
[----:B------:R-:W-:Y:S05]  /*2ae0*/  BSYNC.RECONVERGENT B1 ;  /* 0x0000000000017941 */ /* 0x000fea0003800200 */
.L_x_2442:
        /* <DEDUP_REMOVED lines=25> */
[----:B------:R-:W-:-:S05]  /*2c80*/  IMAD R36, R19, UR11, R36 ;  /* 0x0000000b13247c24 */ /* 0x000fca000f8e0224 */
[----:B------:R-:W-:Y:S02]  /*2c90*/  IADD3 R17, PT, PT, R17, R36, RZ ;  /* 0x0000002411117210 */ /* 0x000fe40007ffe0ff */
[----:B-1----:R-:W-:-:S04]  /*2ca0*/  LEA R36, P3, R16, UR18, 0x1 ;  /* 0x0000001210247c11 */ /* 0x002fc8000f8608ff */
[----:B------:R-:W-:Y:S01]  /*2cb0*/  LEA.HI.X R37, R16, UR19, R17, 0x1, P3 ;  /* 0x0000001310257c11 */ /* 0x000fe200098f0c11 */
[----:B------:R-:W-:Y:S01]  /*2cc0*/  FADD.FTZ R16, R15, -UR5 ;  /* 0x800000050f107e21 */ /* 0x000fe20008010000 */
[----:B------:R-:W-:-:S03]  /*2cd0*/  FMUL.FTZ R15, R12, UR8 ;  /* 0x000000080c0f7c20 */ /* 0x000fc60008410000 */
[----:B------:R-:W-:Y:S01]  /*2ce0*/  FMUL.FTZ R16, R16, UR8 ;  /* 0x0000000810107c20 */ /* 0x000fe20008410000 */
[----:B-----5:R-:W-:-:S03]  /*2cf0*/  FFMA.FTZ R15, R8, R15, R10 ;  /* 0x0000000f080f7223 */ /* 0x020fc6000001000a */
[----:B------:R-:W-:-:S05]  /*2d00*/  FFMA.FTZ R16, R9, R16, R11 ;  /* 0x0000001009107223 */ /* 0x000fca000001000b */
[----:B------:R-:W-:-:S05]  /*2d10*/  F2FP.F16.F32.PACK_AB R15, R16, R15 ;  /* 0x0000000f100f723e */ /* 0x000fca00000000ff */
[----:B------:R0:W-:Y:S02]  /*2d20*/  STG.E desc[UR12][R36.64], R15 ;  /* 0x0000000f24007986 */ /* 0x0001e4000c10190c */
.L_x_2445:
[----:B------:R-:W-:Y:S05]  /*2d30*/  BSYNC.RECONVERGENT B1 ;  /* 0x0000000000017941 */ /* 0x000fea0003800200 */
.L_x_2444:
        /* <DEDUP_REMOVED lines=17> */
[----:B------:R-:W-:Y:S02]  /*2e50*/  F2FP.F16.F32.PACK_AB R13, R17, R6 ;  /* 0x00000006110d723e */ /* 0x000fe400000000ff */
[----:B------:R-:W-:-:S05]  /*2e60*/  LEA.HI.X R15, R12, UR19, R19, 0x1, P1 ;  /* 0x000000130c0f7c11 */ /* 0x000fca00088f0c13 */
[----:B------:R1:W-:Y:S02]  /*2e70*/  STG.E desc[UR12][R14.64], R13 ;  /* 0x0000000d0e007986 */ /* 0x0003e4000c10190c */
.L_x_2447:
[----:B------:R-:W-:Y:S05]  /*2e80*/  BSYNC.RECONVERGENT B1 ;  /* 0x0000000000017941 */ /* 0x000fea0003800200 */
.L_x_2446:
[----:B------:R-:W-:Y:S04]  /*2e90*/  BSSY.RECONVERGENT B1, `(.L_x_2448) ;  /* 0x0000014000017945 */ /* 0x000fe80003800200 */
[----:B------:R-:W-:Y:S05]  /*2ea0*/  @P4 BRA `(.L_x_2449) ;  /* 0x0000000000484947 */ /* 0x000fea0003800000 */
[----:B------:R-:W2:Y:S01]  /*2eb0*/  LDCU.64 UR10, c[0x0][0x3e0] ;  /* 0x00007c00ff0a77ac */ /* 0x000ea20008000a00 */
[----:B------:R-:W-:Y:S01]  /*2ec0*/  FADD.FTZ R12, R7, -UR5 ;  /* 0x80000005070c7e21 */ /* 0x000fe20008010000 */
[----:B------:R-:W-:Y:S01]  /*2ed0*/  MOV R7, R33 ;  /* 0x0000002100077202 */ /* 0x000fe20000000f00 */
[----:B------:R-:W-:Y:S01]  /*2ee0*/  FADD.FTZ R4, R4, -UR5 ;  /* 0x8000000504047e21 */ /* 0x000fe20008010000 */
[----:B------:R-:W3:Y:S01]  /*2ef0*/  LDCU.64 UR18, c[0x0][0x380] ;  /* 0x00007000ff1277ac */ /* 0x000ee20008000a00 */
[----:B------:R-:W-:Y:S02]  /*2f00*/  IMAD.MOV.U32 R6, RZ, RZ, R34 ;  /* 0x000000ffff067224 */ /* 0x000fe400078e0022 */
        /* <DEDUP_REMOVED lines=9> */
[----:B------:R-:W-:Y:S02]  /*2fa0*/  F2FP.F16.F32.PACK_AB R7, R15, R4 ;  /* 0x000000040f07723e */ /* 0x000fe400000000ff */
[----:B------:R-:W-:-:S05]  /*2fb0*/  LEA.HI.X R13, R6, UR19, R21, 0x1, P1 ;  /* 0x00000013060d7c11 */ /* 0x000fca00088f0c15 */
[----:B------:R2:W-:Y:S02]  /*2fc0*/  STG.E desc[UR12][R12.64], R7 ;  /* 0x000000070c007986 */ /* 0x0005e4000c10190c */
.L_x_2449:
[----:B------:R-:W-:Y:S05]  /*2fd0*/  BSYNC.RECONVERGENT B1 ;  /* 0x0000000000017941 */ /* 0x000fea0003800200 */
.L_x_2448:
        /* <DEDUP_REMOVED lines=17> */
[----:B------:R-:W-:Y:S02]  /*30f0*/  F2FP.F16.F32.PACK_AB R5, R13, R2 ;  /* 0x000000020d05723e */ /* 0x000fe400000000ff */
[----:B------:R-:W-:-:S05]  /*3100*/  LEA.HI.X R7, R4, UR19, R23, 0x1, P1 ;  /* 0x0000001304077c11 */ /* 0x000fca00088f0c17 */
[----:B------:R3:W-:Y:S02]  /*3110*/  STG.E desc[UR12][R6.64], R5 ;  /* 0x0000000506007986 */ /* 0x0007e4000c10190c */
.L_x_2451:
[----:B------:R-:W-:Y:S05]  /*3120*/  BSYNC.RECONVERGENT B1 ;  /* 0x0000000000017941 */ /* 0x000fea0003800200 */
.L_x_2450:
        /* <DEDUP_REMOVED lines=16> */
[----:B------:R-:W-:Y:S02]  /*3230*/  F2FP.F16.F32.PACK_AB R3, R9, R8 ;  /* 0x000000080903723e */ /* 0x000fe400000000ff */
[----:B------:R-:W-:-:S05]  /*3240*/  LEA.HI.X R5, R2, UR15, R7, 0x1, P1 ;  /* 0x0000000f02057c11 */ /* 0x000fca00088f0c07 */
[----:B------:R4:W-:Y:S01]  /*3250*/  STG.E desc[UR12][R4.64], R3 ;  /* 0x0000000304007986 */ /* 0x0009e2000c10190c */
[----:B------:R-:W-:Y:S05]  /*3260*/  BRA `(.L_x_2452) ;  /* 0x0000001000407947 */ /* 0x000fea0003800000 */
.L_x_2437:
        /* <DEDUP_REMOVED lines=23> */
[----:B------:R-:W-:-:S03]  /*33e0*/  MOV R37, R33 ;  /* 0x0000002100257202 */ /* 0x000fc60000000f00 */
[----:B0-----:R-:W-:-:S04]  /*33f0*/  IMAD.WIDE.U32 R36, R31, UR14, R36 ;  /* 0x0000000e1f247c25 */ /* 0x001fc8000f8e0024 */
[----:B---3--:R-:W-:Y:S01]  /*3400*/  FMUL.FTZ R23, R20, R23 ;  /* 0x0000001714177220 */ /* 0x008fe20000410000 */
[----:B-1----:R-:W-:-:S04]  /*3410*/  LEA R20, P2, R36, UR18, 0x1 ;  /* 0x0000001224147c11 */ /* 0x002fc8000f8408ff */
[----:B------:R-:W-:Y:S01]  /*3420*/  F2FP.F16.F32.PACK_AB R23, R18, R23 ;  /* 0x000000171217723e */ /* 0x000fe200000000ff */
[----:B------:R-:W-:-:S04]  /*3430*/  IMAD R18, R27, UR14, RZ ;  /* 0x0000000e1b127c24 */ /* 0x000fc8000f8e02ff */
[----:B------:R-:W-:-:S05]  /*3440*/  IMAD R21, R31, UR15, R18 ;  /* 0x0000000f1f157c24 */ /* 0x000fca000f8e0212 */
[----:B------:R-:W-:-:S04]  /*3450*/  IADD3 R21, PT, PT, R37, R21, RZ ;  /* 0x0000001525157210 */ /* 0x000fc80007ffe0ff */
[----:B------:R-:W-:-:S05]  /*3460*/  LEA.HI.X R21, R36, UR19, R21, 0x1, P2 ;  /* 0x0000001324157c11 */ /* 0x000fca00090f0c15 */
[----:B------:R0:W-:Y:S02]  /*3470*/  STG.E desc[UR12][R20.64], R23 ;  /* 0x0000001714007986 */ /* 0x0001e4000c10190c */
.L_x_2454:
[----:B------:R-:W-:Y:S05]  /*3480*/  BSYNC.RECONVERGENT B1 ;  /* 0x0000000000017941 */ /* 0x000fea0003800200 */
.L_x_2453:
        /* <DEDUP_REMOVED lines=28> */
[----:B------:R-:W-:Y:S01]  /*3650*/  F2FP.F16.F32.PACK_AB R23, R23, R16 ;  /* 0x000000101717723e */ /* 0x000fe200000000ff */
[----:B------:R-:W-:-:S05]  /*3660*/  IMAD.WIDE.U32 R18, R21, UR14, R18 ;  /* 0x0000000e15127c25 */ /* 0x000fca000f8e0012 */
[----:B------:R-:W-:Y:S02]  /*3670*/  IADD3 R19, PT, PT, R19, R20, RZ ;  /* 0x0000001413137210 */ /* 0x000fe40007ffe0ff */
[----:B-1----:R-:W-:-:S04]  /*3680*/  LEA R20, P2, R18, UR18, 0x1 ;  /* 0x0000001212147c11 */ /* 0x002fc8000f8408ff */
[----:B------:R-:W-:-:S05]  /*3690*/  LEA.HI.X R21, R18, UR19, R19, 0x1, P2 ;  /* 0x0000001312157c11 */ /* 0x000fca00090f0c13 */
[----:B------:R0:W-:Y:S04]  /*36a0*/  STG.E desc[UR12][R20.64], R23 ;  /* 0x0000001714007986 */ /* 0x0001e8000c10190c */
.L_x_2456:
[----:B------:R-:W-:Y:S05]  /*36b0*/  BSYNC.RECONVERGENT B1 ;  /* 0x0000000000017941 */ /* 0x000fea0003800200 */
.L_x_2455:
[C---:B------:R-:W-:Y:S01]  /*36c0*/  IADD3 R19, PT, PT, R31.reuse, 0x40, RZ ;  /* 0x000000401f137810 */ /* 0x040fe20007ffe0ff */
        /* <DEDUP_REMOVED lines=8> */
[----:B------:R-:W1:Y:S02]  /*3750*/  LDCU.64 UR14, c[0x0][0x3e0] ;  /* 0x00007c00ff0e77ac */ /* 0x000e640008000a00 */
[----:B------:R-:W-:Y:S01]  /*3760*/  FMUL.FTZ R14, R14, UR8 ;  /* 0x000000080e0e7c20 */ /* 0x000fe20008410000 */
[----:B------:R-:W-:Y:S01]  /*3770*/  FMUL.FTZ R17, R17, UR8 ;  /* 0x0000000811117c20 */ /* 0x000fe20008410000 */
[----:B------:R-:W2:Y:S02]  /*3780*/  LDCU.64 UR18, c[0x0][0x380] ;  /* 0x00007000ff1277ac */ /* 0x000ea40008000a00 */
[----:B0----5:R-:W-:Y:S01]  /*3790*/  FFMA.FTZ R21, R9, R14, R11 ;  /* 0x0000000e09157223 */ /* 0x021fe2000001000b */
[----:B------:R-:W-:-:S03]  /*37a0*/  FFMA.FTZ R23, R8, R17, R10 ;  /* 0x0000001108177223 */ /* 0x000fc6000001000a */
[----:B------:R-:W-:Y:S01]  /*37b0*/  FMUL.FTZ R14, R21, -1.4426950216293334961 ;  /* 0xbfb8aa3b150e7820 */ /* 0x000fe20000410000 */
[----:B------:R-:W-:-:S05]  /*37c0*/  FMUL.FTZ R17, R23, -1.4426950216293334961 ;  /* 0xbfb8aa3b17117820 */ /* 0x000fca0000410000 */
[----:B------:R-:W0:Y:S01]  /*37d0*/  MUFU.EX2 R14, R14 ;  /* 0x0000000e000e7308 */ /* 0x000e220000000800 */
[----:B-1----:R-:W-:Y:S01]  /*37e0*/  IMAD R20, R16, UR14, RZ ;  /* 0x0000000e10147c24 */ /* 0x002fe2000f8e02ff */
[----:B------:R-:W-:-:S03]  /*37f0*/  MOV R16, R34 ;  /* 0x0000002200107202 */ /* 0x000fc60000000f00 */
[----:B------:R-:W-:-:S03]  /*3800*/  IMAD R20, R19, UR15, R20 ;  /* 0x0000000f13147c24 */ /* 0x000fc6000f8e0214 */
[----:B------:R-:W1:Y:S01]  /*3810*/  MUFU.EX2 R17, R17 ;  /* 0x0000001100117308 */ /* 0x000e620000000800 */
[----:B0-----:R-:W-:-:S07]  /*3820*/  FADD.FTZ R14, R14, 1 ;  /* 0x3f8000000e0e7421 */ /* 0x001fce0000010000 */
[----:B------:R-:W0:Y:S01]  /*3830*/  MUFU.RCP R14, R14 ;  /* 0x0000000e000e7308 */ /* 0x000e220000001000 */
[----:B-1----:R-:W-:Y:S01]  /*3840*/  FADD.FTZ R37, R17, 1 ;  /* 0x3f80000011257421 */ /* 0x002fe20000010000 */
[----:B------:R-:W-:Y:S02]  /*3850*/  IMAD.MOV.U32 R17, RZ, RZ, R33 ;  /* 0x000000ffff117224 */ /* 0x000fe400078e0021 */
[----:B------:R-:W-:-:S04]  /*3860*/  IMAD.WIDE.U32 R16, R19, UR14, R16 ;  /* 0x0000000e13107c25 */ /* 0x000fc8000f8e0010 */
[----:B------:R-:W1:Y:S01]  /*3870*/  MUFU.RCP R36, R37 ;  /* 0x0000002500247308 */ /* 0x000e620000001000 */
[----:B------:R-:W-:Y:S02]  /*3880*/  IADD3 R17, PT, PT, R17, R20, RZ ;  /* 0x0000001411117210 */ /* 0x000fe40007ffe0ff */
[----:B--2---:R-:W-:Y:S01]  /*3890*/  LEA R20, P2, R16, UR18, 0x1 ;  /* 0x0000001210147c11 */ /* 0x004fe2000f8408ff */
[----:B0-----:R-:W-:-:S03]  /*38a0*/  FMUL.FTZ R19, R21, R14 ;  /* 0x0000000e15137220 */ /* 0x001fc60000410000 */
[----:B------:R-:W-:Y:S01]  /*38b0*/  LEA.HI.X R21, R16, UR19, R17, 0x1, P2 ;  /* 0x0000001310157c11 */ /* 0x000fe200090f0c11 */
[----:B-1----:R-:W-:-:S05]  /*38c0*/  FMUL.FTZ R36, R23, R36 ;  /* 0x0000002417247220 */ /* 0x002fca0000410000 */
[----:B------:R-:W-:-:S05]  /*38d0*/  F2FP.F16.F32.PACK_AB R19, R19, R36 ;  /* 0x000000241313723e */ /* 0x000fca00000000ff */
[----:B------:R1:W-:Y:S02]  /*38e0*/  STG.E desc[UR12][R20.64], R19 ;  /* 0x0000001314007986 */ /* 0x0003e4000c10190c */
.L_x_2458:
[----:B------:R-:W-:Y:S05]  /*38f0*/  BSYNC.RECONVERGENT B1 ;  /* 0x0000000000017941 */ /* 0x000fea0003800200 */
.L_x_2457:
        /* <DEDUP_REMOVED lines=38> */
[----:B------:R-:W-:Y:S01]  /*3b60*/  F2FP.F16.F32.PACK_AB R37, R37, R12 ;  /* 0x0000000c2525723e */ /* 0x000fe200000000ff */
[----:B------:R-:W-:-:S05]  /*3b70*/  IMAD.WIDE.U32 R16, R14, UR14, R16 ;  /* 0x0000000e0e107c25 */ /* 0x000fca000f8e0010 */
[----:B------:R-:W-:Y:S02]  /*3b80*/  IADD3 R15, PT, PT, R17, R15, RZ ;  /* 0x0000000f110f7210 */ /* 0x000fe40007ffe0ff */
[----:B-1----:R-:W-:-:S04]  /*3b90*/  LEA R14, P1, R16, UR18, 0x1 ;  /* 0x00000012100e7c11 */ /* 0x002fc8000f8208ff */
[----:B------:R-:W-:-:S05]  /*3ba0*/  LEA.HI.X R15, R16, UR19, R15, 0x1, P1 ;  /* 0x00000013100f7c11 */ /* 0x000fca00088f0c0f */
[----:B------:R0:W-:Y:S04]  /*3bb0*/  STG.E desc[UR12][R14.64], R37 ;  /* 0x000000250e007986 */ /* 0x0001e8000c10190c */
.L_x_2460:
[----:B------:R-:W-:Y:S05]  /*3bc0*/  BSYNC.RECONVERGENT B1 ;  /* 0x0000000000017941 */ /* 0x000fea0003800200 */
.L_x_2459:
        /* <DEDUP_REMOVED lines=28> */
[----:B------:R-:W-:-:S05]  /*3d90*/  F2FP.F16.F32.PACK_AB R21, R21, R18 ;  /* 0x000000121515723e */ /* 0x000fca00000000ff */
[----:B------:R1:W-:Y:S02]  /*3da0*/  STG.E desc[UR12][R14.64], R21 ;  /* 0x000000150e007986 */ /* 0x0003e4000c10190c */
.L_x_2462:
[----:B------:R-:W-:Y:S05]  /*3db0*/  BSYNC.RECONVERGENT B1 ;  /* 0x0000000000017941 */ /* 0x000fea0003800200 */
.L_x_2461:
        /* <DEDUP_REMOVED lines=22> */
[----:B------:R-:W1:Y:S02]  /*3f20*/  MUFU.RCP R17, R16 ;  /* 0x0000001000117308 */ /* 0x000e640000001000 */
[----:B------:R-:W-:Y:S01]  /*3f30*/  IADD3 R19, PT, PT, R7, R19, RZ ;  /* 0x0000001307137210 */ /* 0x000fe20007ffe0ff */
[----:B0-----:R-:W-:Y:S01]  /*3f40*/  FMUL.FTZ R15, R12, R13 ;  /* 0x0000000d0c0f7220 */ /* 0x001fe20000410000 */
[----:B---3--:R-:W-:-:S04]  /*3f50*/  LEA R12, P1, R6, UR18, 0x1 ;  /* 0x00000012060c7c11 */ /* 0x008fc8000f8208ff */
[----:B------:R-:W-:Y:S01]  /*3f60*/  LEA.HI.X R13, R6, UR19, R19, 0x1, P1 ;  /* 0x00000013060d7c11 */ /* 0x000fe200088f0c13 */
[----:B-1----:R-:W-:-:S05]  /*3f70*/  FMUL.FTZ R4, R4, R17 ;  /* 0x0000001104047220 */ /* 0x002fca0000410000 */
[----:B------:R-:W-:-:S05]  /*3f80*/  F2FP.F16.F32.PACK_AB R15, R4, R15 ;  /* 0x0000000f040f723e */ /* 0x000fca00000000ff */
[----:B------:R2:W-:Y:S02]  /*3f90*/  STG.E desc[UR12][R12.64], R15 ;  /* 0x0000000f0c007986 */ /* 0x0005e4000c10190c */
.L_x_2464:
[----:B------:R-:W-:Y:S05]  /*3fa0*/  BSYNC.RECONVERGENT B1 ;  /* 0x0000000000017941 */ /* 0x000fea0003800200 */
.L_x_2463:
        /* <DEDUP_REMOVED lines=28> */
[----:B------:R-:W-:-:S05]  /*4170*/  F2FP.F16.F32.PACK_AB R15, R15, R2 ;  /* 0x000000020f0f723e */ /* 0x000fca00000000ff */
[----:B------:R3:W-:Y:S02]  /*4180*/  STG.E desc[UR12][R6.64], R15 ;  /* 0x0000000f06007986 */ /* 0x0007e4000c10190c */
.L_x_2466:
[----:B------:R-:W-:Y:S05]  /*4190*/  BSYNC.RECONVERGENT B1 ;  /* 0x0000000000017941 */ /* 0x000fea0003800200 */
.L_x_2465:
        /* <DEDUP_REMOVED lines=27> */
[----:B------:R-:W-:-:S05]  /*4350*/  F2FP.F16.F32.PACK_AB R9, R9, R0 ;  /* 0x000000000909723e */ /* 0x000fca00000000ff */
[----:B------:R0:W-:Y:S02]  /*4360*/  STG.E desc[UR12][R4.64], R9 ;  /* 0x0000000904007986 */ /* 0x0001e4000c10190c */
.L_x_2452:
[----:B------:R-:W-:Y:S05]  /*4370*/  BSYNC.RECONVERGENT B0 ;  /* 0x0000000000007941 */ /* 0x000fea0003800200 */
.L_x_2436:
        /* <DEDUP_REMOVED lines=8> */
.L_x_2468:
        /* <DEDUP_REMOVED lines=16> */
.L_x_3457:


//--------------------- .text._Z35group_norm_nhwc_fwd_one_pass_kernelI11Fp16IOFp32WLi512ELi24ELi384EEv26Group_norm_nhwc_fwd_params --------------------------
	.section	.text._Z35group_norm_nhwc_fwd_one_pass_kernelI11Fp16IOFp32WLi512ELi24ELi384EEv26Group_norm_nhwc_fwd_params,"ax",@progbits
	.align	128
        .global         _Z35group_norm_nhwc_fwd_one_pass_kernelI11Fp16IOFp32WLi512ELi24ELi384EEv26Group_norm_nhwc_fwd_params
        .type           _Z35group_norm_nhwc_fwd_one_pass_kernelI11Fp16IOFp32WLi512ELi24ELi384EEv26Group_norm_nhwc_fwd_params,@function
        .size           _Z35group_norm_nhwc_fwd_one_pass_kernelI11Fp16IOFp32WLi512ELi24ELi384EEv26Group_norm_nhwc_fwd_params,(.L_x_3458 - _Z35group_norm_nhwc_fwd_one_pass_kernelI11Fp16IOFp32WLi512ELi24ELi384EEv26Group_norm_nhwc_fwd_params)
        .other          _Z35group_norm_nhwc_fwd_one_pass_kernelI11Fp16IOFp32WLi512ELi24ELi384EEv26Group_norm_nhwc_fwd_params,@"STO_CUDA_ENTRY STV_DEFAULT"
_Z35group_norm_nhwc_fwd_one_pass_kernelI11Fp16IOFp32WLi512ELi24ELi384EEv26Group_norm_nhwc_fwd_params:
.text._Z35group_norm_nhwc_fwd_one_pass_kernelI11Fp16IOFp32WLi512ELi24ELi384EEv26Group_norm_nhwc_fwd_params:
        /* <DEDUP_REMOVED lines=41> */
.L_x_2544:
        /* <DEDUP_REMOVED lines=9> */
[C---:B------:R-:W-:Y:S02]  /*0320*/  IADD3 R24, PT, PT, R69.reuse, 0x100, RZ ;  /* 0x0000010045187810 */ /* 0x040fe40007ffe0ff */
[----:B------:R-:W-:Y:S02]  /*0330*/  IADD3 R22, PT, PT, R69, 0x120, RZ ;  /* 0x0000012045167810 */ /* 0x000fe40007ffe0ff */
[----:B------:R-:W-:Y:S02]  /*0340*/  MOV R32, RZ ;  /* 0x000000ff00207202 */ /* 0x000fe40000000f00 */
[----:B-1----:R-:W-:Y:S02]  /*0350*/  ISETP.GE.U32.AND P5, PT, R23, UR6, PT ;  /* 0x0000000617007c0c */ /* 0x002fe4000bfa6070 */
[----:B------:R-:W-:Y:S02]  /*0360*/  ISETP.GE.U32.AND P6, PT, R24, UR6, PT ;  /* 0x0000000618007c0c */ /* 0x000fe4000bfc6070 */
[----:B0--34-:R-:W-:-:S02]  /*0370*/  IABS R8, R10 ;  /* 0x0000000a00087213 */ /* 0x019fc40000000000 */
[----:B------:R-:W-:Y:S02]  /*0380*/  ISETP.GE.AND.EX P5, PT, R25, UR7, PT, P5 ;  /* 0x0000000719007c0c */ /* 0x000fe4000bfa6350 */
[----:B------:R-:W0:Y:S11]  /*0390*/  I2F.RP R5, R8 ;  /* 0x0000000800057306 */ /* 0x000e360000209400 */
[----:B------:R-:W1:Y:S01]  /*03a0*/  @!P5 LDC.64 R14, c[0x0][0x3e0] ;  /* 0x0000f800ff0edb82 */ /* 0x000e620000000a00 */
[----:B0-----:R-:W0:Y:S07]  /*03b0*/  MUFU.RCP R5, R5 ;  /* 0x0000000500057308 */ /* 0x001e2e0000001000 */
[----:B-----5:R-:W3:Y:S01]  /*03c0*/  @!P5 LDC.64 R16, c[0x0][0x390] ;  /* 0x0000e400ff10db82 */ /* 0x020ee20000000a00 */
[----:B0-----:R-:W-:-:S04]  /*03d0*/  IADD3 R6, PT, PT, R5, 0xffffffe, RZ ;  /* 0x0ffffffe05067810 */ /* 0x001fc80007ffe0ff */
[----:B------:R0:W4:Y:S02]  /*03e0*/  F2I.FTZ.U32.TRUNC.NTZ R7, R6 ;  /* 0x0000000600077305 */ /* 0x000124000021f000 */
[----:B0-----:R-:W-:Y:S02]  /*03f0*/  MOV R6, RZ ;  /* 0x000000ff00067202 */ /* 0x001fe40000000f00 */
[----:B----4-:R-:W-:-:S05]  /*0400*/  IADD3 R9, PT, PT, RZ, -R7, RZ ;  /* 0x80000007ff097210 */ /* 0x010fca0007ffe0ff */
[----:B------:R-:W-:-:S04]  /*0410*/  IMAD R9, R9, R8, RZ ;  /* 0x0000000809097224 */ /* 0x000fc800078e02ff */
[----:B------:R-:W-:Y:S01]  /*0420*/  IMAD.HI.U32 R7, R7, R9, R6 ;  /* 0x0000000907077227 */ /* 0x000fe200078e0006 */
[----:B------:R-:W-:-:S05]  /*0430*/  MOV R9, R11 ;  /* 0x0000000b00097202 */ /* 0x000fca0000000f00 */
[----:B------:R-:W-:-:S05]  /*0440*/  IMAD.HI.U32 R7, R7, R9, RZ ;  /* 0x0000000907077227 */ /* 0x000fca00078e00ff */
[----:B------:R-:W-:-:S05]  /*0450*/  IADD3 R5, PT, PT, -R7, RZ, RZ ;  /* 0x000000ff07057210 */ /* 0x000fca0007ffe1ff */
[----:B------:R-:W-:Y:S01]  /*0460*/  IMAD R5, R8, R5, R9 ;  /* 0x0000000508057224 */ /* 0x000fe200078e0209 */
[----:B------:R-:W-:-:S04]  /*0470*/  IADD3 R9, PT, PT, R69, 0xa0, RZ ;  /* 0x000000a045097810 */ /* 0x000fc80007ffe0ff */
[----:B------:R-:W-:Y:S02]  /*0480*/  ISETP.GT.U32.AND P2, PT, R8, R5, PT ;  /* 0x000000050800720c */ /* 0x000fe40003f44070 */
[----:B------:R-:W-:Y:S02]  /*0490*/  ISETP.GE.U32.AND P3, PT, R9, UR6, PT ;  /* 0x0000000609007c0c */ /* 0x000fe4000bf66070 */
[----:B------:R-:W-:-:S04]  /*04a0*/  SHF.R.S32.HI R21, RZ, 0x1f, R9 ;  /* 0x0000001fff157819 */ /* 0x000fc80000011409 */
[----:B------:R-:W-:-:S05]  /*04b0*/  ISETP.GE.AND.EX P3, PT, R21, UR7, PT, P3 ;  /* 0x0000000715007c0c */ /* 0x000fca000bf66330 */
[-C--:B------:R-:W-:Y:S02]  /*04c0*/  @!P2 IADD3 R5, PT, PT, R5, -R8.reuse, RZ ;  /* 0x800000080505a210 */ /* 0x080fe40007ffe0ff */
[----:B------:R-:W-:Y:S02]  /*04d0*/  @!P2 IADD3 R7, PT, PT, R7, 0x1, RZ ;  /* 0x000000010707a810 */ /* 0x000fe40007ffe0ff */
[----:B------:R-:W-:Y:S02]  /*04e0*/  ISETP.GE.U32.AND P1, PT, R5, R8, PT ;  /* 0x000000080500720c */ /* 0x000fe40003f26070 */
[----:B------:R-:W-:Y:S02]  /*04f0*/  LOP3.LUT R5, R61, R10, RZ, 0x3c, !PT ;  /* 0x0000000a3d057212 */ /* 0x000fe400078e3cff */
[----:B------:R-:W-:Y:S01]  /*0500*/  ISETP.NE.AND P2, PT, R10, RZ, PT ;  /* 0x000000ff0a00720c */ /* 0x000fe20003f45270 */
[----:B------:R-:W0:Y:S01]  /*0510*/  @!P3 LDC.64 R18, c[0x0][0x3e0] ;  /* 0x0000f800ff12bb82 */ /* 0x000e220000000a00 */
[----:B------:R-:W-:-:S07]  /*0520*/  ISETP.GE.AND P4, PT, R5, RZ, PT ;  /* 0x000000ff0500720c */ /* 0x000fce0003f86270 */
[----:B------:R-:W-:Y:S01]  /*0530*/  @P1 IADD3 R7, PT, PT, R7, 0x1, RZ ;  /* 0x0000000107071810 */ /* 0x000fe20007ffe0ff */
[----:B------:R-:W4:Y:S05]  /*0540*/  @!P3 LDC.64 R12, c[0x0][0x390] ;  /* 0x0000e400ff0cbb82 */ /* 0x000f2a0000000a00 */
[----:B------:R-:W-:Y:S02]  /*0550*/  @!P4 IADD3 R7, PT, PT, -R7, RZ, RZ ;  /* 0x000000ff0707c210 */ /* 0x000fe40007ffe1ff */
[----:B------:R-:W-:Y:S02]  /*0560*/  @!P2 LOP3.LUT R7, RZ, R10, RZ, 0x33, !PT ;  /* 0x0000000aff07a212 */ /* 0x000fe400078e33ff */
[----:B------:R-:W-:-:S02]  /*0570*/  ISETP.GE.U32.AND P2, PT, R26, UR6, PT ;  /* 0x000000061a007c0c */ /* 0x000fc4000bf46070 */
[----:B------:R-:W-:Y:S02]  /*0580*/  IADD3 R70, PT, PT, -R7, RZ, RZ ;  /* 0x000000ff07467210 */ /* 0x000fe40007ffe1ff */
[----:B------:R-:W-:Y:S02]  /*0590*/  ISETP.GE.AND.EX P2, PT, R27, UR7, PT, P2 ;  /* 0x000000071b007c0c */ /* 0x000fe4000bf46320 */
[----:B------:R-:W-:Y:S01]  /*05a0*/  SHF.R.S32.HI R5, RZ, 0x1f, R7 ;  /* 0x0000001fff057819 */ /* 0x000fe20000011407 */
[----:B------:R-:W-:-:S04]  /*05b0*/  IMAD R70, R10, R70, R61 ;  /* 0x000000460a467224 */ /* 0x000fc800078e023d */
[----:B------:R-:W-:Y:S02]  /*05c0*/  IMAD R70, R70, 0x18, RZ ;  /* 0x0000001846467824 */ /* 0x000fe400078e02ff */
[----:B--2---:R-:W-:Y:S01]  /*05d0*/  IMAD R6, R5, UR10, RZ ;  /* 0x0000000a05067c24 */ /* 0x004fe2000f8e02ff */
[----:B------:R-:W-:Y:S02]  /*05e0*/  SHF.R.S32.HI R5, RZ, 0x1f, R24 ;  /* 0x0000001fff057819 */ /* 0x000fe40000011418 */
[C---:B------:R-:W-:Y:S01]  /*05f0*/  IADD3 R74, P1, PT, R70.reuse, R75, RZ ;  /* 0x0000004b464a7210 */ /* 0x040fe20007f3e0ff */
[----:B------:R-:W-:Y:S01]  /*0600*/  IMAD R73, R7, UR11, R6 ;  /* 0x0000000b07497c24 */ /* 0x000fe2000f8e0206 */
[----:B------:R-:W2:Y:S01]  /*0610*/  @!P2 LDC.64 R10, c[0x0][0x3e0] ;  /* 0x0000f800ff0aab82 */ /* 0x000ea20000000a00 */
[----:B0-----:R-:W-:Y:S01]  /*0620*/  @!P3 IMAD R6, R21, R18, RZ ;  /* 0x000000121506b224 */ /* 0x001fe200078e02ff */
[----:B------:R-:W-:Y:S02]  /*0630*/  LEA.HI.X.SX32 R75, R70, RZ, 0x1, P1 ;  /* 0x000000ff464b7211 */ /* 0x000fe400008f0eff */
[----:B------:R-:W-:Y:S01]  /*0640*/  ISETP.GE.AND.EX P6, PT, R5, UR7, PT, P6 ;  /* 0x0000000705007c0c */ /* 0x000fe2000bfc6360 */
[----:B------:R-:W-:Y:S01]  /*0650*/  @!P3 IMAD R21, R9, R19, R6 ;  /* 0x000000130915b224 */ /* 0x000fe200078e0206 */
[----:B------:R-:W-:Y:S01]  /*0660*/  ISETP.GE.U32.AND P1, PT, R22, UR6, PT ;  /* 0x0000000616007c0c */ /* 0x000fe2000bf26070 */
[----:B------:R-:W-:-:S04]  /*0670*/  IMAD.WIDE.U32 R74, R7, UR10, R74 ;  /* 0x0000000a074a7c25 */ /* 0x000fc8000f8e004a */
[----:B-1----:R-:W-:Y:S01]  /*0680*/  @!P5 IMAD R6, R25, R14, RZ ;  /* 0x0000000e1906d224 */ /* 0x002fe200078e02ff */
[----:B------:R-:W-:Y:S02]  /*0690*/  IADD3 R73, PT, PT, R75, R73, RZ ;  /* 0x000000494b497210 */ /* 0x000fe40007ffe0ff */
[-C--:B------:R-:W-:Y:S01]  /*06a0*/  @!P3 MOV R72, R74.reuse ;  /* 0x0000004a0048b202 */ /* 0x080fe20000000f00 */
[----:B------:R-:W-:Y:S01]  /*06b0*/  @!P5 IMAD R25, R23, R15, R6 ;  /* 0x0000000f1719d224 */ /* 0x000fe200078e0206 */
[----:B------:R-:W-:Y:S02]  /*06c0*/  @!P5 MOV R6, R74 ;  /* 0x0000004a0006d202 */ /* 0x000fe40000000f00 */
[----:B------:R-:W-:Y:S01]  /*06d0*/  @!P5 MOV R7, R73 ;  /* 0x000000490007d202 */ /* 0x000fe20000000f00 */
[----:B------:R-:W-:Y:S02]  /*06e0*/  @!P3 IMAD.WIDE.U32 R18, R9, R18, R72 ;  /* 0x000000120912b225 */ /* 0x000fe400078e0048 */
[----:B------:R-:W0:Y:S02]  /*06f0*/  @!P2 LDC.64 R8, c[0x0][0x390] ;  /* 0x0000e400ff08ab82 */ /* 0x000e240000000a00 */
[----:B------:R-:W-:Y:S01]  /*0700*/  @!P5 IMAD.WIDE.U32 R14, R23, R14, R6 ;  /* 0x0000000e170ed225 */ /* 0x000fe200078e0006 */
[----:B------:R-:W-:-:S02]  /*0710*/  SHF.R.S32.HI R23, RZ, 0x1f, R22 ;  /* 0x0000001fff177819 */ /* 0x000fc40000011416 */
[----:B------:R-:W-:Y:S02]  /*0720*/  @!P3 IADD3 R19, PT, PT, R19, R21, RZ ;  /* 0x000000151313b210 */ /* 0x000fe40007ffe0ff */
[C---:B----4-:R-:W-:Y:S01]  /*0730*/  @!P3 LEA R20, P4, R18.reuse, R12, 0x1 ;  /* 0x0000000c1214b211 */ /* 0x050fe200078808ff */
[----:B------:R-:W1:Y:S01]  /*0740*/  @!P6 LDC.64 R6, c[0x0][0x3e0] ;  /* 0x0000f800ff06eb82 */ /* 0x000e620000000a00 */
[----:B------:R-:W-:Y:S02]  /*0750*/  ISETP.GE.AND.EX P1, PT, R23, UR7, PT, P1 ;  /* 0x0000000717007c0c */ /* 0x000fe4000bf26310 */
[----:B------:R-:W-:Y:S01]  /*0760*/  @!P3 LEA.HI.X R21, R18, R13, R19, 0x1, P4 ;  /* 0x0000000d1215b211 */ /* 0x000fe200020f0c13 */
[----:B--2---:R-:W-:Y:S01]  /*0770*/  @!P2 IMAD R13, R27, R10, RZ ;  /* 0x0000000a1b0da224 */ /* 0x004fe200078e02ff */
[----:B------:R-:W-:Y:S02]  /*0780*/  @!P5 IADD3 R12, PT, PT, R15, R25, RZ ;  /* 0x000000190f0cd210 */ /* 0x000fe40007ffe0ff */
[----:B---3--:R-:W-:Y:S01]  /*0790*/  @!P5 LEA R16, P4, R14, R16, 0x1 ;  /* 0x000000100e10d211 */ /* 0x008fe200078808ff */
[----:B------:R2:W3:Y:S01]  /*07a0*/  @!P3 LDG.E R32, desc[UR8][R20.64] ;  /* 0x000000081420b981 */ /* 0x0004e2000c1e1900 */
[----:B------:R-:W-:Y:S01]  /*07b0*/  IADD3 R25, PT, PT, R69, 0x140, RZ ;  /* 0x0000014045197810 */ /* 0x000fe20007ffe0ff */
[----:B------:R-:W-:Y:S01]  /*07c0*/  @!P2 IMAD R15, R26, R11, R13 ;  /* 0x0000000b1a0fa224 */ /* 0x000fe200078e020d */
[----:B------:R-:W-:-:S02]  /*07d0*/  @!P2 MOV R18, R74 ;  /* 0x0000004a0012a202 */ /* 0x000fc40000000f00 */
[----:B------:R-:W-:Y:S02]  /*07e0*/  @!P2 MOV R19, R73 ;  /* 0x000000490013a202 */ /* 0x000fe40000000f00 */
[----:B------:R-:W-:Y:S02]  /*07f0*/  @!P5 LEA.HI.X R17, R14, R17, R12, 0x1, P4 ;  /* 0x000000110e11d211 */ /* 0x000fe400020f0c0c */
[----:B------:R-:W-:Y:S01]  /*0800*/  ISETP.GE.U32.AND P4, PT, R25, UR6, PT ;  /* 0x0000000619007c0c */ /* 0x000fe2000bf86070 */
[----:B------:R-:W-:Y:S01]  /*0810*/  @!P2 IMAD.WIDE.U32 R18, R26, R10, R18 ;  /* 0x0000000a1a12a225 */ /* 0x000fe200078e0012 */
[----:B------:R-:W-:Y:S01]  /*0820*/  SHF.R.S32.HI R29, RZ, 0x1f, R25 ;  /* 0x0000001fff1d7819 */ /* 0x000fe20000011419 */
[----:B------:R-:W4:Y:S01]  /*0830*/  @!P1 LDC.64 R12, c[0x0][0x3e0] ;  /* 0x0000f800ff0c9b82 */ /* 0x000f220000000a00 */
[----:B------:R-:W-:Y:S02]  /*0840*/  MOV R34, RZ ;  /* 0x000000ff00227202 */ /* 0x000fe40000000f00 */
[----:B------:R-:W-:Y:S01]  /*0850*/  ISETP.GE.AND.EX P4, PT, R29, UR7, PT, P4 ;  /* 0x000000071d007c0c */ /* 0x000fe2000bf86340 */
[----:B-1----:R-:W-:Y:S01]  /*0860*/  @!P6 IMAD R5, R5, R6, RZ ;  /* 0x000000060505e224 */ /* 0x002fe200078e02ff */
[----:B------:R-:W-:-:S02]  /*0870*/  @!P2 IADD3 R15, PT, PT, R19, R15, RZ ;  /* 0x0000000f130fa210 */ /* 0x000fc40007ffe0ff */
[C---:B0-----:R-:W-:Y:S01]  /*0880*/  @!P2 LEA R14, P3, R18.reuse, R8, 0x1 ;  /* 0x00000008120ea211 */ /* 0x041fe200078608ff */
[----:B------:R-:W0:Y:S01]  /*0890*/  @!P6 LDC.64 R10, c[0x0][0x390] ;  /* 0x0000e400ff0aeb82 */ /* 0x000e220000000a00 */
[----:B------:R-:W-:Y:S01]  /*08a0*/  @!P6 MOV R19, R73 ;  /* 0x000000490013e202 */ /* 0x000fe20000000f00 */
[----:B------:R1:W5:Y:S01]  /*08b0*/  @!P5 LDG.E R34, desc[UR8][R16.64] ;  /* 0x000000081022d981 */ /* 0x000362000c1e1900 */
[----:B------:R-:W-:Y:S01]  /*08c0*/  @!P2 LEA.HI.X R15, R18, R9, R15, 0x1, P3 ;  /* 0x00000009120fa211 */ /* 0x000fe200018f0c0f */
[----:B--2---:R-:W-:Y:S01]  /*08d0*/  @!P6 IMAD R21, R24, R7, R5 ;  /* 0x000000071815e224 */ /* 0x004fe200078e0205 */
[----:B------:R-:W-:Y:S02]  /*08e0*/  @!P6 MOV R18, R74 ;  /* 0x0000004a0012e202 */ /* 0x000fe40000000f00 */
[----:B------:R-:W-:Y:S01]  /*08f0*/  ISETP.GE.U32.AND P3, PT, R68, UR6, PT ;  /* 0x0000000644007c0c */ /* 0x000fe2000bf66070 */
[----:B------:R-:W2:Y:S01]  /*0900*/  @!P1 LDC.64 R8, c[0x0][0x390] ;  /* 0x0000e400ff089b82 */ /* 0x000ea20000000a00 */
[----:B------:R-:W-:Y:S01]  /*0910*/  IADD3 R5, PT, PT, R69, 0x160, RZ ;  /* 0x0000016045057810 */ /* 0x000fe20007ffe0ff */
[----:B------:R-:W-:Y:S01]  /*0920*/  @!P6 IMAD.WIDE.U32 R18, R24, R6, R18 ;  /* 0x000000061812e225 */ /* 0x000fe200078e0012 */
[----:B------:R-:W-:-:S02]  /*0930*/  MOV R36, RZ ;  /* 0x000000ff00247202 */ /* 0x000fc40000000f00 */
[----:B------:R-:W-:Y:S02]  /*0940*/  ISETP.GE.AND.EX P3, PT, R53, UR7, PT, P3 ;  /* 0x0000000735007c0c */ /* 0x000fe4000bf66330 */
[----:B------:R-:W-:Y:S01]  /*0950*/  ISETP.GE.U32.AND P5, PT, R5, UR6, PT ;  /* 0x0000000605007c0c */ /* 0x000fe2000bfa6070 */
[----:B------:R-:W2:Y:S01]  /*0960*/  @!P4 LDC.64 R6, c[0x0][0x3e0] ;  /* 0x0000f800ff06cb82 */ /* 0x000ea20000000a00 */
[----:B------:R-:W-:Y:S01]  /*0970*/  SHF.R.S32.HI R27, RZ, 0x1f, R5 ;  /* 0x0000001fff1b7819 */ /* 0x000fe20000011405 */
[----:B------:R0:W3:Y:S01]  /*0980*/  @!P2 LDG.E R36, desc[UR8][R14.64] ;  /* 0x000000080e24a981 */ /* 0x0000e2000c1e1900 */
[----:B----4-:R-:W-:Y:S01]  /*0990*/  @!P1 IMAD R23, R23, R12, RZ ;  /* 0x0000000c17179224 */ /* 0x010fe200078e02ff */
[----:B-1----:R-:W-:Y:S02]  /*09a0*/  @!P6 IADD3 R16, PT, PT, R19, R21, RZ ;  /* 0x000000151310e210 */ /* 0x002fe40007ffe0ff */
[----:B------:R-:W-:Y:S01]  /*09b0*/  ISETP.GE.AND.EX P2, PT, R27, UR7, PT, P5 ;  /* 0x000000071b007c0c */ /* 0x000fe2000bf46350 */
[----:B------:R-:W-:Y:S01]  /*09c0*/  @!P1 IMAD R17, R22, R13, R23 ;  /* 0x0000000d16119224 */ /* 0x000fe200078e0217 */
[----:B0-----:R-:W-:Y:S01]  /*09d0*/  @!P6 LEA R10, P5, R18, R10, 0x1 ;  /* 0x0000000a120ae211 */ /* 0x001fe200078a08ff */
[----:B------:R-:W0:Y:S01]  /*09e0*/  @!P4 LDC.64 R20, c[0x0][0x390] ;  /* 0x0000e400ff14cb82 */ /* 0x000e220000000a00 */
[----:B------:R-:W-:-:S02]  /*09f0*/  MOV R38, RZ ;  /* 0x000000ff00267202 */ /* 0x000fc40000000f00 */
[----:B------:R-:W-:Y:S02]  /*0a00*/  @!P1 MOV R14, R74 ;  /* 0x0000004a000e9202 */ /* 0x000fe40000000f00 */
[----:B------:R-:W-:Y:S02]  /*0a10*/  @!P1 MOV R15, R73 ;  /* 0x00000049000f9202 */ /* 0x000fe40000000f00 */
[----:B------:R-:W-:Y:S02]  /*0a20*/  @!P6 LEA.HI.X R11, R18, R11, R16, 0x1, P5 ;  /* 0x0000000b120be211 */ /* 0x000fe400028f0c10 */
[----:B------:R-:W1:Y:S01]  /*0a30*/  @!P3 LDC.64 R18, c[0x0][0x3e0] ;  /* 0x0000f800ff12bb82 */ /* 0x000e620000000a00 */
[----:B------:R-:W-:Y:S01]  /*0a40*/  @!P1 IMAD.WIDE.U32 R22, R22, R12, R14 ;  /* 0x0000000c16169225 */ /* 0x000fe200078e000e */
[----:B------:R-:W-:Y:S01]  /*0a50*/  ISETP.GE.U32.AND P5, PT, R67, UR6, PT ;  /* 0x0000000643007c0c */ /* 0x000fe2000bfa6070 */
[----:B------:R4:W3:Y:S03]  /*0a60*/  @!P6 LDG.E R38, desc[UR8][R10.64] ;  /* 0x000000080a26e981 */ /* 0x0008e6000c1e1900 */
[----:B------:R-:W-:-:S02]  /*0a70*/  @!P1 IADD3 R14, PT, PT, R23, R17, RZ ;  /* 0x00000011170e9210 */ /* 0x000fc40007ffe0ff */
[C---:B--2---:R-:W-:Y:S01]  /*0a80*/  @!P1 LEA R16, P6, R22.reuse, R8, 0x1 ;  /* 0x0000000816109211 */ /* 0x044fe200078c08ff */
[----:B------:R-:W-:Y:S01]  /*0a90*/  @!P4 IMAD R8, R29, R6, RZ ;  /* 0x000000061d08c224 */ /* 0x000fe200078e02ff */
[----:B------:R-:W2:Y:S02]  /*0aa0*/  @!P2 LDC.64 R12, c[0x0][0x3e0] ;  /* 0x0000f800ff0cab82 */ /* 0x000ea40000000a00 */
[----:B------:R-:W-:Y:S01]  /*0ab0*/  @!P1 LEA.HI.X R17, R22, R9, R14, 0x1, P6 ;  /* 0x0000000916119211 */ /* 0x000fe200030f0c0e */
[----:B------:R-:W-:Y:S01]  /*0ac0*/  @!P4 IMAD R23, R25, R7, R8 ;  /* 0x000000071917c224 */ /* 0x000fe200078e0208 */
[----:B------:R-:W-:Y:S02]  /*0ad0*/  ISETP.GE.U32.AND P6, PT, R69, UR6, PT ;  /* 0x0000000645007c0c */ /* 0x000fe4000bfc6070 */
[----:B------:R-:W-:Y:S02]  /*0ae0*/  ISETP.GE.AND.EX P5, PT, R0, UR7, PT, P5 ;  /* 0x0000000700007c0c */ /* 0x000fe4000bfa6350 */
[----:B------:R-:W2:Y:S01]  /*0af0*/  @!P3 LDC.64 R14, c[0x0][0x390] ;  /* 0x0000e400ff0ebb82 */ /* 0x000ea20000000a00 */
[----:B------:R-:W-:-:S02]  /*0b00*/  @!P4 MOV R8, R74 ;  /* 0x0000004a0008c202 */ /* 0x000fc40000000f00 */
[----:B------:R-:W-:Y:S02]  /*0b10*/  @!P4 MOV R9, R73 ;  /* 0x000000490009c202 */ /* 0x000fe40000000f00 */
[----:B------:R-:W-:Y:S02]  /*0b20*/  ISETP.GE.AND.EX P6, PT, R54, UR7, PT, P6 ;  /* 0x0000000736007c0c */ /* 0x000fe4000bfc6360 */
[----:B------:R-:W-:Y:S01]  /*0b30*/  MOV R40, RZ ;  /* 0x000000ff00287202 */ /* 0x000fe20000000f00 */
[----:B------:R-:W-:Y:S02]  /*0b40*/  @!P4 IMAD.WIDE.U32 R6, R25, R6, R8 ;  /* 0x000000061906c225 */ /* 0x000fe400078e0008 */
[----:B------:R-:W2:Y:S03]  /*0b50*/  @!P2 LDC.64 R8, c[0x0][0x390] ;  /* 0x0000e400ff08ab82 */ /* 0x000ea60000000a00 */
[----:B------:R4:W3:Y:S01]  /*0b60*/  @!P1 LDG.E R40, desc[UR8][R16.64] ;  /* 0x0000000810289981 */ /* 0x0008e2000c1e1900 */
[----:B------:R-:W-:-:S02]  /*0b70*/  @!P4 IADD3 R7, PT, PT, R7, R23, RZ ;  /* 0x000000170707c210 */ /* 0x000fc40007ffe0ff */
[C---:B0-----:R-:W-:Y:S01]  /*0b80*/  @!P4 LEA R20, P1, R6.reuse, R20, 0x1 ;  /* 0x000000140614c211 */ /* 0x041fe200078208ff */
[----:B-1----:R-:W-:Y:S01]  /*0b90*/  @!P3 IMAD R22, R53, R18, RZ ;  /* 0x000000123516b224 */ /* 0x002fe200078e02ff */
[----:B----4-:R-:W0:Y:S02]  /*0ba0*/  @!P5 LDC.64 R10, c[0x0][0x3e0] ;  /* 0x0000f800ff0adb82 */ /* 0x010e240000000a00 */
[----:B------:R-:W-:Y:S02]  /*0bb0*/  @!P4 LEA.HI.X R21, R6, R21, R7, 0x1, P1 ;  /* 0x000000150615c211 */ /* 0x000fe400008f0c07 */
[----:B------:R-:W-:Y:S02]  /*0bc0*/  @!P3 MOV R16, R74 ;  /* 0x0000004a0010b202 */ /* 0x000fe40000000f00 */
[----:B------:R-:W-:Y:S02]  /*0bd0*/  @!P3 MOV R17, R73 ;  /* 0x000000490011b202 */ /* 0x000fe40000000f00 */
[----:B------:R-:W1:Y:S01]  /*0be0*/  @!P6 LDC.64 R6, c[0x0][0x3e0] ;  /* 0x0000f800ff06eb82 */ /* 0x000e620000000a00 */
[----:B------:R-:W-:-:S02]  /*0bf0*/  @!P3 IMAD R23, R68, R19, R22 ;  /* 0x000000134417b224 */ /* 0x000fc400078e0216 */
[----:B------:R-:W-:Y:S01]  /*0c00*/  @!P3 IMAD.WIDE.U32 R18, R68, R18, R16 ;  /* 0x000000124412b225 */ /* 0x000fe200078e0010 */
[----:B------:R-:W-:Y:S02]  /*0c10*/  @!P2 MOV R16, R74 ;  /* 0x0000004a0010a202 */ /* 0x000fe40000000f00 */
[----:B------:R-:W-:Y:S01]  /*0c20*/  @!P2 MOV R17, R73 ;  /* 0x000000490011a202 */ /* 0x000fe20000000f00 */
[----:B--2---:R-:W-:Y:S01]  /*0c30*/  @!P2 IMAD R24, R27, R12, RZ ;  /* 0x0000000c1b18a224 */ /* 0x004fe200078e02ff */
[----:B------:R-:W-:Y:S02]  /*0c40*/  @!P3 IADD3 R19, PT, PT, R19, R23, RZ ;  /* 0x000000171313b210 */ /* 0x000fe40007ffe0ff */
[C---:B------:R-:W-:Y:S01]  /*0c50*/  @!P3 LEA R14, P1, R18.reuse, R14, 0x1 ;  /* 0x0000000e120eb211 */ /* 0x040fe200078208ff */
[C---:B------:R-:W-:Y:S01]  /*0c60*/  @!P2 IMAD R25, R5.reuse, R13, R24 ;  /* 0x0000000d0519a224 */ /* 0x040fe200078e0218 */
[----:B------:R-:W-:Y:S01]  /*0c70*/  MOV R42, RZ ;  /* 0x000000ff002a7202 */ /* 0x000fe20000000f00 */
[----:B------:R-:W-:Y:S01]  /*0c80*/  @!P2 IMAD.WIDE.U32 R12, R5, R12, R16 ;  /* 0x0000000c050ca225 */ /* 0x000fe200078e0010 */
[----:B------:R-:W-:Y:S01]  /*0c90*/  MOV R23, RZ ;  /* 0x000000ff00177202 */ /* 0x000fe20000000f00 */
[----:B------:R-:W2:Y:S01]  /*0ca0*/  @!P5 LDC.64 R16, c[0x0][0x390] ;  /* 0x0000e400ff10db82 */ /* 0x000ea20000000a00 */
[----:B------:R-:W-:-:S02]  /*0cb0*/  @!P3 LEA.HI.X R15, R18, R15, R19, 0x1, P1 ;  /* 0x0000000f120fb211 */ /* 0x000fc400008f0c13 */
[----:B------:R-:W-:Y:S01]  /*0cc0*/  ISETP.GE.U32.AND P1, PT, R66, UR6, PT ;  /* 0x0000000642007c0c */ /* 0x000fe2000bf26070 */
[----:B------:R4:W3:Y:S01]  /*0cd0*/  @!P4 LDG.E R42, desc[UR8][R20.64] ;  /* 0x00000008142ac981 */ /* 0x0008e2000c1e1900 */
[----:B------:R-:W-:Y:S02]  /*0ce0*/  @!P2 IADD3 R5, PT, PT, R13, R25, RZ ;  /* 0x000000190d05a210 */ /* 0x000fe40007ffe0ff */
[----:B------:R-:W-:Y:S01]  /*0cf0*/  @!P2 LEA R8, P4, R12, R8, 0x1 ;  /* 0x000000080c08a211 */ /* 0x000fe200078808ff */
[----:B------:R1:W3:Y:S01]  /*0d00*/  @!P3 LDG.E R23, desc[UR8][R14.64] ;  /* 0x000000080e17b981 */ /* 0x0002e2000c1e1900 */
[----:B------:R-:W-:Y:S02]  /*0d10*/  ISETP.GE.AND.EX P3, PT, R2, UR7, PT, P1 ;  /* 0x0000000702007c0c */ /* 0x000fe4000bf66310 */
[----:B------:R-:W-:Y:S01]  /*0d20*/  @!P2 LEA.HI.X R9, R12, R9, R5, 0x1, P4 ;  /* 0x000000090c09a211 */ /* 0x000fe200020f0c05 */
[----:B----4-:R-:W4:Y:S01]  /*0d30*/  @!P6 LDC.64 R20, c[0x0][0x390] ;  /* 0x0000e400ff14eb82 */ /* 0x010f220000000a00 */
[----:B------:R-:W-:Y:S01]  /*0d40*/  ISETP.GE.U32.AND P4, PT, R65, UR6, PT ;  /* 0x0000000641007c0c */ /* 0x000fe2000bf86070 */
[----:B0-----:R-:W-:-:S02]  /*0d50*/  @!P5 IMAD R12, R0, R10, RZ ;  /* 0x0000000a000cd224 */ /* 0x001fc400078e02ff */
[----:B-1----:R-:W-:Y:S01]  /*0d60*/  @!P6 IMAD R18, R54, R6, RZ ;  /* 0x000000063612e224 */ /* 0x002fe200078e02ff */
[----:B------:R-:W-:Y:S01]  /*0d70*/  ISETP.GE.AND.EX P4, PT, R3, UR7, PT, P4 ;  /* 0x0000000703007c0c */ /* 0x000fe2000bf86340 */
[----:B------:R-:W-:Y:S01]  /*0d80*/  @!P5 IMAD R5, R67, R11, R12 ;  /* 0x0000000b4305d224 */ /* 0x000fe200078e020c */
[----:B------:R-:W-:Y:S02]  /*0d90*/  @!P5 MOV R12, R74 ;  /* 0x0000004a000cd202 */ /* 0x000fe40000000f00 */
[----:B------:R-:W-:Y:S01]  /*0da0*/  @!P5 MOV R13, R73 ;  /* 0x00000049000dd202 */ /* 0x000fe20000000f00 */
[----:B------:R-:W-:Y:S02]  /*0db0*/  @!P6 IMAD R25, R69, R7, R18 ;  /* 0x000000074519e224 */ /* 0x000fe400078e0212 */
[----:B------:R-:W0:Y:S01]  /*0dc0*/  @!P3 LDC.64 R18, c[0x0][0x3e0] ;  /* 0x0000f800ff12bb82 */ /* 0x000e220000000a00 */
[----:B------:R-:W-:Y:S01]  /*0dd0*/  @!P5 IMAD.WIDE.U32 R10, R67, R10, R12 ;  /* 0x0000000a430ad225 */ /* 0x000fe200078e000c */
[----:B------:R-:W-:-:S02]  /*0de0*/  @!P6 MOV R12, R74 ;  /* 0x0000004a000ce202 */ /* 0x000fc40000000f00 */
[----:B------:R-:W-:Y:S02]  /*0df0*/  @!P6 MOV R13, R73 ;  /* 0x00000049000de202 */ /* 0x000fe40000000f00 */
[----:B------:R-:W-:Y:S02]  /*0e00*/  @!P5 IADD3 R5, PT, PT, R11, R5, RZ ;  /* 0x000000050b05d210 */ /* 0x000fe40007ffe0ff */
[----:B------:R-:W1:Y:S01]  /*0e10*/  @!P4 LDC.64 R14, c[0x0][0x3e0] ;  /* 0x0000f800ff0ecb82 */ /* 0x000e620000000a00 */
[----:B--2---:R-:W-:Y:S01]  /*0e20*/  @!P5 LEA R16, P1, R10, R16, 0x1 ;  /* 0x000000100a10d211 */ /* 0x004fe200078208ff */
[----:B------:R-:W-:-:S03]  /*0e30*/  @!P6 IMAD.WIDE.U32 R6, R69, R6, R12 ;  /* 0x000000064506e225 */ /* 0x000fc600078e000c */
[----:B------:R-:W-:Y:S02]  /*0e40*/  @!P5 LEA.HI.X R17, R10, R17, R5, 0x1, P1 ;  /* 0x000000110a11d211 */ /* 0x000fe400008f0c05 */
[----:B------:R-:W-:Y:S01]  /*0e50*/  @!P6 IADD3 R7, PT, PT, R7, R25, RZ ;  /* 0x000000190707e210 */ /* 0x000fe20007ffe0ff */
[----:B------:R-:W2:Y:S01]  /*0e60*/  @!P3 LDC.64 R12, c[0x0][0x390] ;  /* 0x0000e400ff0cbb82 */ /* 0x000ea20000000a00 */
[C---:B----4-:R-:W-:Y:S02]  /*0e70*/  @!P6 LEA R20, P1, R6.reuse, R20, 0x1 ;  /* 0x000000140614e211 */ /* 0x050fe400078208ff */
[----:B------:R-:W-:Y:S02]  /*0e80*/  IADD3 R5, PT, PT, R69, 0x180, RZ ;  /* 0x0000018045057810 */ /* 0x000fe40007ffe0ff */
[----:B------:R-:W-:Y:S02]  /*0e90*/  @!P6 LEA.HI.X R21, R6, R21, R7, 0x1, P1 ;  /* 0x000000150615e211 */ /* 0x000fe400008f0c07 */
[----:B------:R-:W-:Y:S01]  /*0ea0*/  ISETP.GE.U32.AND P1, PT, R5, UR6, PT ;  /* 0x0000000605007c0c */ /* 0x000fe2000bf26070 */
[----:B------:R-:W4:Y:S01]  /*0eb0*/  @!P4 LDC.64 R10, c[0x0][0x390] ;  /* 0x0000e400ff0acb82 */ /* 0x000f220000000a00 */
[----:B------:R-:W-:Y:S01]  /*0ec0*/  SHF.R.S32.HI R29, RZ, 0x1f, R5 ;  /* 0x0000001fff1d7819 */ /* 0x000fe20000011405 */
[----:B0-----:R-:W-:-:S03]  /*0ed0*/  @!P3 IMAD R22, R2, R18, RZ ;  /* 0x000000120216b224 */ /* 0x001fc600078e02ff */
[----:B------:R-:W-:Y:S02]  /*0ee0*/  ISETP.GE.AND.EX P1, PT, R29, UR7, PT, P1 ;  /* 0x000000071d007c0c */ /* 0x000fe4000bf26310 */
[----:B------:R-:W-:Y:S02]  /*0ef0*/  MOV R24, RZ ;  /* 0x000000ff00187202 */ /* 0x000fe40000000f00 */
[----:B------:R-:W-:Y:S02]  /*0f00*/  @!P3 MOV R26, R74 ;  /* 0x0000004a001ab202 */ /* 0x000fe40000000f00 */
[----:B------:R-:W-:Y:S01]  /*0f10*/  @!P3 MOV R27, R73 ;  /* 0x00000049001bb202 */ /* 0x000fe20000000f00 */
[C---:B------:R-:W-:Y:S01]  /*0f20*/  @!P3 IMAD R25, R66.reuse, R19, R22 ;  /* 0x000000134219b224 */ /* 0x040fe200078e0216 */
[----:B------:R-:W-:Y:S01]  /*0f30*/  MOV R22, RZ ;  /* 0x000000ff00167202 */ /* 0x000fe20000000f00 */
[----:B------:R0:W3:Y:S01]  /*0f40*/  @!P6 LDG.E R24, desc[UR8][R20.64] ;  /* 0x000000081418e981 */ /* 0x0000e2000c1e1900 */
[----:B------:R-:W-:-:S03]  /*0f50*/  @!P3 IMAD.WIDE.U32 R18, R66, R18, R26 ;  /* 0x000000124212b225 */ /* 0x000fc600078e001a */
[----:B------:R-:W5:Y:S01]  /*0f60*/  @!P1 LDC.64 R6, c[0x0][0x3e0] ;  /* 0x0000f800ff069b82 */ /* 0x000f620000000a00 */
[----:B------:R2:W3:Y:S01]  /*0f70*/  @!P5 LDG.E R22, desc[UR8][R16.64] ;  /* 0x000000081016d981 */ /* 0x0004e2000c1e1900 */
[----:B-1----:R-:W-:Y:S01]  /*0f80*/  @!P4 IMAD R26, R3, R14, RZ ;  /* 0x0000000e031ac224 */ /* 0x002fe200078e02ff */
[----:B0-----:R-:W-:Y:S02]  /*0f90*/  @!P4 MOV R20, R74 ;  /* 0x0000004a0014c202 */ /* 0x001fe40000000f00 */
[----:B------:R-:W-:Y:S01]  /*0fa0*/  @!P4 MOV R21, R73 ;  /* 0x000000490015c202 */ /* 0x000fe20000000f00 */
[----:B------:R-:W-:Y:S01]  /*0fb0*/  @!P4 IMAD R27, R65, R15, R26 ;  /* 0x0000000f411bc224 */ /* 0x000fe200078e021a */
[----:B------:R-:W-:Y:S02]  /*0fc0*/  @!P3 IADD3 R19, PT, PT, R19, R25, RZ ;  /* 0x000000191313b210 */ /* 0x000fe40007ffe0ff */
[----:B--2---:R-:W-:Y:S01]  /*0fd0*/  @!P3 LEA R16, P5, R18, R12, 0x1 ;  /* 0x0000000c1210b211 */ /* 0x004fe200078a08ff */
[----:B------:R-:W-:Y:S01]  /*0fe0*/  @!P4 IMAD.WIDE.U32 R14, R65, R14, R20 ;  /* 0x0000000e410ec225 */ /* 0x000fe200078e0014 */
[----:B------:R-:W-:-:S02]  /*0ff0*/  CS2R R20, SRZ ;  /* 0x0000000000147805 */ /* 0x000fc4000001ff00 */
[----:B------:R-:W-:Y:S02]  /*1000*/  @!P3 LEA.HI.X R17, R18, R13, R19, 0x1, P5 ;  /* 0x0000000d1211b211 */ /* 0x000fe400028f0c13 */
[----:B------:R-:W-:Y:S01]  /*1010*/  @!P4 IADD3 R15, PT, PT, R15, R27, RZ ;  /* 0x0000001b0f0fc210 */ /* 0x000fe20007ffe0ff */
[----:B------:R-:W0:Y:S01]  /*1020*/  @!P1 LDC.64 R12, c[0x0][0x390] ;  /* 0x0000e400ff0c9b82 */ /* 0x000e220000000a00 */
[----:B------:R-:W-:Y:S01]  /*1030*/  IADD3 R27, PT, PT, R69, 0x1a0, RZ ;  /* 0x000001a0451b7810 */ /* 0x000fe20007ffe0ff */
[----:B------:R-:W2:Y:S01]  /*1040*/  @!P3 LDG.E R21, desc[UR8][R16.64] ;  /* 0x000000081015b981 */ /* 0x000ea2000c1e1900 */
[----:B----4-:R-:W-:Y:S02]  /*1050*/  @!P4 LEA R10, P5, R14, R10, 0x1 ;  /* 0x0000000a0e0ac211 */ /* 0x010fe400078a08ff */
[----:B------:R-:W-:Y:S02]  /*1060*/  ISETP.GE.U32.AND P3, PT, R27, UR6, PT ;  /* 0x000000061b007c0c */ /* 0x000fe4000bf66070 */
[----:B------:R-:W-:-:S02]  /*1070*/  SHF.R.S32.HI R19, RZ, 0x1f, R27 ;  /* 0x0000001fff137819 */ /* 0x000fc4000001141b */
[----:B------:R-:W-:Y:S02]  /*1080*/  @!P4 LEA.HI.X R11, R14, R11, R15, 0x1, P5 ;  /* 0x0000000b0e0bc211 */ /* 0x000fe400028f0c0f */
[----:B------:R-:W-:Y:S01]  /*1090*/  ISETP.GE.AND.EX P3, PT, R19, UR7, PT, P3 ;  /* 0x0000000713007c0c */ /* 0x000fe2000bf66330 */
[----:B-----5:R-:W-:Y:S02]  /*10a0*/  @!P1 IMAD R18, R29, R6, RZ ;  /* 0x000000061d129224 */ /* 0x020fe400078e02ff */
[----:B------:R1:W4:Y:S01]  /*10b0*/  @!P4 LDG.E R20, desc[UR8][R10.64] ;  /* 0x000000080a14c981 */ /* 0x000322000c1e1900 */
[----:B------:R-:W-:Y:S01]  /*10c0*/  MOV R44, RZ ;  /* 0x000000ff002c7202 */ /* 0x000fe20000000f00 */
[----:B------:R-:W-:Y:S01]  /*10d0*/  @!P1 IMAD R7, R5, R7, R18 ;  /* 0x0000000705079224 */ /* 0x000fe200078e0212 */
[----:B------:R-:W-:-:S04]  /*10e0*/  IADD3 R25, PT, PT, R69, 0x1c0, RZ ;  /* 0x000001c045197810 */ /* 0x000fc80007ffe0ff */
[----:B------:R5:W4:Y:S01]  /*10f0*/  @!P2 LDG.E R44, desc[UR8][R8.64] ;  /* 0x00000008082ca981 */ /* 0x000b22000c1e1900 */
[----:B-1----:R-:W-:Y:S02]  /*1100*/  @!P1 MOV R10, R74 ;  /* 0x0000004a000a9202 */ /* 0x002fe40000000f00 */
[----:B------:R-:W1:Y:S01]  /*1110*/  @!P3 LDC.64 R16, c[0x0][0x3e0] ;  /* 0x0000f800ff10bb82 */ /* 0x000e620000000a00 */
[----:B------:R-:W-:-:S03]  /*1120*/  @!P1 MOV R11, R73 ;  /* 0x00000049000b9202 */ /* 0x000fc60000000f00 */
[----:B------:R-:W-:Y:S01]  /*1130*/  @!P1 IMAD.WIDE.U32 R10, R5, R6, R10 ;  /* 0x00000006050a9225 */ /* 0x000fe200078e000a */
[----:B------:R-:W-:-:S03]  /*1140*/  ISETP.GE.U32.AND P2, PT, R25, UR6, PT ;  /* 0x0000000619007c0c */ /* 0x000fc6000bf46070 */
[----:B------:R-:W5:Y:S01]  /*1150*/  @!P3 LDC.64 R14, c[0x0][0x390] ;  /* 0x0000e400ff0ebb82 */ /* 0x000f620000000a00 */
[----:B------:R-:W-:Y:S02]  /*1160*/  SHF.R.S32.HI R29, RZ, 0x1f, R25 ;  /* 0x0000001fff1d7819 */ /* 0x000fe40000011419 */
[----:B------:R-:W-:Y:S02]  /*1170*/  @!P1 IADD3 R5, PT, PT, R11, R7, RZ ;  /* 0x000000070b059210 */ /* 0x000fe40007ffe0ff */
[C---:B0-----:R-:W-:Y:S02]  /*1180*/  @!P1 LEA R12, P4, R10.reuse, R12, 0x1 ;  /* 0x0000000c0a0c9211 */ /* 0x041fe400078808ff */
[----:B------:R-:W-:Y:S02]  /*1190*/  ISETP.GE.AND.EX P2, PT, R29, UR7, PT, P2 ;  /* 0x000000071d007c0c */ /* 0x000fe4000bf46320 */
[----:B------:R-:W-:Y:S02]  /*11a0*/  @!P1 LEA.HI.X R13, R10, R13, R5, 0x1, P4 ;  /* 0x0000000d0a0d9211 */ /* 0x000fe400020f0c05 */
[----:B------:R-:W-:-:S04]  /*11b0*/  ISETP.GE.U32.AND P4, PT, R64, UR6, PT ;  /* 0x0000000640007c0c */ /* 0x000fc8000bf86070 */
[----:B------:R-:W-:Y:S01]  /*11c0*/  ISETP.GE.AND.EX P4, PT, R4, UR7, PT, P4 ;  /* 0x0000000704007c0c */ /* 0x000fe2000bf86340 */
[----:B-1----:R-:W-:-:S04]  /*11d0*/  @!P3 IMAD R18, R19, R16, RZ ;  /* 0x000000101312b224 */ /* 0x002fc800078e02ff */
[----:B------:R-:W0:Y:S01]  /*11e0*/  @!P2 LDC.64 R10, c[0x0][0x3e0] ;  /* 0x0000f800ff0aab82 */ /* 0x000e220000000a00 */
[----:B------:R-:W-:Y:S01]  /*11f0*/  @!P3 IMAD R5, R27, R17, R18 ;  /* 0x000000111b05b224 */ /* 0x000fe200078e0212 */
[----:B------:R-:W-:Y:S02]  /*1200*/  MOV R46, RZ ;  /* 0x000000ff002e7202 */ /* 0x000fe40000000f00 */
[----:B------:R-:W-:-:S04]  /*1210*/  @!P3 MOV R18, R74 ;  /* 0x0000004a0012b202 */ /* 0x000fc80000000f00 */
[----:B-----5:R-:W1:Y:S01]  /*1220*/  @!P4 LDC.64 R8, c[0x0][0x3e0] ;  /* 0x0000f800ff08cb82 */ /* 0x020e620000000a00 */
[----:B------:R-:W-:Y:S01]  /*1230*/  @!P3 MOV R19, R73 ;  /* 0x000000490013b202 */ /* 0x000fe20000000f00 */
[----:B------:R5:W4:Y:S06]  /*1240*/  @!P1 LDG.E R46, desc[UR8][R12.64] ;  /* 0x000000080c2e9981 */ /* 0x000b2c000c1e1900 */
[----:B------:R-:W1:Y:S01]  /*1250*/  @!P2 LDC.64 R6, c[0x0][0x390] ;  /* 0x0000e400ff06ab82 */ /* 0x000e620000000a00 */
[----:B------:R-:W-:-:S07]  /*1260*/  @!P3 IMAD.WIDE.U32 R16, R27, R16, R18 ;  /* 0x000000101b10b225 */ /* 0x000fce00078e0012 */
[----:B-----5:R-:W5:Y:S01]  /*1270*/  @!P4 LDC.64 R12, c[0x0][0x390] ;  /* 0x0000e400ff0ccb82 */ /* 0x020f620000000a00 */
[----:B------:R-:W-:Y:S02]  /*1280*/  @!P3 IADD3 R5, PT, PT, R17, R5, RZ ;  /* 0x000000051105b210 */ /* 0x000fe40007ffe0ff */
[C---:B------:R-:W-:Y:S01]  /*1290*/  @!P3 LEA R14, P1, R16.reuse, R14, 0x1 ;  /* 0x0000000e100eb211 */ /* 0x040fe200078208ff */
[----:B0-----:R-:W-:Y:S01]  /*12a0*/  @!P2 IMAD R18, R29, R10, RZ ;  /* 0x0000000a1d12a224 */ /* 0x001fe200078e02ff */
[----:B------:R-:W-:Y:S02]  /*12b0*/  @!P2 MOV R17, R73 ;  /* 0x000000490011a202 */ /* 0x000fe40000000f00 */
[----:B------:R-:W-:Y:S02]  /*12c0*/  @!P3 LEA.HI.X R15, R16, R15, R5, 0x1, P1 ;  /* 0x0000000f100fb211 */ /* 0x000fe400008f0c05 */
[----:B------:R-:W-:Y:S01]  /*12d0*/  @!P2 MOV R16, R74 ;  /* 0x0000004a0010a202 */ /* 0x000fe20000000f00 */
[----:B------:R-:W-:Y:S01]  /*12e0*/  @!P2 IMAD R19, R25, R11, R18 ;  /* 0x0000000b1913a224 */ /* 0x000fe200078e0212 */
[----:B------:R-:W-:Y:S01]  /*12f0*/  @!P4 MOV R11, R73 ;  /* 0x00000049000bc202 */ /* 0x000fe20000000f00 */
[----:B-1----:R-:W-:-:S02]  /*1300*/  @!P4 IMAD R5, R4, R8, RZ ;  /* 0x000000080405c224 */ /* 0x002fc400078e02ff */
[----:B------:R-:W-:Y:S01]  /*1310*/  @!P2 IMAD.WIDE.U32 R16, R25, R10, R16 ;  /* 0x0000000a1910a225 */ /* 0x000fe200078e0010 */
[----:B------:R-:W-:Y:S02]  /*1320*/  @!P4 MOV R10, R74 ;  /* 0x0000004a000ac202 */ /* 0x000fe40000000f00 */
[----:B------:R-:W-:Y:S01]  /*1330*/  MOV R48, RZ ;  /* 0x000000ff00307202 */ /* 0x000fe20000000f00 */
[C---:B------:R-:W-:Y:S01]  /*1340*/  @!P4 IMAD R9, R64.reuse, R9, R5 ;  /* 0x000000094009c224 */ /* 0x040fe200078e0205 */
[----:B------:R-:W-:Y:S01]  /*1350*/  @!P2 IADD3 R5, PT, PT, R17, R19, RZ ;  /* 0x000000131105a210 */ /* 0x000fe20007ffe0ff */
[----:B------:R-:W-:Y:S01]  /*1360*/  @!P4 IMAD.WIDE.U32 R10, R64, R8, R10 ;  /* 0x00000008400ac225 */ /* 0x000fe200078e000a */
[C---:B------:R-:W-:Y:S02]  /*1370*/  @!P2 LEA R6, P1, R16.reuse, R6, 0x1 ;  /* 0x000000061006a211 */ /* 0x040fe400078208ff */
[----:B------:R-:W-:Y:S01]  /*1380*/  MOV R50, RZ ;  /* 0x000000ff00327202 */ /* 0x000fe20000000f00 */
[----:B------:R-:W4:Y:S01]  /*1390*/  @!P3 LDG.E R48, desc[UR8][R14.64] ;  /* 0x000000080e30b981 */ /* 0x000f22000c1e1900 */
[----:B------:R-:W-:-:S02]  /*13a0*/  @!P2 LEA.HI.X R7, R16, R7, R5, 0x1, P1 ;  /* 0x000000071007a211 */ /* 0x000fc400008f0c05 */
[----:B------:R-:W-:Y:S02]  /*13b0*/  @!P4 IADD3 R5, PT, PT, R11, R9, RZ ;  /* 0x000000090b05c210 */ /* 0x000fe40007ffe0ff */
[C---:B-----5:R-:W-:Y:S01]  /*13c0*/  @!P4 LEA R12, P1, R10.reuse, R12, 0x1 ;  /* 0x0000000c0a0cc211 */ /* 0x060fe200078208ff */
[----:B------:R0:W5:Y:S01]  /*13d0*/  @!P2 LDG.E R50, desc[UR8][R6.64] ;  /* 0x000000080632a981 */ /* 0x000162000c1e1900 */
[----:B------:R-:W-:Y:S02]  /*13e0*/  MOV R52, RZ ;  /* 0x000000ff00347202 */ /* 0x000fe40000000f00 */
[----:B------:R-:W-:-:S05]  /*13f0*/  @!P4 LEA.HI.X R13, R10, R13, R5, 0x1, P1 ;  /* 0x0000000d0a0dc211 */ /* 0x000fca00008f0c05 */
[----:B------:R1:W5:Y:S01]  /*1400*/  @!P4 LDG.E R52, desc[UR8][R12.64] ;  /* 0x000000080c34c981 */ /* 0x000362000c1e1900 */
[--C-:B------:R-:W-:Y:S02]  /*1410*/  HADD2.F32 R33, -RZ, R34.reuse.H0_H0 ;  /* 0x20000022ff217230 */ /* 0x100fe40000004100 */
[----:B------:R-:W-:Y:S02]  /*1420*/  HADD2.F32 R34, -RZ, R34.H1_H1 ;  /* 0x30000022ff227230 */ /* 0x000fe40000004100 */
[--C-:B---3--:R-:W-:Y:S02]  /*1430*/  HADD2.F32 R35, -RZ, R36.reuse.H0_H0 ;  /* 0x20000024ff237230 */ /* 0x108fe40000004100 */
[----:B------:R-:W-:Y:S02]  /*1440*/  HADD2.F32 R36, -RZ, R36.H1_H1 ;  /* 0x30000024ff247230 */ /* 0x000fe40000004100 */
[--C-:B------:R-:W-:Y:S02]  /*1450*/  HADD2.F32 R37, -RZ, R38.reuse.H0_H0 ;  /* 0x20000026ff257230 */ /* 0x100fe40000004100 */
[----:B------:R-:W-:-:S02]  /*1460*/  HADD2.F32 R38, -RZ, R38.H1_H1 ;  /* 0x30000026ff267230 */ /* 0x000fc40000004100 */
[----:B------:R-:W-:Y:S02]  /*1470*/  HADD2.F32 R39, -RZ, R40.H0_H0 ;  /* 0x20000028ff277230 */ /* 0x000fe40000004100 */
[--C-:B0-----:R-:W-:Y:S02]  /*1480*/  HADD2.F32 R7, -RZ, R23.reuse.H0_H0 ;  /* 0x20000017ff077230 */ /* 0x101fe40000004100 */
[----:B------:R-:W-:-:S05]  /*1490*/  HADD2.F32 R8, -RZ, R23.H1_H1 ;  /* 0x30000017ff087230 */ /* 0x000fca0000004100 */
[----:B------:R-:W-:Y:S01]  /*14a0*/  FADD.FTZ R16, R7, R8 ;  /* 0x0000000807107221 */ /* 0x000fe20000010000 */
[----:B-1----:R-:W-:-:S04]  /*14b0*/  FMUL.FTZ R12, R8, R8 ;  /* 0x00000008080c7220 */ /* 0x002fc80000410000 */
[----:B------:R-:W-:Y:S01]  /*14c0*/  FFMA.FTZ R13, R7, R7, R12 ;  /* 0x00000007070d7223 */ /* 0x000fe2000001000c */
[----:B------:R-:W-:Y:S02]  /*14d0*/  HADD2.F32 R40, -RZ, R40.H1_H1 ;  /* 0x30000028ff287230 */ /* 0x000fe40000004100 */
[--C-:B------:R-:W-:Y:S02]  /*14e0*/  HADD2.F32 R5, -RZ, R24.reuse.H0_H0 ;  /* 0x20000018ff057230 */ /* 0x100fe40000004100 */
[----:B------:R-:W-:-:S05]  /*14f0*/  HADD2.F32 R6, -RZ, R24.H1_H1 ;  /* 0x30000018ff067230 */ /* 0x000fca0000004100 */
[C---:B------:R-:W-:Y:S01]  /*1500*/  FADD.FTZ R10, R5.reuse, R6 ;  /* 0x00000006050a7221 */ /* 0x040fe20000010000 */
[----:B------:R-:W-:Y:S01]  /*1510*/  FMUL.FTZ R14, R6, R6 ;  /* 0x00000006060e7220 */ /* 0x000fe20000410000 */
[--C-:B------:R-:W-:Y:S02]  /*1520*/  HADD2.F32 R9, -RZ, R22.reuse.H0_H0 ;  /* 0x20000016ff097230 */ /* 0x100fe40000004100 */
[----:B------:R-:W-:Y:S01]  /*1530*/  FADD.FTZ R11, RZ, R10 ;  /* 0x0000000aff0b7221 */ /* 0x000fe20000010000 */
[----:B------:R-:W-:Y:S02]  /*1540*/  HADD2.F32 R10, -RZ, R22.H1_H1 ;  /* 0x30000016ff0a7230 */ /* 0x000fe40000004100 */
[----:B------:R-:W-:Y:S01]  /*1550*/  FFMA.FTZ R14, R5, R5, R14 ;  /* 0x00000005050e7223 */ /* 0x000fe2000001000e */
[----:B------:R-:W-:-:S03]  /*1560*/  FADD.FTZ R16, R11, R16 ;  /* 0x000000100b107221 */ /* 0x000fc60000010000 */
[----:B------:R-:W-:Y:S01]  /*1570*/  FADD.FTZ R14, RZ, R14 ;  /* 0x0000000eff0e7221 */ /* 0x000fe20000010000 */
[C---:B------:R-:W-:Y:S01]  /*1580*/  FADD.FTZ R17, R9.reuse, R10 ;  /* 0x0000000a09117221 */ /* 0x040fe20000010000 */
[----:B------:R-:W-:Y:S02]  /*1590*/  FMUL.FTZ R18, R10, R10 ;  /* 0x0000000a0a127220 */ /* 0x000fe40000410000 */
[----:B------:R-:W-:Y:S01]  /*15a0*/  FADD.FTZ R15, R14, R13 ;  /* 0x0000000d0e0f7221 */ /* 0x000fe20000010000 */
[--C-:B--2---:R-:W-:Y:S02]  /*15b0*/  HADD2.F32 R11, -RZ, R21.reuse.H0_H0 ;  /* 0x20000015ff0b7230 */ /* 0x104fe40000004100 */
[----:B------:R-:W-:Y:S02]  /*15c0*/  HADD2.F32 R12, -RZ, R21.H1_H1 ;  /* 0x30000015ff0c7230 */ /* 0x000fe40000004100 */
[----:B------:R-:W-:Y:S01]  /*15d0*/  FADD.FTZ R16, R16, R17 ;  /* 0x0000001110107221 */ /* 0x000fe20000010000 */
[----:B------:R-:W-:-:S02]  /*15e0*/  FFMA.FTZ R18, R9, R9, R18 ;  /* 0x0000000909127223 */ /* 0x000fc40000010012 */
[----:B------:R-:W-:Y:S02]  /*15f0*/  FADD.FTZ R17, R11, R12 ;  /* 0x0000000c0b117221 */ /* 0x000fe40000010000 */
[----:B------:R-:W-:Y:S01]  /*1600*/  FADD.FTZ R18, R15, R18 ;  /* 0x000000120f127221 */ /* 0x000fe20000010000 */
[--C-:B----4-:R-:W-:Y:S02]  /*1610*/  HADD2.F32 R13, -RZ, R20.reuse.H0_H0 ;  /* 0x20000014ff0d7230 */ /* 0x110fe40000004100 */
[----:B------:R-:W-:Y:S02]  /*1620*/  HADD2.F32 R14, -RZ, R20.H1_H1 ;  /* 0x30000014ff0e7230 */ /* 0x000fe40000004100 */
[----:B------:R-:W-:Y:S01]  /*1630*/  FMUL.FTZ R20, R12, R12 ;  /* 0x0000000c0c147220 */ /* 0x000fe20000410000 */
[----:B------:R-:W-:Y:S01]  /*1640*/  FADD.FTZ R16, R16, R17 ;  /* 0x0000001110107221 */ /* 0x000fe20000010000 */
[--C-:B------:R-:W-:Y:S02]  /*1650*/  HADD2.F32 R15, -RZ, R32.reuse.H0_H0 ;  /* 0x20000020ff0f7230 */ /* 0x100fe40000004100 */
[----:B------:R-:W-:Y:S01]  /*1660*/  FFMA.FTZ R17, R11, R11, R20 ;  /* 0x0000000b0b117223 */ /* 0x000fe20000010014 */
[----:B------:R-:W-:-:S02]  /*1670*/  HADD2.F32 R32, -RZ, R32.H1_H1 ;  /* 0x30000020ff207230 */ /* 0x000fc40000004100 */
[----:B------:R-:W-:Y:S01]  /*1680*/  FMUL.FTZ R20, R14, R14 ;  /* 0x0000000e0e147220 */ /* 0x000fe20000410000 */
[C---:B------:R-:W-:Y:S01]  /*1690*/  FADD.FTZ R19, R13.reuse, R14 ;  /* 0x0000000e0d137221 */ /* 0x040fe20000010000 */
[----:B------:R-:W-:Y:S02]  /*16a0*/  FADD.FTZ R17, R18, R17 ;  /* 0x0000001112117221 */ /* 0x000fe40000010000 */
[----:B------:R-:W-:Y:S01]  /*16b0*/  FFMA.FTZ R20, R13, R13, R20 ;  /* 0x0000000d0d147223 */ /* 0x000fe20000010014 */
[----:B------:R-:W-:Y:S01]  /*16c0*/  FMUL.FTZ R18, R32, R32 ;  /* 0x0000002020127220 */ /* 0x000fe20000410000 */
        /* <DEDUP_REMOVED lines=19> */
[----:B------:R-:W-:-:S02]  /*1800*/  HADD2.F32 R41, -RZ, R42.H1_H1 ;  /* 0x3000002aff297230 */ /* 0x000fc40000004100 */
[----:B------:R-:W-:Y:S01]  /*1810*/  FMUL.FTZ R18, R40, R40 ;  /* 0x0000002828127220 */ /* 0x000fe20000410000 */
[----:B------:R-:W-:Y:S01]  /*1820*/  FADD.FTZ R16, R16, R19 ;  /* 0x0000001310107221 */ /* 0x000fe20000010000 */
[----:B------:R-:W-:Y:S01]  /*1830*/  FADD.FTZ R19, R39, R40 ;  /* 0x0000002827137221 */ /* 0x000fe20000010000 */
[----:B------:R-:W-:Y:S01]  /*1840*/  FADD.FTZ R17, R17, R20 ;  /* 0x0000001411117221 */ /* 0x000fe20000010000 */
[----:B------:R-:W-:Y:S02]  /*1850*/  HADD2.F32 R42, -RZ, R42.H0_H0 ;  /* 0x2000002aff2a7230 */ /* 0x000fe40000004100 */
[----:B------:R-:W-:Y:S01]  /*1860*/  FFMA.FTZ R18, R39, R39, R18 ;  /* 0x0000002727127223 */ /* 0x000fe20000010012 */
[----:B------:R-:W-:Y:S01]  /*1870*/  FMUL.FTZ R21, R41, R41 ;  /* 0x0000002929157220 */ /* 0x000fe20000410000 */
[--C-:B------:R-:W-:Y:S02]  /*1880*/  HADD2.F32 R43, -RZ, R44.reuse.H1_H1 ;  /* 0x3000002cff2b7230 */ /* 0x100fe40000004100 */
[----:B------:R-:W-:Y:S01]  /*1890*/  FADD.FTZ R16, R16, R19 ;  /* 0x0000001310107221 */ /* 0x000fe20000010000 */
[----:B------:R-:W-:Y:S01]  /*18a0*/  FADD.FTZ R17, R17, R18 ;  /* 0x0000001211117221 */ /* 0x000fe20000010000 */
[C---:B------:R-:W-:Y:S01]  /*18b0*/  FADD.FTZ R19, R42.reuse, R41 ;  /* 0x000000292a137221 */ /* 0x040fe20000010000 */
[----:B------:R-:W-:Y:S01]  /*18c0*/  FFMA.FTZ R18, R42, R42, R21 ;  /* 0x0000002a2a127223 */ /* 0x000fe20000010015 */
[----:B------:R-:W-:-:S02]  /*18d0*/  HADD2.F32 R44, -RZ, R44.H0_H0 ;  /* 0x2000002cff2c7230 */ /* 0x000fc40000004100 */
[----:B------:R-:W-:Y:S01]  /*18e0*/  FMUL.FTZ R21, R43, R43 ;  /* 0x0000002b2b157220 */ /* 0x000fe20000410000 */
[--C-:B------:R-:W-:Y:S02]  /*18f0*/  HADD2.F32 R45, -RZ, R46.reuse.H1_H1 ;  /* 0x3000002eff2d7230 */ /* 0x100fe40000004100 */
[----:B------:R-:W-:Y:S01]  /*1900*/  FADD.FTZ R16, R16, R19 ;  /* 0x0000001310107221 */ /* 0x000fe20000010000 */
[----:B------:R-:W-:Y:S01]  /*1910*/  FADD.FTZ R17, R17, R18 ;  /* 0x0000001211117221 */ /* 0x000fe20000010000 */
[C---:B------:R-:W-:Y:S01]  /*1920*/  FADD.FTZ R19, R44.reuse, R43 ;  /* 0x0000002b2c137221 */ /* 0x040fe20000010000 */
[----:B------:R-:W-:Y:S01]  /*1930*/  FFMA.FTZ R18, R44, R44, R21 ;  /* 0x0000002c2c127223 */ /* 0x000fe20000010015 */
[----:B------:R-:W-:Y:S02]  /*1940*/  HADD2.F32 R46, -RZ, R46.H0_H0 ;  /* 0x2000002eff2e7230 */ /* 0x000fe40000004100 */
[----:B------:R-:W-:Y:S01]  /*1950*/  FMUL.FTZ R21, R45, R45 ;  /* 0x0000002d2d157220 */ /* 0x000fe20000410000 */
[----:B------:R-:W-:Y:S01]  /*1960*/  FADD.FTZ R16, R16, R19 ;  /* 0x0000001310107221 */ /* 0x000fe20000010000 */
[----:B------:R-:W-:Y:S01]  /*1970*/  FADD.FTZ R17, R17, R18 ;  /* 0x0000001211117221 */ /* 0x000fe20000010000 */
[C---:B------:R-:W-:Y:S01]  /*1980*/  FADD.FTZ R19, R46.reuse, R45 ;  /* 0x0000002d2e137221 */ /* 0x040fe20000010000 */
[----:B------:R-:W-:-:S03]  /*1990*/  FFMA.FTZ R18, R46, R46, R21 ;  /* 0x0000002e2e127223 */ /* 0x000fc60000010015 */
[----:B------:R-:W-:Y:S01]  /*19a0*/  FADD.FTZ R16, R16, R19 ;  /* 0x0000001310107221 */ /* 0x000fe20000010000 */
[----:B------:R-:W-:Y:S01]  /*19b0*/  FADD.FTZ R17, R17, R18 ;  /* 0x0000001211117221 */ /* 0x000fe20000010000 */
[--C-:B------:R-:W-:Y:S02]  /*19c0*/  HADD2.F32 R47, -RZ, R48.reuse.H1_H1 ;  /* 0x30000030ff2f7230 */ /* 0x100fe40000004100 */
[----:B------:R-:W-:-:S03]  /*19d0*/  HADD2.F32 R48, -RZ, R48.H0_H0 ;  /* 0x20000030ff307230 */ /* 0x000fc60000004100 */
[----:B------:R-:W-:Y:S01]  /*19e0*/  FMUL.FTZ R21, R47, R47 ;  /* 0x0000002f2f157220 */ /* 0x000fe20000410000 */
[--C-:B-----5:R-:W-:Y:S02]  /*19f0*/  HADD2.F32 R49, -RZ, R50.reuse.H1_H1 ;  /* 0x30000032ff317230 */ /* 0x120fe40000004100 */
[C---:B------:R-:W-:Y:S01]  /*1a00*/  FADD.FTZ R19, R48.reuse, R47 ;  /* 0x0000002f30137221 */ /* 0x040fe20000010000 */
[----:B------:R-:W-:Y:S02]  /*1a10*/  HADD2.F32 R50, -RZ, R50.H0_H0 ;  /* 0x20000032ff327230 */ /* 0x000fe40000004100 */
[----:B------:R-:W-:Y:S01]  /*1a20*/  FFMA.FTZ R18, R48, R48, R21 ;  /* 0x0000003030127223 */ /* 0x000fe20000010015 */
[----:B------:R-:W-:Y:S01]  /*1a30*/  FMUL.FTZ R21, R49, R49 ;  /* 0x0000003131157220 */ /* 0x000fe20000410000 */
[--C-:B------:R-:W-:Y:S02]  /*1a40*/  HADD2.F32 R51, -RZ, R52.reuse.H1_H1 ;  /* 0x30000034ff337230 */ /* 0x100fe40000004100 */
[----:B------:R-:W-:Y:S01]  /*1a50*/  FADD.FTZ R16, R16, R19 ;  /* 0x0000001310107221 */ /* 0x000fe20000010000 */
[----:B------:R-:W-:Y:S01]  /*1a60*/  FADD.FTZ R17, R17, R18 ;  /* 0x0000001211117221 */ /* 0x000fe20000010000 */
[----:B------:R-:W-:-:S02]  /*1a70*/  HADD2.F32 R52, -RZ, R52.H0_H0 ;  /* 0x20000034ff347230 */ /* 0x000fc40000004100 */
        /* <DEDUP_REMOVED lines=46> */
.L_x_2470:
[----:B------:R-:W-:Y:S05]  /*1d60*/  BSYNC.RECONVERGENT B0 ;  /* 0x0000000000007941 */ /* 0x000fea0003800200 */
.L_x_2469:
        /* <DEDUP_REMOVED lines=8> */
[----:B--2---:R-:W2:Y:S04]  /*1df0*/  LDS.64 R20, [UR4+0x18] ;  /* 0x00001804ff147984 */ /* 0x004ea80008000a00 */
[----:B------:R-:W4:Y:S04]  /*1e00*/  LDS.128 R24, [UR4+0x20] ;  /* 0x00002004ff187984 */ /* 0x000f280008000c00 */
[----:B---3--:R-:W3:Y:S01]  /*1e10*/  LDS.128 R16, [UR4+0x30] ;  /* 0x00003004ff107984 */ /* 0x008ee20008000c00 */
[----:B--2---:R-:W-:Y:S01]  /*1e20*/  FADD.FTZ R23, R30, R20 ;  /* 0x000000141e177221 */ /* 0x004fe20000010000 */
[----:B------:R-:W-:-:S03]  /*1e30*/  FADD.FTZ R20, R31, R21 ;  /* 0x000000151f147221 */ /* 0x000fc60000010000 */
[----:B----4-:R-:W-:Y:S01]  /*1e40*/  FADD.FTZ R29, R23, R24 ;  /* 0x00000018171d7221 */ /* 0x010fe20000010000 */
[----:B------:R-:W-:Y:S02]  /*1e50*/  FADD.FTZ R24, R20, R25 ;  /* 0x0000001914187221 */ /* 0x000fe40000010000 */
[----:B-1----:R-:W1:Y:S01]  /*1e60*/  LDS.128 R20, [UR4+0x40] ;  /* 0x00004004ff147984 */ /* 0x002e620008000c00 */
        /* <DEDUP_REMOVED lines=20> */
.L_x_2472:
[----:B------:R-:W-:Y:S05]  /*1fb0*/  BSYNC.RECONVERGENT B0 ;  /* 0x0000000000007941 */ /* 0x000fea0003800200 */
.L_x_2471:
        /* <DEDUP_REMOVED lines=12> */
[----:B--2---:R-:W-:Y:S02]  /*2080*/  IADD3 R21, PT, PT, R18, R58, RZ ;  /* 0x0000003a12157210 */ /* 0x004fe40007ffe0ff */
        /* <DEDUP_REMOVED lines=12> */
.L_x_2475:
[----:B----4-:R-:W2:Y:S04]  /*2150*/  LDG.E.STRONG.GPU R18, desc[UR8][R16.64] ;  /* 0x0000000810127981 */ /* 0x010ea8000c1ef900 */
[----:B--2---:R-:W-:Y:S01]  /*2160*/  CCTL.IVALL ;  /* 0x00000000ff00798f */ /* 0x004fe20002000000 */
[----:B------:R-:W-:Y:S05]  /*2170*/  YIELD ;  /* 0x0000000000007946 */ /* 0x000fea0003800000 */
[----:B------:R-:W-:-:S13]  /*2180*/  ISETP.NE.AND P3, PT, R18, R23, PT ;  /* 0x000000171200720c */ /* 0x000fda0003f65270 */
[----:B------:R-:W-:Y:S05]  /*2190*/  @P3 BRA `(.L_x_2475) ;  /* 0xfffffffc00ec3947 */ /* 0x000fea000383ffff */
.L_x_2474:
[----:B------:R-:W-:Y:S05]  /*21a0*/  WARPSYNC.ALL ;  /* 0x0000000000007948 */ /* 0x000fea0003800000 */
[----:B------:R-:W-:Y:S01]  /*21b0*/  BAR.SYNC.DEFER_BLOCKING 0x0 ;  /* 0x0000000000007b1d */ /* 0x000fe20000010000 */
[----:B-1----:R-:W-:-:S05]  /*21c0*/  HFMA2 R22, -RZ, RZ, 0, 0 ;  /* 0x00000000ff167431 */ /* 0x002fca00000001ff */
[----:B------:R-:W-:Y:S05]  /*21d0*/  @!P1 BRA `(.L_x_2476) ;  /* 0x00000004001c9947 */ /* 0x000fea0003800000 */
[C-C-:B------:R-:W-:Y:S01]  /*21e0*/  IMAD R27, R57.reuse, 0x6, R58.reuse ;  /* 0x00000006391b7824 */ /* 0x140fe200078e023a */
[CC--:B------:R-:W-:Y:S01]  /*21f0*/  LEA R24, R57.reuse, R58.reuse, 0x2 ;  /* 0x0000003a39187211 */ /* 0x0c0fe200078e10ff */
[C-C-:B------:R-:W-:Y:S01]  /*2200*/  IMAD R26, R57.reuse, 0x7, R58.reuse ;  /* 0x00000007391a7824 */ /* 0x140fe200078e023a */
[CC--:B------:R-:W-:Y:S01]  /*2210*/  LEA R22, R57.reuse, R58.reuse, 0x1 ;  /* 0x0000003a39167211 */ /* 0x0c0fe200078e08ff */
[C-C-:B------:R-:W-:Y:S01]  /*2220*/  IMAD R25, R57.reuse, 0x5, R58.reuse ;  /* 0x0000000539197824 */ /* 0x140fe200078e023a */
[----:B--2-4-:R-:W-:Y:S01]  /*2230*/  IADD3 R21, PT, PT, R58, R57, RZ ;  /* 0x000000393a157210 */ /* 0x014fe20007ffe0ff */
[----:B------:R-:W-:Y:S01]  /*2240*/  IMAD R23, R57, 0x3, R58 ;  /* 0x0000000339177824 */ /* 0x000fe200078e023a */
[----:B------:R-:W-:Y:S01]  /*2250*/  IADD3 R20, PT, PT, -R60, RZ, RZ ;  /* 0x000000ff3c147210 */ /* 0x000fe20007ffe1ff */
[----:B------:R-:W-:Y:S01]  /*2260*/  UMOV UR4, URZ ;  /* 0x000000ff00047c82 */ /* 0x000fe20008000000 */
[----:B------:R-:W-:Y:S02]  /*2270*/  MOV R19, R58 ;  /* 0x0000003a00137202 */ /* 0x000fe40000000f00 */
[----:B------:R-:W-:-:S07]  /*2280*/  LOP3.LUT R18, R55, 0x7ffffff8, RZ, 0xc0, !PT ;  /* 0x7ffffff837127812 */ /* 0x000fce00078ec0ff */
.L_x_2477:
        /* <DEDUP_REMOVED lines=60> */
.L_x_2476:
        /* <DEDUP_REMOVED lines=12> */
[C---:B--2---:R-:W-:Y:S02]  /*2710*/  IADD3 R21, PT, PT, R22.reuse, 0x2, RZ ;  /* 0x0000000216157810 */ /* 0x044fe40007ffe0ff */
        /* <DEDUP_REMOVED lines=22> */
.L_x_2478:
        /* <DEDUP_REMOVED lines=18> */
.L_x_2479:
        /* <DEDUP_REMOVED lines=9> */
.L_x_2480:
[----:B------:R-:W-:Y:S05]  /*2a30*/  BSYNC.RECONVERGENT B0 ;  /* 0x0000000000007941 */ /* 0x000fea0003800200 */
.L_x_2473:
[----:B------:R-:W0:Y:S01]  /*2a40*/  S2UR UR6, SR_CgaCtaId ;  /* 0x00000000000679c3 */ /* 0x000e220000008800 */
[----:B------:R-:W3:Y:S01]  /*2a50*/  LDCU UR7, c[0x0][0x414] ;  /* 0x00008280ff0777ac */ /* 0x000ee20008000800 */
[----:B------:R-:W-:Y:S01]  /*2a60*/  LOP3.LUT R25, R63, 0xffff, RZ, 0xc0, !PT ;  /* 0x0000ffff3f197812 */ /* 0x000fe200078ec0ff */
[----:B------:R-:W-:-:S03]  /*2a70*/  UMOV UR4, 0x400 ;  /* 0x0000040000047882 */ /* 0x000fc60000000000 */
[----:B------:R-:W-:Y:S02]  /*2a80*/  IADD3 R25, PT, PT, R70, R25, RZ ;  /* 0x0000001946197210 */ /* 0x000fe40007ffe0ff */
[----:B-1----:R-:W1:Y:S08]  /*2a90*/  @P0 LDC.64 R22, c[0x0][0x388] ;  /* 0x0000e200ff160b82 */ /* 0x002e700000000a00 */
[----:B----4-:R-:W4:Y:S01]  /*2aa0*/  LDC.64 R18, c[0x0][0x3a0] ;  /* 0x0000e800ff127b82 */ /* 0x010f220000000a00 */
[----:B---3--:R-:W-:Y:S01]  /*2ab0*/  @P0 FMUL.FTZ R16, R30, UR7 ;  /* 0x000000071e100c20 */ /* 0x008fe20008410000 */
[----:B------:R-:W-:Y:S01]  /*2ac0*/  @P0 FMUL.FTZ R17, R31, UR7 ;  /* 0x000000071f110c20 */ /* 0x000fe20008410000 */
[----:B0-----:R-:W-:-:S05]  /*2ad0*/  ULEA UR4, UR6, UR4, 0x18 ;  /* 0x0000000406047291 */ /* 0x001fca000f8ec0ff */
[----:B--2---:R-:W0:Y:S01]  /*2ae0*/  LDC.64 R20, c[0x0][0x398] ;  /* 0x0000e600ff147b82 */ /* 0x004e220000000a00 */
[----:B-1----:R-:W-:-:S03]  /*2af0*/  @P0 IMAD.WIDE R22, R61, 0x8, R22 ;  /* 0x000000083d160825 */ /* 0x002fc600078e0216 */
        /* <DEDUP_REMOVED lines=43> */
[----:B0-----:R-:W-:-:S04]  /*2db0*/  IMAD R28, R54, UR12, RZ ;  /* 0x0000000c361c7c24 */ /* 0x001fc8000f8e02ff */
[----:B------:R-:W-:Y:S01]  /*2dc0*/  F2FP.F16.F32.PACK_AB R5, R6, R5 ;  /* 0x000000050605723e */ /* 0x000fe200000000ff */
[----:B------:R-:W-:-:S04]  /*2dd0*/  IMAD.WIDE.U32 R20, R69, UR12, R20 ;  /* 0x0000000c45147c25 */ /* 0x000fc8000f8e0014 */
[----:B------:R-:W-:Y:S01]  /*2de0*/  IMAD R23, R69, UR13, R28 ;  /* 0x0000000d45177c24 */ /* 0x000fe2000f8e021c */
[----:B--2---:R-:W-:-:S04]  /*2df0*/  LEA R22, P2, R20, UR6, 0x1 ;  /* 0x0000000614167c11 */ /* 0x004fc8000f8408ff */
[----:B------:R-:W-:-:S04]  /*2e00*/  IADD3 R23, PT, PT, R21, R23, RZ ;  /* 0x0000001715177210 */ /* 0x000fc80007ffe0ff */
[----:B------:R-:W-:-:S05]  /*2e10*/  LEA.HI.X R23, R20, UR7, R23, 0x1, P2 ;  /* 0x0000000714177c11 */ /* 0x000fca00090f0c17 */
[----:B------:R0:W-:Y:S02]  /*2e20*/  STG.E desc[UR8][R22.64], R5 ;  /* 0x0000000516007986 */ /* 0x0001e4000c101908 */
.L_x_2484:
[----:B------:R-:W-:Y:S05]  /*2e30*/  BSYNC.RECONVERGENT B1 ;  /* 0x0000000000017941 */ /* 0x000fea0003800200 */
.L_x_2483:
[----:B------:R-:W-:Y:S04]  /*2e40*/  BSSY.RECONVERGENT B1, `(.L_x_2485) ;  /* 0x0000014000017945 */ /* 0x000fe80003800200 */
[----:B------:R-:W-:Y:S05]  /*2e50*/  @P3 BRA `(.L_x_2486) ;  /* 0x0000000000483947 */ /* 0x000fea0003800000 */
[----:B------:R-:W2:Y:S01]  /*2e60*/  LDCU.64 UR6, c[0x0][0x3e0] ;  /* 0x00007c00ff0677ac */ /* 0x000ea20008000a00 */
[--C-:B------:R-:W-:Y:S01]  /*2e70*/  FADD.FTZ R20, R7, -R24.reuse ;  /* 0x8000001807147221 */ /* 0x100fe20000010000 */
[----:B------:R-:W-:Y:S01]  /*2e80*/  MOV R6, R74 ;  /* 0x0000004a00067202 */ /* 0x000fe20000000f00 */
[----:B------:R-:W-:Y:S01]  /*2e90*/  FADD.FTZ R8, R8, -R24 ;  /* 0x8000001808087221 */ /* 0x000fe20000010000 */
[----:B------:R-:W3:Y:S01]  /*2ea0*/  LDCU.64 UR12, c[0x0][0x380] ;  /* 0x00007000ff0c77ac */ /* 0x000ee20008000a00 */
[----:B------:R-:W-:Y:S01]  /*2eb0*/  MOV R7, R73 ;  /* 0x0000004900077202 */ /* 0x000fe20000000f00 */
[-C--:B01----:R-:W-:Y:S01]  /*2ec0*/  FMUL.FTZ R5, R20, R25.reuse ;  /* 0x0000001914057220 */ /* 0x083fe20000410000 */
[----:B------:R-:W-:-:S03]  /*2ed0*/  FMUL.FTZ R8, R8, R25 ;  /* 0x0000001908087220 */ /* 0x000fc60000410000 */
[----:B-----5:R-:W-:Y:S01]  /*2ee0*/  FFMA.FTZ R5, R16, R5, R18 ;  /* 0x0000000510057223 */ /* 0x020fe20000010012 */
[----:B------:R-:W-:-:S05]  /*2ef0*/  FFMA.FTZ R8, R17, R8, R19 ;  /* 0x0000000811087223 */ /* 0x000fca0000010013 */
[----:B------:R-:W-:Y:S01]  /*2f00*/  F2FP.F16.F32.PACK_AB R5, R8, R5 ;  /* 0x000000050805723e */ /* 0x000fe200000000ff */
[----:B--2---:R-:W-:Y:S02]  /*2f10*/  IMAD R21, R53, UR6, RZ ;  /* 0x0000000635157c24 */ /* 0x004fe4000f8e02ff */
[----:B------:R-:W-:-:S04]  /*2f20*/  IMAD.WIDE.U32 R6, R68, UR6, R6 ;  /* 0x0000000644067c25 */ /* 0x000fc8000f8e0006 */
[----:B------:R-:W-:Y:S01]  /*2f30*/  IMAD R21, R68, UR7, R21 ;  /* 0x0000000744157c24 */ /* 0x000fe2000f8e0215 */
[----:B---3--:R-:W-:-:S04]  /*2f40*/  LEA R20, P2, R6, UR12, 0x1 ;  /* 0x0000000c06147c11 */ /* 0x008fc8000f8408ff */
[----:B------:R-:W-:-:S04]  /*2f50*/  IADD3 R21, PT, PT, R7, R21, RZ ;  /* 0x0000001507157210 */ /* 0x000fc80007ffe0ff */
[----:B------:R-:W-:-:S05]  /*2f60*/  LEA.HI.X R21, R6, UR13, R21, 0x1, P2 ;  /* 0x0000000d06157c11 */ /* 0x000fca00090f0c15 */
[----:B------:R2:W-:Y:S02]  /*2f70*/  STG.E desc[UR8][R20.64], R5 ;  /* 0x0000000514007986 */ /* 0x0005e4000c101908 */
.L_x_2486:
[----:B------:R-:W-:Y:S05]  /*2f80*/  BSYNC.RECONVERGENT B1 ;  /* 0x0000000000017941 */ /* 0x000fea0003800200 */
.L_x_2485:
        /* <DEDUP_REMOVED lines=8> */
[----:B012---:R-:W-:-:S03]  /*3010*/  FMUL.FTZ R5, R8, R25 ;  /* 0x0000001908057220 */ /* 0x007fc60000410000 */
[----:B------:R-:W-:Y:S01]  /*3020*/  FMUL.FTZ R10, R10, R25 ;  /* 0x000000190a0a7220 */ /* 0x000fe20000410000 */
[----:B-----5:R-:W-:-:S03]  /*3030*/  FFMA.FTZ R5, R16, R5, R18 ;  /* 0x0000000510057223 */ /* 0x020fc60000010012 */
[----:B------:R-:W-:Y:S01]  /*3040*/  FFMA.FTZ R10, R17, R10, R19 ;  /* 0x0000000a110a7223 */ /* 0x000fe20000010013 */
[----:B---3--:R-:W-:-:S04]  /*3050*/  IMAD R20, R0, UR6, RZ ;  /* 0x0000000600147c24 */ /* 0x008fc8000f8e02ff */
[----:B------:R-:W-:Y:S01]  /*3060*/  F2FP.F16.F32.PACK_AB R5, R10, R5 ;  /* 0x000000050a05723e */ /* 0x000fe200000000ff */
[----:B------:R-:W-:-:S04]  /*3070*/  IMAD.WIDE.U32 R6, R67, UR6, R6 ;  /* 0x0000000643067c25 */ /* 0x000fc8000f8e0006 */
[----:B------:R-:W-:Y:S01]  /*3080*/  IMAD R9, R67, UR7, R20 ;  /* 0x0000000743097c24 */ /* 0x000fe2000f8e0214 */
[----:B----4-:R-:W-:-:S04]  /*3090*/  LEA R8, P2, R6, UR12, 0x1 ;  /* 0x0000000c06087c11 */ /* 0x010fc8000f8408ff */
[----:B------:R-:W-:-:S04]  /*30a0*/  IADD3 R9, PT, PT, R7, R9, RZ ;  /* 0x0000000907097210 */ /* 0x000fc80007ffe0ff */
[----:B------:R-:W-:-:S05]  /*30b0*/  LEA.HI.X R9, R6, UR13, R9, 0x1, P2 ;  /* 0x0000000d06097c11 */ /* 0x000fca00090f0c09 */
[----:B------:R3:W-:Y:S02]  /*30c0*/  STG.E desc[UR8][R8.64], R5 ;  /* 0x0000000508007986 */ /* 0x0007e4000c101908 */
.L_x_2488:
[----:B------:R-:W-:Y:S05]  /*30d0*/  BSYNC.RECONVERGENT B1 ;  /* 0x0000000000017941 */ /* 0x000fea0003800200 */
.L_x_2487:
[----:B------:R-:W-:Y:S04]  /*30e0*/  BSSY.RECONVERGENT B1, `(.L_x_2489) ;  /* 0x0000014000017945 */ /* 0x000fe80003800200 */
[----:B------:R-:W-:Y:S05]  /*30f0*/  @P1 BRA `(.L_x_2490) ;  /* 0x0000000000481947 */ /* 0x000fea0003800000 */
[----:B------:R-:W4:Y:S01]  /*3100*/  LDCU.64 UR6, c[0x0][0x3e0] ;  /* 0x00007c00ff0677ac */ /* 0x000f220008000a00 */
[----:B------:R-:W-:Y:S01]  /*3110*/  MOV R6, R74 ;  /* 0x0000004a00067202 */ /* 0x000fe20000000f00 */
[--C-:B---3--:R-:W-:Y:S01]  /*3120*/  FADD.FTZ R8, R11, -R24.reuse ;  /* 0x800000180b087221 */ /* 0x108fe20000010000 */
[----:B------:R-:W-:Y:S01]  /*3130*/  MOV R7, R73 ;  /* 0x0000004900077202 */ /* 0x000fe20000000f00 */
[----:B------:R-:W3:Y:S01]  /*3140*/  LDCU.64 UR12, c[0x0][0x380] ;  /* 0x00007000ff0c77ac */ /* 0x000ee20008000a00 */
[----:B------:R-:W-:Y:S01]  /*3150*/  FADD.FTZ R12, R12, -R24 ;  /* 0x800000180c0c7221 */ /* 0x000fe20000010000 */
[----:B012---:R-:W-:-:S03]  /*3160*/  FMUL.FTZ R5, R8, R25 ;  /* 0x0000001908057220 */ /* 0x007fc60000410000 */
[----:B------:R-:W-:Y:S01]  /*3170*/  FMUL.FTZ R12, R12, R25 ;  /* 0x000000190c0c7220 */ /* 0x000fe20000410000 */
[----:B-----5:R-:W-:-:S03]  /*3180*/  FFMA.FTZ R5, R16, R5, R18 ;  /* 0x0000000510057223 */ /* 0x020fc60000010012 */
[----:B------:R-:W-:Y:S01]  /*3190*/  FFMA.FTZ R12, R17, R12, R19 ;  /* 0x0000000c110c7223 */ /* 0x000fe20000010013 */
[----:B----4-:R-:W-:-:S04]  /*31a0*/  IMAD R9, R2, UR6, RZ ;  /* 0x0000000602097c24 */ /* 0x010fc8000f8e02ff */
[----:B------:R-:W-:Y:S01]  /*31b0*/  F2FP.F16.F32.PACK_AB R5, R12, R5 ;  /* 0x000000050c05723e */ /* 0x000fe200000000ff */
[----:B------:R-:W-:-:S04]  /*31c0*/  IMAD.WIDE.U32 R6, R66, UR6, R6 ;  /* 0x0000000642067c25 */ /* 0x000fc8000f8e0006 */
[----:B------:R-:W-:Y:S01]  /*31d0*/  IMAD R9, R66, UR7, R9 ;  /* 0x0000000742097c24 */ /* 0x000fe2000f8e0209 */
[----:B---3--:R-:W-:-:S04]  /*31e0*/  LEA R8, P1, R6, UR12, 0x1 ;  /* 0x0000000c06087c11 */ /* 0x008fc8000f8208ff */
[----:B------:R-:W-:-:S04]  /*31f0*/  IADD3 R9, PT, PT, R7, R9, RZ ;  /* 0x0000000907097210 */ /* 0x000fc80007ffe0ff */
[----:B------:R-:W-:-:S05]  /*3200*/  LEA.HI.X R9, R6, UR13, R9, 0x1, P1 ;  /* 0x0000000d06097c11 */ /* 0x000fca00088f0c09 */
[----:B------:R4:W-:Y:S02]  /*3210*/  STG.E desc[UR8][R8.64], R5 ;  /* 0x0000000508007986 */ /* 0x0009e4000c101908 */
.L_x_2490:
[----:B------:R-:W-:Y:S05]  /*3220*/  BSYNC.RECONVERGENT B1 ;  /* 0x0000000000017941 */ /* 0x000fea0003800200 */
.L_x_2489:
[----:B------:R-:W-:Y:S01]  /*3230*/  ISETP.GE.U32.AND P5, PT, R65, UR10, PT ;  /* 0x0000000a41007c0c */ /* 0x000fe2000bfa6070 */
[----:B------:R-:W-:Y:S01]  /*3240*/  BSSY.RECONVERGENT B1, `(.L_x_2491) ;  /* 0x0000029000017945 */ /* 0x000fe20003800200 */
[----:B0-234-:R-:W-:Y:S02]  /*3250*/  IADD3 R5, PT, PT, R69, 0xe0, RZ ;  /* 0x000000e045057810 */ /* 0x01dfe40007ffe0ff */
        /* <DEDUP_REMOVED lines=39> */
.L_x_2492:
[----:B------:R-:W-:Y:S05]  /*34d0*/  BSYNC.RECONVERGENT B1 ;  /* 0x0000000000017941 */ /* 0x000fea0003800200 */
.L_x_2491:
        /* <DEDUP_REMOVED lines=17> */
[----:B------:R-:W-:Y:S02]  /*35f0*/  F2FP.F16.F32.PACK_AB R7, R32, R13 ;  /* 0x0000000d2007723e */ /* 0x000fe400000000ff */
[----:B------:R-:W-:-:S05]  /*3600*/  LEA.HI.X R9, R6, UR13, R27, 0x1, P2 ;  /* 0x0000000d06097c11 */ /* 0x000fca00090f0c1b */
[----:B------:R2:W-:Y:S02]  /*3610*/  STG.E desc[UR8][R8.64], R7 ;  /* 0x0000000708007986 */ /* 0x0005e4000c101908 */
.L_x_2494:
[----:B------:R-:W-:Y:S05]  /*3620*/  BSYNC.RECONVERGENT B1 ;  /* 0x0000000000017941 */ /* 0x000fea0003800200 */
.L_x_2493:
        /* <DEDUP_REMOVED lines=17> */
[----:B------:R-:W-:Y:S02]  /*3740*/  F2FP.F16.F32.PACK_AB R7, R13, R12 ;  /* 0x0000000c0d07723e */ /* 0x000fe400000000ff */
[----:B------:R-:W-:-:S05]  /*3750*/  LEA.HI.X R9, R6, UR13, R15, 0x1, P1 ;  /* 0x0000000d06097c11 */ /* 0x000fca00088f0c0f */
[----:B------:R3:W-:Y:S02]  /*3760*/  STG.E desc[UR8][R8.64], R7 ;  /* 0x0000000708007986 */ /* 0x0007e4000c101908 */
.L_x_2496:
[----:B------:R-:W-:Y:S05]  /*3770*/  BSYNC.RECONVERGENT B1 ;  /* 0x0000000000017941 */ /* 0x000fea0003800200 */
.L_x_2495:
        /* <DEDUP_REMOVED lines=17> */
[----:B------:R-:W-:Y:S02]  /*3890*/  F2FP.F16.F32.PACK_AB R5, R36, R5 ;  /* 0x000000052405723e */ /* 0x000fe400000000ff */
[----:B------:R-:W-:-:S05]  /*38a0*/  LEA.HI.X R9, R6, UR13, R13, 0x1, P1 ;  /* 0x0000000d06097c11 */ /* 0x000fca00088f0c0d */
[----:B------:R4:W-:Y:S02]  /*38b0*/  STG.E desc[UR8][R8.64], R5 ;  /* 0x0000000508007986 */ /* 0x0009e4000c101908 */
.L_x_2498:
[----:B------:R-:W-:Y:S05]  /*38c0*/  BSYNC.RECONVERGENT B1 ;  /* 0x0000000000017941 */ /* 0x000fea0003800200 */
.L_x_2497:
        /* <DEDUP_REMOVED lines=13> */
[----:B------:R-:W-:Y:S01]  /*39a0*/  F2FP.F16.F32.PACK_AB R5, R38, R5 ;  /* 0x000000052605723e */ /* 0x000fe200000000ff */
[----:B------:R-:W-:-:S04]  /*39b0*/  IMAD.WIDE.U32 R6, R10, UR6, R6 ;  /* 0x000000060a067c25 */ /* 0x000fc8000f8e0006 */
[----:B------:R-:W-:Y:S01]  /*39c0*/  IMAD R21, R10, UR7, R21 ;  /* 0x000000070a157c24 */ /* 0x000fe2000f8e0215 */
[----:B0-----:R-:W-:-:S04]  /*39d0*/  LEA R8, P1, R6, UR12, 0x1 ;  /* 0x0000000c06087c11 */ /* 0x001fc8000f8208ff */
[----:B------:R-:W-:-:S04]  /*39e0*/  IADD3 R21, PT, PT, R7, R21, RZ ;  /* 0x0000001507157210 */ /* 0x000fc80007ffe0ff */
[----:B------:R-:W-:-:S05]  /*39f0*/  LEA.HI.X R9, R6, UR13, R21, 0x1, P1 ;  /* 0x0000000d06097c11 */ /* 0x000fca00088f0c15 */
[----:B------:R0:W-:Y:S02]  /*3a00*/  STG.E desc[UR8][R8.64], R5 ;  /* 0x0000000508007986 */ /* 0x0001e4000c101908 */
.L_x_2500:
[----:B------:R-:W-:Y:S05]  /*3a10*/  BSYNC.RECONVERGENT B1 ;  /* 0x0000000000017941 */ /* 0x000fea0003800200 */
.L_x_2499:
        /* <DEDUP_REMOVED lines=20> */
.L_x_2502:
[----:B------:R-:W-:Y:S05]  /*3b60*/  BSYNC.RECONVERGENT B1 ;  /* 0x0000000000017941 */ /* 0x000fea0003800200 */
.L_x_2501:
        /* <DEDUP_REMOVED lines=37> */
[----:B------:R-:W-:Y:S02]  /*3dc0*/  F2FP.F16.F32.PACK_AB R7, R20, R15 ;  /* 0x0000000f1407723e */ /* 0x000fe400000000ff */
[----:B------:R-:W-:-:S05]  /*3dd0*/  LEA.HI.X R9, R6, UR13, R23, 0x1, P5 ;  /* 0x0000000d06097c11 */ /* 0x000fca000a8f0c17 */
[----:B------:R0:W-:Y:S02]  /*3de0*/  STG.E desc[UR8][R8.64], R7 ;  /* 0x0000000708007986 */ /* 0x0001e4000c101908 */
.L_x_2504:
[----:B------:R-:W-:Y:S05]  /*3df0*/  BSYNC.RECONVERGENT B1 ;  /* 0x0000000000017941 */ /* 0x000fea0003800200 */
.L_x_2503:
        /* <DEDUP_REMOVED lines=20> */
.L_x_2506:
[----:B------:R-:W-:Y:S05]  /*3f40*/  BSYNC.RECONVERGENT B1 ;  /* 0x0000000000017941 */ /* 0x000fea0003800200 */
.L_x_2505:
        /* <DEDUP_REMOVED lines=17> */
[----:B------:R-:W-:Y:S02]  /*4060*/  F2FP.F16.F32.PACK_AB R7, R14, R13 ;  /* 0x0000000d0e07723e */ /* 0x000fe400000000ff */
[----:B------:R-:W-:-:S05]  /*4070*/  LEA.HI.X R9, R6, UR13, R15, 0x1, P1 ;  /* 0x0000000d06097c11 */ /* 0x000fca00088f0c0f */
[----:B------:R0:W-:Y:S02]  /*4080*/  STG.E desc[UR8][R8.64], R7 ;  /* 0x0000000708007986 */ /* 0x0001e4000c101908 */
.L_x_2508:
[----:B------:R-:W-:Y:S05]  /*4090*/  BSYNC.RECONVERGENT B1 ;  /* 0x0000000000017941 */ /* 0x000fea0003800200 */
.L_x_2507:
        /* <DEDUP_REMOVED lines=20> */
.L_x_2510:
[----:B------:R-:W-:Y:S05]  /*41e0*/  BSYNC.RECONVERGENT B1 ;  /* 0x0000000000017941 */ /* 0x000fea0003800200 */
.L_x_2509:
        /* <DEDUP_REMOVED lines=20> */
.L_x_2512:
[----:B------:R-:W-:Y:S05]  /*4330*/  BSYNC.RECONVERGENT B1 ;  /* 0x0000000000017941 */ /* 0x000fea0003800200 */
.L_x_2511:
        /* <DEDUP_REMOVED lines=10> */
[----:B------:R-:W-:Y:S01]  /*43e0*/  F2FP.F16.F32.PACK_AB R5, R24, R5 ;  /* 0x000000051805723e */ /* 0x000fe200000000ff */
        /* <DEDUP_REMOVED lines=8> */
.L_x_2482:
        /* <DEDUP_REMOVED lines=12> */
[----:B------:R-:W0:Y:S01]  /*4530*/  LDCU.64 UR6, c[0x0][0x3e0] ;  /* 0x00007c00ff0677ac */ /* 0x000e220008000a00 */
[----:B------:R-:W-:Y:S02]  /*4540*/  MOV R23, R73 ;  /* 0x0000004900177202 */ /* 0x000fe40000000f00 */
[----:B-1----:R-:W-:Y:S01]  /*4550*/  FMUL.FTZ R5, R20, R25 ;  /* 0x0000001914057220 */ /* 0x002fe20000410000 */
[----:B------:R-:W-:Y:S01]  /*4560*/  FADD.FTZ R20, R6, -R24 ;  /* 0x8000001806147221 */ /* 0x000fe20000010000 */
[----:B------:R-:W1:Y:S02]  /*4570*/  LDCU.64 UR10, c[0x0][0x380] ;  /* 0x00007000ff0a77ac */ /* 0x000e640008000a00 */
[----:B-----5:R-:W-:Y:S01]  /*4580*/  FFMA.FTZ R6, R16, R5, R18 ;  /* 0x0000000510067223 */ /* 0x020fe20000010012 */
[----:B------:R-:W-:-:S03]  /*4590*/  FMUL.FTZ R22, R20, R25 ;  /* 0x0000001914167220 */ /* 0x000fc60000410000 */
[----:B------:R-:W-:Y:S01]  /*45a0*/  FMUL.FTZ R20, R6, -1.4426950216293334961 ;  /* 0xbfb8aa3b06147820 */ /* 0x000fe20000410000 */
[----:B------:R-:W-:Y:S01]  /*45b0*/  FFMA.FTZ R5, R17, R22, R19 ;  /* 0x0000001611057223 */ /* 0x000fe20000010013 */
[----:B------:R-:W-:-:S03]  /*45c0*/  MOV R22, R74 ;  /* 0x0000004a00167202 */ /* 0x000fc60000000f00 */
[----:B------:R-:W-:Y:S01]  /*45d0*/  FMUL.FTZ R29, R5, -1.4426950216293334961 ;  /* 0xbfb8aa3b051d7820 */ /* 0x000fe20000410000 */
[----:B------:R-:W2:Y:S01]  /*45e0*/  MUFU.EX2 R20, R20 ;  /* 0x0000001400147308 */ /* 0x000ea20000000800 */
[----:B0-----:R-:W-:Y:S02]  /*45f0*/  IMAD R70, R54, UR6, RZ ;  /* 0x0000000636467c24 */ /* 0x001fe4000f8e02ff */
[----:B------:R-:W-:-:S04]  /*4600*/  IMAD.WIDE.U32 R22, R69, UR6, R22 ;  /* 0x0000000645167c25 */ /* 0x000fc8000f8e0016 */
[----:B------:R-:W-:Y:S01]  /*4610*/  IMAD R31, R69, UR7, R70 ;  /* 0x00000007451f7c24 */ /* 0x000fe2000f8e0246 */
[----:B------:R-:W0:Y:S04]  /*4620*/  MUFU.EX2 R29, R29 ;  /* 0x0000001d001d7308 */ /* 0x000e280000000800 */
        /* <DEDUP_REMOVED lines=9> */
[----:B------:R-:W-:-:S05]  /*46c0*/  F2FP.F16.F32.PACK_AB R5, R5, R6 ;  /* 0x000000060505723e */ /* 0x000fca00000000ff */
[----:B------:R0:W-:Y:S02]  /*46d0*/  STG.E desc[UR8][R20.64], R5 ;  /* 0x0000000514007986 */ /* 0x0001e4000c101908 */
.L_x_2515:
[----:B------:R-:W-:Y:S05]  /*46e0*/  BSYNC.RECONVERGENT B1 ;  /* 0x0000000000017941 */ /* 0x000fea0003800200 */
.L_x_2514:
        /* <DEDUP_REMOVED lines=8> */
[----:B------:R-:W0:Y:S01]  /*4770*/  LDCU.64 UR10, c[0x0][0x380] ;  /* 0x00007000ff0a77ac */ /* 0x000e220008000a00 */
[----:B------:R-:W-:Y:S01]  /*4780*/  MOV R21, R73 ;  /* 0x0000004900157202 */ /* 0x000fe20000000f00 */
[----:B-----5:R-:W-:Y:S01]  /*4790*/  FFMA.FTZ R5, R16, R5, R18 ;  /* 0x0000000510057223 */ /* 0x020fe20000010012 */
[----:B------:R-:W-:-:S03]  /*47a0*/  FFMA.FTZ R6, R17, R6, R19 ;  /* 0x0000000611067223 */ /* 0x000fc60000010013 */
[----:B------:R-:W-:Y:S01]  /*47b0*/  FMUL.FTZ R7, R5, -1.4426950216293334961 ;  /* 0xbfb8aa3b05077820 */ /* 0x000fe20000410000 */
[----:B------:R-:W-:-:S05]  /*47c0*/  FMUL.FTZ R22, R6, -1.4426950216293334961 ;  /* 0xbfb8aa3b06167820 */ /* 0x000fca0000410000 */
[----:B------:R-:W1:Y:S01]  /*47d0*/  MUFU.EX2 R7, R7 ;  /* 0x0000000700077308 */ /* 0x000e620000000800 */
[----:B--2---:R-:W-:Y:S02]  /*47e0*/  IMAD R29, R53, UR6, RZ ;  /* 0x00000006351d7c24 */ /* 0x004fe4000f8e02ff */
[----:B------:R-:W-:-:S05]  /*47f0*/  IMAD.WIDE.U32 R20, R68, UR6, R20 ;  /* 0x0000000644147c25 */ /* 0x000fca000f8e0014 */
[----:B------:R-:W2:Y:S01]  /*4800*/  MUFU.EX2 R22, R22 ;  /* 0x0000001600167308 */ /* 0x000ea20000000800 */
[----:B------:R-:W-:-:S05]  /*4810*/  IMAD R29, R68, UR7, R29 ;  /* 0x00000007441d7c24 */ /* 0x000fca000f8e021d */
        /* <DEDUP_REMOVED lines=9> */
[----:B------:R-:W-:-:S05]  /*48b0*/  F2FP.F16.F32.PACK_AB R5, R22, R5 ;  /* 0x000000051605723e */ /* 0x000fca00000000ff */
[----:B------:R2:W-:Y:S02]  /*48c0*/  STG.E desc[UR8][R6.64], R5 ;  /* 0x0000000506007986 */ /* 0x0005e4000c101908 */
.L_x_2517:
[----:B------:R-:W-:Y:S05]  /*48d0*/  BSYNC.RECONVERGENT B1 ;  /* 0x0000000000017941 */ /* 0x000fea0003800200 */
.L_x_2516:
[----:B------:R-:W-:Y:S04]  /*48e0*/  BSSY.RECONVERGENT B1, `(.L_x_2518) ;  /* 0x000001e000017945 */ /* 0x000fe80003800200 */
[----:B------:R-:W-:Y:S05]  /*48f0*/  @P2 BRA `(.L_x_2519) ;  /* 0x0000000000702947 */ /* 0x000fea0003800000 */
[--C-:B--2---:R-:W-:Y:S01]  /*4900*/  FADD.FTZ R6, R9, -R24.reuse ;  /* 0x8000001809067221 */ /* 0x104fe20000010000 */
[----:B------:R-:W-:Y:S01]  /*4910*/  FADD.FTZ R10, R10, -R24 ;  /* 0x800000180a0a7221 */ /* 0x000fe20000010000 */
[----:B------:R-:W2:Y:S01]  /*4920*/  LDCU.64 UR6, c[0x0][0x3e0] ;  /* 0x00007c00ff0677ac */ /* 0x000ea20008000a00 */
[----:B------:R-:W-:Y:S01]  /*4930*/  MOV R8, R74 ;  /* 0x0000004a00087202 */ /* 0x000fe20000000f00 */
[-C--:B01----:R-:W-:Y:S01]  /*4940*/  FMUL.FTZ R5, R6, R25.reuse ;  /* 0x0000001906057220 */ /* 0x083fe20000410000 */
        /* <DEDUP_REMOVED lines=15> */
[----:B--2---:R-:W-:Y:S01]  /*4a40*/  FADD.FTZ R20, R6, 1 ;  /* 0x3f80000006147421 */ /* 0x004fe20000010000 */
[----:B0-----:R-:W-:-:S06]  /*4a50*/  LEA R6, P1, R8, UR10, 0x1 ;  /* 0x0000000a08067c11 */ /* 0x001fcc000f8208ff */
[----:B------:R-:W0:Y:S01]  /*4a60*/  MUFU.RCP R20, R20 ;  /* 0x0000001400147308 */ /* 0x000e220000001000 */
[----:B-1----:R-:W-:Y:S01]  /*4a70*/  FMUL.FTZ R5, R7, R10 ;  /* 0x0000000a07057220 */ /* 0x002fe20000410000 */
[----:B------:R-:W-:Y:S01]  /*4a80*/  LEA.HI.X R7, R8, UR11, R23, 0x1, P1 ;  /* 0x0000000b08077c11 */ /* 0x000fe200088f0c17 */
[----:B0-----:R-:W-:-:S05]  /*4a90*/  FMUL.FTZ R22, R21, R20 ;  /* 0x0000001415167220 */ /* 0x001fca0000410000 */
[----:B------:R-:W-:-:S05]  /*4aa0*/  F2FP.F16.F32.PACK_AB R5, R22, R5 ;  /* 0x000000051605723e */ /* 0x000fca00000000ff */
[----:B------:R3:W-:Y:S02]  /*4ab0*/  STG.E desc[UR8][R6.64], R5 ;  /* 0x0000000506007986 */ /* 0x0007e4000c101908 */
.L_x_2519:
[----:B------:R-:W-:Y:S05]  /*4ac0*/  BSYNC.RECONVERGENT B1 ;  /* 0x0000000000017941 */ /* 0x000fea0003800200 */
.L_x_2518:
[----:B------:R-:W-:Y:S04]  /*4ad0*/  BSSY.RECONVERGENT B1, `(.L_x_2520) ;  /* 0x000001e000017945 */ /* 0x000fe80003800200 */
[----:B------:R-:W-:Y:S05]  /*4ae0*/  @P3 BRA `(.L_x_2521) ;  /* 0x0000000000703947 */ /* 0x000fea0003800000 */
[--C-:B--23--:R-:W-:Y:S01]  /*4af0*/  FADD.FTZ R6, R11, -R24.reuse ;  /* 0x800000180b067221 */ /* 0x10cfe20000010000 */
        /* <DEDUP_REMOVED lines=27> */
.L_x_2521:
[----:B------:R-:W-:Y:S05]  /*4cb0*/  BSYNC.RECONVERGENT B1 ;  /* 0x0000000000017941 */ /* 0x000fea0003800200 */
.L_x_2520:
        /* <DEDUP_REMOVED lines=52> */
.L_x_2523:
[----:B------:R-:W-:Y:S05]  /*5000*/  BSYNC.RECONVERGENT B1 ;  /* 0x0000000000017941 */ /* 0x000fea0003800200 */
.L_x_2522:
        /* <DEDUP_REMOVED lines=28> */
[----:B------:R-:W-:-:S05]  /*51d0*/  F2FP.F16.F32.PACK_AB R31, R31, R14 ;  /* 0x0000000e1f1f723e */ /* 0x000fca00000000ff */
[----:B------:R2:W-:Y:S02]  /*51e0*/  STG.E desc[UR8][R8.64], R31 ;  /* 0x0000001f08007986 */ /* 0x0005e4000c101908 */
.L_x_2525:
[----:B------:R-:W-:Y:S05]  /*51f0*/  BSYNC.RECONVERGENT B1 ;  /* 0x0000000000017941 */ /* 0x000fea0003800200 */
.L_x_2524:
        /* <DEDUP_REMOVED lines=28> */
[----:B------:R-:W-:-:S05]  /*53c0*/  F2FP.F16.F32.PACK_AB R15, R15, R12 ;  /* 0x0000000c0f0f723e */ /* 0x000fca00000000ff */
[----:B------:R3:W-:Y:S02]  /*53d0*/  STG.E desc[UR8][R8.64], R15 ;  /* 0x0000000f08007986 */ /* 0x0007e4000c101908 */
.L_x_2527:
[----:B------:R-:W-:Y:S05]  /*53e0*/  BSYNC.RECONVERGENT B1 ;  /* 0x0000000000017941 */ /* 0x000fea0003800200 */
.L_x_2526:
        /* <DEDUP_REMOVED lines=28> */
[----:B------:R-:W-:-:S05]  /*55b0*/  F2FP.F16.F32.PACK_AB R5, R14, R5 ;  /* 0x000000050e05723e */ /* 0x000fca00000000ff */
[----:B------:R4:W-:Y:S02]  /*55c0*/  STG.E desc[UR8][R8.64], R5 ;  /* 0x0000000508007986 */ /* 0x0009e4000c101908 */
.L_x_2529:
[----:B------:R-:W-:Y:S05]  /*55d0*/  BSYNC.RECONVERGENT B1 ;  /* 0x0000000000017941 */ /* 0x000fea0003800200 */
.L_x_2528:
        /* <DEDUP_REMOVED lines=28> */
[----:B------:R-:W-:-:S05]  /*57a0*/  F2FP.F16.F32.PACK_AB R5, R10, R5 ;  /* 0x000000050a05723e */ /* 0x000fca00000000ff */
[----:B------:R0:W-:Y:S02]  /*57b0*/  STG.E desc[UR8][R8.64], R5 ;  /* 0x0000000508007986 */ /* 0x0001e4000c101908 */
.L_x_2531:
[----:B------:R-:W-:Y:S05]  /*57c0*/  BSYNC.RECONVERGENT B1 ;  /* 0x0000000000017941 */ /* 0x000fea0003800200 */
.L_x_2530:
        /* <DEDUP_REMOVED lines=30> */
.L_x_2533:
[----:B------:R-:W-:Y:S05]  /*59b0*/  BSYNC.RECONVERGENT B1 ;  /* 0x0000000000017941 */ /* 0x000fea0003800200 */
.L_x_2532:
        /* <DEDUP_REMOVED lines=48> */
[----:B------:R-:W-:-:S05]  /*5cc0*/  F2FP.F16.F32.PACK_AB R21, R26, R21 ;  /* 0x000000151a15723e */ /* 0x000fca00000000ff */
[----:B------:R0:W-:Y:S02]  /*5cd0*/  STG.E desc[UR8][R8.64], R21 ;  /* 0x0000001508007986 */ /* 0x0001e4000c101908 */
.L_x_2535:
[----:B------:R-:W-:Y:S05]  /*5ce0*/  BSYNC.RECONVERGENT B1 ;  /* 0x0000000000017941 */ /* 0x000fea0003800200 */
.L_x_2534:
        /* <DEDUP_REMOVED lines=28> */
[----:B------:R-:W-:-:S05]  /*5eb0*/  F2FP.F16.F32.PACK_AB R15, R22, R15 ;  /* 0x0000000f160f723e */ /* 0x000fca00000000ff */
[----:B------:R3:W-:Y:S02]  /*5ec0*/  STG.E desc[UR8][R8.64], R15 ;  /* 0x0000000f08007986 */ /* 0x0007e4000c101908 */
.L_x_2537:
[----:B------:R-:W-:Y:S05]  /*5ed0*/  BSYNC.RECONVERGENT B1 ;  /* 0x0000000000017941 */ /* 0x000fea0003800200 */
.L_x_2536:
[----:B------:R-:W-:Y:S04]  /*5ee0*/  BSSY.RECONVERGENT B1, `(.L_x_2538) ;  /* 0x000001e000017945 */ /* 0x000fe80003800200 */
[----:B------:R-:W-:Y:S05]  /*5ef0*/  @P1 BRA `(.L_x_2539) ;  /* 0x0000000000701947 */ /* 0x000fea0003800000 */
[--C-:B------:R-:W-:Y:S01]  /*5f00*/  FADD.FTZ R46, R46, -R24.reuse ;  /* 0x800000182e2e7221 */ /* 0x100fe20000010000 */
[----:B------:R-:W-:Y:S01]  /*5f10*/  FADD.FTZ R6, R45, -R24 ;  /* 0x800000182d067221 */ /* 0x000fe20000010000 */
[----:B------:R-:W4:Y:S02]  /*5f20*/  LDCU.64 UR6, c[0x0][0x3e0] ;  /* 0x00007c00ff0677ac */ /* 0x000f240008000a00 */
[-C--:B-1----:R-:W-:Y:S01]  /*5f30*/  FMUL.FTZ R7, R46, R25.reuse ;  /* 0x000000192e077220 */ /* 0x082fe20000410000 */
[----:B0-23--:R-:W-:Y:S01]  /*5f40*/  FMUL.FTZ R8, R6, R25 ;  /* 0x0000001906087220 */ /* 0x00dfe20000410000 */
[----:B------:R-:W0:Y:S02]  /*5f50*/  LDCU.64 UR10, c[0x0][0x380] ;  /* 0x00007000ff0a77ac */ /* 0x000e240008000a00 */
[----:B-----5:R-:W-:Y:S01]  /*5f60*/  FFMA.FTZ R22, R16, R7, R18 ;  /* 0x0000000710167223 */ /* 0x020fe20000010012 */
[----:B------:R-:W-:Y:S01]  /*5f70*/  FFMA.FTZ R9, R17, R8, R19 ;  /* 0x0000000811097223 */ /* 0x000fe20000010013 */
[----:B------:R-:W-:-:S02]  /*5f80*/  MOV R7, R73 ;  /* 0x0000004900077202 */ /* 0x000fc40000000f00 */
[----:B------:R-:W-:Y:S01]  /*5f90*/  FMUL.FTZ R6, R22, -1.4426950216293334961 ;  /* 0xbfb8aa3b16067820 */ /* 0x000fe20000410000 */
[----:B------:R-:W-:-:S05]  /*5fa0*/  FMUL.FTZ R8, R9, -1.4426950216293334961 ;  /* 0xbfb8aa3b09087820 */ /* 0x000fca0000410000 */
[----:B------:R-:W1:Y:S01]  /*5fb0*/  MUFU.EX2 R6, R6 ;  /* 0x0000000600067308 */ /* 0x000e620000000800 */
[----:B----4-:R-:W-:-:S04]  /*5fc0*/  IMAD R14, R14, UR6, RZ ;  /* 0x000000060e0e7c24 */ /* 0x010fc8000f8e02ff */
        /* <DEDUP_REMOVED lines=13> */
[----:B------:R-:W-:-:S05]  /*60a0*/  F2FP.F16.F32.PACK_AB R13, R14, R13 ;  /* 0x0000000d0e0d723e */ /* 0x000fca00000000ff */
[----:B------:R4:W-:Y:S02]  /*60b0*/  STG.E desc[UR8][R8.64], R13 ;  /* 0x0000000d08007986 */ /* 0x0009e4000c101908 */
.L_x_2539:
[----:B------:R-:W-:Y:S05]  /*60c0*/  BSYNC.RECONVERGENT B1 ;  /* 0x0000000000017941 */ /* 0x000fea0003800200 */
.L_x_2538:
        /* <DEDUP_REMOVED lines=30> */
.L_x_2541:
[----:B------:R-:W-:Y:S05]  /*62b0*/  BSYNC.RECONVERGENT B1 ;  /* 0x0000000000017941 */ /* 0x000fea0003800200 */
.L_x_2540:
        /* <DEDUP_REMOVED lines=30> */
.L_x_2543:
[----:B------:R-:W-:Y:S05]  /*64a0*/  BSYNC.RECONVERGENT B1 ;  /* 0x0000000000017941 */ /* 0x000fea0003800200 */
.L_x_2542:
        /* <DEDUP_REMOVED lines=26> */
[----:B------:R-:W-:-:S05]  /*6650*/  F2FP.F16.F32.PACK_AB R5, R10, R5 ;  /* 0x000000050a05723e */ /* 0x000fca00000000ff */
[----:B------:R0:W-:Y:S02]  /*6660*/  STG.E desc[UR8][R6.64], R5 ;  /* 0x0000000506007986 */ /* 0x0001e4000c101908 */
.L_x_2513:
[----:B------:R-:W-:Y:S05]  /*6670*/  BSYNC.RECONVERGENT B0 ;  /* 0x0000000000007941 */ /* 0x000fea0003800200 */
.L_x_2481:
[----:B------:R-:W-:Y:S02]  /*6680*/  IADD3 R61, PT, PT, R57, R61, RZ ;  /* 0x0000003d393d7210 */ /* 0x000fe40007ffe0ff */
[----:B------:R-:W-:Y:S02]  /*6690*/  IADD3 R62, PT, PT, R62, 0x1, RZ ;  /* 0x000000013e3e7810 */ /* 0x000fe40007ffe0ff */
[----:B------:R-:W-:-:S13]  /*66a0*/  ISETP.GE.AND P1, PT, R61, UR5, PT ;  /* 0x000000053d007c0c */ /* 0x000fda000bf26270 */
[----:B------:R-:W-:Y:S05]  /*66b0*/  @!P1 BRA `(.L_x_2544) ;  /* 0xffffff9800f49947 */ /* 0x000fea000383ffff */
[----:B------:R-:W-:Y:S05]  /*66c0*/  EXIT ;  /* 0x000000000000794d */ /* 0x000fea0003800000 */
.L_x_2545:
        /* <DEDUP_REMOVED lines=11> */
.L_x_3458:


//--------------------- .text._Z35group_norm_nhwc_fwd_one_pass_kernelI11Fp16IOBf16WLi64ELi24ELi384EEv26Group_norm_nhwc_fwd_params --------------------------
	.section	.text._Z35group_norm_nhwc_fwd_one_pass_kernelI11Fp16IOBf16WLi64ELi24ELi384EEv26Group_norm_nhwc_fwd_params,"ax",@progbits
	.align	128
        .global         _Z35group_norm_nhwc_fwd_one_pass_kernelI11Fp16IOBf16WLi64ELi24ELi384EEv26Group_norm_nhwc_fwd_params
        .type           _Z35group_norm_nhwc_fwd_one_pass_kernelI11Fp16IOBf16WLi64ELi24ELi384EEv26Group_norm_nhwc_fwd_params,@function
        .size           _Z35group_norm_nhwc_fwd_one_pass_kernelI11Fp16IOBf16WLi64ELi24ELi384EEv26Group_norm_nhwc_fwd_params,(.L_x_3459 - _Z35group_norm_nhwc_fwd_one_pass_kernelI11Fp16IOBf16WLi64ELi24ELi384EEv26Group_norm_nhwc_fwd_params)
        .other          _Z35group_norm_nhwc_fwd_one_pass_kernelI11Fp16IOBf16WLi64ELi24ELi384EEv26Group_norm_nhwc_fwd_params,@"STO_CUDA_ENTRY STV_DEFAULT"
_Z35group_norm_nhwc_fwd_one_pass_kernelI11Fp16IOBf16WLi64ELi24ELi384EEv26Group_norm_nhwc_fwd_params:
.text._Z35group_norm_nhwc_fwd_one_pass_kernelI11Fp16IOBf16WLi64ELi24ELi384EEv26Group_norm_nhwc_fwd_params:
        /* <DEDUP_REMOVED lines=28> */
.L_x_2565:
        /* <DEDUP_REMOVED lines=127> */
.L_x_2547:
[----:B------:R-:W-:Y:S05]  /*09b0*/  BSYNC.RECONVERGENT B0 ;  /* 0x0000000000007941 */ /* 0x000fea0003800200 */
.L_x_2546:
        /* <DEDUP_REMOVED lines=36> */
.L_x_2549:
[----:B------:R-:W-:Y:S05]  /*0c00*/  BSYNC.RECONVERGENT B0 ;  /* 0x0000000000007941 */ /* 0x000fea0003800200 */
.L_x_2548:
        /* <DEDUP_REMOVED lines=33> */
.L_x_2552:
[----:B------:R-:W2:Y:S04]  /*0e20*/  LDG.E.STRONG.GPU R8, desc[UR14][R6.64] ;  /* 0x0000000e06087981 */ /* 0x000ea8000c1ef900 */
[----:B--2---:R-:W-:Y:S01]  /*0e30*/  CCTL.IVALL ;  /* 0x00000000ff00798f */ /* 0x004fe20002000000 */
[----:B------:R-:W-:Y:S05]  /*0e40*/  YIELD ;  /* 0x0000000000007946 */ /* 0x000fea0003800000 */
[----:B------:R-:W-:-:S13]  /*0e50*/  ISETP.NE.AND P4, PT, R8, R11, PT ;  /* 0x0000000b0800720c */ /* 0x000fda0003f85270 */
[----:B------:R-:W-:Y:S05]  /*0e60*/  @P4 BRA `(.L_x_2552) ;  /* 0xfffffffc00ec4947 */ /* 0x000fea000383ffff */
.L_x_2551:
        /* <DEDUP_REMOVED lines=14> */
.L_x_2554:
        /* <DEDUP_REMOVED lines=91> */
.L_x_2553:
        /* <DEDUP_REMOVED lines=53> */
.L_x_2555:
        /* <DEDUP_REMOVED lines=27> */
.L_x_2556:
        /* <DEDUP_REMOVED lines=13> */
.L_x_2557:
[----:B------:R-:W-:Y:S05]  /*1ad0*/  BSYNC.RECONVERGENT B0 ;  /* 0x0000000000007941 */ /* 0x000fea0003800200 */
.L_x_2550:
[----:B---3--:R-:W-:Y:S01]  /*1ae0*/  LOP3.LUT R6, R20, 0xffff, RZ, 0xc0, !PT ;  /* 0x0000ffff14067812 */ /* 0x008fe200078ec0ff */
[----:B------:R-:W3:Y:S01]  /*1af0*/  S2UR UR9, SR_CgaCtaId ;  /* 0x00000000000979c3 */ /* 0x000ee20000008800 */
[----:B------:R-:W4:Y:S01]  /*1b00*/  LDCU UR10, c[0x0][0x414] ;  /* 0x00008280ff0a77ac */ /* 0x000f220008000800 */
[----:B------:R-:W-:Y:S02]  /*1b10*/  MOV R15, UR8 ;  /* 0x00000008000f7c02 */ /* 0x000fe40008000f00 */
[----:B------:R-:W-:Y:S01]  /*1b20*/  IMAD R6, R6, 0x1556, RZ ;  /* 0x0000155606067824 */ /* 0x000fe200078e02ff */
[----:B------:R-:W-:-:S03]  /*1b30*/  UMOV UR5, 0x400 ;  /* 0x0000040000057882 */ /* 0x000fc60000000000 */
[----:B------:R-:W5:Y:S01]  /*1b40*/  @P0 LDC.64 R10, c[0x0][0x388] ;  /* 0x0000e200ff0a0b82 */ /* 0x000f620000000a00 */
        /* <DEDUP_REMOVED lines=9> */
[----:B------:R0:W-:Y:S03]  /*1be0*/  @!P3 STS.64 [UR5+0x78], R4 ;  /* 0x00007804ff00b988 */ /* 0x0001e60008000a05 */
[----:B------:R-:W-:-:S05]  /*1bf0*/  IMAD.SHL.U32 R13, R13, 0x2, RZ ;  /* 0x000000020d0d7824 */ /* 0x000fca00078e00ff */
[----:B------:R-:W-:-:S04]  /*1c00*/  LOP3.LUT R13, R13, 0xffff, RZ, 0xc0, !PT ;  /* 0x0000ffff0d0d7812 */ /* 0x000fc800078ec0ff */
[----:B------:R-:W-:Y:S01]  /*1c10*/  IADD3 R27, PT, PT, R16, R13, RZ ;  /* 0x0000000d101b7210 */ /* 0x000fe20007ffe0ff */
[----:B-----5:R-:W-:-:S04]  /*1c20*/  @P0 IMAD.WIDE R12, R15, 0x8, R10 ;  /* 0x000000080f0c0825 */ /* 0x020fc800078e020a */
[----:B----4-:R-:W-:Y:S01]  /*1c30*/  @P0 FMUL.FTZ R10, R4, UR10 ;  /* 0x0000000a040a0c20 */ /* 0x010fe20008410000 */
[----:B------:R-:W-:Y:S01]  /*1c40*/  @P0 FMUL.FTZ R11, R5, UR10 ;  /* 0x0000000a050b0c20 */ /* 0x000fe20008410000 */
[----:B--2---:R-:W-:-:S04]  /*1c50*/  IMAD.WIDE R14, R27, 0x2, R6 ;  /* 0x000000021b0e7825 */ /* 0x004fc800078e0206 */
        /* <DEDUP_REMOVED lines=47> */
[----:B------:R-:W-:Y:S02]  /*1f50*/  F2FP.F16.F32.PACK_AB R9, R17, R2 ;  /* 0x000000021109723e */ /* 0x000fe400000000ff */
[----:B------:R-:W-:-:S05]  /*1f60*/  LEA.HI.X R11, R8, UR11, R27, 0x1, P1 ;  /* 0x0000000b080b7c11 */ /* 0x000fca00088f0c1b */
[----:B------:R0:W-:Y:S02]  /*1f70*/  STG.E desc[UR14][R10.64], R9 ;  /* 0x000000090a007986 */ /* 0x0001e4000c10190e */
.L_x_2561:
[----:B------:R-:W-:Y:S05]  /*1f80*/  BSYNC.RECONVERGENT B1 ;  /* 0x0000000000017941 */ /* 0x000fea0003800200 */
.L_x_2560:
        /* <DEDUP_REMOVED lines=15> */
[----:B------:R-:W-:Y:S02]  /*2080*/  F2FP.F16.F32.PACK_AB R5, R12, R5 ;  /* 0x000000050c05723e */ /* 0x000fe400000000ff */
[----:B------:R-:W-:-:S05]  /*2090*/  LEA.HI.X R3, R22, UR13, R11, 0x1, P1 ;  /* 0x0000000d16037c11 */ /* 0x000fca00088f0c0b */
[----:B------:R1:W-:Y:S01]  /*20a0*/  STG.E desc[UR14][R2.64], R5 ;  /* 0x0000000502007986 */ /* 0x0003e2000c10190e */
[----:B------:R-:W-:Y:S05]  /*20b0*/  BRA `(.L_x_2562) ;  /* 0x0000000400047947 */ /* 0x000fea0003800000 */
.L_x_2559:
        /* <DEDUP_REMOVED lines=29> */
[----:B------:R-:W-:-:S05]  /*2290*/  F2FP.F16.F32.PACK_AB R15, R2, R15 ;  /* 0x0000000f020f723e */ /* 0x000fca00000000ff */
[----:B------:R0:W-:Y:S02]  /*22a0*/  STG.E desc[UR14][R10.64], R15 ;  /* 0x0000000f0a007986 */ /* 0x0001e4000c10190e */
.L_x_2564:
[----:B------:R-:W-:Y:S05]  /*22b0*/  BSYNC.RECONVERGENT B1 ;  /* 0x0000000000017941 */ /* 0x000fea0003800200 */
.L_x_2563:
        /* <DEDUP_REMOVED lines=31> */
[----:B------:R-:W-:-:S05]  /*24b0*/  F2FP.F16.F32.PACK_AB R7, R0, R7 ;  /* 0x000000070007723e */ /* 0x000fca00000000ff */
[----:B------:R2:W-:Y:S02]  /*24c0*/  STG.E desc[UR14][R4.64], R7 ;  /* 0x0000000704007986 */ /* 0x0005e4000c10190e */
.L_x_2562:
[----:B------:R-:W-:Y:S05]  /*24d0*/  BSYNC.RECONVERGENT B0 ;  /* 0x0000000000007941 */ /* 0x000fea0003800200 */
.L_x_2558:
[----:B------:R-:W-:Y:S02]  /*24e0*/  UIADD3 UR8, UPT, UPT, UR19, UR8, URZ ;  /* 0x0000000813087290 */ /* 0x000fe4000fffe0ff */
[----:B------:R-:W-:Y:S02]  /*24f0*/  UIADD3 UR4, UPT, UPT, UR4, 0x1, URZ ;  /* 0x0000000104047890 */ /* 0x000fe4000fffe0ff */
[----:B------:R-:W-:-:S09]  /*2500*/  UISETP.GE.AND UP1, UPT, UR8, UR7, UPT ;  /* 0x000000070800728c */ /* 0x000fd2000bf26270 */
[----:B------:R-:W-:Y:S05]  /*2510*/  BRA.U !UP1, `(.L_x_2565) ;  /* 0xffffffdd09287547 */ /* 0x000fea000b83ffff */
[----:B------:R-:W-:Y:S05]  /*2520*/  EXIT ;  /* 0x000000000000794d */ /* 0x000fea0003800000 */
.L_x_2566:
        /* <DEDUP_REMOVED lines=13> */
.L_x_3459:


//--------------------- .text._Z35group_norm_nhwc_fwd_one_pass_kernelI11Fp16IOBf16WLi128ELi24ELi384EEv26Group_norm_nhwc_fwd_params --------------------------
	.section	.text._Z35group_norm_nhwc_fwd_one_pass_kernelI11Fp16IOBf16WLi128ELi24ELi384EEv26Group_norm_nhwc_fwd_params,"ax",@progbits
	.align	128
        .global         _Z35group_norm_nhwc_fwd_one_pass_kernelI11Fp16IOBf16WLi128ELi24ELi384EEv26Group_norm_nhwc_fwd_params
        .type           _Z35group_norm_nhwc_fwd_one_pass_kernelI11Fp16IOBf16WLi128ELi24ELi384EEv26Group_norm_nhwc_fwd_params,@function
        .size           _Z35group_norm_nhwc_fwd_one_pass_kernelI11Fp16IOBf16WLi128ELi24ELi384EEv26Group_norm_nhwc_fwd_params,(.L_x_3460 - _Z35group_norm_nhwc_fwd_one_pass_kernelI11Fp16IOBf16WLi128ELi24ELi384EEv26Group_norm_nhwc_fwd_params)
        .other          _Z35group_norm_nhwc_fwd_one_pass_kernelI11Fp16IOBf16WLi128ELi24ELi384EEv26Group_norm_nhwc_fwd_params,@"STO_CUDA_ENTRY STV_DEFAULT"
_Z35group_norm_nhwc_fwd_one_pass_kernelI11Fp16IOBf16WLi128ELi24ELi384EEv26Group_norm_nhwc_fwd_params:
.text._Z35group_norm_nhwc_fwd_one_pass_kernelI11Fp16IOBf16WLi128ELi24ELi384EEv26Group_norm_nhwc_fwd_params:
        /* <DEDUP_REMOVED lines=25> */
.L_x_2594:
[----:B0-----:R-:W0:Y:S01]  /*0190*/  LDC R0, c[0x0][0x3f8] ;  /* 0x0000fe00ff007b82 */ /* 0x001e220000000800 */
[----:B------:R-:W-:Y:S01]  /*01a0*/  IABS R8, UR8 ;  /* 0x0000000800087c13 */ /* 0x000fe20008000000 */
[----:B-1----:R-:W1:Y:S01]  /*01b0*/  LDCU.64 UR10, c[0x0][0x3e8] ;  /* 0x00007d00ff0a77ac */ /* 0x002e620008000a00 */
[----:B------:R-:W-:Y:S02]  /*01c0*/  IADD3 R19, PT, PT, R23, 0x20, RZ ;  /* 0x0000002017137810 */ /* 0x000fe40007ffe0ff */
[----:B------:R-:W-:Y:S01]  /*01d0*/  SHF.R.S32.HI R17, RZ, 0x1f, R23 ;  /* 0x0000001fff117819 */ /* 0x000fe20000011417 */
[----:B--2---:R-:W2:Y:S01]  /*01e0*/  LDCU.64 UR12, c[0x0][0x3f0] ;  /* 0x00007e00ff0c77ac */ /* 0x004ea20008000a00 */
[----:B------:R-:W-:Y:S02]  /*01f0*/  SHF.R.S32.HI R15, RZ, 0x1f, R19 ;  /* 0x0000001fff0f7819 */ /* 0x000fe40000011413 */
[----:B0--3--:R-:W-:Y:S02]  /*0200*/  IABS R5, R0 ;  /* 0x0000000000057213 */ /* 0x009fe40000000000 */
[----:B------:R-:W-:-:S02]  /*0210*/  ISETP.NE.AND P3, PT, R0, RZ, PT ;  /* 0x000000ff0000720c */ /* 0x000fc40003f65270 */
[----:B------:R-:W0:Y:S08]  /*0220*/  I2F.RP R4, R5 ;  /* 0x0000000500047306 */ /* 0x000e300000209400 */
[----:B0-----:R-:W0:Y:S02]  /*0230*/  MUFU.RCP R4, R4 ;  /* 0x0000000400047308 */ /* 0x001e240000001000 */
[----:B0---4-:R-:W-:-:S06]  /*0240*/  IADD3 R2, PT, PT, R4, 0xffffffe, RZ ;  /* 0x0ffffffe04027810 */ /* 0x011fcc0007ffe0ff */
[----:B------:R0:W3:Y:S02]  /*0250*/  F2I.FTZ.U32.TRUNC.NTZ R3, R2 ;  /* 0x0000000200037305 */ /* 0x0000e4000021f000 */
        /* <DEDUP_REMOVED lines=162> */
.L_x_2568:
[----:B------:R-:W-:Y:S05]  /*0c80*/  BSYNC.RECONVERGENT B0 ;  /* 0x0000000000007941 */ /* 0x000fea0003800200 */
.L_x_2567:
        /* <DEDUP_REMOVED lines=36> */
.L_x_2570:
[----:B------:R-:W-:Y:S05]  /*0ed0*/  BSYNC.RECONVERGENT B0 ;  /* 0x0000000000007941 */ /* 0x000fea0003800200 */
.L_x_2569:
        /* <DEDUP_REMOVED lines=31> */
.L_x_2573:
[----:B---3--:R-:W3:Y:S04]  /*10d0*/  LDG.E.STRONG.GPU R6, desc[UR16][R8.64] ;  /* 0x0000001008067981 */ /* 0x008ee8000c1ef900 */
[----:B---3--:R-:W-:Y:S01]  /*10e0*/  CCTL.IVALL ;  /* 0x00000000ff00798f */ /* 0x008fe20002000000 */
[----:B------:R-:W-:Y:S05]  /*10f0*/  YIELD ;  /* 0x0000000000007946 */ /* 0x000fea0003800000 */
[----:B------:R-:W-:-:S13]  /*1100*/  ISETP.NE.AND P2, PT, R6, R11, PT ;  /* 0x0000000b0600720c */ /* 0x000fda0003f45270 */
[----:B------:R-:W-:Y:S05]  /*1110*/  @P2 BRA `(.L_x_2573) ;  /* 0xfffffffc00ec2947 */ /* 0x000fea000383ffff */
.L_x_2572:
        /* <DEDUP_REMOVED lines=15> */
.L_x_2575:
        /* <DEDUP_REMOVED lines=91> */
.L_x_2574:
        /* <DEDUP_REMOVED lines=52> */
.L_x_2576:
        /* <DEDUP_REMOVED lines=18> */
[----:B------:R-:W0:Y:S01]  /*1c20*/  @!P4 LDG.E.64 R6, desc[UR16][R6.64] ;  /* 0x000000100606c981 */ /* 0x000e22000c1e1b00 */
[----:B------:R-:W-:-:S06]  /*1c30*/  MOV R9, UR11 ;  /* 0x0000000b00097c02 */ /* 0x000fcc0008000f00 */
[----:B------:R-:W3:Y:S01]  /*1c40*/  @!P2 LDG.E.64 R8, desc[UR16][R8.64] ;  /* 0x000000100808a981 */ /* 0x000ee2000c1e1b00 */
[----:B------:R-:W-:-:S05]  /*1c50*/  MOV R10, UR5 ;  /* 0x00000005000a7c02 */ /* 0x000fca0008000f00 */
[----:B------:R-:W-:-:S05]  /*1c60*/  VIADD R10, R10, 0x2 ;  /* 0x000000020a0a7836 */ /* 0x000fca0000000000 */
[----:B------:R-:W-:Y:S01]  /*1c70*/  R2UR UR5, R10 ;  /* 0x000000000a0572ca */ /* 0x000fe200000e0000 */
[----:B0-----:R-:W-:Y:S01]  /*1c80*/  @!P4 FADD.FTZ R4, R4, R6 ;  /* 0x000000060404c221 */ /* 0x001fe20000010000 */
[----:B------:R-:W-:-:S03]  /*1c90*/  @!P4 FADD.FTZ R5, R5, R7 ;  /* 0x000000070505c221 */ /* 0x000fc60000010000 */
[----:B---3--:R-:W-:Y:S01]  /*1ca0*/  @!P2 FADD.FTZ R4, R4, R8 ;  /* 0x000000080404a221 */ /* 0x008fe20000010000 */
[----:B------:R-:W-:-:S09]  /*1cb0*/  @!P2 FADD.FTZ R5, R5, R9 ;  /* 0x000000090505a221 */ /* 0x000fd20000010000 */
.L_x_2577:
        /* <DEDUP_REMOVED lines=13> */
.L_x_2578:
[----:B------:R-:W-:Y:S05]  /*1d90*/  BSYNC.RECONVERGENT B0 ;  /* 0x0000000000007941 */ /* 0x000fea0003800200 */
.L_x_2571:
        /* <DEDUP_REMOVED lines=16> */
[----:B------:R-:W-:-:S05]  /*1ea0*/  IADD3 R13, PT, PT, R13, R12, RZ ;  /* 0x0000000c0d0d7210 */ /* 0x000fca0007ffe0ff */
[----:B------:R-:W-:Y:S01]  /*1eb0*/  IMAD.SHL.U32 R12, R13, 0x2, RZ ;  /* 0x000000020d0c7824 */ /* 0x000fe200078e00ff */
[----:B------:R-:W-:-:S04]  /*1ec0*/  MOV R13, UR8 ;  /* 0x00000008000d7c02 */ /* 0x000fc80008000f00 */
        /* <DEDUP_REMOVED lines=40> */
[--C-:B------:R-:W-:Y:S01]  /*2150*/  FADD.FTZ R18, R18, -R4.reuse ;  /* 0x8000000412127221 */ /* 0x100fe20000010000 */
[----:B------:R-:W-:Y:S01]  /*2160*/  MOV R10, R26 ;  /* 0x0000001a000a7202 */ /* 0x000fe20000000f00 */
[----:B------:R-:W-:Y:S01]  /*2170*/  FADD.FTZ R12, R19, -R4 ;  /* 0x80000004130c7221 */ /* 0x000fe20000010000 */
[----:B------:R-:W1:Y:S01]  /*2180*/  LDCU.64 UR10, c[0x0][0x380] ;  /* 0x00007000ff0a77ac */ /* 0x000e620008000a00 */
[----:B------:R-:W-:Y:S02]  /*2190*/  IMAD.MOV.U32 R11, RZ, RZ, R25 ;  /* 0x000000ffff0b7224 */ /* 0x000fe400078e0019 */
[-C--:B------:R-:W-:Y:S01]  /*21a0*/  FMUL.FTZ R19, R18, R5.reuse ;  /* 0x0000000512137220 */ /* 0x080fe20000410000 */
[----:B------:R-:W-:-:S03]  /*21b0*/  FMUL.FTZ R12, R12, R5 ;  /* 0x000000050c0c7220 */ /* 0x000fc60000410000 */
[----:B------:R-:W-:Y:S01]  /*21c0*/  FFMA.FTZ R18, R6, R19, R8 ;  /* 0x0000001306127223 */ /* 0x000fe20000010008 */
[----:B------:R-:W-:Y:S01]  /*21d0*/  FFMA.FTZ R19, R7, R12, R9 ;  /* 0x0000000c07137223 */ /* 0x000fe20000010009 */
        /* <DEDUP_REMOVED lines=8> */
.L_x_2582:
[----:B------:R-:W-:Y:S05]  /*2260*/  BSYNC.RECONVERGENT B1 ;  /* 0x0000000000017941 */ /* 0x000fea0003800200 */
.L_x_2581:
        /* <DEDUP_REMOVED lines=11> */
[----:B------:R-:W1:Y:S01]  /*2320*/  LDCU.64 UR10, c[0x0][0x3e0] ;  /* 0x00007c00ff0a77ac */ /* 0x000e620008000a00 */
[----:B0-----:R-:W-:Y:S01]  /*2330*/  MOV R11, R25 ;  /* 0x00000019000b7202 */ /* 0x001fe20000000f00 */
[--C-:B------:R-:W-:Y:S01]  /*2340*/  FADD.FTZ R20, R20, -R4.reuse ;  /* 0x8000000414147221 */ /* 0x100fe20000010000 */
[----:B------:R-:W-:Y:S01]  /*2350*/  FADD.FTZ R12, R17, -R4 ;  /* 0x80000004110c7221 */ /* 0x000fe20000010000 */
[----:B------:R-:W0:Y:S02]  /*2360*/  LDCU.64 UR18, c[0x0][0x380] ;  /* 0x00007000ff1277ac */ /* 0x000e240008000a00 */
[-C--:B------:R-:W-:Y:S01]  /*2370*/  FMUL.FTZ R17, R20, R5.reuse ;  /* 0x0000000514117220 */ /* 0x080fe20000410000 */
[----:B------:R-:W-:-:S03]  /*2380*/  FMUL.FTZ R12, R12, R5 ;  /* 0x000000050c0c7220 */ /* 0x000fc60000410000 */
[----:B------:R-:W-:Y:S01]  /*2390*/  FFMA.FTZ R17, R6, R17, R8 ;  /* 0x0000001106117223 */ /* 0x000fe20000010008 */
[----:B------:R-:W-:Y:S01]  /*23a0*/  FFMA.FTZ R20, R7, R12, R9 ;  /* 0x0000000c07147223 */ /* 0x000fe20000010009 */
[----:B-1----:R-:W-:-:S04]  /*23b0*/  IMAD R10, R10, UR10, RZ ;  /* 0x0000000a0a0a7c24 */ /* 0x002fc8000f8e02ff */
        /* <DEDUP_REMOVED lines=8> */
.L_x_2584:
[----:B------:R-:W-:Y:S05]  /*2440*/  BSYNC.RECONVERGENT B1 ;  /* 0x0000000000017941 */ /* 0x000fea0003800200 */
.L_x_2583:
[----:B------:R-:W-:Y:S04]  /*2450*/  BSSY.RECONVERGENT B1, `(.L_x_2585) ;  /* 0x0000014000017945 */ /* 0x000fe80003800200 */
[----:B------:R-:W-:Y:S05]  /*2460*/  @P2 BRA `(.L_x_2586) ;  /* 0x0000000000482947 */ /* 0x000fea0003800000 */
[----:B------:R-:W2:Y:S01]  /*2470*/  LDCU.64 UR10, c[0x0][0x3e0] ;  /* 0x00007c00ff0a77ac */ /* 0x000ea20008000a00 */
[----:B------:R-:W-:Y:S01]  /*2480*/  MOV R10, R26 ;  /* 0x0000001a000a7202 */ /* 0x000fe20000000f00 */
[--C-:B01----:R-:W-:Y:S01]  /*2490*/  FADD.FTZ R12, R3, -R4.reuse ;  /* 0x80000004030c7221 */ /* 0x103fe20000010000 */
[----:B------:R-:W-:Y:S01]  /*24a0*/  FADD.FTZ R16, R16, -R4 ;  /* 0x8000000410107221 */ /* 0x000fe20000010000 */
[----:B------:R-:W0:Y:S01]  /*24b0*/  LDCU.64 UR18, c[0x0][0x380] ;  /* 0x00007000ff1277ac */ /* 0x000e220008000a00 */
[----:B------:R-:W-:Y:S02]  /*24c0*/  IMAD.MOV.U32 R11, RZ, RZ, R25 ;  /* 0x000000ffff0b7224 */ /* 0x000fe400078e0019 */
[-C--:B------:R-:W-:Y:S01]  /*24d0*/  FMUL.FTZ R3, R12, R5.reuse ;  /* 0x000000050c037220 */ /* 0x080fe20000410000 */
[----:B------:R-:W-:-:S03]  /*24e0*/  FMUL.FTZ R16, R16, R5 ;  /* 0x0000000510107220 */ /* 0x000fc60000410000 */
[----:B------:R-:W-:Y:S01]  /*24f0*/  FFMA.FTZ R3, R6, R3, R8 ;  /* 0x0000000306037223 */ /* 0x000fe20000010008 */
        /* <DEDUP_REMOVED lines=9> */
.L_x_2586:
[----:B------:R-:W-:Y:S05]  /*2590*/  BSYNC.RECONVERGENT B1 ;  /* 0x0000000000017941 */ /* 0x000fea0003800200 */
.L_x_2585:
[----:B------:R-:W-:Y:S05]  /*25a0*/  @P3 BRA `(.L_x_2587) ;  /* 0x0000000800643947 */ /* 0x000fea0003800000 */
[----:B------:R-:W3:Y:S01]  /*25b0*/  LDCU.64 UR10, c[0x0][0x3e0] ;  /* 0x00007c00ff0a77ac */ /* 0x000ee20008000a00 */
[----:B------:R-:W-:Y:S01]  /*25c0*/  MOV R24, R26 ;  /* 0x0000001a00187202 */ /* 0x000fe20000000f00 */
[--C-:B------:R-:W-:Y:S01]  /*25d0*/  FADD.FTZ R0, R0, -R4.reuse ;  /* 0x8000000400007221 */ /* 0x100fe20000010000 */
[----:B------:R-:W-:Y:S01]  /*25e0*/  FADD.FTZ R2, R2, -R4 ;  /* 0x8000000402027221 */ /* 0x000fe20000010000 */
[----:B------:R-:W4:Y:S02]  /*25f0*/  LDCU.64 UR12, c[0x0][0x380] ;  /* 0x00007000ff0c77ac */ /* 0x000f240008000a00 */
[-C--:B--2---:R-:W-:Y:S01]  /*2600*/  FMUL.FTZ R3, R0, R5.reuse ;  /* 0x0000000500037220 */ /* 0x084fe20000410000 */
[----:B------:R-:W-:-:S03]  /*2610*/  FMUL.FTZ R2, R2, R5 ;  /* 0x0000000502027220 */ /* 0x000fc60000410000 */
[----:B------:R-:W-:Y:S01]  /*2620*/  FFMA.FTZ R5, R6, R3, R8 ;  /* 0x0000000306057223 */ /* 0x000fe20000010008 */
[----:B------:R-:W-:-:S05]  /*2630*/  FFMA.FTZ R0, R7, R2, R9 ;  /* 0x0000000207007223 */ /* 0x000fca0000010009 */
[----:B------:R-:W-:Y:S01]  /*2640*/  F2FP.F16.F32.PACK_AB R5, R0, R5 ;  /* 0x000000050005723e */ /* 0x000fe200000000ff */
[----:B---3--:R-:W-:Y:S02]  /*2650*/  IMAD R18, R18, UR10, RZ ;  /* 0x0000000a12127c24 */ /* 0x008fe4000f8e02ff */
[----:B------:R-:W-:-:S04]  /*2660*/  IMAD.WIDE.U32 R24, R15, UR10, R24 ;  /* 0x0000000a0f187c25 */ /* 0x000fc8000f8e0018 */
[----:B------:R-:W-:Y:S01]  /*2670*/  IMAD R15, R15, UR11, R18 ;  /* 0x0000000b0f0f7c24 */ /* 0x000fe2000f8e0212 */
[----:B----4-:R-:W-:-:S04]  /*2680*/  LEA R2, P1, R24, UR12, 0x1 ;  /* 0x0000000c18027c11 */ /* 0x010fc8000f8208ff */
[----:B------:R-:W-:-:S04]  /*2690*/  IADD3 R15, PT, PT, R25, R15, RZ ;  /* 0x0000000f190f7210 */ /* 0x000fc80007ffe0ff */
[----:B------:R-:W-:-:S05]  /*26a0*/  LEA.HI.X R3, R24, UR13, R15, 0x1, P1 ;  /* 0x0000000d18037c11 */ /* 0x000fca00088f0c0f */
[----:B------:R3:W-:Y:S01]  /*26b0*/  STG.E desc[UR16][R2.64], R5 ;  /* 0x0000000502007986 */ /* 0x0007e2000c101910 */
[----:B------:R-:W-:Y:S05]  /*26c0*/  BRA `(.L_x_2587) ;  /* 0x00000008001c7947 */ /* 0x000fea0003800000 */
.L_x_2580:
[----:B------:R-:W0:Y:S01]  /*26d0*/  LDCU.64 UR18, c[0x0][0x3e8] ;  /* 0x00007d00ff1277ac */ /* 0x000e220008000a00 */
[----:B------:R-:W-:Y:S01]  /*26e0*/  BSSY.RECONVERGENT B1, `(.L_x_2588) ;  /* 0x0000022000017945 */ /* 0x000fe20003800200 */
[C---:B------:R-:W-:Y:S01]  /*26f0*/  IADD3 R14, PT, PT, R23.reuse, 0x20, RZ ;  /* 0x00000020170e7810 */ /* 0x040fe20007ffe0ff */
[C---:B------:R-:W-:Y:S01]  /*2700*/  VIADD R13, R23.reuse, 0x60 ;  /* 0x00000060170d7836 */ /* 0x040fe20000000000 */
[----:B------:R-:W-:Y:S01]  /*2710*/  IADD3 R12, PT, PT, R23, 0x40, RZ ;  /* 0x00000040170c7810 */ /* 0x000fe20007ffe0ff */
[----:B------:R-:W-:Y:S06]  /*2720*/  @P1 BRA `(.L_x_2589) ;  /* 0x0000000000741947 */ /* 0x000fec0003800000 */
[--C-:B------:R-:W-:Y:S01]  /*2730*/  FADD.FTZ R18, R18, -R4.reuse ;  /* 0x8000000412127221 */ /* 0x100fe20000010000 */
[----:B------:R-:W-:Y:S01]  /*2740*/  FADD.FTZ R10, R19, -R4 ;  /* 0x80000004130a7221 */ /* 0x000fe20000010000 */
[----:B------:R-:W1:Y:S02]  /*2750*/  LDCU.64 UR10, c[0x0][0x3e0] ;  /* 0x00007c00ff0a77ac */ /* 0x000e640008000a00 */
        /* <DEDUP_REMOVED lines=16> */
[----:B-1----:R-:W-:Y:S01]  /*2860*/  IMAD R28, R18, UR10, RZ ;  /* 0x0000000a121c7c24 */ /* 0x002fe2000f8e02ff */
[----:B------:R-:W-:-:S03]  /*2870*/  MOV R18, R26 ;  /* 0x0000001a00127202 */ /* 0x000fc60000000f00 */
[C---:B------:R-:W-:Y:S02]  /*2880*/  IMAD R21, R23.reuse, UR11, R28 ;  /* 0x0000000b17157c24 */ /* 0x040fe4000f8e021c */
[----:B------:R-:W-:-:S04]  /*2890*/  IMAD.WIDE.U32 R18, R23, UR10, R18 ;  /* 0x0000000a17127c25 */ /* 0x000fc8000f8e0012 */
[----:B----4-:R-:W-:Y:S01]  /*28a0*/  FMUL.FTZ R28, R10, R11 ;  /* 0x0000000b0a1c7220 */ /* 0x010fe20000410000 */
[----:B------:R-:W-:Y:S02]  /*28b0*/  IADD3 R21, PT, PT, R19, R21, RZ ;  /* 0x0000001513157210 */ /* 0x000fe40007ffe0ff */
[----:B--2---:R-:W-:Y:S02]  /*28c0*/  LEA R10, P1, R18, UR12, 0x1 ;  /* 0x0000000c120a7c11 */ /* 0x004fe4000f8208ff */
[----:B------:R-:W-:Y:S02]  /*28d0*/  F2FP.F16.F32.PACK_AB R15, R28, R15 ;  /* 0x0000000f1c0f723e */ /* 0x000fe400000000ff */
[----:B------:R-:W-:-:S05]  /*28e0*/  LEA.HI.X R11, R18, UR13, R21, 0x1, P1 ;  /* 0x0000000d120b7c11 */ /* 0x000fca00088f0c15 */
[----:B------:R1:W-:Y:S04]  /*28f0*/  STG.E desc[UR16][R10.64], R15 ;  /* 0x0000000f0a007986 */ /* 0x0003e8000c101910 */
.L_x_2589:
[----:B0-----:R-:W-:Y:S05]  /*2900*/  BSYNC.RECONVERGENT B1 ;  /* 0x0000000000017941 */ /* 0x001fea0003800200 */
.L_x_2588:
        /* <DEDUP_REMOVED lines=31> */
[----:B------:R-:W-:-:S05]  /*2b00*/  IMAD.IADD R19, R11, 0x1, R19 ;  /* 0x000000010b137824 */ /* 0x000fca00078e0213 */
[----:B------:R-:W0:Y:S01]  /*2b10*/  MUFU.RCP R17, R17 ;  /* 0x0000001100117308 */ /* 0x000e220000001000 */
[----:B--2---:R-:W-:Y:S01]  /*2b20*/  FMUL.FTZ R28, R21, R28 ;  /* 0x0000001c151c7220 */ /* 0x004fe20000410000 */
[----:B0-----:R-:W-:Y:S01]  /*2b30*/  FMUL.FTZ R14, R20, R17 ;  /* 0x00000011140e7220 */ /* 0x001fe20000410000 */
[----:B-1----:R-:W-:-:S04]  /*2b40*/  LEA R20, P1, R10, UR12, 0x1 ;  /* 0x0000000c0a147c11 */ /* 0x002fc8000f8208ff */
[----:B------:R-:W-:Y:S02]  /*2b50*/  LEA.HI.X R21, R10, UR13, R19, 0x1, P1 ;  /* 0x0000000d0a157c11 */ /* 0x000fe400088f0c13 */
[----:B------:R-:W-:-:S05]  /*2b60*/  F2FP.F16.F32.PACK_AB R11, R14, R28 ;  /* 0x0000001c0e0b723e */ /* 0x000fca00000000ff */
[----:B------:R0:W-:Y:S02]  /*2b70*/  STG.E desc[UR16][R20.64], R11 ;  /* 0x0000000b14007986 */ /* 0x0001e4000c101910 */
.L_x_2591:
[----:B------:R-:W-:Y:S05]  /*2b80*/  BSYNC.RECONVERGENT B1 ;  /* 0x0000000000017941 */ /* 0x000fea0003800200 */
.L_x_2590:
        /* <DEDUP_REMOVED lines=22> */
[----:B------:R-:W-:-:S03]  /*2cf0*/  IADD3 R15, PT, PT, R11, R15, RZ ;  /* 0x0000000f0b0f7210 */ /* 0x000fc60007ffe0ff */
[----:B------:R-:W1:Y:S01]  /*2d00*/  MUFU.RCP R20, R19 ;  /* 0x0000001300147308 */ /* 0x000e620000001000 */
[----:B--2---:R-:W-:Y:S01]  /*2d10*/  FMUL.FTZ R12, R14, R17 ;  /* 0x000000110e0c7220 */ /* 0x004fe20000410000 */
[----:B0-----:R-:W-:-:S04]  /*2d20*/  LEA R14, P1, R10, UR12, 0x1 ;  /* 0x0000000c0a0e7c11 */ /* 0x001fc8000f8208ff */
[----:B------:R-:W-:Y:S01]  /*2d30*/  LEA.HI.X R15, R10, UR13, R15, 0x1, P1 ;  /* 0x0000000d0a0f7c11 */ /* 0x000fe200088f0c0f */
[----:B-1----:R-:W-:-:S05]  /*2d40*/  FMUL.FTZ R3, R3, R20 ;  /* 0x0000001403037220 */ /* 0x002fca0000410000 */
[----:B------:R-:W-:-:S05]  /*2d50*/  F2FP.F16.F32.PACK_AB R3, R3, R12 ;  /* 0x0000000c0303723e */ /* 0x000fca00000000ff */
[----:B------:R1:W-:Y:S02]  /*2d60*/  STG.E desc[UR16][R14.64], R3 ;  /* 0x000000030e007986 */ /* 0x0003e4000c101910 */
.L_x_2593:
[----:B------:R-:W-:Y:S05]  /*2d70*/  BSYNC.RECONVERGENT B1 ;  /* 0x0000000000017941 */ /* 0x000fea0003800200 */
.L_x_2592:
        /* <DEDUP_REMOVED lines=26> */
[----:B------:R-:W-:-:S05]  /*2f20*/  F2FP.F16.F32.PACK_AB R7, R7, R0 ;  /* 0x000000000707723e */ /* 0x000fca00000000ff */
[----:B------:R4:W-:Y:S02]  /*2f30*/  STG.E desc[UR16][R2.64], R7 ;  /* 0x0000000702007986 */ /* 0x0009e4000c101910 */
.L_x_2587:
[----:B------:R-:W-:Y:S05]  /*2f40*/  BSYNC.RECONVERGENT B0 ;  /* 0x0000000000007941 */ /* 0x000fea0003800200 */
.L_x_2579:
[----:B------:R-:W-:Y:S02]  /*2f50*/  UIADD3 UR8, UPT, UPT, UR20, UR8, URZ ;  /* 0x0000000814087290 */ /* 0x000fe4000fffe0ff */
[----:B------:R-:W-:Y:S02]  /*2f60*/  UIADD3 UR4, UPT, UPT, UR4, 0x1, URZ ;  /* 0x0000000104047890 */ /* 0x000fe4000fffe0ff */
[----:B------:R-:W-:-:S09]  /*2f70*/  UISETP.GE.AND UP0, UPT, UR8, UR7, UPT ;  /* 0x000000070800728c */ /* 0x000fd2000bf06270 */
[----:B------:R-:W-:Y:S05]  /*2f80*/  BRA.U !UP0, `(.L_x_2594) ;  /* 0xffffffd108807547 */ /* 0x000fea000b83ffff */
[----:B------:R-:W-:Y:S05]  /*2f90*/  EXIT ;  /* 0x000000000000794d */ /* 0x000fea0003800000 */
.L_x_2595:
        /* <DEDUP_REMOVED lines=14> */
.L_x_3460:


//--------------------- .text._Z35group_norm_nhwc_fwd_one_pass_kernelI11Fp16IOBf16WLi256ELi24ELi384EEv26Group_norm_nhwc_fwd_params --------------------------
	.section	.text._Z35group_norm_nhwc_fwd_one_pass_kernelI11Fp16IOBf16WLi256ELi24ELi384EEv26Group_norm_nhwc_fwd_params,"ax",@progbits
	.align	128
        .global         _Z35group_norm_nhwc_fwd_one_pass_kernelI11Fp16IOBf16WLi256ELi24ELi384EEv26Group_norm_nhwc_fwd_params
        .type           _Z35group_norm_nhwc_fwd_one_pass_kernelI11Fp16IOBf16WLi256ELi24ELi384EEv26Group_norm_nhwc_fwd_params,@function
        .size           _Z35group_norm_nhwc_fwd_one_pass_kernelI11Fp16IOBf16WLi256ELi24ELi384EEv26Group_norm_nhwc_fwd_params,(.L_x_3461 - _Z35group_norm_nhwc_fwd_one_pass_kernelI11Fp16IOBf16WLi256ELi24ELi384EEv26Group_norm_nhwc_fwd_params)
        .other          _Z35group_norm_nhwc_fwd_one_pass_kernelI11Fp16IOBf16WLi256ELi24ELi384EEv26Group_norm_nhwc_fwd_params,@"STO_CUDA_ENTRY STV_DEFAULT"
_Z35group_norm_nhwc_fwd_one_pass_kernelI11Fp16IOBf16WLi256ELi24ELi384EEv26Group_norm_nhwc_fwd_params:
.text._Z35group_norm_nhwc_fwd_one_pass_kernelI11Fp16IOBf16WLi256ELi24ELi384EEv26Group_norm_nhwc_fwd_params:
        /* <DEDUP_REMOVED lines=36> */
.L_x_2639:
[----:B0-----:R-:W0:Y:S01]  /*0240*/  LDCU UR5, c[0x0][0x3f8] ;  /* 0x00007f00ff0577ac */ /* 0x001e220008000800 */
[----:B---3--:R-:W-:Y:S01]  /*0250*/  IABS R6, UR7 ;  /* 0x0000000700067c13 */ /* 0x008fe20008000000 */
[----:B------:R-:W-:Y:S01]  /*0260*/  HFMA2 R16, -RZ, RZ, 0, 0 ;  /* 0x00000000ff107431 */ /* 0x000fe200000001ff */
[C---:B-12---:R-:W-:Y:S01]  /*0270*/  IADD3 R13, PT, PT, R31.reuse, 0x20, RZ ;  /* 0x000000201f0d7810 */ /* 0x046fe20007ffe0ff */
[----:B------:R-:W1:Y:S01]  /*0280*/  LDCU.64 UR14, c[0x0][0x3e8] ;  /* 0x00007d00ff0e77ac */ /* 0x000e620008000a00 */
[----:B------:R-:W-:Y:S02]  /*0290*/  IADD3 R21, PT, PT, R31, 0x40, RZ ;  /* 0x000000401f157810 */ /* 0x000fe40007ffe0ff */
[----:B------:R-:W-:Y:S02]  /*02a0*/  SHF.R.S32.HI R17, RZ, 0x1f, R13 ;  /* 0x0000001fff117819 */ /* 0x000fe4000001140d */
[----:B------:R-:W-:Y:S02]  /*02b0*/  SHF.R.S32.HI R19, RZ, 0x1f, R21 ;  /* 0x0000001fff137819 */ /* 0x000fe40000011415 */
[----:B------:R-:W-:-:S02]  /*02c0*/  LOP3.LUT R34, R28, 0xffff, RZ, 0xc0, !PT ;  /* 0x0000ffff1c227812 */ /* 0x000fc400078ec0ff */
[----:B------:R-:W-:Y:S02]  /*02d0*/  IADD3 R36, PT, PT, R31, 0x60, RZ ;  /* 0x000000601f247810 */ /* 0x000fe40007ffe0ff */
[----:B------:R-:W-:Y:S02]  /*02e0*/  MOV R14, RZ ;  /* 0x000000ff000e7202 */ /* 0x000fe40000000f00 */
[----:B------:R-:W-:Y:S02]  /*02f0*/  SHF.R.S32.HI R9, RZ, 0x1f, R36 ;  /* 0x0000001fff097819 */ /* 0x000fe40000011424 */
[----:B0-----:R-:W-:Y:S02]  /*0300*/  MOV R0, UR5 ;  /* 0x0000000500007c02 */ /* 0x001fe40008000f00 */
[----:B-1----:R-:W-:Y:S02]  /*0310*/  ISETP.GE.U32.AND P4, PT, R13, UR14, PT ;  /* 0x0000000e0d007c0c */ /* 0x002fe4000bf86070 */
[----:B----4-:R-:W-:-:S02]  /*0320*/  IABS R5, R0 ;  /* 0x0000000000057213 */ /* 0x010fc40000000000 */
[----:B------:R-:W-:Y:S02]  /*0330*/  ISETP.GE.AND.EX P4, PT, R17, UR15, PT, P4 ;  /* 0x0000000f11007c0c */ /* 0x000fe4000bf86340 */
[----:B------:R-:W0:Y:S01]  /*0340*/  I2F.RP R0, R5 ;  /* 0x0000000500007306 */ /* 0x000e220000209400 */
[----:B------:R-:W-:Y:S02]  /*0350*/  ISETP.GE.U32.AND P5, PT, R21, UR14, PT ;  /* 0x0000000e15007c0c */ /* 0x000fe4000bfa6070 */
[----:B------:R-:W-:Y:S02]  /*0360*/  ISETP.GE.U32.AND P3, PT, R31, UR14, PT ;  /* 0x0000000e1f007c0c */ /* 0x000fe4000bf66070 */
[----:B------:R-:W-:Y:S02]  /*0370*/  ISETP.GE.AND.EX P5, PT, R19, UR15, PT, P5 ;  /* 0x0000000f13007c0c */ /* 0x000fe4000bfa6350 */
[----:B------:R-:W-:Y:S01]  /*0380*/  ISETP.GE.AND.EX P3, PT, R27, UR15, PT, P3 ;  /* 0x0000000f1b007c0c */ /* 0x000fe2000bf66330 */
[----:B0-----:R-:W0:Y:S10]  /*0390*/  MUFU.RCP R0, R0 ;  /* 0x0000000000007308 */ /* 0x001e340000001000 */
[----:B------:R-:W1:Y:S01]  /*03a0*/  @!P5 LDC.64 R10, c[0x0][0x3e0] ;  /* 0x0000f800ff0adb82 */ /* 0x000e620000000a00 */
        /* <DEDUP_REMOVED lines=15> */
[----:B------:R-:W-:Y:S01]  /*04a0*/  IMAD R0, R5, R0, UR10 ;  /* 0x0000000a05007e24 */ /* 0x000fe2000f8e0200 */
[----:B------:R-:W2:Y:S01]  /*04b0*/  LDCU.64 UR10, c[0x0][0x3f0] ;  /* 0x00007e00ff0a77ac */ /* 0x000ea20008000a00 */
[----:B0-----:R-:W-:-:S03]  /*04c0*/  @!P4 IMAD R8, R17, R6, RZ ;  /* 0x000000061108c224 */ /* 0x001fc600078e02ff */
[----:B------:R-:W-:Y:S01]  /*04d0*/  ISETP.GT.U32.AND P1, PT, R5, R0, PT ;  /* 0x000000000500720c */ /* 0x000fe20003f24070 */
[----:B------:R-:W-:Y:S02]  /*04e0*/  @!P4 IMAD R17, R13, R7, R8 ;  /* 0x000000070d11c224 */ /* 0x000fe400078e0208 */
[----:B-1----:R-:W-:-:S04]  /*04f0*/  @!P5 IMAD R8, R19, R10, RZ ;  /* 0x0000000a1308d224 */ /* 0x002fc800078e02ff */
[----:B------:R-:W-:-:S06]  /*0500*/  @!P5 IMAD R23, R21, R11, R8 ;  /* 0x0000000b1517d224 */ /* 0x000fcc00078e0208 */
[----:B------:R-:W-:Y:S01]  /*0510*/  VOTEU.ANY UP0, P1 ;  /* 0x0000000000ff7886 */ /* 0x000fe20000800100 */
[----:B------:R-:W-:Y:S02]  /*0520*/  PLOP3.LUT P1, PT, PT, PT, UP0, 0x80, 0x8 ;  /* 0x000000000008781c */ /* 0x000fe40003f2f008 */
[----:B--2---:R-:W-:Y:S02]  /*0530*/  MOV R3, UR10 ;  /* 0x0000000a00037c02 */ /* 0x004fe40008000f00 */
[----:B------:R-:W-:Y:S02]  /*0540*/  @!UP0 UIADD3 UR9, UPT, UPT, UR9, 0x1, URZ ;  /* 0x0000000109098890 */ /* 0x000fe4000fffe0ff */
[----:B------:R-:W-:-:S07]  /*0550*/  UISETP.GE.AND UP0, UPT, UR8, URZ, UPT ;  /* 0x000000ff0800728c */ /* 0x000fce000bf06270 */
[----:B------:R-:W-:-:S04]  /*0560*/  @!P1 IADD3 R0, PT, PT, R0, -R5, RZ ;  /* 0x8000000500009210 */ /* 0x000fc80007ffe0ff */
[----:B------:R-:W-:Y:S02]  /*0570*/  ISETP.GE.U32.AND P1, PT, R0, R5, PT ;  /* 0x000000050000720c */ /* 0x000fe40003f26070 */
[----:B------:R-:W-:Y:S01]  /*0580*/  IADD3 R0, PT, PT, R31, 0x80, RZ ;  /* 0x000000801f007810 */ /* 0x000fe20007ffe0ff */
[----:B------:R-:W0:Y:S03]  /*0590*/  @!P4 LDC.64 R4, c[0x0][0x390] ;  /* 0x0000e400ff04cb82 */ /* 0x000e260000000a00 */
[----:B------:R-:W-:Y:S02]  /*05a0*/  ISETP.GE.U32.AND P2, PT, R0, UR14, PT ;  /* 0x0000000e00007c0c */ /* 0x000fe4000bf46070 */
[----:B------:R-:W-:-:S04]  /*05b0*/  SHF.R.S32.HI R15, RZ, 0x1f, R0 ;  /* 0x0000001fff0f7819 */ /* 0x000fc80000011400 */
[----:B------:R-:W-:Y:S01]  /*05c0*/  ISETP.GE.AND.EX P2, PT, R15, UR15, PT, P2 ;  /* 0x0000000f0f007c0c */ /* 0x000fe2000bf46320 */
[----:B------:R-:W-:-:S05]  /*05d0*/  VOTEU.ANY UP1, P1 ;  /* 0x0000000000ff7886 */ /* 0x000fca0000820100 */
[----:B------:R-:W-:Y:S02]  /*05e0*/  @UP1 UIADD3 UR9, UPT, UPT, UR9, 0x1, URZ ;  /* 0x0000000109091890 */ /* 0x000fe4000fffe0ff */
[----:B------:R-:W-:Y:S02]  /*05f0*/  UISETP.NE.AND UP1, UPT, UR5, URZ, UPT ;  /* 0x000000ff0500728c */ /* 0x000fe4000bf25270 */
[----:B------:R-:W-:-:S03]  /*0600*/  @!UP0 UIADD3 UR9, UPT, UPT, -UR9, URZ, URZ ;  /* 0x000000ff09098290 */ /* 0x000fc6000fffe1ff */
[----:B------:R-:W1:Y:S06]  /*0610*/  @!P2 LDC.64 R18, c[0x0][0x3e0] ;  /* 0x0000f800ff12ab82 */ /* 0x000e6c0000000a00 */
[----:B------:R-:W-:-:S04]  /*0620*/  @!UP1 ULOP3.LUT UR9, URZ, UR5, URZ, 0x33, !UPT ;  /* 0x00000005ff099292 */ /* 0x000fc8000f8e33ff */
[----:B------:R-:W-:-:S04]  /*0630*/  UIADD3 UR8, UPT, UPT, -UR9, URZ, URZ ;  /* 0x000000ff09087290 */ /* 0x000fc8000fffe1ff */
[----:B------:R-:W-:Y:S02]  /*0640*/  UIMAD UR8, UR5, UR8, UR7 ;  /* 0x00000008050872a4 */ /* 0x000fe4000f8e0207 */
[----:B------:R-:W-:Y:S02]  /*0650*/  USHF.R.S32.HI UR5, URZ, 0x1f, UR9 ;  /* 0x0000001fff057899 */ /* 0x000fe40008011409 */
[----:B------:R-:W-:Y:S02]  /*0660*/  UIMAD UR8, UR8, 0x18, URZ ;  /* 0x00000018080878a4 */ /* 0x000fe4000f8e02ff */
[----:B------:R-:W-:-:S04]  /*0670*/  UIMAD UR5, UR5, UR10, URZ ;  /* 0x0000000a050572a4 */ /* 0x000fc8000f8e02ff */
[----:B------:R-:W-:Y:S01]  /*0680*/  IMAD.U32 R2, RZ, RZ, UR8 ;  /* 0x00000008ff027e24 */ /* 0x000fe2000f8e00ff */
[----:B------:R-:W-:Y:S01]  /*0690*/  IADD3 R34, P1, PT, R34, UR8, RZ ;  /* 0x0000000822227c10 */ /* 0x000fe2000ff3e0ff */
[----:B------:R-:W-:-:S03]  /*06a0*/  UIMAD UR5, UR9, UR11, UR5 ;  /* 0x0000000b090572a4 */ /* 0x000fc6000f8e0205 */
[----:B------:R-:W-:Y:S02]  /*06b0*/  LEA.HI.X.SX32 R35, R2, RZ, 0x1, P1 ;  /* 0x000000ff02237211 */ /* 0x000fe400008f0eff */
[----:B------:R-:W-:Y:S01]  /*06c0*/  ISETP.GE.U32.AND P1, PT, R36, UR14, PT ;  /* 0x0000000e24007c0c */ /* 0x000fe2000bf26070 */
[----:B------:R-:W-:-:S03]  /*06d0*/  IMAD.WIDE.U32 R34, R3, UR9, R34 ;  /* 0x0000000903227c25 */ /* 0x000fc6000f8e0022 */
[----:B------:R-:W-:Y:S01]  /*06e0*/  ISETP.GE.AND.EX P1, PT, R9, UR15, PT, P1 ;  /* 0x0000000f09007c0c */ /* 0x000fe2000bf26310 */
[----:B------:R-:W2:Y:S01]  /*06f0*/  @!P5 LDC.64 R2, c[0x0][0x390] ;  /* 0x0000e400ff02db82 */ /* 0x000ea20000000a00 */
[----:B------:R-:W-:Y:S02]  /*0700*/  IADD3 R33, PT, PT, R35, UR5, RZ ;  /* 0x0000000523217c10 */ /* 0x000fe4000fffe0ff */
[----:B------:R-:W-:Y:S02]  /*0710*/  @!P4 MOV R32, R34 ;  /* 0x000000220020c202 */ /* 0x000fe40000000f00 */
[----:B------:R-:W-:-:S03]  /*0720*/  @!P5 MOV R7, R33 ;  /* 0x000000210007d202 */ /* 0x000fc60000000f00 */
[----:B------:R-:W-:Y:S01]  /*0730*/  @!P4 IMAD.WIDE.U32 R12, R13, R6, R32 ;  /* 0x000000060d0cc225 */ /* 0x000fe200078e0020 */
[----:B------:R-:W-:-:S04]  /*0740*/  @!P5 MOV R6, R34 ;  /* 0x000000220006d202 */ /* 0x000fc80000000f00 */
[----:B------:R-:W-:Y:S01]  /*0750*/  @!P4 IADD3 R17, PT, PT, R13, R17, RZ ;  /* 0x000000110d11c210 */ /* 0x000fe20007ffe0ff */
[----:B------:R-:W-:Y:S01]  /*0760*/  @!P5 IMAD.WIDE.U32 R10, R21, R10, R6 ;  /* 0x0000000a150ad225 */ /* 0x000fe200078e0006 */
[C---:B0-----:R-:W-:Y:S01]  /*0770*/  @!P4 LEA R20, P6, R12.reuse, R4, 0x1 ;  /* 0x000000040c14c211 */ /* 0x041fe200078c08ff */
[----:B------:R-:W0:Y:S03]  /*0780*/  @!P1 LDC.64 R6, c[0x0][0x3e0] ;  /* 0x0000f800ff069b82 */ /* 0x000e260000000a00 */
[----:B------:R-:W-:Y:S02]  /*0790*/  @!P4 LEA.HI.X R21, R12, R5, R17, 0x1, P6 ;  /* 0x000000050c15c211 */ /* 0x000fe400030f0c11 */
[----:B------:R-:W-:Y:S02]  /*07a0*/  @!P5 IADD3 R23, PT, PT, R11, R23, RZ ;  /* 0x000000170b17d210 */ /* 0x000fe40007ffe0ff */
[C---:B--2---:R-:W-:Y:S01]  /*07b0*/  @!P5 LEA R12, P6, R10.reuse, R2, 0x1 ;  /* 0x000000020a0cd211 */ /* 0x044fe200078c08ff */
[----:B-1----:R-:W-:Y:S01]  /*07c0*/  @!P2 IMAD R15, R15, R18, RZ ;  /* 0x000000120f0fa224 */ /* 0x002fe200078e02ff */
[----:B------:R-:W1:Y:S01]  /*07d0*/  @!P3 LDC.64 R4, c[0x0][0x3e0] ;  /* 0x0000f800ff04bb82 */ /* 0x000e620000000a00 */
[----:B------:R-:W-:Y:S01]  /*07e0*/  @!P2 MOV R8, R34 ;  /* 0x000000220008a202 */ /* 0x000fe20000000f00 */
[----:B------:R-:W2:Y:S01]  /*07f0*/  @!P4 LDG.E R16, desc[UR12][R20.64] ;  /* 0x0000000c1410c981 */ /* 0x000ea2000c1e1900 */
[----:B------:R-:W-:-:S05]  /*0800*/  @!P5 LEA.HI.X R13, R10, R3, R23, 0x1, P6 ;  /* 0x000000030a0dd211 */ /* 0x000fca00030f0c17 */
[----:B------:R-:W3:Y:S01]  /*0810*/  @!P2 LDC.64 R10, c[0x0][0x390] ;  /* 0x0000e400ff0aab82 */ /* 0x000ee20000000a00 */
[----:B------:R-:W-:Y:S01]  /*0820*/  @!P2 IMAD R15, R0, R19, R15 ;  /* 0x00000013000fa224 */ /* 0x000fe200078e020f */
[----:B------:R4:W5:Y:S01]  /*0830*/  @!P5 LDG.E R14, desc[UR12][R12.64] ;  /* 0x0000000c0c0ed981 */ /* 0x000962000c1e1900 */
[----:B0-----:R-:W-:-:S05]  /*0840*/  @!P1 IMAD R17, R9, R6, RZ ;  /* 0x0000000609119224 */ /* 0x001fca00078e02ff */
[----:B------:R-:W0:Y:S01]  /*0850*/  @!P1 LDC.64 R2, c[0x0][0x390] ;  /* 0x0000e400ff029b82 */ /* 0x000e220000000a00 */
[----:B------:R-:W-:-:S03]  /*0860*/  @!P2 MOV R9, R33 ;  /* 0x000000210009a202 */ /* 0x000fc60000000f00 */
[----:B------:R-:W-:Y:S01]  /*0870*/  @!P2 IMAD.WIDE.U32 R18, R0, R18, R8 ;  /* 0x000000120012a225 */ /* 0x000fe200078e0008 */
[----:B------:R-:W-:Y:S02]  /*0880*/  IADD3 R0, PT, PT, R31, 0xa0, RZ ;  /* 0x000000a01f007810 */ /* 0x000fe40007ffe0ff */
[----:B------:R-:W-:Y:S02]  /*0890*/  @!P1 MOV R8, R34 ;  /* 0x0000002200089202 */ /* 0x000fe40000000f00 */
[----:B------:R-:W-:Y:S02]  /*08a0*/  ISETP.GE.U32.AND P4, PT, R0, UR14, PT ;  /* 0x0000000e00007c0c */ /* 0x000fe4000bf86070 */
[----:B----4-:R-:W-:Y:S01]  /*08b0*/  SHF.R.S32.HI R13, RZ, 0x1f, R0 ;  /* 0x0000001fff0d7819 */ /* 0x010fe20000011400 */
[----:B------:R-:W-:-:S03]  /*08c0*/  @!P1 IMAD.MOV.U32 R9, RZ, RZ, R33 ;  /* 0x000000ffff099224 */ /* 0x000fc600078e0021 */
[----:B------:R-:W-:Y:S01]  /*08d0*/  ISETP.GE.AND.EX P4, PT, R13, UR15, PT, P4 ;  /* 0x0000000f0d007c0c */ /* 0x000fe2000bf86340 */
[C---:B------:R-:W-:Y:S01]  /*08e0*/  @!P1 IMAD R17, R36.reuse, R7, R17 ;  /* 0x0000000724119224 */ /* 0x040fe200078e0211 */
[----:B------:R-:W-:Y:S01]  /*08f0*/  @!P2 IADD3 R15, PT, PT, R19, R15, RZ ;  /* 0x0000000f130fa210 */ /* 0x000fe20007ffe0ff */
[----:B------:R-:W-:Y:S01]  /*0900*/  @!P1 IMAD.WIDE.U32 R36, R36, R6, R8 ;  /* 0x0000000624249225 */ /* 0x000fe200078e0008 */
[----:B---3--:R-:W-:Y:S01]  /*0910*/  @!P2 LEA R20, P6, R18, R10, 0x1 ;  /* 0x0000000a1214a211 */ /* 0x008fe200078c08ff */
[----:B------:R-:W3:Y:S01]  /*0920*/  @!P3 LDC.64 R8, c[0x0][0x390] ;  /* 0x0000e400ff08bb82 */ /* 0x000ee20000000a00 */
[----:B------:R-:W-:Y:S02]  /*0930*/  SHF.R.S32.HI R7, RZ, 0x1f, R30 ;  /* 0x0000001fff077819 */ /* 0x000fe4000001141e */
[----:B------:R-:W-:Y:S02]  /*0940*/  ISETP.GE.U32.AND P5, PT, R30, UR14, PT ;  /* 0x0000000e1e007c0c */ /* 0x000fe4000bfa6070 */
[----:B------:R-:W-:-:S02]  /*0950*/  @!P2 LEA.HI.X R21, R18, R11, R15, 0x1, P6 ;  /* 0x0000000b1215a211 */ /* 0x000fc400030f0c0f */
[----:B------:R-:W-:Y:S02]  /*0960*/  @!P1 IADD3 R17, PT, PT, R37, R17, RZ ;  /* 0x0000001125119210 */ /* 0x000fe40007ffe0ff */
[C---:B0-----:R-:W-:Y:S01]  /*0970*/  @!P1 LEA R18, P6, R36.reuse, R2, 0x1 ;  /* 0x0000000224129211 */ /* 0x041fe200078c08ff */
[----:B-1----:R-:W-:Y:S01]  /*0980*/  @!P3 IMAD R6, R27, R4, RZ ;  /* 0x000000041b06b224 */ /* 0x002fe200078e02ff */
[----:B------:R-:W-:Y:S02]  /*0990*/  ISETP.GE.AND.EX P5, PT, R7, UR15, PT, P5 ;  /* 0x0000000f07007c0c */ /* 0x000fe4000bfa6350 */
[----:B------:R-:W-:Y:S01]  /*09a0*/  @!P1 LEA.HI.X R19, R36, R3, R17, 0x1, P6 ;  /* 0x0000000324139211 */ /* 0x000fe200030f0c11 */
[----:B------:R-:W-:Y:S01]  /*09b0*/  @!P3 IMAD R15, R31, R5, R6 ;  /* 0x000000051f0fb224 */ /* 0x000fe200078e0206 */
[----:B------:R-:W0:Y:S01]  /*09c0*/  @!P4 LDC.64 R2, c[0x0][0x3e0] ;  /* 0x0000f800ff02cb82 */ /* 0x000e220000000a00 */
[----:B------:R-:W-:Y:S01]  /*09d0*/  HFMA2 R6, -RZ, RZ, 0, 0 ;  /* 0x00000000ff067431 */ /* 0x000fe200000001ff */
[----:B------:R-:W-:-:S02]  /*09e0*/  @!P3 MOV R10, R34 ;  /* 0x00000022000ab202 */ /* 0x000fc40000000f00 */
[----:B------:R-:W-:-:S03]  /*09f0*/  @!P3 MOV R11, R33 ;  /* 0x00000021000bb202 */ /* 0x000fc60000000f00 */
[----:B------:R-:W-:Y:S02]  /*0a00*/  @!P3 IMAD.WIDE.U32 R10, R31, R4, R10 ;  /* 0x000000041f0ab225 */ /* 0x000fe400078e000a */
[----:B------:R-:W1:Y:S01]  /*0a10*/  @!P5 LDC.64 R4, c[0x0][0x3e0] ;  /* 0x0000f800ff04db82 */ /* 0x000e620000000a00 */
[----:B------:R4:W5:Y:S01]  /*0a20*/  @!P2 LDG.E R6, desc[UR12][R20.64] ;  /* 0x0000000c1406a981 */ /* 0x000962000c1e1900 */
[----:B------:R-:W-:Y:S02]  /*0a30*/  ISETP.GE.U32.AND P2, PT, R29, UR14, PT ;  /* 0x0000000e1d007c0c */ /* 0x000fe4000bf46070 */
[----:B------:R-:W-:Y:S02]  /*0a40*/  @!P3 IADD3 R11, PT, PT, R11, R15, RZ ;  /* 0x0000000f0b0bb210 */ /* 0x000fe40007ffe0ff */
[----:B---3--:R-:W-:Y:S01]  /*0a50*/  @!P3 LEA R36, P6, R10, R8, 0x1 ;  /* 0x000000080a24b211 */ /* 0x008fe200078c08ff */
[----:B------:R-:W-:Y:S01]  /*0a60*/  HFMA2 R23, -RZ, RZ, 0, 0 ;  /* 0x00000000ff177431 */ /* 0x000fe200000001ff */
[----:B------:R-:W-:-:S02]  /*0a70*/  ISETP.GE.AND.EX P2, PT, R25, UR15, PT, P2 ;  /* 0x0000000f19007c0c */ /* 0x000fc4000bf46320 */
[----:B------:R-:W-:Y:S02]  /*0a80*/  @!P3 LEA.HI.X R37, R10, R9, R11, 0x1, P6 ;  /* 0x000000090a25b211 */ /* 0x000fe400030f0c0b */
[----:B------:R-:W3:Y:S01]  /*0a90*/  @!P4 LDC.64 R8, c[0x0][0x390] ;  /* 0x0000e400ff08cb82 */ /* 0x000ee20000000a00 */
[----:B----4-:R-:W-:Y:S01]  /*0aa0*/  @!P4 MOV R20, R34 ;  /* 0x000000220014c202 */ /* 0x010fe20000000f00 */
[-C--:B0-----:R-:W-:Y:S01]  /*0ab0*/  @!P4 IMAD R15, R13, R2.reuse, RZ ;  /* 0x000000020d0fc224 */ /* 0x081fe200078e02ff */
[----:B------:R-:W-:Y:S01]  /*0ac0*/  @!P4 MOV R21, R33 ;  /* 0x000000210015c202 */ /* 0x000fe20000000f00 */
[----:B------:R-:W4:Y:S02]  /*0ad0*/  @!P3 LDG.E R23, desc[UR12][R36.64] ;  /* 0x0000000c2417b981 */ /* 0x000f24000c1e1900 */
[C---:B------:R-:W-:Y:S02]  /*0ae0*/  @!P4 IMAD R15, R0.reuse, R3, R15 ;  /* 0x00000003000fc224 */ /* 0x040fe400078e020f */
[----:B------:R-:W-:Y:S01]  /*0af0*/  @!P4 IMAD.WIDE.U32 R20, R0, R2, R20 ;  /* 0x000000020014c225 */ /* 0x000fe200078e0014 */
[----:B------:R-:W0:Y:S03]  /*0b00*/  @!P5 LDC.64 R10, c[0x0][0x390] ;  /* 0x0000e400ff0adb82 */ /* 0x000e260000000a00 */
[----:B------:R-:W-:Y:S01]  /*0b10*/  HFMA2 R0, -RZ, RZ, 0, 0 ;  /* 0x00000000ff007431 */ /* 0x000fe200000001ff */
[----:B------:R-:W-:Y:S01]  /*0b20*/  @!P5 MOV R2, R34 ;  /* 0x000000220002d202 */ /* 0x000fe20000000f00 */
[----:B-1----:R-:W-:Y:S01]  /*0b30*/  @!P5 IMAD R7, R7, R4, RZ ;  /* 0x000000040707d224 */ /* 0x002fe200078e02ff */
[----:B------:R-:W-:-:S02]  /*0b40*/  @!P5 MOV R3, R33 ;  /* 0x000000210003d202 */ /* 0x000fc40000000f00 */
[----:B------:R-:W1:Y:S01]  /*0b50*/  @!P2 LDC.64 R12, c[0x0][0x3e0] ;  /* 0x0000f800ff0cab82 */ /* 0x000e620000000a00 */
[C---:B------:R-:W-:Y:S02]  /*0b60*/  @!P5 IMAD R7, R30.reuse, R5, R7 ;  /* 0x000000051e07d224 */ /* 0x040fe400078e0207 */
[----:B------:R-:W-:Y:S01]  /*0b70*/  @!P5 IMAD.WIDE.U32 R4, R30, R4, R2 ;  /* 0x000000041e04d225 */ /* 0x000fe200078e0002 */
[----:B------:R-:W4:Y:S04]  /*0b80*/  @!P1 LDG.E R0, desc[UR12][R18.64] ;  /* 0x0000000c12009981 */ /* 0x000f28000c1e1900 */
[----:B------:R-:W1:Y:S01]  /*0b90*/  @!P2 LDC.64 R2, c[0x0][0x390] ;  /* 0x0000e400ff02ab82 */ /* 0x000e620000000a00 */
[----:B------:R-:W-:Y:S02]  /*0ba0*/  @!P4 IADD3 R15, PT, PT, R21, R15, RZ ;  /* 0x0000000f150fc210 */ /* 0x000fe40007ffe0ff */
[----:B---3--:R-:W-:-:S02]  /*0bb0*/  @!P4 LEA R8, P3, R20, R8, 0x1 ;  /* 0x000000081408c211 */ /* 0x008fc400078608ff */
[----:B------:R-:W-:Y:S01]  /*0bc0*/  @!P5 IADD3 R7, PT, PT, R5, R7, RZ ;  /* 0x000000070507d210 */ /* 0x000fe20007ffe0ff */
[----:B------:R-:W-:Y:S01]  /*0bd0*/  IMAD.MOV.U32 R5, RZ, RZ, RZ ;  /* 0x000000ffff057224 */ /* 0x000fe200078e00ff */
[----:B------:R-:W-:Y:S02]  /*0be0*/  @!P4 LEA.HI.X R9, R20, R9, R15, 0x1, P3 ;  /* 0x000000091409c211 */ /* 0x000fe400018f0c0f */
[----:B0-----:R-:W-:-:S03]  /*0bf0*/  @!P5 LEA R20, P3, R4, R10, 0x1 ;  /* 0x0000000a0414d211 */ /* 0x001fc600078608ff */
[----:B------:R0:W3:Y:S01]  /*0c00*/  @!P4 LDG.E R5, desc[UR12][R8.64] ;  /* 0x0000000c0805c981 */ /* 0x0000e2000c1e1900 */
[----:B------:R-:W-:Y:S01]  /*0c10*/  @!P5 LEA.HI.X R21, R4, R11, R7, 0x1, P3 ;  /* 0x0000000b0415d211 */ /* 0x000fe200018f0c07 */
[----:B-1----:R-:W-:Y:S01]  /*0c20*/  @!P2 IMAD R10, R25, R12, RZ ;  /* 0x0000000c190aa224 */ /* 0x002fe200078e02ff */
[----:B0-----:R-:W-:Y:S02]  /*0c30*/  @!P2 MOV R8, R34 ;  /* 0x000000220008a202 */ /* 0x001fe40000000f00 */
[----:B------:R-:W-:Y:S01]  /*0c40*/  @!P2 MOV R9, R33 ;  /* 0x000000210009a202 */ /* 0x000fe20000000f00 */
[C---:B------:R-:W-:Y:S02]  /*0c50*/  @!P2 IMAD R7, R29.reuse, R13, R10 ;  /* 0x0000000d1d07a224 */ /* 0x040fe400078e020a */
[----:B------:R-:W-:Y:S01]  /*0c60*/  @!P2 IMAD.WIDE.U32 R12, R29, R12, R8 ;  /* 0x0000000c1d0ca225 */ /* 0x000fe200078e0008 */
[----:B------:R-:W-:-:S04]  /*0c70*/  CS2R R10, SRZ ;  /* 0x00000000000a7805 */ /* 0x000fc8000001ff00 */
[----:B------:R-:W-:Y:S02]  /*0c80*/  @!P2 IADD3 R4, PT, PT, R13, R7, RZ ;  /* 0x000000070d04a210 */ /* 0x000fe40007ffe0ff */
[C---:B------:R-:W-:Y:S01]  /*0c90*/  @!P2 LEA R2, P3, R12.reuse, R2, 0x1 ;  /* 0x000000020c02a211 */ /* 0x040fe200078608ff */
[----:B------:R-:W3:Y:S03]  /*0ca0*/  @!P5 LDG.E R10, desc[UR12][R20.64] ;  /* 0x0000000c140ad981 */ /* 0x000ee6000c1e1900 */
[----:B------:R-:W-:-:S05]  /*0cb0*/  @!P2 LEA.HI.X R3, R12, R3, R4, 0x1, P3 ;  /* 0x000000030c03a211 */ /* 0x000fca00018f0c04 */
[----:B------:R0:W3:Y:S01]  /*0cc0*/  @!P2 LDG.E R11, desc[UR12][R2.64] ;  /* 0x0000000c020ba981 */ /* 0x0000e2000c1e1900 */
[----:B------:R-:W-:Y:S01]  /*0cd0*/  ISETP.GT.AND P2, PT, R24, 0x1e, PT ;  /* 0x0000001e1800780c */ /* 0x000fe20003f44270 */
[--C-:B--2---:R-:W-:Y:S02]  /*0ce0*/  HADD2.F32 R19, -RZ, R16.reuse.H0_H0 ;  /* 0x20000010ff137230 */ /* 0x104fe40000004100 */
[----:B------:R-:W-:Y:S02]  /*0cf0*/  HADD2.F32 R16, -RZ, R16.H1_H1 ;  /* 0x30000010ff107230 */ /* 0x000fe40000004100 */
[----:B-----5:R-:W-:-:S03]  /*0d00*/  HADD2.F32 R17, -RZ, R14.H0_H0 ;  /* 0x2000000eff117230 */ /* 0x020fc60000004100 */
[----:B------:R-:W-:Y:S01]  /*0d10*/  FMUL.FTZ R12, R16, R16 ;  /* 0x00000010100c7220 */ /* 0x000fe20000410000 */
[----:B------:R-:W-:-:S03]  /*0d20*/  HADD2.F32 R14, -RZ, R14.H1_H1 ;  /* 0x3000000eff0e7230 */ /* 0x000fc60000004100 */
[C---:B------:R-:W-:Y:S01]  /*0d30*/  FFMA.FTZ R7, R19.reuse, R19, R12 ;  /* 0x0000001313077223 */ /* 0x040fe2000001000c */
[----:B0-----:R-:W-:Y:S01]  /*0d40*/  FADD.FTZ R3, R19, R16 ;  /* 0x0000001013037221 */ /* 0x001fe20000010000 */
[--C-:B----4-:R-:W-:Y:S02]  /*0d50*/  HADD2.F32 R18, -RZ, R23.reuse.H1_H1 ;  /* 0x30000017ff127230 */ /* 0x110fe40000004100 */
[----:B------:R-:W-:-:S03]  /*0d60*/  HADD2.F32 R23, -RZ, R23.H0_H0 ;  /* 0x20000017ff177230 */ /* 0x000fc60000004100 */
[----:B------:R-:W-:Y:S02]  /*0d70*/  FMUL.FTZ R8, R18, R18 ;  /* 0x0000001212087220 */ /* 0x000fe40000410000 */
[C---:B------:R-:W-:Y:S02]  /*0d80*/  FADD.FTZ R4, R23.reuse, R18 ;  /* 0x0000001217047221 */ /* 0x040fe40000010000 */
[----:B------:R-:W-:Y:S02]  /*0d90*/  FFMA.FTZ R8, R23, R23, R8 ;  /* 0x0000001717087223 */ /* 0x000fe40000010008 */
[----:B------:R-:W-:Y:S01]  /*0da0*/  FADD.FTZ R2, RZ, R4 ;  /* 0x00000004ff027221 */ /* 0x000fe20000010000 */
[----:B------:R-:W-:Y:S01]  /*0db0*/  FMUL.FTZ R4, R14, R14 ;  /* 0x0000000e0e047220 */ /* 0x000fe20000410000 */
[----:B------:R-:W-:Y:S01]  /*0dc0*/  FADD.FTZ R8, RZ, R8 ;  /* 0x00000008ff087221 */ /* 0x000fe20000010000 */
[----:B------:R-:W-:-:S03]  /*0dd0*/  HADD2.F32 R15, -RZ, R0.H1_H1 ;  /* 0x30000000ff0f7230 */ /* 0x000fc60000004100 */
[----:B------:R-:W-:Y:S01]  /*0de0*/  FADD.FTZ R7, R8, R7 ;  /* 0x0000000708077221 */ /* 0x000fe20000010000 */
[----:B------:R-:W-:Y:S02]  /*0df0*/  HADD2.F32 R12, -RZ, R0.H0_H0 ;  /* 0x20000000ff0c7230 */ /* 0x000fe40000004100 */
[----:B------:R-:W-:Y:S01]  /*0e00*/  FFMA.FTZ R4, R17, R17, R4 ;  /* 0x0000001111047223 */ /* 0x000fe20000010004 */
[--C-:B------:R-:W-:Y:S02]  /*0e10*/  HADD2.F32 R13, -RZ, R6.reuse.H1_H1 ;  /* 0x30000006ff0d7230 */ /* 0x100fe40000004100 */
[----:B------:R-:W-:Y:S01]  /*0e20*/  FMUL.FTZ R9, R15, R15 ;  /* 0x0000000f0f097220 */ /* 0x000fe20000410000 */
[----:B------:R-:W-:Y:S02]  /*0e30*/  HADD2.F32 R6, -RZ, R6.H0_H0 ;  /* 0x20000006ff067230 */ /* 0x000fe40000004100 */
[----:B------:R-:W-:Y:S01]  /*0e40*/  FADD.FTZ R4, R7, R4 ;  /* 0x0000000407047221 */ /* 0x000fe20000010000 */
[----:B------:R-:W-:Y:S01]  /*0e50*/  FFMA.FTZ R9, R12, R12, R9 ;  /* 0x0000000c0c097223 */ /* 0x000fe20000010009 */
[----:B------:R-:W-:Y:S01]  /*0e60*/  FMUL.FTZ R7, R13, R13 ;  /* 0x0000000d0d077220 */ /* 0x000fe20000410000 */
[----:B------:R-:W-:-:S02]  /*0e70*/  FADD.FTZ R2, R2, R3 ;  /* 0x0000000302027221 */ /* 0x000fc40000010000 */
[----:B------:R-:W-:Y:S01]  /*0e80*/  FADD.FTZ R4, R4, R9 ;  /* 0x0000000904047221 */ /* 0x000fe20000010000 */
[----:B------:R-:W-:Y:S01]  /*0e90*/  FFMA.FTZ R9, R6, R6, R7 ;  /* 0x0000000606097223 */ /* 0x000fe20000010007 */
[----:B------:R-:W-:Y:S01]  /*0ea0*/  FADD.FTZ R3, R17, R14 ;  /* 0x0000000e11037221 */ /* 0x000fe20000010000 */
[--C-:B---3--:R-:W-:Y:S02]  /*0eb0*/  HADD2.F32 R7, -RZ, R5.reuse.H1_H1 ;  /* 0x30000005ff077230 */ /* 0x108fe40000004100 */
[----:B------:R-:W-:Y:S01]  /*0ec0*/  FADD.FTZ R9, R4, R9 ;  /* 0x0000000904097221 */ /* 0x000fe20000010000 */
[----:B------:R-:W-:Y:S01]  /*0ed0*/  FADD.FTZ R2, R2, R3 ;  /* 0x0000000302027221 */ /* 0x000fe20000010000 */
[----:B------:R-:W-:Y:S02]  /*0ee0*/  HADD2.F32 R4, -RZ, R5.H0_H0 ;  /* 0x20000005ff047230 */ /* 0x000fe40000004100 */
[----:B------:R-:W-:Y:S01]  /*0ef0*/  FADD.FTZ R3, R12, R15 ;  /* 0x0000000f0c037221 */ /* 0x000fe20000010000 */
[----:B------:R-:W-:-:S03]  /*0f00*/  FMUL.FTZ R21, R7, R7 ;  /* 0x0000000707157220 */ /* 0x000fc60000410000 */
[----:B------:R-:W-:Y:S01]  /*0f10*/  FADD.FTZ R2, R2, R3 ;  /* 0x0000000302027221 */ /* 0x000fe20000010000 */
[----:B------:R-:W-:Y:S01]  /*0f20*/  FFMA.FTZ R0, R4, R4, R21 ;  /* 0x0000000404007223 */ /* 0x000fe20000010015 */
[----:B------:R-:W-:-:S03]  /*0f30*/  FADD.FTZ R3, R6, R13 ;  /* 0x0000000d06037221 */ /* 0x000fc60000010000 */
[----:B------:R-:W-:Y:S01]  /*0f40*/  FADD.FTZ R8, R9, R0 ;  /* 0x0000000009087221 */ /* 0x000fe20000010000 */
[----:B------:R-:W-:Y:S01]  /*0f50*/  FADD.FTZ R3, R2, R3 ;  /* 0x0000000302037221 */ /* 0x000fe20000010000 */
[----:B------:R-:W-:-:S04]  /*0f60*/  FADD.FTZ R0, R4, R7 ;  /* 0x0000000704007221 */ /* 0x000fc80000010000 */
[----:B------:R-:W-:Y:S01]  /*0f70*/  FADD.FTZ R9, R3, R0 ;  /* 0x0000000003097221 */ /* 0x000fe20000010000 */
[--C-:B------:R-:W-:Y:S02]  /*0f80*/  HADD2.F32 R5, -RZ, R10.reuse.H1_H1 ;  /* 0x3000000aff057230 */ /* 0x100fe40000004100 */
[----:B------:R-:W-:-:S03]  /*0f90*/  HADD2.F32 R2, -RZ, R10.H0_H0 ;  /* 0x2000000aff027230 */ /* 0x000fc60000004100 */
[----:B------:R-:W-:Y:S01]  /*0fa0*/  FMUL.FTZ R21, R5, R5 ;  /* 0x0000000505157220 */ /* 0x000fe20000410000 */
[--C-:B------:R-:W-:Y:S02]  /*0fb0*/  HADD2.F32 R3, -RZ, R11.reuse.H1_H1 ;  /* 0x3000000bff037230 */ /* 0x100fe40000004100 */
[C---:B------:R-:W-:Y:S01]  /*0fc0*/  FADD.FTZ R10, R2.reuse, R5 ;  /* 0x00000005020a7221 */ /* 0x040fe20000010000 */
[----:B------:R-:W-:Y:S02]  /*0fd0*/  HADD2.F32 R0, -RZ, R11.H0_H0 ;  /* 0x2000000bff007230 */ /* 0x000fe40000004100 */
        /* <DEDUP_REMOVED lines=44> */
.L_x_2597:
[----:B------:R-:W-:Y:S05]  /*12a0*/  BSYNC.RECONVERGENT B0 ;  /* 0x0000000000007941 */ /* 0x000fea0003800200 */
.L_x_2596:
        /* <DEDUP_REMOVED lines=36> */
.L_x_2599:
[----:B------:R-:W-:Y:S05]  /*14f0*/  BSYNC.RECONVERGENT B0 ;  /* 0x0000000000007941 */ /* 0x000fea0003800200 */
.L_x_2598:
        /* <DEDUP_REMOVED lines=20> */
[----:B------:R-:W-:Y:S02]  /*1640*/  MOV R36, UR5 ;  /* 0x0000000500247c02 */ /* 0x000fe40008000f00 */
        /* <DEDUP_REMOVED lines=10> */
.L_x_2602:
[----:B---3--:R-:W2:Y:S04]  /*16f0*/  LDG.E.STRONG.GPU R8, desc[UR12][R20.64] ;  /* 0x0000000c14087981 */ /* 0x008ea8000c1ef900 */
[----:B--2---:R-:W-:Y:S01]  /*1700*/  CCTL.IVALL ;  /* 0x00000000ff00798f */ /* 0x004fe20002000000 */
[----:B------:R-:W-:Y:S05]  /*1710*/  YIELD ;  /* 0x0000000000007946 */ /* 0x000fea0003800000 */
[----:B------:R-:W-:-:S13]  /*1720*/  ISETP.NE.AND P2, PT, R8, R37, PT ;  /* 0x000000250800720c */ /* 0x000fda0003f45270 */
[----:B------:R-:W-:Y:S05]  /*1730*/  @P2 BRA `(.L_x_2602) ;  /* 0xfffffffc00ec2947 */ /* 0x000fea000383ffff */
.L_x_2601:
        /* <DEDUP_REMOVED lines=15> */
.L_x_2604:
        /* <DEDUP_REMOVED lines=44> */
[----:B---3--:R-:W-:-:S05]  /*1af0*/  @!P4 FADD.FTZ R10, R10, R8 ;  /* 0x000000080a0ac221 */ /* 0x008fca0000010000 */
        /* <DEDUP_REMOVED lines=19> */
[----:B------:R-:W-:Y:S02]  /*1c30*/  IMAD.U32 R8, RZ, RZ, UR24 ;  /* 0x00000018ff087e24 */ /* 0x000fe4000f8e00ff */
        /* <DEDUP_REMOVED lines=26> */
.L_x_2603:
        /* <DEDUP_REMOVED lines=52> */
.L_x_2605:
        /* <DEDUP_REMOVED lines=28> */
.L_x_2606:
        /* <DEDUP_REMOVED lines=13> */
.L_x_2607:
[----:B------:R-:W-:Y:S05]  /*23b0*/  BSYNC.RECONVERGENT B0 ;  /* 0x0000000000007941 */ /* 0x000fea0003800200 */
.L_x_2600:
        /* <DEDUP_REMOVED lines=16> */
[----:B------:R-:W-:-:S05]  /*24c0*/  LOP3.LUT R20, R28, 0xffff, RZ, 0xc0, !PT ;  /* 0x0000ffff1c147812 */ /* 0x000fca00078ec0ff */
[----:B------:R-:W-:-:S04]  /*24d0*/  VIADD R20, R20, UR8 ;  /* 0x0000000814147c36 */ /* 0x000fc80008000000 */
        /* <DEDUP_REMOVED lines=22> */
[----:B--2---:R-:W-:Y:S02]  /*2640*/  SHF.L.U32 R11, R11, 0x10, RZ ;  /* 0x000000100b0b7819 */ /* 0x004fe400000006ff */
        /* <DEDUP_REMOVED lines=27> */
.L_x_2611:
[----:B------:R-:W-:Y:S05]  /*2800*/  BSYNC.RECONVERGENT B1 ;  /* 0x0000000000017941 */ /* 0x000fea0003800200 */
.L_x_2610:
        /* <DEDUP_REMOVED lines=22> */
[----:B------:R-:W-:-:S05]  /*2970*/  F2FP.F16.F32.PACK_AB R9, R16, R9 ;  /* 0x000000091009723e */ /* 0x000fca00000000ff */
[----:B------:R0:W-:Y:S02]  /*2980*/  STG.E desc[UR12][R36.64], R9 ;  /* 0x0000000924007986 */ /* 0x0001e4000c10190c */
.L_x_2613:
[----:B------:R-:W-:Y:S05]  /*2990*/  BSYNC.RECONVERGENT B1 ;  /* 0x0000000000017941 */ /* 0x000fea0003800200 */
.L_x_2612:
        /* <DEDUP_REMOVED lines=9> */
[----:B------:R-:W-:Y:S01]  /*2a30*/  FADD.FTZ R14, R14, -UR5 ;  /* 0x800000050e0e7e21 */ /* 0x000fe20008010000 */
[----:B0-----:R-:W-:Y:S01]  /*2a40*/  IMAD.MOV.U32 R9, RZ, RZ, R33 ;  /* 0x000000ffff097224 */ /* 0x001fe200078e0021 */
[----:B------:R-:W0:Y:S01]  /*2a50*/  LDCU.64 UR18, c[0x0][0x380] ;  /* 0x00007000ff1277ac */ /* 0x000e220008000a00 */
[----:B------:R-:W-:Y:S01]  /*2a60*/  FMUL.FTZ R16, R16, UR8 ;  /* 0x0000000810107c20 */ /* 0x000fe20008410000 */
[----:B------:R-:W-:-:S03]  /*2a70*/  FMUL.FTZ R14, R14, UR8 ;  /* 0x000000080e0e7c20 */ /* 0x000fc60008410000 */
[----:B------:R-:W-:Y:S01]  /*2a80*/  FFMA.FTZ R18, R10, R16, R21 ;  /* 0x000000100a127223 */ /* 0x000fe20000010015 */
[----:B-1----:R-:W-:-:S04]  /*2a90*/  IMAD R8, R8, UR10, RZ ;  /* 0x0000000a08087c24 */ /* 0x002fc8000f8e02ff */
[----:B------:R-:W-:Y:S01]  /*2aa0*/  IMAD R17, R23, UR11, R8 ;  /* 0x0000000b17117c24 */ /* 0x000fe2000f8e0208 */
[----:B------:R-:W-:-:S05]  /*2ab0*/  MOV R8, R34 ;  /* 0x0000002200087202 */ /* 0x000fca0000000f00 */
[----:B------:R-:W-:-:S04]  /*2ac0*/  IMAD.WIDE.U32 R8, R23, UR10, R8 ;  /* 0x0000000a17087c25 */ /* 0x000fc8000f8e0008 */
[----:B------:R-:W-:Y:S01]  /*2ad0*/  FFMA.FTZ R23, R11, R14, R20 ;  /* 0x0000000e0b177223 */ /* 0x000fe20000010014 */
[----:B------:R-:W-:Y:S02]  /*2ae0*/  IADD3 R17, PT, PT, R9, R17, RZ ;  /* 0x0000001109117210 */ /* 0x000fe40007ffe0ff */
[C---:B0-----:R-:W-:Y:S02]  /*2af0*/  LEA R16, P1, R8.reuse, UR18, 0x1 ;  /* 0x0000001208107c11 */ /* 0x041fe4000f8208ff */
[----:B------:R-:W-:Y:S02]  /*2b00*/  F2FP.F16.F32.PACK_AB R9, R23, R18 ;  /* 0x000000121709723e */ /* 0x000fe400000000ff */
[----:B------:R-:W-:-:S05]  /*2b10*/  LEA.HI.X R17, R8, UR19, R17, 0x1, P1 ;  /* 0x0000001308117c11 */ /* 0x000fca00088f0c11 */
[----:B------:R1:W-:Y:S04]  /*2b20*/  STG.E desc[UR12][R16.64], R9 ;  /* 0x0000000910007986 */ /* 0x0003e8000c10190c */
.L_x_2615:
[----:B------:R-:W-:Y:S05]  /*2b30*/  BSYNC.RECONVERGENT B1 ;  /* 0x0000000000017941 */ /* 0x000fea0003800200 */
.L_x_2614:
        /* <DEDUP_REMOVED lines=28> */
[----:B------:R-:W-:-:S05]  /*2d00*/  IMAD R36, R19, UR11, R36 ;  /* 0x0000000b13247c24 */ /* 0x000fca000f8e0224 */
[----:B------:R-:W-:Y:S02]  /*2d10*/  IADD3 R9, PT, PT, R9, R36, RZ ;  /* 0x0000002409097210 */ /* 0x000fe40007ffe0ff */
[----:B-1----:R-:W-:-:S04]  /*2d20*/  LEA R36, P3, R8, UR18, 0x1 ;  /* 0x0000001208247c11 */ /* 0x002fc8000f8608ff */
[----:B------:R-:W-:Y:S01]  /*2d30*/  LEA.HI.X R37, R8, UR19, R9, 0x1, P3 ;  /* 0x0000001308257c11 */ /* 0x000fe200098f0c09 */
[----:B------:R-:W-:Y:S01]  /*2d40*/  FFMA.FTZ R9, R10, R12, R21 ;  /* 0x0000000c0a097223 */ /* 0x000fe20000010015 */
[----:B------:R-:W-:-:S05]  /*2d50*/  FFMA.FTZ R8, R11, R15, R20 ;  /* 0x0000000f0b087223 */ /* 0x000fca0000010014 */
[----:B------:R-:W-:-:S05]  /*2d60*/  F2FP.F16.F32.PACK_AB R9, R8, R9 ;  /* 0x000000090809723e */ /* 0x000fca00000000ff */
[----:B------:R0:W-:Y:S02]  /*2d70*/  STG.E desc[UR12][R36.64], R9 ;  /* 0x0000000924007986 */ /* 0x0001e4000c10190c */
.L_x_2617:
[----:B------:R-:W-:Y:S05]  /*2d80*/  BSYNC.RECONVERGENT B1 ;  /* 0x0000000000017941 */ /* 0x000fea0003800200 */
.L_x_2616:
        /* <DEDUP_REMOVED lines=20> */
.L_x_2619:
[----:B------:R-:W-:Y:S05]  /*2ed0*/  BSYNC.RECONVERGENT B1 ;  /* 0x0000000000017941 */ /* 0x000fea0003800200 */
.L_x_2618:
        /* <DEDUP_REMOVED lines=20> */
.L_x_2621:
[----:B------:R-:W-:Y:S05]  /*3020*/  BSYNC.RECONVERGENT B1 ;  /* 0x0000000000017941 */ /* 0x000fea0003800200 */
.L_x_2620:
        /* <DEDUP_REMOVED lines=20> */
.L_x_2623:
[----:B------:R-:W-:Y:S05]  /*3170*/  BSYNC.RECONVERGENT B1 ;  /* 0x0000000000017941 */ /* 0x000fea0003800200 */
.L_x_2622:
        /* <DEDUP_REMOVED lines=18> */
[----:B------:R4:W-:Y:S01]  /*32a0*/  STG.E desc[UR12][R4.64], R3 ;  /* 0x0000000304007986 */ /* 0x0009e2000c10190c */
[----:B------:R-:W-:Y:S05]  /*32b0*/  BRA `(.L_x_2624) ;  /* 0x0000001000407947 */ /* 0x000fea0003800000 */
.L_x_2609:
        /* <DEDUP_REMOVED lines=33> */
.L_x_2626:
[----:B------:R-:W-:Y:S05]  /*34d0*/  BSYNC.RECONVERGENT B1 ;  /* 0x0000000000017941 */ /* 0x000fea0003800200 */
.L_x_2625:
        /* <DEDUP_REMOVED lines=31> */
[----:B------:R-:W-:Y:S02]  /*36d0*/  F2FP.F16.F32.PACK_AB R23, R23, R16 ;  /* 0x000000101717723e */ /* 0x000fe400000000ff */
[----:B------:R-:W-:-:S05]  /*36e0*/  LEA.HI.X R19, R8, UR19, R9, 0x1, P2 ;  /* 0x0000001308137c11 */ /* 0x000fca00090f0c09 */
[----:B------:R0:W-:Y:S04]  /*36f0*/  STG.E desc[UR12][R18.64], R23 ;  /* 0x0000001712007986 */ /* 0x0001e8000c10190c */
.L_x_2628:
[----:B------:R-:W-:Y:S05]  /*3700*/  BSYNC.RECONVERGENT B1 ;  /* 0x0000000000017941 */ /* 0x000fea0003800200 */
.L_x_2627:
        /* <DEDUP_REMOVED lines=33> */
[----:B------:R-:W-:-:S05]  /*3920*/  F2FP.F16.F32.PACK_AB R23, R23, R37 ;  /* 0x000000251717723e */ /* 0x000fca00000000ff */
[----:B------:R0:W-:Y:S02]  /*3930*/  STG.E desc[UR12][R18.64], R23 ;  /* 0x0000001712007986 */ /* 0x0001e4000c10190c */
.L_x_2630:
[----:B------:R-:W-:Y:S05]  /*3940*/  BSYNC.RECONVERGENT B1 ;  /* 0x0000000000017941 */ /* 0x000fea0003800200 */
.L_x_2629:
        /* <DEDUP_REMOVED lines=27> */
[----:B------:R-:W-:-:S06]  /*3b00*/  VIADD R8, R31, 0x60 ;  /* 0x000000601f087836 */ /* 0x000fcc0000000000 */
        /* <DEDUP_REMOVED lines=16> */
.L_x_2632:
[----:B------:R-:W-:Y:S05]  /*3c10*/  BSYNC.RECONVERGENT B1 ;  /* 0x0000000000017941 */ /* 0x000fea0003800200 */
.L_x_2631:
        /* <DEDUP_REMOVED lines=30> */
.L_x_2634:
[----:B------:R-:W-:Y:S05]  /*3e00*/  BSYNC.RECONVERGENT B1 ;  /* 0x0000000000017941 */ /* 0x000fea0003800200 */
.L_x_2633:
        /* <DEDUP_REMOVED lines=30> */
.L_x_2636:
[----:B------:R-:W-:Y:S05]  /*3ff0*/  BSYNC.RECONVERGENT B1 ;  /* 0x0000000000017941 */ /* 0x000fea0003800200 */
.L_x_2635:
        /* <DEDUP_REMOVED lines=28> */
[----:B------:R-:W-:-:S05]  /*41c0*/  F2FP.F16.F32.PACK_AB R9, R9, R2 ;  /* 0x000000020909723e */ /* 0x000fca00000000ff */
[----:B------:R3:W-:Y:S02]  /*41d0*/  STG.E desc[UR12][R4.64], R9 ;  /* 0x0000000904007986 */ /* 0x0007e4000c10190c */
.L_x_2638:
[----:B------:R-:W-:Y:S05]  /*41e0*/  BSYNC.RECONVERGENT B1 ;  /* 0x0000000000017941 */ /* 0x000fea0003800200 */
.L_x_2637:
        /* <DEDUP_REMOVED lines=27> */
[----:B------:R-:W-:-:S05]  /*43a0*/  F2FP.F16.F32.PACK_AB R9, R9, R0 ;  /* 0x000000000909723e */ /* 0x000fca00000000ff */
[----:B------:R0:W-:Y:S02]  /*43b0*/  STG.E desc[UR12][R4.64], R9 ;  /* 0x0000000904007986 */ /* 0x0001e4000c10190c */
.L_x_2624:
[----:B------:R-:W-:Y:S05]  /*43c0*/  BSYNC.RECONVERGENT B0 ;  /* 0x0000000000007941 */ /* 0x000fea0003800200 */
.L_x_2608:
        /* <DEDUP_REMOVED lines=8> */
.L_x_2640:
        /* <DEDUP_REMOVED lines=11> */
.L_x_3461:


//--------------------- .text._Z35group_norm_nhwc_fwd_one_pass_kernelI11Fp16IOBf16WLi512ELi24ELi384EEv26Group_norm_nhwc_fwd_params --------------------------
	.section	.text._Z35group_norm_nhwc_fwd_one_pass_kernelI11Fp16IOBf16WLi512ELi24ELi384EEv26Group_norm_nhwc_fwd_params,"ax",@progbits
	.align	128
        .global         _Z35group_norm_nhwc_fwd_one_pass_kernelI11Fp16IOBf16WLi512ELi24ELi384EEv26Group_norm_nhwc_fwd_params
        .type           _Z35group_norm_nhwc_fwd_one_pass_kernelI11Fp16IOBf16WLi512ELi24ELi384EEv26Group_norm_nhwc_fwd_params,@function
        .size           _Z35group_norm_nhwc_fwd_one_pass_kernelI11Fp16IOBf16WLi512ELi24ELi384EEv26Group_norm_nhwc_fwd_params,(.L_x_3462 - _Z35group_norm_nhwc_fwd_one_pass_kernelI11Fp16IOBf16WLi512ELi24ELi384EEv26Group_norm_nhwc_fwd_params)
        .other          _Z35group_norm_nhwc_fwd_one_pass_kernelI11Fp16IOBf16WLi512ELi24ELi384EEv26Group_norm_nhwc_fwd_params,@"STO_CUDA_ENTRY STV_DEFAULT"
_Z35group_norm_nhwc_fwd_one_pass_kernelI11Fp16IOBf16WLi512ELi24ELi384EEv26Group_norm_nhwc_fwd_params:
.text._Z35group_norm_nhwc_fwd_one_pass_kernelI11Fp16IOBf16WLi512ELi24ELi384EEv26Group_norm_nhwc_fwd_params:
        /* <DEDUP_REMOVED lines=41> */
.L_x_2716:
        /* <DEDUP_REMOVED lines=14> */
[----:B0--3--:R-:W-:-:S02]  /*0370*/  IABS R8, R10 ;  /* 0x0000000a00087213 */ /* 0x009fc40000000000 */
[----:B------:R-:W-:Y:S02]  /*0380*/  ISETP.GE.AND.EX P5, PT, R25, UR7, PT, P5 ;  /* 0x0000000719007c0c */ /* 0x000fe4000bfa6350 */
[----:B------:R-:W0:Y:S11]  /*0390*/  I2F.RP R5, R8 ;  /* 0x0000000800057306 */ /* 0x000e360000209400 */
[----:B------:R-:W1:Y:S01]  /*03a0*/  @!P5 LDC.64 R14, c[0x0][0x3e0] ;  /* 0x0000f800ff0edb82 */ /* 0x000e620000000a00 */
[----:B0-----:R-:W0:Y:S07]  /*03b0*/  MUFU.RCP R5, R5 ;  /* 0x0000000500057308 */ /* 0x001e2e0000001000 */
[----:B------:R-:W3:Y:S01]  /*03c0*/  @!P5 LDC.64 R16, c[0x0][0x390] ;  /* 0x0000e400ff10db82 */ /* 0x000ee20000000a00 */
        /* <DEDUP_REMOVED lines=409> */
.L_x_2642:
[----:B------:R-:W-:Y:S05]  /*1d60*/  BSYNC.RECONVERGENT B0 ;  /* 0x0000000000007941 */ /* 0x000fea0003800200 */
.L_x_2641:
        /* <DEDUP_REMOVED lines=36> */
.L_x_2644:
[----:B------:R-:W-:Y:S05]  /*1fb0*/  BSYNC.RECONVERGENT B0 ;  /* 0x0000000000007941 */ /* 0x000fea0003800200 */
.L_x_2643:
        /* <DEDUP_REMOVED lines=25> */
.L_x_2647:
[----:B----4-:R-:W2:Y:S04]  /*2150*/  LDG.E.STRONG.GPU R18, desc[UR8][R16.64] ;  /* 0x0000000810127981 */ /* 0x010ea8000c1ef900 */
[----:B--2---:R-:W-:Y:S01]  /*2160*/  CCTL.IVALL ;  /* 0x00000000ff00798f */ /* 0x004fe20002000000 */
[----:B------:R-:W-:Y:S05]  /*2170*/  YIELD ;  /* 0x0000000000007946 */ /* 0x000fea0003800000 */
[----:B------:R-:W-:-:S13]  /*2180*/  ISETP.NE.AND P3, PT, R18, R23, PT ;  /* 0x000000171200720c */ /* 0x000fda0003f65270 */
[----:B------:R-:W-:Y:S05]  /*2190*/  @P3 BRA `(.L_x_2647) ;  /* 0xfffffffc00ec3947 */ /* 0x000fea000383ffff */
.L_x_2646:
        /* <DEDUP_REMOVED lines=15> */
.L_x_2649:
        /* <DEDUP_REMOVED lines=60> */
.L_x_2648:
        /* <DEDUP_REMOVED lines=35> */
.L_x_2650:
        /* <DEDUP_REMOVED lines=18> */
.L_x_2651:
        /* <DEDUP_REMOVED lines=9> */
.L_x_2652:
[----:B------:R-:W-:Y:S05]  /*2a30*/  BSYNC.RECONVERGENT B0 ;  /* 0x0000000000007941 */ /* 0x000fea0003800200 */
.L_x_2645:
[----:B------:R-:W5:Y:S01]  /*2a40*/  S2UR UR6, SR_CgaCtaId ;  /* 0x00000000000679c3 */ /* 0x000f620000008800 */
[----:B------:R-:W0:Y:S01]  /*2a50*/  LDCU UR7, c[0x0][0x414] ;  /* 0x00008280ff0777ac */ /* 0x000e220008000800 */
[----:B------:R-:W-:Y:S01]  /*2a60*/  LOP3.LUT R25, R63, 0xffff, RZ, 0xc0, !PT ;  /* 0x0000ffff3f197812 */ /* 0x000fe200078ec0ff */
[----:B------:R-:W-:-:S03]  /*2a70*/  UMOV UR4, 0x400 ;  /* 0x0000040000047882 */ /* 0x000fc60000000000 */
[----:B------:R-:W-:Y:S02]  /*2a80*/  IADD3 R25, PT, PT, R70, R25, RZ ;  /* 0x0000001946197210 */ /* 0x000fe40007ffe0ff */
[----:B---34-:R-:W1:Y:S08]  /*2a90*/  @P0 LDC.64 R16, c[0x0][0x388] ;  /* 0x0000e200ff100b82 */ /* 0x018e700000000a00 */
[----:B--2---:R-:W2:Y:S01]  /*2aa0*/  LDC.64 R20, c[0x0][0x398] ;  /* 0x0000e600ff147b82 */ /* 0x004ea20000000a00 */
[----:B-----5:R-:W-:-:S07]  /*2ab0*/  ULEA UR4, UR6, UR4, 0x18 ;  /* 0x0000000406047291 */ /* 0x020fce000f8ec0ff */
[----:B------:R-:W3:Y:S01]  /*2ac0*/  LDC.64 R18, c[0x0][0x3a0] ;  /* 0x0000e800ff127b82 */ /* 0x000ee20000000a00 */
[----:B-1----:R-:W-:-:S04]  /*2ad0*/  @P0 IMAD.WIDE R22, R61, 0x8, R16 ;  /* 0x000000083d160825 */ /* 0x002fc800078e0210 */
[----:B0-----:R-:W-:Y:S01]  /*2ae0*/  @P0 FMUL.FTZ R16, R30, UR7 ;  /* 0x000000071e100c20 */ /* 0x001fe20008410000 */
[----:B------:R-:W-:Y:S01]  /*2af0*/  @P0 FMUL.FTZ R17, R31, UR7 ;  /* 0x000000071f110c20 */ /* 0x000fe20008410000 */
[----:B------:R-:W-:Y:S04]  /*2b00*/  @!P2 STS.64 [UR4+0x78], R30 ;  /* 0x0000781eff00a988 */ /* 0x000fe80008000a04 */
[----:B------:R-:W-:Y:S01]  /*2b10*/  @P0 STG.E.64 desc[UR8][R22.64], R16 ;  /* 0x0000001016000986 */ /* 0x000fe2000c101b08 */
[C---:B--2---:R-:W-:Y:S01]  /*2b20*/  IMAD.WIDE R20, R25.reuse, 0x2, R20 ;  /* 0x0000000219147825 */ /* 0x044fe200078e0214 */
        /* <DEDUP_REMOVED lines=54> */
.L_x_2656:
[----:B------:R-:W-:Y:S05]  /*2e90*/  BSYNC.RECONVERGENT B1 ;  /* 0x0000000000017941 */ /* 0x000fea0003800200 */
.L_x_2655:
[----:B------:R-:W-:Y:S04]  /*2ea0*/  BSSY.RECONVERGENT B1, `(.L_x_2657) ;  /* 0x0000014000017945 */ /* 0x000fe80003800200 */
        /* <DEDUP_REMOVED lines=14> */
[----:B-1----:R-:W-:Y:S02]  /*2f90*/  LEA R16, P2, R6, UR12, 0x1 ;  /* 0x0000000c06107c11 */ /* 0x002fe4000f8408ff */
[----:B------:R-:W-:Y:S02]  /*2fa0*/  IADD3 R17, PT, PT, R7, R17, RZ ;  /* 0x0000001107117210 */ /* 0x000fe40007ffe0ff */
[----:B------:R-:W-:Y:S02]  /*2fb0*/  F2FP.F16.F32.PACK_AB R5, R8, R5 ;  /* 0x000000050805723e */ /* 0x000fe400000000ff */
[----:B------:R-:W-:-:S05]  /*2fc0*/  LEA.HI.X R17, R6, UR13, R17, 0x1, P2 ;  /* 0x0000000d06117c11 */ /* 0x000fca00090f0c11 */
[----:B------:R1:W-:Y:S02]  /*2fd0*/  STG.E desc[UR8][R16.64], R5 ;  /* 0x0000000510007986 */ /* 0x0003e4000c101908 */
.L_x_2658:
[----:B------:R-:W-:Y:S05]  /*2fe0*/  BSYNC.RECONVERGENT B1 ;  /* 0x0000000000017941 */ /* 0x000fea0003800200 */
.L_x_2657:
        /* <DEDUP_REMOVED lines=10> */
[----:B01----:R-:W-:-:S03]  /*3090*/  FFMA.FTZ R5, R22, R8, R25 ;  /* 0x0000000816057223 */ /* 0x003fc60000010019 */
[----:B------:R-:W-:Y:S01]  /*30a0*/  FFMA.FTZ R10, R23, R10, R24 ;  /* 0x0000000a170a7223 */ /* 0x000fe20000010018 */
[----:B--2---:R-:W-:-:S04]  /*30b0*/  IMAD R16, R0, UR6, RZ ;  /* 0x0000000600107c24 */ /* 0x004fc8000f8e02ff */
[----:B------:R-:W-:Y:S01]  /*30c0*/  F2FP.F16.F32.PACK_AB R5, R10, R5 ;  /* 0x000000050a05723e */ /* 0x000fe200000000ff */
[----:B------:R-:W-:-:S04]  /*30d0*/  IMAD.WIDE.U32 R6, R67, UR6, R6 ;  /* 0x0000000643067c25 */ /* 0x000fc8000f8e0006 */
[----:B------:R-:W-:Y:S01]  /*30e0*/  IMAD R9, R67, UR7, R16 ;  /* 0x0000000743097c24 */ /* 0x000fe2000f8e0210 */
[----:B---3--:R-:W-:-:S04]  /*30f0*/  LEA R8, P2, R6, UR12, 0x1 ;  /* 0x0000000c06087c11 */ /* 0x008fc8000f8408ff */
[----:B------:R-:W-:-:S04]  /*3100*/  IADD3 R9, PT, PT, R7, R9, RZ ;  /* 0x0000000907097210 */ /* 0x000fc80007ffe0ff */
[----:B------:R-:W-:-:S05]  /*3110*/  LEA.HI.X R9, R6, UR13, R9, 0x1, P2 ;  /* 0x0000000d06097c11 */ /* 0x000fca00090f0c09 */
[----:B------:R2:W-:Y:S02]  /*3120*/  STG.E desc[UR8][R8.64], R5 ;  /* 0x0000000508007986 */ /* 0x0005e4000c101908 */
.L_x_2660:
[----:B------:R-:W-:Y:S05]  /*3130*/  BSYNC.RECONVERGENT B1 ;  /* 0x0000000000017941 */ /* 0x000fea0003800200 */
.L_x_2659:
[----:B------:R-:W-:Y:S04]  /*3140*/  BSSY.RECONVERGENT B1, `(.L_x_2661) ;  /* 0x0000014000017945 */ /* 0x000fe80003800200 */
[----:B------:R-:W-:Y:S05]  /*3150*/  @P1 BRA `(.L_x_2662) ;  /* 0x0000000000481947 */ /* 0x000fea0003800000 */
[----:B------:R-:W0:Y:S01]  /*3160*/  LDCU.64 UR6, c[0x0][0x3e0] ;  /* 0x00007c00ff0677ac */ /* 0x000e220008000a00 */
[----:B------:R-:W-:Y:S01]  /*3170*/  MOV R6, R74 ;  /* 0x0000004a00067202 */ /* 0x000fe20000000f00 */
[--C-:B--2---:R-:W-:Y:S01]  /*3180*/  FADD.FTZ R8, R11, -R20.reuse ;  /* 0x800000140b087221 */ /* 0x104fe20000010000 */
[----:B------:R-:W-:Y:S01]  /*3190*/  MOV R7, R73 ;  /* 0x0000004900077202 */ /* 0x000fe20000000f00 */
[----:B------:R-:W2:Y:S01]  /*31a0*/  LDCU.64 UR12, c[0x0][0x380] ;  /* 0x00007000ff0c77ac */ /* 0x000ea20008000a00 */
[----:B------:R-:W-:Y:S01]  /*31b0*/  FADD.FTZ R12, R12, -R20 ;  /* 0x800000140c0c7221 */ /* 0x000fe20000010000 */
[----:B------:R-:W-:-:S03]  /*31c0*/  FMUL.FTZ R8, R8, R21 ;  /* 0x0000001508087220 */ /* 0x000fc60000410000 */
[----:B------:R-:W-:-:S04]  /*31d0*/  FMUL.FTZ R12, R12, R21 ;  /* 0x000000150c0c7220 */ /* 0x000fc80000410000 */
[----:B------:R-:W-:Y:S01]  /*31e0*/  FFMA.FTZ R12, R23, R12, R24 ;  /* 0x0000000c170c7223 */ /* 0x000fe20000010018 */
[----:B01----:R-:W-:Y:S02]  /*31f0*/  IMAD R5, R2, UR6, RZ ;  /* 0x0000000602057c24 */ /* 0x003fe4000f8e02ff */
        /* <DEDUP_REMOVED lines=8> */
.L_x_2662:
[----:B------:R-:W-:Y:S05]  /*3280*/  BSYNC.RECONVERGENT B1 ;  /* 0x0000000000017941 */ /* 0x000fea0003800200 */
.L_x_2661:
[----:B------:R-:W-:Y:S01]  /*3290*/  ISETP.GE.U32.AND P5, PT, R65, UR10, PT ;  /* 0x0000000a41007c0c */ /* 0x000fe2000bfa6070 */
[----:B------:R-:W-:Y:S01]  /*32a0*/  BSSY.RECONVERGENT B1, `(.L_x_2663) ;  /* 0x0000029000017945 */ /* 0x000fe20003800200 */
[----:B0123--:R-:W-:Y:S02]  /*32b0*/  IADD3 R5, PT, PT, R69, 0xe0, RZ ;  /* 0x000000e045057810 */ /* 0x00ffe40007ffe0ff */
        /* <DEDUP_REMOVED lines=39> */
.L_x_2664:
[----:B------:R-:W-:Y:S05]  /*3530*/  BSYNC.RECONVERGENT B1 ;  /* 0x0000000000017941 */ /* 0x000fea0003800200 */
.L_x_2663:
        /* <DEDUP_REMOVED lines=20> */
.L_x_2666:
[----:B------:R-:W-:Y:S05]  /*3680*/  BSYNC.RECONVERGENT B1 ;  /* 0x0000000000017941 */ /* 0x000fea0003800200 */
.L_x_2665:
        /* <DEDUP_REMOVED lines=17> */
[----:B------:R-:W-:Y:S02]  /*37a0*/  F2FP.F16.F32.PACK_AB R7, R13, R12 ;  /* 0x0000000c0d07723e */ /* 0x000fe400000000ff */
[----:B------:R-:W-:-:S05]  /*37b0*/  LEA.HI.X R9, R6, UR13, R9, 0x1, P1 ;  /* 0x0000000d06097c11 */ /* 0x000fca00088f0c09 */
[----:B------:R2:W-:Y:S02]  /*37c0*/  STG.E desc[UR8][R8.64], R7 ;  /* 0x0000000708007986 */ /* 0x0005e4000c101908 */
.L_x_2668:
[----:B------:R-:W-:Y:S05]  /*37d0*/  BSYNC.RECONVERGENT B1 ;  /* 0x0000000000017941 */ /* 0x000fea0003800200 */
.L_x_2667:
        /* <DEDUP_REMOVED lines=20> */
.L_x_2670:
[----:B------:R-:W-:Y:S05]  /*3920*/  BSYNC.RECONVERGENT B1 ;  /* 0x0000000000017941 */ /* 0x000fea0003800200 */
.L_x_2669:
        /* <DEDUP_REMOVED lines=13> */
[----:B------:R-:W-:Y:S01]  /*3a00*/  F2FP.F16.F32.PACK_AB R5, R38, R5 ;  /* 0x000000052605723e */ /* 0x000fe200000000ff */
[----:B------:R-:W-:-:S04]  /*3a10*/  IMAD.WIDE.U32 R6, R10, UR6, R6 ;  /* 0x000000060a067c25 */ /* 0x000fc8000f8e0006 */
[----:B------:R-:W-:Y:S01]  /*3a20*/  IMAD R17, R10, UR7, R17 ;  /* 0x000000070a117c24 */ /* 0x000fe2000f8e0211 */
[----:B0-----:R-:W-:-:S04]  /*3a30*/  LEA R8, P1, R6, UR12, 0x1 ;  /* 0x0000000c06087c11 */ /* 0x001fc8000f8208ff */
[----:B------:R-:W-:-:S04]  /*3a40*/  IADD3 R17, PT, PT, R7, R17, RZ ;  /* 0x0000001107117210 */ /* 0x000fc80007ffe0ff */
[----:B------:R-:W-:-:S05]  /*3a50*/  LEA.HI.X R9, R6, UR13, R17, 0x1, P1 ;  /* 0x0000000d06097c11 */ /* 0x000fca00088f0c11 */
[----:B------:R4:W-:Y:S02]  /*3a60*/  STG.E desc[UR8][R8.64], R5 ;  /* 0x0000000508007986 */ /* 0x0009e4000c101908 */
.L_x_2672:
[----:B------:R-:W-:Y:S05]  /*3a70*/  BSYNC.RECONVERGENT B1 ;  /* 0x0000000000017941 */ /* 0x000fea0003800200 */
.L_x_2671:
        /* <DEDUP_REMOVED lines=13> */
[----:B------:R-:W-:Y:S01]  /*3b50*/  F2FP.F16.F32.PACK_AB R5, R40, R5 ;  /* 0x000000052805723e */ /* 0x000fe200000000ff */
[----:B------:R-:W-:-:S04]  /*3b60*/  IMAD.WIDE.U32 R6, R11, UR6, R6 ;  /* 0x000000060b067c25 */ /* 0x000fc8000f8e0006 */
[----:B------:R-:W-:Y:S01]  /*3b70*/  IMAD R11, R11, UR7, R18 ;  /* 0x000000070b0b7c24 */ /* 0x000fe2000f8e0212 */
[----:B0-----:R-:W-:-:S04]  /*3b80*/  LEA R8, P1, R6, UR12, 0x1 ;  /* 0x0000000c06087c11 */ /* 0x001fc8000f8208ff */
[----:B------:R-:W-:-:S04]  /*3b90*/  IADD3 R11, PT, PT, R7, R11, RZ ;  /* 0x0000000b070b7210 */ /* 0x000fc80007ffe0ff */
[----:B------:R-:W-:-:S05]  /*3ba0*/  LEA.HI.X R9, R6, UR13, R11, 0x1, P1 ;  /* 0x0000000d06097c11 */ /* 0x000fca00088f0c0b */
[----:B------:R0:W-:Y:S02]  /*3bb0*/  STG.E desc[UR8][R8.64], R5 ;  /* 0x0000000508007986 */ /* 0x0001e4000c101908 */
.L_x_2674:
[----:B------:R-:W-:Y:S05]  /*3bc0*/  BSYNC.RECONVERGENT B1 ;  /* 0x0000000000017941 */ /* 0x000fea0003800200 */
.L_x_2673:
        /* <DEDUP_REMOVED lines=40> */
.L_x_2676:
[----:B------:R-:W-:Y:S05]  /*3e50*/  BSYNC.RECONVERGENT B1 ;  /* 0x0000000000017941 */ /* 0x000fea0003800200 */
.L_x_2675:
        /* <DEDUP_REMOVED lines=17> */
[----:B------:R-:W-:Y:S02]  /*3f70*/  F2FP.F16.F32.PACK_AB R7, R15, R44 ;  /* 0x0000002c0f07723e */ /* 0x000fe400000000ff */
[----:B------:R-:W-:-:S05]  /*3f80*/  LEA.HI.X R9, R6, UR13, R9, 0x1, P2 ;  /* 0x0000000d06097c11 */ /* 0x000fca00090f0c09 */
[----:B------:R3:W-:Y:S02]  /*3f90*/  STG.E desc[UR8][R8.64], R7 ;  /* 0x0000000708007986 */ /* 0x0007e4000c101908 */
.L_x_2678:
[----:B------:R-:W-:Y:S05]  /*3fa0*/  BSYNC.RECONVERGENT B1 ;  /* 0x0000000000017941 */ /* 0x000fea0003800200 */
.L_x_2677:
[----:B------:R-:W-:Y:S04]  /*3fb0*/  BSSY.RECONVERGENT B1, `(.L_x_2679) ;  /* 0x0000014000017945 */ /* 0x000fe80003800200 */
[----:B------:R-:W-:Y:S05]  /*3fc0*/  @P1 BRA `(.L_x_2680) ;  /* 0x0000000000481947 */ /* 0x000fea0003800000 */
[----:B------:R-:W4:Y:S01]  /*3fd0*/  LDCU.64 UR6, c[0x0][0x3e0] ;  /* 0x00007c00ff0677ac */ /* 0x000f220008000a00 */
[----:B------:R-:W-:Y:S01]  /*3fe0*/  MOV R6, R74 ;  /* 0x0000004a00067202 */ /* 0x000fe20000000f00 */
[--C-:B------:R-:W-:Y:S01]  /*3ff0*/  FADD.FTZ R46, R46, -R20.reuse ;  /* 0x800000142e2e7221 */ /* 0x100fe20000010000 */
[----:B0123--:R-:W-:Y:S01]  /*4000*/  MOV R7, R73 ;  /* 0x0000004900077202 */ /* 0x00ffe20000000f00 */
[----:B------:R-:W0:Y:S01]  /*4010*/  LDCU.64 UR12, c[0x0][0x380] ;  /* 0x00007000ff0c77ac */ /* 0x000e220008000a00 */
[----:B------:R-:W-:Y:S01]  /*4020*/  FADD.FTZ R8, R45, -R20 ;  /* 0x800000142d087221 */ /* 0x000fe20000010000 */
[----:B------:R-:W-:-:S03]  /*4030*/  FMUL.FTZ R46, R46, R21 ;  /* 0x000000152e2e7220 */ /* 0x000fc60000410000 */
[----:B------:R-:W-:Y:S01]  /*4040*/  FMUL.FTZ R8, R8, R21 ;  /* 0x0000001508087220 */ /* 0x000fe20000410000 */
[----:B------:R-:W-:Y:S01]  /*4050*/  FFMA.FTZ R46, R22, R46, R25 ;  /* 0x0000002e162e7223 */ /* 0x000fe20000010019 */
[----:B----4-:R-:W-:Y:S02]  /*4060*/  IMAD R14, R14, UR6, RZ ;  /* 0x000000060e0e7c24 */ /* 0x010fe4000f8e02ff */
        /* <DEDUP_REMOVED lines=8> */
.L_x_2680:
[----:B------:R-:W-:Y:S05]  /*40f0*/  BSYNC.RECONVERGENT B1 ;  /* 0x0000000000017941 */ /* 0x000fea0003800200 */
.L_x_2679:
        /* <DEDUP_REMOVED lines=20> */
.L_x_2682:
[----:B------:R-:W-:Y:S05]  /*4240*/  BSYNC.RECONVERGENT B1 ;  /* 0x0000000000017941 */ /* 0x000fea0003800200 */
.L_x_2681:
        /* <DEDUP_REMOVED lines=17> */
[----:B------:R-:W-:Y:S02]  /*4360*/  F2FP.F16.F32.PACK_AB R5, R10, R5 ;  /* 0x000000050a05723e */ /* 0x000fe400000000ff */
[----:B------:R-:W-:-:S05]  /*4370*/  LEA.HI.X R9, R6, UR13, R9, 0x1, P1 ;  /* 0x0000000d06097c11 */ /* 0x000fca00088f0c09 */
[----:B------:R0:W-:Y:S02]  /*4380*/  STG.E desc[UR8][R8.64], R5 ;  /* 0x0000000508007986 */ /* 0x0001e4000c101908 */
.L_x_2684:
[----:B------:R-:W-:Y:S05]  /*4390*/  BSYNC.RECONVERGENT B1 ;  /* 0x0000000000017941 */ /* 0x000fea0003800200 */
.L_x_2683:
        /* <DEDUP_REMOVED lines=15> */
[----:B------:R-:W-:Y:S02]  /*4490*/  F2FP.F16.F32.PACK_AB R5, R20, R5 ;  /* 0x000000051405723e */ /* 0x000fe400000000ff */
[----:B------:R-:W-:-:S05]  /*44a0*/  LEA.HI.X R7, R72, UR11, R7, 0x1, P1 ;  /* 0x0000000b48077c11 */ /* 0x000fca00088f0c07 */
[----:B------:R0:W-:Y:S01]  /*44b0*/  STG.E desc[UR8][R6.64], R5 ;  /* 0x0000000506007986 */ /* 0x0001e2000c101908 */
[----:B------:R-:W-:Y:S05]  /*44c0*/  BRA `(.L_x_2685) ;  /* 0x0000002000807947 */ /* 0x000fea0003800000 */
.L_x_2654:
        /* <DEDUP_REMOVED lines=35> */
[----:B0-----:R-:W-:Y:S01]  /*4700*/  FMUL.FTZ R6, R6, R17 ;  /* 0x0000001106067220 */ /* 0x001fe20000410000 */
[----:B------:R-:W-:-:S04]  /*4710*/  LEA.HI.X R17, R18, UR11, R31, 0x1, P4 ;  /* 0x0000000b12117c11 */ /* 0x000fc8000a0f0c1f */
[----:B------:R-:W-:-:S05]  /*4720*/  F2FP.F16.F32.PACK_AB R5, R5, R6 ;  /* 0x000000060505723e */ /* 0x000fca00000000ff */
[----:B------:R0:W-:Y:S02]  /*4730*/  STG.E desc[UR8][R16.64], R5 ;  /* 0x0000000510007986 */ /* 0x0001e4000c101908 */
.L_x_2687:
[----:B------:R-:W-:Y:S05]  /*4740*/  BSYNC.RECONVERGENT B1 ;  /* 0x0000000000017941 */ /* 0x000fea0003800200 */
.L_x_2686:
        /* <DEDUP_REMOVED lines=8> */
[----:B------:R-:W0:Y:S01]  /*47d0*/  LDCU.64 UR10, c[0x0][0x380] ;  /* 0x00007000ff0a77ac */ /* 0x000e220008000a00 */
[----:B------:R-:W-:Y:S01]  /*47e0*/  MOV R17, R73 ;  /* 0x0000004900117202 */ /* 0x000fe20000000f00 */
[----:B------:R-:W-:Y:S01]  /*47f0*/  FFMA.FTZ R5, R22, R5, R25 ;  /* 0x0000000516057223 */ /* 0x000fe20000010019 */
[----:B------:R-:W-:-:S03]  /*4800*/  FFMA.FTZ R6, R23, R6, R24 ;  /* 0x0000000617067223 */ /* 0x000fc60000010018 */
[----:B------:R-:W-:Y:S01]  /*4810*/  FMUL.FTZ R7, R5, -1.4426950216293334961 ;  /* 0xbfb8aa3b05077820 */ /* 0x000fe20000410000 */
[----:B------:R-:W-:-:S05]  /*4820*/  FMUL.FTZ R18, R6, -1.4426950216293334961 ;  /* 0xbfb8aa3b06127820 */ /* 0x000fca0000410000 */
[----:B------:R-:W2:Y:S01]  /*4830*/  MUFU.EX2 R7, R7 ;  /* 0x0000000700077308 */ /* 0x000ea20000000800 */
[----:B-1----:R-:W-:Y:S02]  /*4840*/  IMAD R29, R53, UR6, RZ ;  /* 0x00000006351d7c24 */ /* 0x002fe4000f8e02ff */
[----:B------:R-:W-:-:S05]  /*4850*/  IMAD.WIDE.U32 R16, R68, UR6, R16 ;  /* 0x0000000644107c25 */ /* 0x000fca000f8e0010 */
[----:B------:R-:W1:Y:S01]  /*4860*/  MUFU.EX2 R18, R18 ;  /* 0x0000001200127308 */ /* 0x000e620000000800 */
[----:B------:R-:W-:-:S05]  /*4870*/  IMAD R29, R68, UR7, R29 ;  /* 0x00000007441d7c24 */ /* 0x000fca000f8e021d */
        /* <DEDUP_REMOVED lines=9> */
[----:B------:R-:W-:-:S05]  /*4910*/  F2FP.F16.F32.PACK_AB R5, R18, R5 ;  /* 0x000000051205723e */ /* 0x000fca00000000ff */
[----:B------:R1:W-:Y:S02]  /*4920*/  STG.E desc[UR8][R6.64], R5 ;  /* 0x0000000506007986 */ /* 0x0003e4000c101908 */
.L_x_2689:
[----:B------:R-:W-:Y:S05]  /*4930*/  BSYNC.RECONVERGENT B1 ;  /* 0x0000000000017941 */ /* 0x000fea0003800200 */
.L_x_2688:
        /* <DEDUP_REMOVED lines=28> */
[----:B------:R-:W-:-:S05]  /*4b00*/  F2FP.F16.F32.PACK_AB R5, R18, R5 ;  /* 0x000000051205723e */ /* 0x000fca00000000ff */
[----:B------:R2:W-:Y:S02]  /*4b10*/  STG.E desc[UR8][R6.64], R5 ;  /* 0x0000000506007986 */ /* 0x0005e4000c101908 */
.L_x_2691:
[----:B------:R-:W-:Y:S05]  /*4b20*/  BSYNC.RECONVERGENT B1 ;  /* 0x0000000000017941 */ /* 0x000fea0003800200 */
.L_x_2690:
[----:B------:R-:W-:Y:S04]  /*4b30*/  BSSY.RECONVERGENT B1, `(.L_x_2692) ;  /* 0x000001e000017945 */ /* 0x000fe80003800200 */
[----:B------:R-:W-:Y:S05]  /*4b40*/  @P3 BRA `(.L_x_2693) ;  /* 0x0000000000703947 */ /* 0x000fea0003800000 */
[--C-:B-12---:R-:W-:Y:S01]  /*4b50*/  FADD.FTZ R6, R11, -R20.reuse ;  /* 0x800000140b067221 */ /* 0x106fe20000010000 */
        /* <DEDUP_REMOVED lines=8> */
[----:B------:R-:W-:-:S03]  /*4be0*/  FFMA.FTZ R12, R23, R12, R24 ;  /* 0x0000000c170c7223 */ /* 0x000fc60000010018 */
[----:B0-----:R-:W-:Y:S01]  /*4bf0*/  FMUL.FTZ R5, R7, -1.4426950216293334961 ;  /* 0xbfb8aa3b07057820 */ /* 0x001fe20000410000 */
        /* <DEDUP_REMOVED lines=17> */
.L_x_2693:
[----:B------:R-:W-:Y:S05]  /*4d10*/  BSYNC.RECONVERGENT B1 ;  /* 0x0000000000017941 */ /* 0x000fea0003800200 */
.L_x_2692:
        /* <DEDUP_REMOVED lines=29> */
[----:B------:R-:W1:Y:S03]  /*4ef0*/  LDCU.64 UR10, c[0x0][0x380] ;  /* 0x00007000ff0a77ac */ /* 0x000e660008000a00 */
[----:B------:R-:W-:Y:S01]  /*4f00*/  FFMA.FTZ R7, R22, R6, R25 ;  /* 0x0000000616077223 */ /* 0x000fe20000010019 */
[----:B------:R-:W-:-:S03]  /*4f10*/  FMUL.FTZ R6, R14, R21 ;  /* 0x000000150e067220 */ /* 0x000fc60000410000 */
[----:B------:R-:W-:Y:S01]  /*4f20*/  FMUL.FTZ R8, R7, -1.4426950216293334961 ;  /* 0xbfb8aa3b07087820 */ /* 0x000fe20000410000 */
[----:B------:R-:W-:-:S04]  /*4f30*/  FFMA.FTZ R6, R23, R6, R24 ;  /* 0x0000000617067223 */ /* 0x000fc80000010018 */
[----:B------:R-:W-:Y:S01]  /*4f40*/  FMUL.FTZ R30, R6, -1.4426950216293334961 ;  /* 0xbfb8aa3b061e7820 */ /* 0x000fe20000410000 */
        /* <DEDUP_REMOVED lines=17> */
.L_x_2695:
[----:B------:R-:W-:Y:S05]  /*5060*/  BSYNC.RECONVERGENT B1 ;  /* 0x0000000000017941 */ /* 0x000fea0003800200 */
.L_x_2694:
        /* <DEDUP_REMOVED lines=30> */
.L_x_2697:
[----:B------:R-:W-:Y:S05]  /*5250*/  BSYNC.RECONVERGENT B1 ;  /* 0x0000000000017941 */ /* 0x000fea0003800200 */
.L_x_2696:
        /* <DEDUP_REMOVED lines=28> */
[----:B------:R-:W-:-:S05]  /*5420*/  F2FP.F16.F32.PACK_AB R15, R15, R12 ;  /* 0x0000000c0f0f723e */ /* 0x000fca00000000ff */
[----:B------:R2:W-:Y:S02]  /*5430*/  STG.E desc[UR8][R8.64], R15 ;  /* 0x0000000f08007986 */ /* 0x0005e4000c101908 */
.L_x_2699:
[----:B------:R-:W-:Y:S05]  /*5440*/  BSYNC.RECONVERGENT B1 ;  /* 0x0000000000017941 */ /* 0x000fea0003800200 */
.L_x_2698:
        /* <DEDUP_REMOVED lines=28> */
[----:B------:R-:W-:-:S05]  /*5610*/  F2FP.F16.F32.PACK_AB R5, R14, R5 ;  /* 0x000000050e05723e */ /* 0x000fca00000000ff */
[----:B------:R3:W-:Y:S02]  /*5620*/  STG.E desc[UR8][R8.64], R5 ;  /* 0x0000000508007986 */ /* 0x0007e4000c101908 */
.L_x_2701:
[----:B------:R-:W-:Y:S05]  /*5630*/  BSYNC.RECONVERGENT B1 ;  /* 0x0000000000017941 */ /* 0x000fea0003800200 */
.L_x_2700:
        /* <DEDUP_REMOVED lines=28> */
[----:B------:R-:W-:-:S05]  /*5800*/  F2FP.F16.F32.PACK_AB R5, R10, R5 ;  /* 0x000000050a05723e */ /* 0x000fca00000000ff */
[----:B------:R4:W-:Y:S02]  /*5810*/  STG.E desc[UR8][R8.64], R5 ;  /* 0x0000000508007986 */ /* 0x0009e4000c101908 */
.L_x_2703:
[----:B------:R-:W-:Y:S05]  /*5820*/  BSYNC.RECONVERGENT B1 ;  /* 0x0000000000017941 */ /* 0x000fea0003800200 */
.L_x_2702:
        /* <DEDUP_REMOVED lines=28> */
[----:B------:R-:W-:-:S05]  /*59f0*/  F2FP.F16.F32.PACK_AB R5, R14, R5 ;  /* 0x000000050e05723e */ /* 0x000fca00000000ff */
[----:B------:R0:W-:Y:S02]  /*5a00*/  STG.E desc[UR8][R8.64], R5 ;  /* 0x0000000508007986 */ /* 0x0001e4000c101908 */
.L_x_2705:
[----:B------:R-:W-:Y:S05]  /*5a10*/  BSYNC.RECONVERGENT B1 ;  /* 0x0000000000017941 */ /* 0x000fea0003800200 */
.L_x_2704:
        /* <DEDUP_REMOVED lines=48> */
[----:B------:R-:W-:-:S05]  /*5d20*/  F2FP.F16.F32.PACK_AB R17, R26, R17 ;  /* 0x000000111a11723e */ /* 0x000fca00000000ff */
[----:B------:R0:W-:Y:S02]  /*5d30*/  STG.E desc[UR8][R8.64], R17 ;  /* 0x0000001108007986 */ /* 0x0001e4000c101908 */
.L_x_2707:
[----:B------:R-:W-:Y:S05]  /*5d40*/  BSYNC.RECONVERGENT B1 ;  /* 0x0000000000017941 */ /* 0x000fea0003800200 */
.L_x_2706:
        /* <DEDUP_REMOVED lines=28> */
[----:B------:R-:W-:-:S05]  /*5f10*/  F2FP.F16.F32.PACK_AB R15, R18, R15 ;  /* 0x0000000f120f723e */ /* 0x000fca00000000ff */
[----:B------:R2:W-:Y:S02]  /*5f20*/  STG.E desc[UR8][R8.64], R15 ;  /* 0x0000000f08007986 */ /* 0x0005e4000c101908 */
.L_x_2709:
[----:B------:R-:W-:Y:S05]  /*5f30*/  BSYNC.RECONVERGENT B1 ;  /* 0x0000000000017941 */ /* 0x000fea0003800200 */
.L_x_2708:
[----:B------:R-:W-:Y:S04]  /*5f40*/  BSSY.RECONVERGENT B1, `(.L_x_2710) ;  /* 0x000001e000017945 */ /* 0x000fe80003800200 */
[----:B------:R-:W-:Y:S05]  /*5f50*/  @P1 BRA `(.L_x_2711) ;  /* 0x0000000000701947 */ /* 0x000fea0003800000 */
[--C-:B------:R-:W-:Y:S01]  /*5f60*/  FADD.FTZ R46, R46, -R20.reuse ;  /* 0x800000142e2e7221 */ /* 0x100fe20000010000 */
[----:B------:R-:W-:Y:S01]  /*5f70*/  FADD.FTZ R6, R45, -R20 ;  /* 0x800000142d067221 */ /* 0x000fe20000010000 */
[----:B------:R-:W3:Y:S02]  /*5f80*/  LDCU.64 UR6, c[0x0][0x3e0] ;  /* 0x00007c00ff0677ac */ /* 0x000ee40008000a00 */
[-C--:B------:R-:W-:Y:S01]  /*5f90*/  FMUL.FTZ R46, R46, R21.reuse ;  /* 0x000000152e2e7220 */ /* 0x080fe20000410000 */
[----:B------:R-:W-:Y:S01]  /*5fa0*/  FMUL.FTZ R7, R6, R21 ;  /* 0x0000001506077220 */ /* 0x000fe20000410000 */
[----:B------:R-:W4:Y:S02]  /*5fb0*/  LDCU.64 UR10, c[0x0][0x380] ;  /* 0x00007000ff0a77ac */ /* 0x000f240008000a00 */
[----:B------:R-:W-:Y:S01]  /*5fc0*/  FFMA.FTZ R46, R22, R46, R25 ;  /* 0x0000002e162e7223 */ /* 0x000fe20000010019 */
[----:B012---:R-:W-:Y:S01]  /*5fd0*/  FFMA.FTZ R9, R23, R7, R24 ;  /* 0x0000000717097223 */ /* 0x007fe20000010018 */
[----:B------:R-:W-:-:S02]  /*5fe0*/  MOV R7, R73 ;  /* 0x0000004900077202 */ /* 0x000fc40000000f00 */
        /* <DEDUP_REMOVED lines=17> */
[----:B------:R-:W-:-:S05]  /*6100*/  F2FP.F16.F32.PACK_AB R13, R14, R13 ;  /* 0x0000000d0e0d723e */ /* 0x000fca00000000ff */
[----:B------:R3:W-:Y:S02]  /*6110*/  STG.E desc[UR8][R8.64], R13 ;  /* 0x0000000d08007986 */ /* 0x0007e4000c101908 */
.L_x_2711:
[----:B------:R-:W-:Y:S05]  /*6120*/  BSYNC.RECONVERGENT B1 ;  /* 0x0000000000017941 */ /* 0x000fea0003800200 */
.L_x_2710:
        /* <DEDUP_REMOVED lines=28> */
[----:B------:R-:W-:-:S05]  /*62f0*/  F2FP.F16.F32.PACK_AB R11, R12, R11 ;  /* 0x0000000b0c0b723e */ /* 0x000fca00000000ff */
[----:B------:R4:W-:Y:S02]  /*6300*/  STG.E desc[UR8][R8.64], R11 ;  /* 0x0000000b08007986 */ /* 0x0009e4000c101908 */
.L_x_2713:
[----:B------:R-:W-:Y:S05]  /*6310*/  BSYNC.RECONVERGENT B1 ;  /* 0x0000000000017941 */ /* 0x000fea0003800200 */
.L_x_2712:
        /* <DEDUP_REMOVED lines=28> */
[----:B------:R-:W-:-:S05]  /*64e0*/  F2FP.F16.F32.PACK_AB R5, R10, R5 ;  /* 0x000000050a05723e */ /* 0x000fca00000000ff */
[----:B------:R0:W-:Y:S02]  /*64f0*/  STG.E desc[UR8][R8.64], R5 ;  /* 0x0000000508007986 */ /* 0x0001e4000c101908 */
.L_x_2715:
[----:B------:R-:W-:Y:S05]  /*6500*/  BSYNC.RECONVERGENT B1 ;  /* 0x0000000000017941 */ /* 0x000fea0003800200 */
.L_x_2714:
        /* <DEDUP_REMOVED lines=26> */
[----:B------:R-:W-:-:S05]  /*66b0*/  F2FP.F16.F32.PACK_AB R5, R10, R5 ;  /* 0x000000050a05723e */ /* 0x000fca00000000ff */
[----:B------:R0:W-:Y:S02]  /*66c0*/  STG.E desc[UR8][R6.64], R5 ;  /* 0x0000000506007986 */ /* 0x0001e4000c101908 */
.L_x_2685:
[----:B------:R-:W-:Y:S05]  /*66d0*/  BSYNC.RECONVERGENT B0 ;  /* 0x0000000000007941 */ /* 0x000fea0003800200 */
.L_x_2653:
[----:B------:R-:W-:Y:S02]  /*66e0*/  IADD3 R61, PT, PT, R57, R61, RZ ;  /* 0x0000003d393d7210 */ /* 0x000fe40007ffe0ff */
[----:B------:R-:W-:Y:S02]  /*66f0*/  IADD3 R62, PT, PT, R62, 0x1, RZ ;  /* 0x000000013e3e7810 */ /* 0x000fe40007ffe0ff */
[----:B------:R-:W-:-:S13]  /*6700*/  ISETP.GE.AND P1, PT, R61, UR5, PT ;  /* 0x000000053d007c0c */ /* 0x000fda000bf26270 */
[----:B------:R-:W-:Y:S05]  /*6710*/  @!P1 BRA `(.L_x_2716) ;  /* 0xffffff9800dc9947 */ /* 0x000fea000383ffff */
[----:B------:R-:W-:Y:S05]  /*6720*/  EXIT ;  /* 0x000000000000794d */ /* 0x000fea0003800000 */
.L_x_2717:
        /* <DEDUP_REMOVED lines=13> */
.L_x_3462:


//--------------------- .text._Z35group_norm_nhwc_fwd_one_pass_kernelI11Fp16IOFp16WLi64ELi24ELi384EEv26Group_norm_nhwc_fwd_params --------------------------
	.section	.text._Z35group_norm_nhwc_fwd_one_pass_kernelI11Fp16IOFp16WLi64ELi24ELi384EEv26Group_norm_nhwc_fwd_params,"ax",@progbits
	.align	128
        .global         _Z35group_norm_nhwc_fwd_one_pass_kernelI11Fp16IOFp16WLi64ELi24ELi384EEv26Group_norm_nhwc_fwd_params
        .type           _Z35group_norm_nhwc_fwd_one_pass_kernelI11Fp16IOFp16WLi64ELi24ELi384EEv26Group_norm_nhwc_fwd_params,@function
        .size           _Z35group_norm_nhwc_fwd_one_pass_kernelI11Fp16IOFp16WLi64ELi24ELi384EEv26Group_norm_nhwc_fwd_params,(.L_x_3463 - _Z35group_norm_nhwc_fwd_one_pass_kernelI11Fp16IOFp16WLi64ELi24ELi384EEv26Group_norm_nhwc_fwd_params)
        .other          _Z35group_norm_nhwc_fwd_one_pass_kernelI11Fp16IOFp16WLi64ELi24ELi384EEv26Group_norm_nhwc_fwd_params,@"STO_CUDA_ENTRY STV_DEFAULT"
_Z35group_norm_nhwc_fwd_one_pass_kernelI11Fp16IOFp16WLi64ELi24ELi384EEv26Group_norm_nhwc_fwd_params:
.text._Z35group_norm_nhwc_fwd_one_pass_kernelI11Fp16IOFp16WLi64ELi24ELi384EEv26Group_norm_nhwc_fwd_params:
        /* <DEDUP_REMOVED lines=28> */
.L_x_2737:
        /* <DEDUP_REMOVED lines=9> */
[----:B0-----:R-:W-:Y:S01]  /*0250*/  IMAD.MOV.U32 R4, RZ, RZ, RZ ;  /* 0x000000ffff047224 */ /* 0x001fe200078e00ff */
[----:B--2---:R-:W-:-:S05]  /*0260*/  IADD3 R6, PT, PT, RZ, -R5, RZ ;  /* 0x80000005ff067210 */ /* 0x004fca0007ffe0ff */
        /* <DEDUP_REMOVED lines=116> */
.L_x_2719:
[----:B------:R-:W-:Y:S05]  /*09b0*/  BSYNC.RECONVERGENT B0 ;  /* 0x0000000000007941 */ /* 0x000fea0003800200 */
.L_x_2718:
        /* <DEDUP_REMOVED lines=36> */
.L_x_2721:
[----:B------:R-:W-:Y:S05]  /*0c00*/  BSYNC.RECONVERGENT B0 ;  /* 0x0000000000007941 */ /* 0x000fea0003800200 */
.L_x_2720:
        /* <DEDUP_REMOVED lines=33> */
.L_x_2724:
[----:B------:R-:W2:Y:S04]  /*0e20*/  LDG.E.STRONG.GPU R8, desc[UR14][R6.64] ;  /* 0x0000000e06087981 */ /* 0x000ea8000c1ef900 */
[----:B--2---:R-:W-:Y:S01]  /*0e30*/  CCTL.IVALL ;  /* 0x00000000ff00798f */ /* 0x004fe20002000000 */
[----:B------:R-:W-:Y:S05]  /*0e40*/  YIELD ;  /* 0x0000000000007946 */ /* 0x000fea0003800000 */
[----:B------:R-:W-:-:S13]  /*0e50*/  ISETP.NE.AND P4, PT, R8, R11, PT ;  /* 0x0000000b0800720c */ /* 0x000fda0003f85270 */
[----:B------:R-:W-:Y:S05]  /*0e60*/  @P4 BRA `(.L_x_2724) ;  /* 0xfffffffc00ec4947 */ /* 0x000fea000383ffff */
.L_x_2723:
        /* <DEDUP_REMOVED lines=14> */
.L_x_2726:
        /* <DEDUP_REMOVED lines=91> */
.L_x_2725:
        /* <DEDUP_REMOVED lines=35> */
[----:B------:R-:W-:-:S03]  /*1730*/  MOV R7, UR11 ;  /* 0x0000000b00077c02 */ /* 0x000fc60008000f00 */
[----:B------:R-:W3:Y:S04]  /*1740*/  @!P4 LDG.E.64 R8, desc[UR14][R8.64] ;  /* 0x0000000e0808c981 */ /* 0x000ee8000c1e1b00 */
[----:B------:R-:W4:Y:S02]  /*1750*/  @!P5 LDG.E.64 R6, desc[UR14][R6.64] ;  /* 0x0000000e0606d981 */ /* 0x000f24000c1e1b00 */
[----:B------:R-:W-:-:S05]  /*1760*/  VOTEU.ALL UP3, P6 ;  /* 0x0000000000ff7886 */ /* 0x000fca0003060000 */
[----:B------:R-:W-:-:S04]  /*1770*/  @!UP3 UIMAD UR9, UR9, UR19, UR6 ;  /* 0x000000130909b2a4 */ /* 0x000fc8000f8e0206 */
[----:B------:R-:W-:-:S06]  /*1780*/  @!UP3 UIMAD.WIDE.U32 UR10, UR9, 0x8, UR16 ;  /* 0x00000008090ab8a5 */ /* 0x000fcc000f8e0010 */
[----:B------:R-:W-:Y:S02]  /*1790*/  MOV R10, UR10 ;  /* 0x0000000a000a7c02 */ /* 0x000fe40008000f00 */
[----:B------:R-:W-:-:S06]  /*17a0*/  MOV R11, UR11 ;  /* 0x0000000b000b7c02 */ /* 0x000fcc0008000f00 */
[----:B------:R-:W5:Y:S01]  /*17b0*/  @!P6 LDG.E.64 R10, desc[UR14][R10.64] ;  /* 0x0000000e0a0ae981 */ /* 0x000f62000c1e1b00 */
[----:B--2---:R-:W-:-:S05]  /*17c0*/  MOV R13, UR5 ;  /* 0x00000005000d7c02 */ /* 0x004fca0008000f00 */
[----:B------:R-:W-:-:S05]  /*17d0*/  VIADD R13, R13, 0x4 ;  /* 0x000000040d0d7836 */ /* 0x000fca0000000000 */
[----:B------:R-:W-:Y:S01]  /*17e0*/  R2UR UR5, R13 ;  /* 0x000000000d0572ca */ /* 0x000fe200000e0000 */
[----:B----4-:R-:W-:Y:S01]  /*17f0*/  @!P5 FADD.FTZ R4, R4, R6 ;  /* 0x000000060404d221 */ /* 0x010fe20000010000 */
[----:B------:R-:W-:-:S03]  /*1800*/  @!P5 FADD.FTZ R5, R5, R7 ;  /* 0x000000070505d221 */ /* 0x000fc60000010000 */
[----:B---3--:R-:W-:Y:S01]  /*1810*/  @!P4 FADD.FTZ R4, R4, R8 ;  /* 0x000000080404c221 */ /* 0x008fe20000010000 */
[----:B------:R-:W-:-:S03]  /*1820*/  @!P4 FADD.FTZ R5, R5, R9 ;  /* 0x000000090505c221 */ /* 0x000fc60000010000 */
[----:B-----5:R-:W-:Y:S01]  /*1830*/  @!P6 FADD.FTZ R4, R4, R10 ;  /* 0x0000000a0404e221 */ /* 0x020fe20000010000 */
[----:B------:R-:W-:-:S07]  /*1840*/  @!P6 FADD.FTZ R5, R5, R11 ;  /* 0x0000000b0505e221 */ /* 0x000fce0000010000 */
.L_x_2727:
        /* <DEDUP_REMOVED lines=16> */
[----:B------:R-:W-:Y:S01]  /*1950*/  IMAD.U32 R8, RZ, RZ, UR10 ;  /* 0x0000000aff087e24 */ /* 0x000fe2000f8e00ff */
[----:B------:R-:W-:Y:S01]  /*1960*/  MOV R9, UR11 ;  /* 0x0000000b00097c02 */ /* 0x000fe20008000f00 */
        /* <DEDUP_REMOVED lines=9> */
.L_x_2728:
        /* <DEDUP_REMOVED lines=13> */
.L_x_2729:
[----:B------:R-:W-:Y:S05]  /*1ad0*/  BSYNC.RECONVERGENT B0 ;  /* 0x0000000000007941 */ /* 0x000fea0003800200 */
.L_x_2722:
[----:B---3--:R-:W-:Y:S01]  /*1ae0*/  LOP3.LUT R6, R20, 0xffff, RZ, 0xc0, !PT ;  /* 0x0000ffff14067812 */ /* 0x008fe200078ec0ff */
[----:B------:R-:W3:Y:S01]  /*1af0*/  S2UR UR9, SR_CgaCtaId ;  /* 0x00000000000979c3 */ /* 0x000ee20000008800 */
[----:B------:R-:W4:Y:S01]  /*1b00*/  LDCU UR10, c[0x0][0x414] ;  /* 0x00008280ff0a77ac */ /* 0x000f220008000800 */
[----:B------:R-:W-:Y:S02]  /*1b10*/  IMAD.U32 R15, RZ, RZ, UR8 ;  /* 0x00000008ff0f7e24 */ /* 0x000fe4000f8e00ff */
        /* <DEDUP_REMOVED lines=12> */
[----:B------:R0:W-:Y:S02]  /*1be0*/  @!P3 STS.64 [UR5+0x78], R4 ;  /* 0x00007804ff00b988 */ /* 0x0001e40008000a05 */
[----:B------:R-:W-:-:S04]  /*1bf0*/  SHF.L.U32 R13, R13, 0x1, RZ ;  /* 0x000000010d0d7819 */ /* 0x000fc800000006ff */
[----:B------:R-:W-:-:S04]  /*1c00*/  LOP3.LUT R13, R13, 0xffff, RZ, 0xc0, !PT ;  /* 0x0000ffff0d0d7812 */ /* 0x000fc800078ec0ff */
[----:B------:R-:W-:Y:S01]  /*1c10*/  IADD3 R27, PT, PT, R16, R13, RZ ;  /* 0x0000000d101b7210 */ /* 0x000fe20007ffe0ff */
[----:B-----5:R-:W-:-:S04]  /*1c20*/  @P0 IMAD.WIDE R12, R15, 0x8, R10 ;  /* 0x000000080f0c0825 */ /* 0x020fc800078e020a */
[----:B----4-:R-:W-:Y:S01]  /*1c30*/  @P0 FMUL.FTZ R10, R4, UR10 ;  /* 0x0000000a040a0c20 */ /* 0x010fe20008410000 */
[----:B------:R-:W-:Y:S01]  /*1c40*/  @P0 FMUL.FTZ R11, R5, UR10 ;  /* 0x0000000a050b0c20 */ /* 0x000fe20008410000 */
[----:B-1----:R-:W-:-:S04]  /*1c50*/  IMAD.WIDE R8, R27, 0x2, R8 ;  /* 0x000000021b087825 */ /* 0x002fc800078e0208 */
[----:B------:R-:W-:Y:S01]  /*1c60*/  @P0 STG.E.64 desc[UR14][R12.64], R10 ;  /* 0x0000000a0c000986 */ /* 0x000fe2000c101b0e */
[----:B--2---:R-:W-:Y:S01]  /*1c70*/  IMAD.WIDE R14, R27, 0x2, R6 ;  /* 0x000000021b0e7825 */ /* 0x004fe200078e0206 */
[----:B------:R-:W-:Y:S06]  /*1c80*/  BAR.SYNC.DEFER_BLOCKING 0x0 ;  /* 0x0000000000007b1d */ /* 0x000fec0000010000 */
[----:B------:R-:W2:Y:S04]  /*1c90*/  LDG.E.U16 R16, desc[UR14][R14.64] ;  /* 0x0000000e0e107981 */ /* 0x000ea8000c1e1500 */
[----:B------:R-:W3:Y:S04]  /*1ca0*/  LDG.E.U16 R26, desc[UR14][R14.64+0x2] ;  /* 0x0000020e0e1a7981 */ /* 0x000ee8000c1e1500 */
[----:B------:R-:W4:Y:S04]  /*1cb0*/  LDG.E.U16 R27, desc[UR14][R8.64] ;  /* 0x0000000e081b7981 */ /* 0x000f28000c1e1500 */
[----:B------:R-:W5:Y:S01]  /*1cc0*/  LDG.E.U16 R28, desc[UR14][R8.64+0x2] ;  /* 0x0000020e081c7981 */ /* 0x000f62000c1e1500 */
[----:B0-----:R-:W-:Y:S01]  /*1cd0*/  HFMA2 R4, -RZ, RZ, 1.875, 0 ;  /* 0x3f800000ff047431 */ /* 0x001fe200000001ff */
[----:B------:R-:W-:Y:S01]  /*1ce0*/  BSSY.RECONVERGENT B0, `(.L_x_2730) ;  /* 0x000007f000007945 */ /* 0x000fe20003800200 */
[----:B------:R-:W-:Y:S01]  /*1cf0*/  IADD3 R5, PT, PT, R21, 0x20, RZ ;  /* 0x0000002015057810 */ /* 0x000fe20007ffe0ff */
        /* <DEDUP_REMOVED lines=40> */
.L_x_2733:
[----:B------:R-:W-:Y:S05]  /*1f80*/  BSYNC.RECONVERGENT B1 ;  /* 0x0000000000017941 */ /* 0x000fea0003800200 */
.L_x_2732:
[----:B------:R-:W-:Y:S05]  /*1f90*/  @P2 BRA `(.L_x_2734) ;  /* 0x00000004004c2947 */ /* 0x000fea0003800000 */
[----:B------:R-:W1:Y:S01]  /*1fa0*/  LDCU.64 UR10, c[0x0][0x3e0] ;  /* 0x00007c00ff0a77ac */ /* 0x000e620008000a00 */
[--C-:B0-----:R-:W-:Y:S01]  /*1fb0*/  FADD.FTZ R9, R0, -R6.reuse ;  /* 0x8000000600097221 */ /* 0x101fe20000010000 */
[----:B------:R-:W-:Y:S01]  /*1fc0*/  MOV R23, R25 ;  /* 0x0000001900177202 */ /* 0x000fe20000000f00 */
[----:B------:R-:W-:Y:S01]  /*1fd0*/  FADD.FTZ R3, R3, -R6 ;  /* 0x8000000603037221 */ /* 0x000fe20000010000 */
[----:B------:R-:W0:Y:S01]  /*1fe0*/  LDCU.64 UR12, c[0x0][0x380] ;  /* 0x00007000ff0c77ac */ /* 0x000e220008000a00 */
[-C--:B------:R-:W-:Y:S02]  /*1ff0*/  FMUL.FTZ R9, R9, R4.reuse ;  /* 0x0000000409097220 */ /* 0x080fe40000410000 */
        /* <DEDUP_REMOVED lines=12> */
.L_x_2731:
        /* <DEDUP_REMOVED lines=11> */
[----:B------:R-:W-:-:S02]  /*2170*/  IMAD.MOV.U32 R9, RZ, RZ, R25 ;  /* 0x000000ffff097224 */ /* 0x000fc400078e0019 */
        /* <DEDUP_REMOVED lines=11> */
[----:B------:R-:W-:-:S03]  /*2230*/  IADD3 R27, PT, PT, R9, R27, RZ ;  /* 0x0000001b091b7210 */ /* 0x000fc60007ffe0ff */
[----:B------:R-:W0:Y:S01]  /*2240*/  MUFU.RCP R17, R16 ;  /* 0x0000001000117308 */ /* 0x000e220000001000 */
[----:B--2---:R-:W-:Y:S01]  /*2250*/  FMUL.FTZ R15, R10, R11 ;  /* 0x0000000b0a0f7220 */ /* 0x004fe20000410000 */
[----:B-1----:R-:W-:-:S04]  /*2260*/  LEA R10, P1, R8, UR12, 0x1 ;  /* 0x0000000c080a7c11 */ /* 0x002fc8000f8208ff */
[----:B------:R-:W-:Y:S01]  /*2270*/  LEA.HI.X R11, R8, UR13, R27, 0x1, P1 ;  /* 0x0000000d080b7c11 */ /* 0x000fe200088f0c1b */
[----:B0-----:R-:W-:-:S05]  /*2280*/  FMUL.FTZ R2, R2, R17 ;  /* 0x0000001102027220 */ /* 0x001fca0000410000 */
[----:B------:R-:W-:-:S05]  /*2290*/  F2FP.F16.F32.PACK_AB R15, R2, R15 ;  /* 0x0000000f020f723e */ /* 0x000fca00000000ff */
[----:B------:R0:W-:Y:S02]  /*22a0*/  STG.E desc[UR14][R10.64], R15 ;  /* 0x0000000f0a007986 */ /* 0x0001e4000c10190e */
.L_x_2736:
[----:B------:R-:W-:Y:S05]  /*22b0*/  BSYNC.RECONVERGENT B1 ;  /* 0x0000000000017941 */ /* 0x000fea0003800200 */
.L_x_2735:
        /* <DEDUP_REMOVED lines=33> */
.L_x_2734:
[----:B------:R-:W-:Y:S05]  /*24d0*/  BSYNC.RECONVERGENT B0 ;  /* 0x0000000000007941 */ /* 0x000fea0003800200 */
.L_x_2730:
[----:B------:R-:W-:Y:S02]  /*24e0*/  UIADD3 UR8, UPT, UPT, UR19, UR8, URZ ;  /* 0x0000000813087290 */ /* 0x000fe4000fffe0ff */
[----:B------:R-:W-:Y:S02]  /*24f0*/  UIADD3 UR4, UPT, UPT, UR4, 0x1, URZ ;  /* 0x0000000104047890 */ /* 0x000fe4000fffe0ff */
[----:B------:R-:W-:-:S09]  /*2500*/  UISETP.GE.AND UP1, UPT, UR8, UR7, UPT ;  /* 0x000000070800728c */ /* 0x000fd2000bf26270 */
[----:B------:R-:W-:Y:S05]  /*2510*/  BRA.U !UP1, `(.L_x_2737) ;  /* 0xffffffdd09287547 */ /* 0x000fea000b83ffff */
[----:B------:R-:W-:Y:S05]  /*2520*/  EXIT ;  /* 0x000000000000794d */ /* 0x000fea0003800000 */
.L_x_2738:
        /* <DEDUP_REMOVED lines=13> */
.L_x_3463:


//--------------------- .text._Z35group_norm_nhwc_fwd_one_pass_kernelI11Fp16IOFp16WLi128ELi24ELi384EEv26Group_norm_nhwc_fwd_params --------------------------
	.section	.text._Z35group_norm_nhwc_fwd_one_pass_kernelI11Fp16IOFp16WLi128ELi24ELi384EEv26Group_norm_nhwc_fwd_params,"ax",@progbits
	.align	128
        .global         _Z35group_norm_nhwc_fwd_one_pass_kernelI11Fp16IOFp16WLi128ELi24ELi384EEv26Group_norm_nhwc_fwd_params
        .type           _Z35group_norm_nhwc_fwd_one_pass_kernelI11Fp16IOFp16WLi128ELi24ELi384EEv26Group_norm_nhwc_fwd_params,@function
        .size           _Z35group_norm_nhwc_fwd_one_pass_kernelI11Fp16IOFp16WLi128ELi24ELi384EEv26Group_norm_nhwc_fwd_params,(.L_x_3464 - _Z35group_norm_nhwc_fwd_one_pass_kernelI11Fp16IOFp16WLi128ELi24ELi384EEv26Group_norm_nhwc_fwd_params)
        .other          _Z35group_norm_nhwc_fwd_one_pass_kernelI11Fp16IOFp16WLi128ELi24ELi384EEv26Group_norm_nhwc_fwd_params,@"STO_CUDA_ENTRY STV_DEFAULT"
_Z35group_norm_nhwc_fwd_one_pass_kernelI11Fp16IOFp16WLi128ELi24ELi384EEv26Group_norm_nhwc_fwd_params:
.text._Z35group_norm_nhwc_fwd_one_pass_kernelI11Fp16IOFp16WLi128ELi24ELi384EEv26Group_norm_nhwc_fwd_params:
        /* <DEDUP_REMOVED lines=25> */
.L_x_2766:
[----:B0-----:R-:W0:Y:S01]  /*0190*/  LDC R0, c[0x0][0x3f8] ;  /* 0x0000fe00ff007b82 */ /* 0x001e220000000800 */
[----:B------:R-:W-:Y:S01]  /*01a0*/  IABS R8, UR8 ;  /* 0x0000000800087c13 */ /* 0x000fe20008000000 */
[----:B-1----:R-:W1:Y:S01]  /*01b0*/  LDCU.64 UR10, c[0x0][0x3e8] ;  /* 0x00007d00ff0a77ac */ /* 0x002e620008000a00 */
[----:B------:R-:W-:Y:S01]  /*01c0*/  VIADD R19, R23, 0x20 ;  /* 0x0000002017137836 */ /* 0x000fe20000000000 */
[----:B------:R-:W-:Y:S01]  /*01d0*/  SHF.R.S32.HI R17, RZ, 0x1f, R23 ;  /* 0x0000001fff117819 */ /* 0x000fe20000011417 */
[----:B--2---:R-:W2:Y:S03]  /*01e0*/  LDCU.64 UR12, c[0x0][0x3f0] ;  /* 0x00007e00ff0c77ac */ /* 0x004ea60008000a00 */
[----:B------:R-:W-:Y:S02]  /*01f0*/  SHF.R.S32.HI R15, RZ, 0x1f, R19 ;  /* 0x0000001fff0f7819 */ /* 0x000fe40000011413 */
[----:B0--3--:R-:W-:-:S02]  /*0200*/  IABS R5, R0 ;  /* 0x0000000000057213 */ /* 0x009fc40000000000 */
[----:B------:R-:W-:Y:S02]  /*0210*/  ISETP.NE.AND P3, PT, R0, RZ, PT ;  /* 0x000000ff0000720c */ /* 0x000fe40003f65270 */
        /* <DEDUP_REMOVED lines=15> */
[-C--:B------:R-:W-:Y:S01]  /*0310*/  @!P2 IADD3 R2, PT, PT, R2, -R5.reuse, RZ ;  /* 0x800000050202a210 */ /* 0x080fe20007ffe0ff */
[----:B------:R-:W-:Y:S01]  /*0320*/  IMAD R3, R3, 0x1556, RZ ;  /* 0x0000155603037824 */ /* 0x000fe200078e02ff */
[----:B------:R-:W-:Y:S02]  /*0330*/  @!P2 IADD3 R13, PT, PT, R13, 0x1, RZ ;  /* 0x000000010d0da810 */ /* 0x000fe40007ffe0ff */
[----:B------:R-:W-:Y:S02]  /*0340*/  ISETP.GE.U32.AND P1, PT, R2, R5, PT ;  /* 0x000000050200720c */ /* 0x000fe40003f26070 */
[----:B------:R-:W-:Y:S02]  /*0350*/  LOP3.LUT R2, R0, UR8, RZ, 0x3c, !PT ;  /* 0x0000000800027c12 */ /* 0x000fe4000f8e3cff */
[----:B------:R-:W-:Y:S02]  /*0360*/  SHF.R.U32.HI R3, RZ, 0x10, R3 ;  /* 0x00000010ff037819 */ /* 0x000fe40000011603 */
[----:B------:R-:W-:-:S02]  /*0370*/  ISETP.GE.AND P4, PT, R2, RZ, PT ;  /* 0x000000ff0200720c */ /* 0x000fc40003f86270 */
[----:B------:R-:W-:Y:S02]  /*0380*/  PRMT R2, R3, 0x9910, RZ ;  /* 0x0000991003027816 */ /* 0x000fe400000000ff */
[----:B-1----:R-:W-:-:S03]  /*0390*/  ISETP.GE.U32.AND P2, PT, R19, UR10, PT ;  /* 0x0000000a13007c0c */ /* 0x002fc6000bf46070 */
[----:B------:R-:W-:Y:S01]  /*03a0*/  IMAD R2, R2, 0xc, RZ ;  /* 0x0000000c02027824 */ /* 0x000fe200078e02ff */
[----:B------:R-:W-:Y:S02]  /*03b0*/  ISETP.GE.AND.EX P2, PT, R15, UR11, PT, P2 ;  /* 0x0000000b0f007c0c */ /* 0x000fe4000bf46320 */
[----:B------:R-:W-:Y:S02]  /*03c0*/  @P1 IADD3 R13, PT, PT, R13, 0x1, RZ ;  /* 0x000000010d0d1810 */ /* 0x000fe40007ffe0ff */
[----:B------:R-:W-:Y:S02]  /*03d0*/  IADD3 R2, PT, PT, RZ, -R2, RZ ;  /* 0x80000002ff027210 */ /* 0x000fe40007ffe0ff */
[----:B------:R-:W-:Y:S02]  /*03e0*/  @!P4 IADD3 R13, PT, PT, -R13, RZ, RZ ;  /* 0x000000ff0d0dc210 */ /* 0x000fe40007ffe1ff */
[----:B------:R-:W-:Y:S01]  /*03f0*/  PRMT R3, R2, 0x7710, RZ ;  /* 0x0000771002037816 */ /* 0x000fe200000000ff */
[C---:B------:R-:W-:Y:S01]  /*0400*/  VIADD R2, R23.reuse, 0x40 ;  /* 0x0000004017027836 */ /* 0x040fe20000000000 */
[----:B------:R-:W-:-:S02]  /*0410*/  ISETP.GE.U32.AND P1, PT, R23, UR10, PT ;  /* 0x0000000a17007c0c */ /* 0x000fc4000bf26070 */
[----:B------:R-:W-:Y:S01]  /*0420*/  @!P3 LOP3.LUT R13, RZ, R0, RZ, 0x33, !PT ;  /* 0x00000000ff0db212 */ /* 0x000fe200078e33ff */
[----:B------:R-:W0:Y:S01]  /*0430*/  @!P2 LDC.64 R4, c[0x0][0x3e0] ;  /* 0x0000f800ff04ab82 */ /* 0x000e220000000a00 */
[----:B------:R-:W-:Y:S02]  /*0440*/  IADD3 R3, PT, PT, R3, R6, RZ ;  /* 0x0000000603037210 */ /* 0x000fe40007ffe0ff */
[----:B------:R-:W-:Y:S02]  /*0450*/  ISETP.GE.AND.EX P1, PT, R17, UR11, PT, P1 ;  /* 0x0000000b11007c0c */ /* 0x000fe4000bf26310 */
[----:B------:R-:W-:Y:S02]  /*0460*/  IADD3 R21, PT, PT, -R13, RZ, RZ ;  /* 0x000000ff0d157210 */ /* 0x000fe40007ffe1ff */
[----:B------:R-:W-:Y:S01]  /*0470*/  SHF.L.U32 R3, R3, 0x1, RZ ;  /* 0x0000000103037819 */ /* 0x000fe200000006ff */
[----:B------:R-:W1:Y:S01]  /*0480*/  @!P2 LDC.64 R10, c[0x0][0x390] ;  /* 0x0000e400ff0aab82 */ /* 0x000e620000000a00 */
[----:B------:R-:W-:Y:S01]  /*0490*/  ISETP.GE.U32.AND P3, PT, R2, UR10, PT ;  /* 0x0000000a02007c0c */ /* 0x000fe2000bf66070 */
[----:B------:R-:W-:Y:S01]  /*04a0*/  IMAD R21, R0, R21, UR8 ;  /* 0x0000000800157e24 */ /* 0x000fe2000f8e0215 */
[----:B------:R-:W-:-:S02]  /*04b0*/  LOP3.LUT R26, R3, 0xffff, RZ, 0xc0, !PT ;  /* 0x0000ffff031a7812 */ /* 0x000fc400078ec0ff */
[----:B------:R-:W-:Y:S01]  /*04c0*/  SHF.R.S32.HI R3, RZ, 0x1f, R2 ;  /* 0x0000001fff037819 */ /* 0x000fe20000011402 */
[----:B------:R-:W-:Y:S01]  /*04d0*/  IMAD R21, R21, 0x18, RZ ;  /* 0x0000001815157824 */ /* 0x000fe200078e02ff */
[----:B------:R-:W-:Y:S01]  /*04e0*/  SHF.R.S32.HI R0, RZ, 0x1f, R13 ;  /* 0x0000001fff007819 */ /* 0x000fe2000001140d */
[----:B------:R-:W3:Y:S01]  /*04f0*/  @!P1 LDC.64 R8, c[0x0][0x3e0] ;  /* 0x0000f800ff089b82 */ /* 0x000ee20000000a00 */
[----:B------:R-:W-:Y:S02]  /*0500*/  ISETP.GE.AND.EX P3, PT, R3, UR11, PT, P3 ;  /* 0x0000000b03007c0c */ /* 0x000fe4000bf66330 */
[C---:B------:R-:W-:Y:S01]  /*0510*/  IADD3 R26, P4, PT, R21.reuse, R26, RZ ;  /* 0x0000001a151a7210 */ /* 0x040fe20007f9e0ff */
[----:B--2---:R-:W-:Y:S01]  /*0520*/  IMAD R12, R0, UR12, RZ ;  /* 0x0000000c000c7c24 */ /* 0x004fe2000f8e02ff */
[----:B------:R-:W-:Y:S02]  /*0530*/  SHF.R.S32.HI R0, RZ, 0x1f, R7 ;  /* 0x0000001fff007819 */ /* 0x000fe40000011407 */
[----:B------:R-:W-:Y:S01]  /*0540*/  LEA.HI.X.SX32 R27, R21, RZ, 0x1, P4 ;  /* 0x000000ff151b7211 */ /* 0x000fe200020f0eff */
[----:B0-----:R-:W-:Y:S01]  /*0550*/  @!P2 IMAD R16, R15, R4, RZ ;  /* 0x000000040f10a224 */ /* 0x001fe200078e02ff */
[----:B------:R-:W-:Y:S01]  /*0560*/  ISETP.GE.U32.AND P4, PT, R7, UR10, PT ;  /* 0x0000000a07007c0c */ /* 0x000fe2000bf86070 */
[----:B------:R-:W-:-:S02]  /*0570*/  IMAD R25, R13, UR13, R12 ;  /* 0x0000000d0d197c24 */ /* 0x000fc4000f8e020c */
[----:B------:R-:W-:Y:S01]  /*0580*/  IMAD.WIDE.U32 R26, R13, UR12, R26 ;  /* 0x0000000c0d1a7c25 */ /* 0x000fe2000f8e001a */
[----:B------:R-:W-:Y:S01]  /*0590*/  ISETP.GE.AND.EX P4, PT, R0, UR11, PT, P4 ;  /* 0x0000000b00007c0c */ /* 0x000fe2000bf86340 */
[----:B------:R-:W0:Y:S02]  /*05a0*/  @!P3 LDC.64 R14, c[0x0][0x3e0] ;  /* 0x0000f800ff0ebb82 */ /* 0x000e240000000a00 */
[----:B------:R-:W-:Y:S01]  /*05b0*/  @!P2 IMAD R16, R19, R5, R16 ;  /* 0x000000051310a224 */ /* 0x000fe200078e0210 */
[----:B------:R-:W-:Y:S02]  /*05c0*/  IADD3 R25, PT, PT, R27, R25, RZ ;  /* 0x000000191b197210 */ /* 0x000fe40007ffe0ff */
[-C--:B------:R-:W-:Y:S02]  /*05d0*/  @!P2 MOV R24, R26.reuse ;  /* 0x0000001a0018a202 */ /* 0x080fe40000000f00 */
[----:B------:R-:W-:Y:S01]  /*05e0*/  @!P1 MOV R28, R26 ;  /* 0x0000001a001c9202 */ /* 0x000fe20000000f00 */
[----:B------:R-:W2:Y:S01]  /*05f0*/  @!P1 LDC.64 R12, c[0x0][0x390] ;  /* 0x0000e400ff0c9b82 */ /* 0x000ea20000000a00 */
[----:B------:R-:W-:Y:S01]  /*0600*/  @!P1 MOV R29, R25 ;  /* 0x00000019001d9202 */ /* 0x000fe20000000f00 */
[----:B------:R-:W-:-:S04]  /*0610*/  @!P2 IMAD.WIDE.U32 R18, R19, R4, R24 ;  /* 0x000000041312a225 */ /* 0x000fc800078e0018 */
[-C--:B---3--:R-:W-:Y:S02]  /*0620*/  @!P1 IMAD R20, R17, R8.reuse, RZ ;  /* 0x0000000811149224 */ /* 0x088fe400078e02ff */
[----:B------:R-:W-:Y:S01]  /*0630*/  @!P1 IMAD.WIDE.U32 R28, R23, R8, R28 ;  /* 0x00000008171c9225 */ /* 0x000fe200078e001c */
[----:B------:R-:W3:Y:S03]  /*0640*/  @!P4 LDC.64 R4, c[0x0][0x3e0] ;  /* 0x0000f800ff04cb82 */ /* 0x000ee60000000a00 */
[----:B------:R-:W-:Y:S01]  /*0650*/  @!P2 IMAD.IADD R8, R19, 0x1, R16 ;  /* 0x000000011308a824 */ /* 0x000fe200078e0210 */
[C---:B-1----:R-:W-:Y:S01]  /*0660*/  @!P2 LEA R16, P5, R18.reuse, R10, 0x1 ;  /* 0x0000000a1210a211 */ /* 0x042fe200078a08ff */
[----:B------:R-:W-:Y:S01]  /*0670*/  @!P1 IMAD R20, R23, R9, R20 ;  /* 0x0000000917149224 */ /* 0x000fe200078e0214 */
[----:B------:R-:W-:Y:S01]  /*0680*/  @!P3 MOV R19, R25 ;  /* 0x000000190013b202 */ /* 0x000fe20000000f00 */
[----:B0-----:R-:W-:Y:S01]  /*0690*/  @!P3 IMAD R3, R3, R14, RZ ;  /* 0x0000000e0303b224 */ /* 0x001fe200078e02ff */
[----:B------:R-:W-:-:S02]  /*06a0*/  @!P2 LEA.HI.X R17, R18, R11, R8, 0x1, P5 ;  /* 0x0000000b1211a211 */ /* 0x000fc400028f0c08 */
[----:B------:R-:W0:Y:S01]  /*06b0*/  @!P3 LDC.64 R8, c[0x0][0x390] ;  /* 0x0000e400ff08bb82 */ /* 0x000e220000000a00 */
[----:B------:R-:W-:Y:S01]  /*06c0*/  @!P3 MOV R18, R26 ;  /* 0x0000001a0012b202 */ /* 0x000fe20000000f00 */
[----:B------:R-:W-:Y:S01]  /*06d0*/  @!P3 IMAD R15, R2, R15, R3 ;  /* 0x0000000f020fb224 */ /* 0x000fe200078e0203 */
[----:B------:R-:W-:Y:S01]  /*06e0*/  @!P1 IADD3 R20, PT, PT, R29, R20, RZ ;  /* 0x000000141d149210 */ /* 0x000fe20007ffe0ff */
[----:B------:R-:W-:Y:S01]  /*06f0*/  HFMA2 R3, -RZ, RZ, 0, 0 ;  /* 0x00000000ff037431 */ /* 0x000fe200000001ff */
[----:B--2---:R-:W-:Y:S01]  /*0700*/  @!P1 LEA R12, P5, R28, R12, 0x1 ;  /* 0x0000000c1c0c9211 */ /* 0x004fe200078a08ff */
[----:B------:R-:W-:-:S04]  /*0710*/  @!P3 IMAD.WIDE.U32 R18, R2, R14, R18 ;  /* 0x0000000e0212b225 */ /* 0x000fc800078e0012 */
[----:B------:R-:W-:Y:S01]  /*0720*/  HFMA2 R2, -RZ, RZ, 0, 0 ;  /* 0x00000000ff027431 */ /* 0x000fe200000001ff */
[----:B------:R-:W1:Y:S01]  /*0730*/  @!P4 LDC.64 R10, c[0x0][0x390] ;  /* 0x0000e400ff0acb82 */ /* 0x000e620000000a00 */
[----:B------:R-:W-:Y:S01]  /*0740*/  @!P1 LEA.HI.X R13, R28, R13, R20, 0x1, P5 ;  /* 0x0000000d1c0d9211 */ /* 0x000fe200028f0c14 */
[----:B---3--:R-:W-:Y:S01]  /*0750*/  @!P4 IMAD R0, R0, R4, RZ ;  /* 0x000000040000c224 */ /* 0x008fe200078e02ff */
[----:B------:R-:W2:Y:S04]  /*0760*/  @!P2 LDG.E R3, desc[UR16][R16.64] ;  /* 0x000000101003a981 */ /* 0x000ea8000c1e1900 */
[----:B------:R3:W5:Y:S01]  /*0770*/  @!P1 LDG.E R2, desc[UR16][R12.64] ;  /* 0x000000100c029981 */ /* 0x000762000c1e1900 */
[----:B------:R-:W-:Y:S01]  /*0780*/  @!P4 IMAD R29, R7, R5, R0 ;  /* 0x00000005071dc224 */ /* 0x000fe200078e0200 */
[----:B------:R-:W-:Y:S01]  /*0790*/  @!P3 IADD3 R15, PT, PT, R19, R15, RZ ;  /* 0x0000000f130fb210 */ /* 0x000fe20007ffe0ff */
[----:B------:R-:W-:Y:S01]  /*07a0*/  HFMA2 R0, -RZ, RZ, 0, 0 ;  /* 0x00000000ff007431 */ /* 0x000fe200000001ff */
[----:B0-----:R-:W-:-:S04]  /*07b0*/  @!P3 LEA R8, P2, R18, R8, 0x1 ;  /* 0x000000081208b211 */ /* 0x001fc800078408ff */
[----:B------:R-:W-:Y:S01]  /*07c0*/  @!P3 LEA.HI.X R9, R18, R9, R15, 0x1, P2 ;  /* 0x000000091209b211 */ /* 0x000fe200010f0c0f */
[----:B---3--:R-:W-:Y:S01]  /*07d0*/  @!P4 IMAD.MOV.U32 R12, RZ, RZ, R26 ;  /* 0x000000ffff0cc224 */ /* 0x008fe200078e001a */
[----:B------:R-:W-:-:S03]  /*07e0*/  @!P4 MOV R13, R25 ;  /* 0x00000019000dc202 */ /* 0x000fc60000000f00 */
[----:B------:R-:W3:Y:S01]  /*07f0*/  @!P3 LDG.E R0, desc[UR16][R8.64] ;  /* 0x000000100800b981 */ /* 0x000ee2000c1e1900 */
[----:B------:R-:W-:-:S05]  /*0800*/  @!P4 IMAD.WIDE.U32 R4, R7, R4, R12 ;  /* 0x000000040704c225 */ /* 0x000fca00078e000c */
[----:B------:R-:W-:Y:S02]  /*0810*/  @!P4 IADD3 R5, PT, PT, R5, R29, RZ ;  /* 0x0000001d0505c210 */ /* 0x000fe40007ffe0ff */
[----:B-1----:R-:W-:-:S04]  /*0820*/  @!P4 LEA R10, P2, R4, R10, 0x1 ;  /* 0x0000000a040ac211 */ /* 0x002fc800078408ff */
[----:B------:R-:W-:Y:S02]  /*0830*/  @!P4 LEA.HI.X R11, R4, R11, R5, 0x1, P2 ;  /* 0x0000000b040bc211 */ /* 0x000fe400010f0c05 */
[----:B------:R-:W-:-:S06]  /*0840*/  MOV R4, RZ ;  /* 0x000000ff00047202 */ /* 0x000fcc0000000f00 */
[----:B------:R0:W4:Y:S02]  /*0850*/  @!P4 LDG.E R4, desc[UR16][R10.64] ;  /* 0x000000100a04c981 */ /* 0x000124000c1e1900 */
[----:B0-----:R-:W0:Y:S02]  /*0860*/  S2R R11, SR_LANEID ;  /* 0x00000000000b7919 */ /* 0x001e240000000000 */
[C---:B0-----:R-:W-:Y:S02]  /*0870*/  ISETP.GT.AND P2, PT, R11.reuse, 0x1e, PT ;  /* 0x0000001e0b00780c */ /* 0x041fe40003f44270 */
[----:B------:R-:W-:Y:S01]  /*0880*/  ISETP.GT.AND P3, PT, R11, 0xf, PT ;  /* 0x0000000f0b00780c */ /* 0x000fe20003f64270 */
[----:B------:R-:W-:Y:S01]  /*0890*/  BSSY.RECONVERGENT B0, `(.L_x_2739) ;  /* 0x000003f000007945 */ /* 0x000fe20003800200 */
[----:B--2---:R-:W-:Y:S02]  /*08a0*/  HADD2.F32 R17, -RZ, R3.H1_H1 ;  /* 0x30000003ff117230 */ /* 0x004fe40000004100 */
[----:B-----5:R-:W-:-:S02]  /*08b0*/  HADD2.F32 R19, -RZ, R2.H1_H1 ;  /* 0x30000002ff137230 */ /* 0x020fc40000004100 */
[----:B------:R-:W-:Y:S02]  /*08c0*/  HADD2.F32 R18, -RZ, R2.H0_H0 ;  /* 0x20000002ff127230 */ /* 0x000fe40000004100 */
[----:B------:R-:W-:Y:S02]  /*08d0*/  HADD2.F32 R20, -RZ, R3.H0_H0 ;  /* 0x20000003ff147230 */ /* 0x000fe40000004100 */
[----:B------:R-:W-:Y:S01]  /*08e0*/  FMUL.FTZ R3, R19, R19 ;  /* 0x0000001313037220 */ /* 0x000fe20000410000 */
[----:B------:R-:W-:Y:S01]  /*08f0*/  FMUL.FTZ R5, R17, R17 ;  /* 0x0000001111057220 */ /* 0x000fe20000410000 */
[C---:B------:R-:W-:Y:S02]  /*0900*/  FADD.FTZ R2, R18.reuse, R19 ;  /* 0x0000001312027221 */ /* 0x040fe40000010000 */
[----:B------:R-:W-:Y:S01]  /*0910*/  FFMA.FTZ R3, R18, R18, R3 ;  /* 0x0000001212037223 */ /* 0x000fe20000010003 */
[C---:B------:R-:W-:Y:S01]  /*0920*/  FADD.FTZ R7, R20.reuse, R17 ;  /* 0x0000001114077221 */ /* 0x040fe20000010000 */
[----:B------:R-:W-:Y:S01]  /*0930*/  FADD.FTZ R2, RZ, R2 ;  /* 0x00000002ff027221 */ /* 0x000fe20000010000 */
[----:B------:R-:W-:Y:S01]  /*0940*/  FFMA.FTZ R8, R20, R20, R5 ;  /* 0x0000001414087223 */ /* 0x000fe20000010005 */
[----:B------:R-:W-:Y:S01]  /*0950*/  FADD.FTZ R5, RZ, R3 ;  /* 0x00000003ff057221 */ /* 0x000fe20000010000 */
[----:B---3--:R-:W-:-:S02]  /*0960*/  HADD2.F32 R16, -RZ, R0.H1_H1 ;  /* 0x30000000ff107230 */ /* 0x008fc40000004100 */
[----:B------:R-:W-:Y:S01]  /*0970*/  FADD.FTZ R7, R2, R7 ;  /* 0x0000000702077221 */ /* 0x000fe20000010000 */
[----:B------:R-:W-:Y:S02]  /*0980*/  HADD2.F32 R3, -RZ, R0.H0_H0 ;  /* 0x20000000ff037230 */ /* 0x000fe40000004100 */
[----:B------:R-:W-:Y:S01]  /*0990*/  FADD.FTZ R5, R5, R8 ;  /* 0x0000000805057221 */ /* 0x000fe20000010000 */
[----:B------:R-:W-:-:S04]  /*09a0*/  FMUL.FTZ R8, R16, R16 ;  /* 0x0000001010087220 */ /* 0x000fc80000410000 */
[C---:B------:R-:W-:Y:S01]  /*09b0*/  FFMA.FTZ R8, R3.reuse, R3, R8 ;  /* 0x0000000303087223 */ /* 0x040fe20000010008 */
[--C-:B----4-:R-:W-:Y:S02]  /*09c0*/  HADD2.F32 R2, -RZ, R4.reuse.H1_H1 ;  /* 0x30000004ff027230 */ /* 0x110fe40000004100 */
[----:B------:R-:W-:Y:S02]  /*09d0*/  HADD2.F32 R0, -RZ, R4.H0_H0 ;  /* 0x20000004ff007230 */ /* 0x000fe40000004100 */
[----:B------:R-:W-:Y:S01]  /*09e0*/  FADD.FTZ R4, R3, R16 ;  /* 0x0000001003047221 */ /* 0x000fe20000010000 */
        /* <DEDUP_REMOVED lines=41> */
.L_x_2740:
[----:B------:R-:W-:Y:S05]  /*0c80*/  BSYNC.RECONVERGENT B0 ;  /* 0x0000000000007941 */ /* 0x000fea0003800200 */
.L_x_2739:
        /* <DEDUP_REMOVED lines=36> */
.L_x_2742:
[----:B------:R-:W-:Y:S05]  /*0ed0*/  BSYNC.RECONVERGENT B0 ;  /* 0x0000000000007941 */ /* 0x000fea0003800200 */
.L_x_2741:
        /* <DEDUP_REMOVED lines=17> */
[----:B------:R-:W-:Y:S01]  /*0ff0*/  IMAD.U32 R7, RZ, RZ, UR12 ;  /* 0x0000000cff077e24 */ /* 0x000fe2000f8e00ff */
[----:B------:R-:W-:Y:S01]  /*1000*/  UIMAD.WIDE.U32 UR10, UR10, 0x8, UR18 ;  /* 0x000000080a0a78a5 */ /* 0x000fe2000f8e0012 */
[----:B------:R-:W-:-:S03]  /*1010*/  SEL R11, R22, RZ, !P2 ;  /* 0x000000ff160b7207 */ /* 0x000fc60005000000 */
[----:B-1----:R-:W-:Y:S02]  /*1020*/  MOV R13, UR5 ;  /* 0x00000005000d7c02 */ /* 0x002fe40008000f00 */
        /* <DEDUP_REMOVED lines=10> */
.L_x_2745:
[----:B---3--:R-:W3:Y:S04]  /*10d0*/  LDG.E.STRONG.GPU R6, desc[UR16][R8.64] ;  /* 0x0000001008067981 */ /* 0x008ee8000c1ef900 */
[----:B---3--:R-:W-:Y:S01]  /*10e0*/  CCTL.IVALL ;  /* 0x00000000ff00798f */ /* 0x008fe20002000000 */
[----:B------:R-:W-:Y:S05]  /*10f0*/  YIELD ;  /* 0x0000000000007946 */ /* 0x000fea0003800000 */
[----:B------:R-:W-:-:S13]  /*1100*/  ISETP.NE.AND P2, PT, R6, R11, PT ;  /* 0x0000000b0600720c */ /* 0x000fda0003f45270 */
[----:B------:R-:W-:Y:S05]  /*1110*/  @P2 BRA `(.L_x_2745) ;  /* 0xfffffffc00ec2947 */ /* 0x000fea000383ffff */
.L_x_2744:
        /* <DEDUP_REMOVED lines=15> */
.L_x_2747:
        /* <DEDUP_REMOVED lines=26> */
[----:B--2---:R-:W-:Y:S01]  /*13b0*/  MOV R12, UR24 ;  /* 0x00000018000c7c02 */ /* 0x004fe20008000f00 */
[----:B-1----:R-:W-:-:S02]  /*13c0*/  IMAD.U32 R13, RZ, RZ, UR25 ;  /* 0x00000019ff0d7e24 */ /* 0x002fc4000f8e00ff */
        /* <DEDUP_REMOVED lines=32> */
[----:B------:R-:W-:Y:S01]  /*15d0*/  IMAD.U32 R8, RZ, RZ, UR24 ;  /* 0x00000018ff087e24 */ /* 0x000fe2000f8e00ff */
[----:B------:R-:W-:Y:S01]  /*15e0*/  MOV R9, UR25 ;  /* 0x0000001900097c02 */ /* 0x000fe20008000f00 */
        /* <DEDUP_REMOVED lines=29> */
.L_x_2746:
[----:B------:R-:W-:-:S13]  /*17c0*/  LOP3.LUT P2, RZ, R22, 0x7, RZ, 0xc0, !PT ;  /* 0x0000000716ff7812 */ /* 0x000fda000784c0ff */
[----:B------:R-:W-:Y:S05]  /*17d0*/  @!P2 BRA `(.L_x_2743) ;  /* 0x000000040070a947 */ /* 0x000fea0003800000 */
[----:B---3--:R-:W-:-:S04]  /*17e0*/  LOP3.LUT R6, R22, 0x7, RZ, 0xc0, !PT ;  /* 0x0000000716067812 */ /* 0x008fc800078ec0ff */
[----:B------:R-:W-:-:S04]  /*17f0*/  IADD3 R6, PT, PT, R6, -0x1, RZ ;  /* 0xffffffff06067810 */ /* 0x000fc80007ffe0ff */
[----:B------:R-:W-:-:S13]  /*1800*/  ISETP.GE.U32.AND P2, PT, R6, 0x3, PT ;  /* 0x000000030600780c */ /* 0x000fda0003f46070 */
[----:B------:R-:W-:Y:S05]  /*1810*/  @!P2 BRA `(.L_x_2748) ;  /* 0x0000000000b8a947 */ /* 0x000fea0003800000 */
[----:B------:R-:W-:Y:S02]  /*1820*/  UIADD3 UR12, UPT, UPT, UR5, 0x1, URZ ;  /* 0x00000001050c7890 */ /* 0x000fe4000fffe0ff */
[----:B------:R-:W-:Y:S01]  /*1830*/  IMAD.U32 R6, RZ, RZ, UR5 ;  /* 0x00000005ff067e24 */ /* 0x000fe2000f8e00ff */
[----:B------:R-:W-:Y:S02]  /*1840*/  UIADD3 UR9, UPT, UPT, UR5, 0x2, URZ ;  /* 0x0000000205097890 */ /* 0x000fe4000fffe0ff */
[----:B------:R-:W-:Y:S02]  /*1850*/  UIADD3 UR14, UPT, UPT, UR5, 0x3, URZ ;  /* 0x00000003050e7890 */ /* 0x000fe4000fffe0ff */
        /* <DEDUP_REMOVED lines=14> */
[----:B------:R-:W-:Y:S01]  /*1940*/  MOV R6, UR10 ;  /* 0x0000000a00067c02 */ /* 0x000fe20008000f00 */
[----:B------:R-:W-:Y:S01]  /*1950*/  @!UP0 UIMAD UR9, UR9, UR20, UR6 ;  /* 0x00000014090982a4 */ /* 0x000fe2000f8e0206 */
[----:B------:R-:W-:Y:S01]  /*1960*/  MOV R7, UR11 ;  /* 0x0000000b00077c02 */ /* 0x000fe20008000f00 */
[----:B------:R-:W-:Y:S02]  /*1970*/  @!UP1 UIMAD.WIDE.U32 UR12, UR12, 0x8, UR18 ;  /* 0x000000080c0c98a5 */ /* 0x000fe4000f8e0012 */
[----:B------:R-:W-:Y:S02]  /*1980*/  @!UP2 UIMAD UR14, UR14, UR20, UR6 ;  /* 0x000000140e0ea2a4 */ /* 0x000fe4000f8e0206 */
[----:B------:R-:W-:Y:S01]  /*1990*/  @!UP0 UIMAD.WIDE.U32 UR10, UR9, 0x8, UR18 ;  /* 0x00000008090a88a5 */ /* 0x000fe2000f8e0012 */
[----:B------:R-:W0:Y:S01]  /*19a0*/  @!P2 LDG.E.64 R6, desc[UR16][R6.64] ;  /* 0x000000100606a981 */ /* 0x000e22000c1e1b00 */
[----:B------:R-:W-:Y:S01]  /*19b0*/  MOV R8, UR12 ;  /* 0x0000000c00087c02 */ /* 0x000fe20008000f00 */
[----:B------:R-:W-:Y:S01]  /*19c0*/  IMAD.U32 R9, RZ, RZ, UR13 ;  /* 0x0000000dff097e24 */ /* 0x000fe2000f8e00ff */
[----:B------:R-:W-:-:S02]  /*19d0*/  @!UP2 UIMAD.WIDE.U32 UR12, UR14, 0x8, UR18 ;  /* 0x000000080e0ca8a5 */ /* 0x000fc4000f8e0012 */
[----:B------:R-:W-:Y:S02]  /*19e0*/  MOV R10, UR10 ;  /* 0x0000000a000a7c02 */ /* 0x000fe40008000f00 */
[----:B------:R-:W-:Y:S01]  /*19f0*/  MOV R11, UR11 ;  /* 0x0000000b000b7c02 */ /* 0x000fe20008000f00 */
[----:B------:R-:W3:Y:S01]  /*1a00*/  @!P4 LDG.E.64 R8, desc[UR16][R8.64] ;  /* 0x000000100808c981 */ /* 0x000ee2000c1e1b00 */
[----:B--2---:R-:W-:Y:S02]  /*1a10*/  MOV R12, UR12 ;  /* 0x0000000c000c7c02 */ /* 0x004fe40008000f00 */
[----:B-1----:R-:W-:Y:S02]  /*1a20*/  MOV R13, UR13 ;  /* 0x0000000d000d7c02 */ /* 0x002fe40008000f00 */
        /* <DEDUP_REMOVED lines=13> */
.L_x_2748:
        /* <DEDUP_REMOVED lines=28> */
.L_x_2749:
        /* <DEDUP_REMOVED lines=13> */
.L_x_2750:
[----:B------:R-:W-:Y:S05]  /*1d90*/  BSYNC.RECONVERGENT B0 ;  /* 0x0000000000007941 */ /* 0x000fea0003800200 */
.L_x_2743:
        /* <DEDUP_REMOVED lines=76> */
.L_x_2754:
[----:B------:R-:W-:Y:S05]  /*2260*/  BSYNC.RECONVERGENT B1 ;  /* 0x0000000000017941 */ /* 0x000fea0003800200 */
.L_x_2753:
        /* <DEDUP_REMOVED lines=29> */
.L_x_2756:
[----:B------:R-:W-:Y:S05]  /*2440*/  BSYNC.RECONVERGENT B1 ;  /* 0x0000000000017941 */ /* 0x000fea0003800200 */
.L_x_2755:
        /* <DEDUP_REMOVED lines=9> */
[----:B------:R-:W-:Y:S01]  /*24e0*/  FMUL.FTZ R16, R16, R5 ;  /* 0x0000000510107220 */ /* 0x000fe20000410000 */
[----:B------:R-:W-:-:S03]  /*24f0*/  FFMA.FTZ R3, R6, R3, R8 ;  /* 0x0000000306037223 */ /* 0x000fc60000010008 */
[----:B------:R-:W-:Y:S01]  /*2500*/  FFMA.FTZ R16, R7, R16, R9 ;  /* 0x0000001007107223 */ /* 0x000fe20000010009 */
[----:B--2---:R-:W-:-:S04]  /*2510*/  IMAD R19, R19, UR10, RZ ;  /* 0x0000000a13137c24 */ /* 0x004fc8000f8e02ff */
[----:B------:R-:W-:Y:S01]  /*2520*/  F2FP.F16.F32.PACK_AB R3, R16, R3 ;  /* 0x000000031003723e */ /* 0x000fe200000000ff */
[----:B------:R-:W-:-:S04]  /*2530*/  IMAD.WIDE.U32 R10, R14, UR10, R10 ;  /* 0x0000000a0e0a7c25 */ /* 0x000fc8000f8e000a */
[----:B------:R-:W-:Y:S01]  /*2540*/  IMAD R19, R14, UR11, R19 ;  /* 0x0000000b0e137c24 */ /* 0x000fe2000f8e0213 */
[----:B0-----:R-:W-:-:S04]  /*2550*/  LEA R12, P1, R10, UR18, 0x1 ;  /* 0x000000120a0c7c11 */ /* 0x001fc8000f8208ff */
[----:B------:R-:W-:-:S04]  /*2560*/  IADD3 R19, PT, PT, R11, R19, RZ ;  /* 0x000000130b137210 */ /* 0x000fc80007ffe0ff */
[----:B------:R-:W-:-:S05]  /*2570*/  LEA.HI.X R13, R10, UR19, R19, 0x1, P1 ;  /* 0x000000130a0d7c11 */ /* 0x000fca00088f0c13 */
[----:B------:R2:W-:Y:S02]  /*2580*/  STG.E desc[UR16][R12.64], R3 ;  /* 0x000000030c007986 */ /* 0x0005e4000c101910 */
.L_x_2758:
[----:B------:R-:W-:Y:S05]  /*2590*/  BSYNC.RECONVERGENT B1 ;  /* 0x0000000000017941 */ /* 0x000fea0003800200 */
.L_x_2757:
[----:B------:R-:W-:Y:S05]  /*25a0*/  @P3 BRA `(.L_x_2759) ;  /* 0x0000000800643947 */ /* 0x000fea0003800000 */
[----:B------:R-:W3:Y:S01]  /*25b0*/  LDCU.64 UR10, c[0x0][0x3e0] ;  /* 0x00007c00ff0a77ac */ /* 0x000ee20008000a00 */
[----:B------:R-:W-:Y:S02]  /*25c0*/  IMAD.MOV.U32 R24, RZ, RZ, R26 ;  /* 0x000000ffff187224 */ /* 0x000fe400078e001a */
        /* <DEDUP_REMOVED lines=16> */
.L_x_2752:
        /* <DEDUP_REMOVED lines=35> */
.L_x_2761:
[----:B0-----:R-:W-:Y:S05]  /*2900*/  BSYNC.RECONVERGENT B1 ;  /* 0x0000000000017941 */ /* 0x001fea0003800200 */
.L_x_2760:
        /* <DEDUP_REMOVED lines=22> */
[----:B0-----:R-:W-:Y:S02]  /*2a70*/  IMAD R19, R10, UR10, RZ ;  /* 0x0000000a0a137c24 */ /* 0x001fe4000f8e02ff */
[----:B------:R-:W-:Y:S02]  /*2a80*/  IMAD.MOV.U32 R10, RZ, RZ, R26 ;  /* 0x000000ffff0a7224 */ /* 0x000fe400078e001a */
        /* <DEDUP_REMOVED lines=15> */
.L_x_2763:
[----:B------:R-:W-:Y:S05]  /*2b80*/  BSYNC.RECONVERGENT B1 ;  /* 0x0000000000017941 */ /* 0x000fea0003800200 */
.L_x_2762:
        /* <DEDUP_REMOVED lines=30> */
.L_x_2765:
[----:B------:R-:W-:Y:S05]  /*2d70*/  BSYNC.RECONVERGENT B1 ;  /* 0x0000000000017941 */ /* 0x000fea0003800200 */
.L_x_2764:
        /* <DEDUP_REMOVED lines=28> */
.L_x_2759:
[----:B------:R-:W-:Y:S05]  /*2f40*/  BSYNC.RECONVERGENT B0 ;  /* 0x0000000000007941 */ /* 0x000fea0003800200 */
.L_x_2751:
[----:B------:R-:W-:Y:S02]  /*2f50*/  UIADD3 UR8, UPT, UPT, UR20, UR8, URZ ;  /* 0x0000000814087290 */ /* 0x000fe4000fffe0ff */
[----:B------:R-:W-:Y:S02]  /*2f60*/  UIADD3 UR4, UPT, UPT, UR4, 0x1, URZ ;  /* 0x0000000104047890 */ /* 0x000fe4000fffe0ff */
[----:B------:R-:W-:-:S09]  /*2f70*/  UISETP.GE.AND UP0, UPT, UR8, UR7, UPT ;  /* 0x000000070800728c */ /* 0x000fd2000bf06270 */
[----:B------:R-:W-:Y:S05]  /*2f80*/  BRA.U !UP0, `(.L_x_2766) ;  /* 0xffffffd108807547 */ /* 0x000fea000b83ffff */
[----:B------:R-:W-:Y:S05]  /*2f90*/  EXIT ;  /* 0x000000000000794d */ /* 0x000fea0003800000 */
.L_x_2767:
        /* <DEDUP_REMOVED lines=14> */
.L_x_3464:


//--------------------- .text._Z35group_norm_nhwc_fwd_one_pass_kernelI11Fp16IOFp16WLi256ELi24ELi384EEv26Group_norm_nhwc_fwd_params --------------------------
	.section	.text._Z35group_norm_nhwc_fwd_one_pass_kernelI11Fp16IOFp16WLi256ELi24ELi384EEv26Group_norm_nhwc_fwd_params,"ax",@progbits
	.align	128
        .global         _Z35group_norm_nhwc_fwd_one_pass_kernelI11Fp16IOFp16WLi256ELi24ELi384EEv26Group_norm_nhwc_fwd_params
        .type           _Z35group_norm_nhwc_fwd_one_pass_kernelI11Fp16IOFp16WLi256ELi24ELi384EEv26Group_norm_nhwc_fwd_params,@function
        .size           _Z35group_norm_nhwc_fwd_one_pass_kernelI11Fp16IOFp16WLi256ELi24ELi384EEv26Group_norm_nhwc_fwd_params,(.L_x_3465 - _Z35group_norm_nhwc_fwd_one_pass_kernelI11Fp16IOFp16WLi256ELi24ELi384EEv26Group_norm_nhwc_fwd_params)
        .other          _Z35group_norm_nhwc_fwd_one_pass_kernelI11Fp16IOFp16WLi256ELi24ELi384EEv26Group_norm_nhwc_fwd_params,@"STO_CUDA_ENTRY STV_DEFAULT"
_Z35group_norm_nhwc_fwd_one_pass_kernelI11Fp16IOFp16WLi256ELi24ELi384EEv26Group_norm_nhwc_fwd_params:
.text._Z35group_norm_nhwc_fwd_one_pass_kernelI11Fp16IOFp16WLi256ELi24ELi384EEv26Group_norm_nhwc_fwd_params:
        /* <DEDUP_REMOVED lines=36> */
.L_x_2811:
[----:B0-----:R-:W0:Y:S01]  /*0240*/  LDCU UR5, c[0x0][0x3f8] ;  /* 0x00007f00ff0577ac */ /* 0x001e220008000800 */
[----:B---3--:R-:W-:Y:S01]  /*0250*/  IABS R6, UR7 ;  /* 0x0000000700067c13 */ /* 0x008fe20008000000 */
[----:B------:R-:W-:Y:S01]  /*0260*/  HFMA2 R16, -RZ, RZ, 0, 0 ;  /* 0x00000000ff107431 */ /* 0x000fe200000001ff */
[C---:B-12---:R-:W-:Y:S01]  /*0270*/  IADD3 R13, PT, PT, R31.reuse, 0x20, RZ ;  /* 0x000000201f0d7810 */ /* 0x046fe20007ffe0ff */
[----:B------:R-:W1:Y:S01]  /*0280*/  LDCU.64 UR14, c[0x0][0x3e8] ;  /* 0x00007d00ff0e77ac */ /* 0x000e620008000a00 */
[----:B------:R-:W-:Y:S01]  /*0290*/  IADD3 R21, PT, PT, R31, 0x40, RZ ;  /* 0x000000401f157810 */ /* 0x000fe20007ffe0ff */
[----:B------:R-:W-:Y:S01]  /*02a0*/  IMAD.MOV.U32 R14, RZ, RZ, RZ ;  /* 0x000000ffff0e7224 */ /* 0x000fe200078e00ff */
        /* <DEDUP_REMOVED lines=96> */
[----:B----4-:R-:W-:Y:S02]  /*08b0*/  SHF.R.S32.HI R13, RZ, 0x1f, R0 ;  /* 0x0000001fff0d7819 */ /* 0x010fe40000011400 */
[----:B------:R-:W-:Y:S02]  /*08c0*/  @!P1 MOV R9, R33 ;  /* 0x0000002100099202 */ /* 0x000fe40000000f00 */
[----:B------:R-:W-:Y:S01]  /*08d0*/  ISETP.GE.AND.EX P4, PT, R13, UR15, PT, P4 ;  /* 0x0000000f0d007c0c */ /* 0x000fe2000bf86340 */
[C---:B------:R-:W-:Y:S01]  /*08e0*/  @!P1 IMAD R17, R36.reuse, R7, R17 ;  /* 0x0000000724119224 */ /* 0x040fe200078e0211 */
[----:B------:R-:W-:Y:S01]  /*08f0*/  @!P2 IADD3 R15, PT, PT, R19, R15, RZ ;  /* 0x0000000f130fa210 */ /* 0x000fe20007ffe0ff */
[----:B------:R-:W-:Y:S01]  /*0900*/  @!P1 IMAD.WIDE.U32 R36, R36, R6, R8 ;  /* 0x0000000624249225 */ /* 0x000fe200078e0008 */
[----:B---3--:R-:W-:Y:S01]  /*0910*/  @!P2 LEA R20, P6, R18, R10, 0x1 ;  /* 0x0000000a1214a211 */ /* 0x008fe200078c08ff */
[----:B------:R-:W3:Y:S01]  /*0920*/  @!P3 LDC.64 R8, c[0x0][0x390] ;  /* 0x0000e400ff08bb82 */ /* 0x000ee20000000a00 */
[----:B------:R-:W-:-:S02]  /*0930*/  SHF.R.S32.HI R7, RZ, 0x1f, R30 ;  /* 0x0000001fff077819 */ /* 0x000fc4000001141e */
[----:B------:R-:W-:Y:S02]  /*0940*/  ISETP.GE.U32.AND P5, PT, R30, UR14, PT ;  /* 0x0000000e1e007c0c */ /* 0x000fe4000bfa6070 */
[----:B------:R-:W-:Y:S02]  /*0950*/  @!P2 LEA.HI.X R21, R18, R11, R15, 0x1, P6 ;  /* 0x0000000b1215a211 */ /* 0x000fe400030f0c0f */
[----:B------:R-:W-:Y:S02]  /*0960*/  ISETP.GE.AND.EX P5, PT, R7, UR15, PT, P5 ;  /* 0x0000000f07007c0c */ /* 0x000fe4000bfa6350 */
[----:B------:R-:W-:Y:S02]  /*0970*/  @!P1 IADD3 R17, PT, PT, R37, R17, RZ ;  /* 0x0000001125119210 */ /* 0x000fe40007ffe0ff */
[----:B0-----:R-:W-:Y:S01]  /*0980*/  @!P1 LEA R18, P6, R36, R2, 0x1 ;  /* 0x0000000224129211 */ /* 0x001fe200078c08ff */
[----:B-1----:R-:W-:-:S03]  /*0990*/  @!P3 IMAD R6, R27, R4, RZ ;  /* 0x000000041b06b224 */ /* 0x002fc600078e02ff */
[----:B------:R-:W-:Y:S01]  /*09a0*/  @!P1 LEA.HI.X R19, R36, R3, R17, 0x1, P6 ;  /* 0x0000000324139211 */ /* 0x000fe200030f0c11 */
[----:B------:R-:W-:Y:S01]  /*09b0*/  @!P3 IMAD R15, R31, R5, R6 ;  /* 0x000000051f0fb224 */ /* 0x000fe200078e0206 */
[----:B------:R-:W0:Y:S01]  /*09c0*/  @!P4 LDC.64 R2, c[0x0][0x3e0] ;  /* 0x0000f800ff02cb82 */ /* 0x000e220000000a00 */
[----:B------:R-:W-:Y:S01]  /*09d0*/  HFMA2 R6, -RZ, RZ, 0, 0 ;  /* 0x00000000ff067431 */ /* 0x000fe200000001ff */
[----:B------:R-:W-:Y:S02]  /*09e0*/  @!P3 MOV R10, R34 ;  /* 0x00000022000ab202 */ /* 0x000fe40000000f00 */
        /* <DEDUP_REMOVED lines=27> */
[----:B------:R-:W-:Y:S01]  /*0ba0*/  @!P5 IADD3 R7, PT, PT, R5, R7, RZ ;  /* 0x000000070507d210 */ /* 0x000fe20007ffe0ff */
[----:B------:R-:W-:Y:S01]  /*0bb0*/  HFMA2 R5, -RZ, RZ, 0, 0 ;  /* 0x00000000ff057431 */ /* 0x000fe200000001ff */
[----:B------:R-:W-:-:S02]  /*0bc0*/  @!P4 IADD3 R15, PT, PT, R21, R15, RZ ;  /* 0x0000000f150fc210 */ /* 0x000fc40007ffe0ff */
[----:B---3--:R-:W-:-:S04]  /*0bd0*/  @!P4 LEA R8, P3, R20, R8, 0x1 ;  /* 0x000000081408c211 */ /* 0x008fc800078608ff */
[----:B------:R-:W-:Y:S02]  /*0be0*/  @!P4 LEA.HI.X R9, R20, R9, R15, 0x1, P3 ;  /* 0x000000091409c211 */ /* 0x000fe400018f0c0f */
[----:B0-----:R-:W-:-:S03]  /*0bf0*/  @!P5 LEA R20, P3, R4, R10, 0x1 ;  /* 0x0000000a0414d211 */ /* 0x001fc600078608ff */
[----:B------:R0:W3:Y:S01]  /*0c00*/  @!P4 LDG.E R5, desc[UR12][R8.64] ;  /* 0x0000000c0805c981 */ /* 0x0000e2000c1e1900 */
[----:B-1----:R-:W-:Y:S01]  /*0c10*/  @!P2 IMAD R10, R25, R12, RZ ;  /* 0x0000000c190aa224 */ /* 0x002fe200078e02ff */
[----:B------:R-:W-:-:S03]  /*0c20*/  @!P5 LEA.HI.X R21, R4, R11, R7, 0x1, P3 ;  /* 0x0000000b0415d211 */ /* 0x000fc600018f0c07 */
[C---:B------:R-:W-:Y:S01]  /*0c30*/  @!P2 IMAD R7, R29.reuse, R13, R10 ;  /* 0x0000000d1d07a224 */ /* 0x040fe200078e020a */
[----:B0-----:R-:W-:Y:S02]  /*0c40*/  @!P2 MOV R8, R34 ;  /* 0x000000220008a202 */ /* 0x001fe40000000f00 */
[----:B------:R-:W-:Y:S02]  /*0c50*/  @!P2 MOV R9, R33 ;  /* 0x000000210009a202 */ /* 0x000fe40000000f00 */
[----:B------:R-:W-:Y:S01]  /*0c60*/  CS2R R10, SRZ ;  /* 0x00000000000a7805 */ /* 0x000fe2000001ff00 */
[----:B------:R-:W-:-:S05]  /*0c70*/  @!P2 IMAD.WIDE.U32 R12, R29, R12, R8 ;  /* 0x0000000c1d0ca225 */ /* 0x000fca00078e0008 */
[----:B------:R-:W3:Y:S01]  /*0c80*/  @!P5 LDG.E R10, desc[UR12][R20.64] ;  /* 0x0000000c140ad981 */ /* 0x000ee2000c1e1900 */
[----:B------:R-:W-:Y:S01]  /*0c90*/  @!P2 IMAD.IADD R4, R13, 0x1, R7 ;  /* 0x000000010d04a824 */ /* 0x000fe200078e0207 */
[----:B------:R-:W-:-:S04]  /*0ca0*/  @!P2 LEA R2, P3, R12, R2, 0x1 ;  /* 0x000000020c02a211 */ /* 0x000fc800078608ff */
        /* <DEDUP_REMOVED lines=43> */
[----:B------:R-:W-:Y:S01]  /*0f60*/  FADD.FTZ R0, R4, R7 ;  /* 0x0000000704007221 */ /* 0x000fe20000010000 */
[----:B------:R-:W-:-:S03]  /*0f70*/  HADD2.F32 R5, -RZ, R10.H1_H1 ;  /* 0x3000000aff057230 */ /* 0x000fc60000004100 */
[----:B------:R-:W-:Y:S01]  /*0f80*/  FADD.FTZ R9, R3, R0 ;  /* 0x0000000003097221 */ /* 0x000fe20000010000 */
[----:B------:R-:W-:Y:S02]  /*0f90*/  HADD2.F32 R2, -RZ, R10.H0_H0 ;  /* 0x2000000aff027230 */ /* 0x000fe40000004100 */
[----:B------:R-:W-:-:S03]  /*0fa0*/  FMUL.FTZ R21, R5, R5 ;  /* 0x0000000505157220 */ /* 0x000fc60000410000 */
[C---:B------:R-:W-:Y:S01]  /*0fb0*/  FADD.FTZ R10, R2.reuse, R5 ;  /* 0x00000005020a7221 */ /* 0x040fe20000010000 */
[--C-:B------:R-:W-:Y:S02]  /*0fc0*/  HADD2.F32 R3, -RZ, R11.reuse.H1_H1 ;  /* 0x3000000bff037230 */ /* 0x100fe40000004100 */
        /* <DEDUP_REMOVED lines=45> */
.L_x_2769:
[----:B------:R-:W-:Y:S05]  /*12a0*/  BSYNC.RECONVERGENT B0 ;  /* 0x0000000000007941 */ /* 0x000fea0003800200 */
.L_x_2768:
        /* <DEDUP_REMOVED lines=36> */
.L_x_2771:
[----:B------:R-:W-:Y:S05]  /*14f0*/  BSYNC.RECONVERGENT B0 ;  /* 0x0000000000007941 */ /* 0x000fea0003800200 */
.L_x_2770:
        /* <DEDUP_REMOVED lines=31> */
.L_x_2774:
[----:B---3--:R-:W2:Y:S04]  /*16f0*/  LDG.E.STRONG.GPU R8, desc[UR12][R20.64] ;  /* 0x0000000c14087981 */ /* 0x008ea8000c1ef900 */
[----:B--2---:R-:W-:Y:S01]  /*1700*/  CCTL.IVALL ;  /* 0x00000000ff00798f */ /* 0x004fe20002000000 */
[----:B------:R-:W-:Y:S05]  /*1710*/  YIELD ;  /* 0x0000000000007946 */ /* 0x000fea0003800000 */
[----:B------:R-:W-:-:S13]  /*1720*/  ISETP.NE.AND P2, PT, R8, R37, PT ;  /* 0x000000250800720c */ /* 0x000fda0003f45270 */
[----:B------:R-:W-:Y:S05]  /*1730*/  @P2 BRA `(.L_x_2774) ;  /* 0xfffffffc00ec2947 */ /* 0x000fea000383ffff */
.L_x_2773:
        /* <DEDUP_REMOVED lines=15> */
.L_x_2776:
        /* <DEDUP_REMOVED lines=91> */
.L_x_2775:
        /* <DEDUP_REMOVED lines=52> */
.L_x_2777:
[----:B------:R-:W-:-:S13]  /*2120*/  LOP3.LUT P2, R8, R22, 0x3, RZ, 0xc0, !PT ;  /* 0x0000000316087812 */ /* 0x000fda000784c0ff */
[----:B------:R-:W-:Y:S05]  /*2130*/  @!P2 BRA `(.L_x_2772) ;  /* 0x0000000000a0a947 */ /* 0x000fea0003800000 */
[----:B------:R-:W-:-:S13]  /*2140*/  ISETP.NE.AND P2, PT, R8, 0x1, PT ;  /* 0x000000010800780c */ /* 0x000fda0003f45270 */
[----:B------:R-:W-:Y:S05]  /*2150*/  @!P2 BRA `(.L_x_2778) ;  /* 0x000000000060a947 */ /* 0x000fea0003800000 */
[----:B------:R-:W-:Y:S01]  /*2160*/  MOV R8, UR5 ;  /* 0x0000000500087c02 */ /* 0x000fe20008000f00 */
[----:B------:R-:W-:-:S03]  /*2170*/  UIADD3 UR9, UPT, UPT, UR5, 0x1, URZ ;  /* 0x0000000105097890 */ /* 0x000fc6000fffe0ff */
[----:B------:R-:W-:-:S03]  /*2180*/  ISETP.EQ.OR P4, PT, R8, UR17, P3 ;  /* 0x0000001108007c0c */ /* 0x000fc60009f82670 */
[----:B------:R-:W-:-:S05]  /*2190*/  IMAD.U32 R8, RZ, RZ, UR9 ;  /* 0x00000009ff087e24 */ /* 0x000fca000f8e00ff */
[----:B------:R-:W-:-:S05]  /*21a0*/  ISETP.EQ.OR P2, PT, R8, UR17, P3 ;  /* 0x0000001108007c0c */ /* 0x000fca0009f42670 */
        /* <DEDUP_REMOVED lines=19> */
.L_x_2778:
        /* <DEDUP_REMOVED lines=13> */
.L_x_2779:
[----:B------:R-:W-:Y:S05]  /*23b0*/  BSYNC.RECONVERGENT B0 ;  /* 0x0000000000007941 */ /* 0x000fea0003800200 */
.L_x_2772:
        /* <DEDUP_REMOVED lines=68> */
.L_x_2783:
[----:B------:R-:W-:Y:S05]  /*2800*/  BSYNC.RECONVERGENT B1 ;  /* 0x0000000000017941 */ /* 0x000fea0003800200 */
.L_x_2782:
        /* <DEDUP_REMOVED lines=24> */
.L_x_2785:
[----:B------:R-:W-:Y:S05]  /*2990*/  BSYNC.RECONVERGENT B1 ;  /* 0x0000000000017941 */ /* 0x000fea0003800200 */
.L_x_2784:
        /* <DEDUP_REMOVED lines=25> */
.L_x_2787:
[----:B------:R-:W-:Y:S05]  /*2b30*/  BSYNC.RECONVERGENT B1 ;  /* 0x0000000000017941 */ /* 0x000fea0003800200 */
.L_x_2786:
        /* <DEDUP_REMOVED lines=36> */
.L_x_2789:
[----:B------:R-:W-:Y:S05]  /*2d80*/  BSYNC.RECONVERGENT B1 ;  /* 0x0000000000017941 */ /* 0x000fea0003800200 */
.L_x_2788:
        /* <DEDUP_REMOVED lines=20> */
.L_x_2791:
[----:B------:R-:W-:Y:S05]  /*2ed0*/  BSYNC.RECONVERGENT B1 ;  /* 0x0000000000017941 */ /* 0x000fea0003800200 */
.L_x_2790:
        /* <DEDUP_REMOVED lines=20> */
.L_x_2793:
[----:B------:R-:W-:Y:S05]  /*3020*/  BSYNC.RECONVERGENT B1 ;  /* 0x0000000000017941 */ /* 0x000fea0003800200 */
.L_x_2792:
        /* <DEDUP_REMOVED lines=20> */
.L_x_2795:
[----:B------:R-:W-:Y:S05]  /*3170*/  BSYNC.RECONVERGENT B1 ;  /* 0x0000000000017941 */ /* 0x000fea0003800200 */
.L_x_2794:
        /* <DEDUP_REMOVED lines=20> */
.L_x_2781:
        /* <DEDUP_REMOVED lines=33> */
.L_x_2798:
[----:B------:R-:W-:Y:S05]  /*34d0*/  BSYNC.RECONVERGENT B1 ;  /* 0x0000000000017941 */ /* 0x000fea0003800200 */
.L_x_2797:
        /* <DEDUP_REMOVED lines=26> */
[----:B------:R-:W-:Y:S02]  /*3680*/  IMAD.MOV.U32 R9, RZ, RZ, R33 ;  /* 0x000000ffff097224 */ /* 0x000fe400078e0021 */
[----:B------:R-:W-:-:S04]  /*3690*/  IMAD.WIDE.U32 R8, R23, UR14, R8 ;  /* 0x0000000e17087c25 */ /* 0x000fc8000f8e0008 */
[----:B------:R-:W-:Y:S01]  /*36a0*/  FMUL.FTZ R23, R19, R36 ;  /* 0x0000002413177220 */ /* 0x000fe20000410000 */
[----:B------:R-:W-:Y:S02]  /*36b0*/  IADD3 R9, PT, PT, R9, R18, RZ ;  /* 0x0000001209097210 */ /* 0x000fe40007ffe0ff */
[C---:B-1----:R-:W-:Y:S02]  /*36c0*/  LEA R18, P2, R8.reuse, UR18, 0x1 ;  /* 0x0000001208127c11 */ /* 0x042fe4000f8408ff */
[----:B------:R-:W-:Y:S02]  /*36d0*/  F2FP.F16.F32.PACK_AB R23, R23, R16 ;  /* 0x000000101717723e */ /* 0x000fe400000000ff */
[----:B------:R-:W-:-:S05]  /*36e0*/  LEA.HI.X R19, R8, UR19, R9, 0x1, P2 ;  /* 0x0000001308137c11 */ /* 0x000fca00090f0c09 */
[----:B------:R0:W-:Y:S04]  /*36f0*/  STG.E desc[UR12][R18.64], R23 ;  /* 0x0000001712007986 */ /* 0x0001e8000c10190c */
.L_x_2800:
[----:B------:R-:W-:Y:S05]  /*3700*/  BSYNC.RECONVERGENT B1 ;  /* 0x0000000000017941 */ /* 0x000fea0003800200 */
.L_x_2799:
        /* <DEDUP_REMOVED lines=35> */
.L_x_2802:
[----:B------:R-:W-:Y:S05]  /*3940*/  BSYNC.RECONVERGENT B1 ;  /* 0x0000000000017941 */ /* 0x000fea0003800200 */
.L_x_2801:
        /* <DEDUP_REMOVED lines=44> */
.L_x_2804:
[----:B------:R-:W-:Y:S05]  /*3c10*/  BSYNC.RECONVERGENT B1 ;  /* 0x0000000000017941 */ /* 0x000fea0003800200 */
.L_x_2803:
        /* <DEDUP_REMOVED lines=30> */
.L_x_2806:
[----:B------:R-:W-:Y:S05]  /*3e00*/  BSYNC.RECONVERGENT B1 ;  /* 0x0000000000017941 */ /* 0x000fea0003800200 */
.L_x_2805:
        /* <DEDUP_REMOVED lines=30> */
.L_x_2808:
[----:B------:R-:W-:Y:S05]  /*3ff0*/  BSYNC.RECONVERGENT B1 ;  /* 0x0000000000017941 */ /* 0x000fea0003800200 */
.L_x_2807:
        /* <DEDUP_REMOVED lines=30> */
.L_x_2810:
[----:B------:R-:W-:Y:S05]  /*41e0*/  BSYNC.RECONVERGENT B1 ;  /* 0x0000000000017941 */ /* 0x000fea0003800200 */
.L_x_2809:
        /* <DEDUP_REMOVED lines=29> */
.L_x_2796:
[----:B------:R-:W-:Y:S05]  /*43c0*/  BSYNC.RECONVERGENT B0 ;  /* 0x0000000000007941 */ /* 0x000fea0003800200 */
.L_x_2780:
        /* <DEDUP_REMOVED lines=8> */
.L_x_2812:
        /* <DEDUP_REMOVED lines=11> */
.L_x_3465:


//--------------------- .text._Z35group_norm_nhwc_fwd_one_pass_kernelI11Fp16IOFp16WLi512ELi24ELi384EEv26Group_norm_nhwc_fwd_params --------------------------
	.section	.text._Z35group_norm_nhwc_fwd_one_pass_kernelI11Fp16IOFp16WLi512ELi24ELi384EEv26Group_norm_nhwc_fwd_params,"ax",@progbits
	.align	128
        .global         _Z35group_norm_nhwc_fwd_one_pass_kernelI11Fp16IOFp16WLi512ELi24ELi384EEv26Group_norm_nhwc_fwd_params
        .type           _Z35group_norm_nhwc_fwd_one_pass_kernelI11Fp16IOFp16WLi512ELi24ELi384EEv26Group_norm_nhwc_fwd_params,@function
        .size           _Z35group_norm_nhwc_fwd_one_pass_kernelI11Fp16IOFp16WLi512ELi24ELi384EEv26Group_norm_nhwc_fwd_params,(.L_x_3466 - _Z35group_norm_nhwc_fwd_one_pass_kernelI11Fp16IOFp16WLi512ELi24ELi384EEv26Group_norm_nhwc_fwd_params)
        .other          _Z35group_norm_nhwc_fwd_one_pass_kernelI11Fp16IOFp16WLi512ELi24ELi384EEv26Group_norm_nhwc_fwd_params,@"STO_CUDA_ENTRY STV_DEFAULT"
_Z35group_norm_nhwc_fwd_one_pass_kernelI11Fp16IOFp16WLi512ELi24ELi384EEv26Group_norm_nhwc_fwd_params:
.text._Z35group_norm_nhwc_fwd_one_pass_kernelI11Fp16IOFp16WLi512ELi24ELi384EEv26Group_norm_nhwc_fwd_params:
        /* <DEDUP_REMOVED lines=41> */
.L_x_2888:
        /* <DEDUP_REMOVED lines=429> */
.L_x_2814:
[----:B------:R-:W-:Y:S05]  /*1d60*/  BSYNC.RECONVERGENT B0 ;  /* 0x0000000000007941 */ /* 0x000fea0003800200 */
.L_x_2813:
        /* <DEDUP_REMOVED lines=36> */
.L_x_2816:
[----:B------:R-:W-:Y:S05]  /*1fb0*/  BSYNC.RECONVERGENT B0 ;  /* 0x0000000000007941 */ /* 0x000fea0003800200 */
.L_x_2815:
        /* <DEDUP_REMOVED lines=25> */
.L_x_2819:
[----:B----4-:R-:W2:Y:S04]  /*2150*/  LDG.E.STRONG.GPU R18, desc[UR8][R16.64] ;  /* 0x0000000810127981 */ /* 0x010ea8000c1ef900 */
[----:B--2---:R-:W-:Y:S01]  /*2160*/  CCTL.IVALL ;  /* 0x00000000ff00798f */ /* 0x004fe20002000000 */
[----:B------:R-:W-:Y:S05]  /*2170*/  YIELD ;  /* 0x0000000000007946 */ /* 0x000fea0003800000 */
[----:B------:R-:W-:-:S13]  /*2180*/  ISETP.NE.AND P3, PT, R18, R23, PT ;  /* 0x000000171200720c */ /* 0x000fda0003f65270 */
[----:B------:R-:W-:Y:S05]  /*2190*/  @P3 BRA `(.L_x_2819) ;  /* 0xfffffffc00ec3947 */ /* 0x000fea000383ffff */
.L_x_2818:
        /* <DEDUP_REMOVED lines=15> */
.L_x_2821:
        /* <DEDUP_REMOVED lines=60> */
.L_x_2820:
        /* <DEDUP_REMOVED lines=35> */
.L_x_2822:
        /* <DEDUP_REMOVED lines=18> */
.L_x_2823:
        /* <DEDUP_REMOVED lines=9> */
.L_x_2824:
[----:B------:R-:W-:Y:S05]  /*2a30*/  BSYNC.RECONVERGENT B0 ;  /* 0x0000000000007941 */ /* 0x000fea0003800200 */
.L_x_2817:
        /* <DEDUP_REMOVED lines=69> */
.L_x_2828:
[----:B------:R-:W-:Y:S05]  /*2e90*/  BSYNC.RECONVERGENT B1 ;  /* 0x0000000000017941 */ /* 0x000fea0003800200 */
.L_x_2827:
        /* <DEDUP_REMOVED lines=20> */
.L_x_2830:
[----:B------:R-:W-:Y:S05]  /*2fe0*/  BSYNC.RECONVERGENT B1 ;  /* 0x0000000000017941 */ /* 0x000fea0003800200 */
.L_x_2829:
        /* <DEDUP_REMOVED lines=20> */
.L_x_2832:
[----:B------:R-:W-:Y:S05]  /*3130*/  BSYNC.RECONVERGENT B1 ;  /* 0x0000000000017941 */ /* 0x000fea0003800200 */
.L_x_2831:
        /* <DEDUP_REMOVED lines=20> */
.L_x_2834:
[----:B------:R-:W-:Y:S05]  /*3280*/  BSYNC.RECONVERGENT B1 ;  /* 0x0000000000017941 */ /* 0x000fea0003800200 */
.L_x_2833:
        /* <DEDUP_REMOVED lines=42> */
.L_x_2836:
[----:B------:R-:W-:Y:S05]  /*3530*/  BSYNC.RECONVERGENT B1 ;  /* 0x0000000000017941 */ /* 0x000fea0003800200 */
.L_x_2835:
        /* <DEDUP_REMOVED lines=20> */
.L_x_2838:
[----:B------:R-:W-:Y:S05]  /*3680*/  BSYNC.RECONVERGENT B1 ;  /* 0x0000000000017941 */ /* 0x000fea0003800200 */
.L_x_2837:
        /* <DEDUP_REMOVED lines=20> */
.L_x_2840:
[----:B------:R-:W-:Y:S05]  /*37d0*/  BSYNC.RECONVERGENT B1 ;  /* 0x0000000000017941 */ /* 0x000fea0003800200 */
.L_x_2839:
        /* <DEDUP_REMOVED lines=20> */
.L_x_2842:
[----:B------:R-:W-:Y:S05]  /*3920*/  BSYNC.RECONVERGENT B1 ;  /* 0x0000000000017941 */ /* 0x000fea0003800200 */
.L_x_2841:
        /* <DEDUP_REMOVED lines=20> */
.L_x_2844:
[----:B------:R-:W-:Y:S05]  /*3a70*/  BSYNC.RECONVERGENT B1 ;  /* 0x0000000000017941 */ /* 0x000fea0003800200 */
.L_x_2843:
        /* <DEDUP_REMOVED lines=20> */
.L_x_2846:
[----:B------:R-:W-:Y:S05]  /*3bc0*/  BSYNC.RECONVERGENT B1 ;  /* 0x0000000000017941 */ /* 0x000fea0003800200 */
.L_x_2845:
        /* <DEDUP_REMOVED lines=40> */
.L_x_2848:
[----:B------:R-:W-:Y:S05]  /*3e50*/  BSYNC.RECONVERGENT B1 ;  /* 0x0000000000017941 */ /* 0x000fea0003800200 */
.L_x_2847:
        /* <DEDUP_REMOVED lines=20> */
.L_x_2850:
[----:B------:R-:W-:Y:S05]  /*3fa0*/  BSYNC.RECONVERGENT B1 ;  /* 0x0000000000017941 */ /* 0x000fea0003800200 */
.L_x_2849:
        /* <DEDUP_REMOVED lines=20> */
.L_x_2852:
[----:B------:R-:W-:Y:S05]  /*40f0*/  BSYNC.RECONVERGENT B1 ;  /* 0x0000000000017941 */ /* 0x000fea0003800200 */
.L_x_2851:
        /* <DEDUP_REMOVED lines=20> */
.L_x_2854:
[----:B------:R-:W-:Y:S05]  /*4240*/  BSYNC.RECONVERGENT B1 ;  /* 0x0000000000017941 */ /* 0x000fea0003800200 */
.L_x_2853:
        /* <DEDUP_REMOVED lines=20> */
.L_x_2856:
[----:B------:R-:W-:Y:S05]  /*4390*/  BSYNC.RECONVERGENT B1 ;  /* 0x0000000000017941 */ /* 0x000fea0003800200 */
.L_x_2855:
        /* <DEDUP_REMOVED lines=19> */
.L_x_2826:
        /* <DEDUP_REMOVED lines=39> */
.L_x_2859:
[----:B------:R-:W-:Y:S05]  /*4740*/  BSYNC.RECONVERGENT B1 ;  /* 0x0000000000017941 */ /* 0x000fea0003800200 */
.L_x_2858:
        /* <DEDUP_REMOVED lines=30> */
.L_x_2861:
[----:B------:R-:W-:Y:S05]  /*4930*/  BSYNC.RECONVERGENT B1 ;  /* 0x0000000000017941 */ /* 0x000fea0003800200 */
.L_x_2860:
        /* <DEDUP_REMOVED lines=30> */
.L_x_2863:
[----:B------:R-:W-:Y:S05]  /*4b20*/  BSYNC.RECONVERGENT B1 ;  /* 0x0000000000017941 */ /* 0x000fea0003800200 */
.L_x_2862:
        /* <DEDUP_REMOVED lines=30> */
.L_x_2865:
[----:B------:R-:W-:Y:S05]  /*4d10*/  BSYNC.RECONVERGENT B1 ;  /* 0x0000000000017941 */ /* 0x000fea0003800200 */
.L_x_2864:
        /* <DEDUP_REMOVED lines=52> */
.L_x_2867:
[----:B------:R-:W-:Y:S05]  /*5060*/  BSYNC.RECONVERGENT B1 ;  /* 0x0000000000017941 */ /* 0x000fea0003800200 */
.L_x_2866:
        /* <DEDUP_REMOVED lines=30> */
.L_x_2869:
[----:B------:R-:W-:Y:S05]  /*5250*/  BSYNC.RECONVERGENT B1 ;  /* 0x0000000000017941 */ /* 0x000fea0003800200 */
.L_x_2868:
        /* <DEDUP_REMOVED lines=30> */
.L_x_2871:
[----:B------:R-:W-:Y:S05]  /*5440*/  BSYNC.RECONVERGENT B1 ;  /* 0x0000000000017941 */ /* 0x000fea0003800200 */
.L_x_2870:
        /* <DEDUP_REMOVED lines=30> */
.L_x_2873:
[----:B------:R-:W-:Y:S05]  /*5630*/  BSYNC.RECONVERGENT B1 ;  /* 0x0000000000017941 */ /* 0x000fea0003800200 */
.L_x_2872:
        /* <DEDUP_REMOVED lines=30> */
.L_x_2875:
[----:B------:R-:W-:Y:S05]  /*5820*/  BSYNC.RECONVERGENT B1 ;  /* 0x0000000000017941 */ /* 0x000fea0003800200 */
.L_x_2874:
        /* <DEDUP_REMOVED lines=30> */
.L_x_2877:
[----:B------:R-:W-:Y:S05]  /*5a10*/  BSYNC.RECONVERGENT B1 ;  /* 0x0000000000017941 */ /* 0x000fea0003800200 */
.L_x_2876:
        /* <DEDUP_REMOVED lines=50> */
.L_x_2879:
[----:B------:R-:W-:Y:S05]  /*5d40*/  BSYNC.RECONVERGENT B1 ;  /* 0x0000000000017941 */ /* 0x000fea0003800200 */
.L_x_2878:
        /* <DEDUP_REMOVED lines=30> */
.L_x_2881:
[----:B------:R-:W-:Y:S05]  /*5f30*/  BSYNC.RECONVERGENT B1 ;  /* 0x0000000000017941 */ /* 0x000fea0003800200 */
.L_x_2880:
        /* <DEDUP_REMOVED lines=30> */
.L_x_2883:
[----:B------:R-:W-:Y:S05]  /*6120*/  BSYNC.RECONVERGENT B1 ;  /* 0x0000000000017941 */ /* 0x000fea0003800200 */
.L_x_2882:
        /* <DEDUP_REMOVED lines=30> */
.L_x_2885:
[----:B------:R-:W-:Y:S05]  /*6310*/  BSYNC.RECONVERGENT B1 ;  /* 0x0000000000017941 */ /* 0x000fea0003800200 */
.L_x_2884:
        /* <DEDUP_REMOVED lines=30> */
.L_x_2887:
[----:B------:R-:W-:Y:S05]  /*6500*/  BSYNC.RECONVERGENT B1 ;  /* 0x0000000000017941 */ /* 0x000fea0003800200 */
.L_x_2886:
        /* <DEDUP_REMOVED lines=28> */
.L_x_2857:
[----:B------:R-:W-:Y:S05]  /*66d0*/  BSYNC.RECONVERGENT B0 ;  /* 0x0000000000007941 */ /* 0x000fea0003800200 */
.L_x_2825:
[----:B------:R-:W-:Y:S02]  /*66e0*/  IADD3 R61, PT, PT, R57, R61, RZ ;  /* 0x0000003d393d7210 */ /* 0x000fe40007ffe0ff */
[----:B------:R-:W-:Y:S02]  /*66f0*/  IADD3 R62, PT, PT, R62, 0x1, RZ ;  /* 0x000000013e3e7810 */ /* 0x000fe40007ffe0ff */
[----:B------:R-:W-:-:S13]  /*6700*/  ISETP.GE.AND P1, PT, R61, UR5, PT ;  /* 0x000000053d007c0c */ /* 0x000fda000bf26270 */
[----:B------:R-:W-:Y:S05]  /*6710*/  @!P1 BRA `(.L_x_2888) ;  /* 0xffffff9800dc9947 */ /* 0x000fea000383ffff */
[----:B------:R-:W-:Y:S05]  /*6720*/  EXIT ;  /* 0x000000000000794d */ /* 0x000fea0003800000 */
.L_x_2889:
        /* <DEDUP_REMOVED lines=13> */
.L_x_3466:


//--------------------- .text._Z35group_norm_nhwc_fwd_one_pass_kernelI11Fp32IOFp32WLi64ELi24ELi384EEv26Group_norm_nhwc_fwd_params --------------------------
	.section	.text._Z35group_norm_nhwc_fwd_one_pass_kernelI11Fp32IOFp32WLi64ELi24ELi384EEv26Group_norm_nhwc_fwd_params,"ax",@progbits
	.align	128
        .global         _Z35group_norm_nhwc_fwd_one_pass_kernelI11Fp32IOFp32WLi64ELi24ELi384EEv26Group_norm_nhwc_fwd_params
        .type           _Z35group_norm_nhwc_fwd_one_pass_kernelI11Fp32IOFp32WLi64ELi24ELi384EEv26Group_norm_nhwc_fwd_params,@function
        .size           _Z35group_norm_nhwc_fwd_one_pass_kernelI11Fp32IOFp32WLi64ELi24ELi384EEv26Group_norm_nhwc_fwd_params,(.L_x_3467 - _Z35group_norm_nhwc_fwd_one_pass_kernelI11Fp32IOFp32WLi64ELi24ELi384EEv26Group_norm_nhwc_fwd_params)
        .other          _Z35group_norm_nhwc_fwd_one_pass_kernelI11Fp32IOFp32WLi64ELi24ELi384EEv26Group_norm_nhwc_fwd_params,@"STO_CUDA_ENTRY STV_DEFAULT"
_Z35group_norm_nhwc_fwd_one_pass_kernelI11Fp32IOFp32WLi64ELi24ELi384EEv26Group_norm_nhwc_fwd_params:
.text._Z35group_norm_nhwc_fwd_one_pass_kernelI11Fp32IOFp32WLi64ELi24ELi384EEv26Group_norm_nhwc_fwd_params:
        /* <DEDUP_REMOVED lines=14> */
[----:B------:R-:W5:Y:S01]  /*00e0*/  LDCU.U8 UR5, c[0x0][0x3fc] ;  /* 0x00007f80ff0577ac */ /* 0x000f620008000000 */
[----:B------:R-:W0:Y:S01]  /*00f0*/  LDCU.64 UR14, c[0x0][0x358] ;  /* 0x00006b00ff0e77ac */ /* 0x000e220008000a00 */
[----:B--2---:R-:W-:Y:S01]  /*0100*/  MOV R5, UR4 ;  /* 0x0000000400057c02 */ /* 0x004fe20008000f00 */
[----:B------:R-:W-:Y:S01]  /*0110*/  UMOV UR4, URZ ;  /* 0x000000ff00047c82 */ /* 0x000fe20008000000 */
[----:B---3--:R-:W-:Y:S01]  /*0120*/  ISETP.NE.U32.AND P1, PT, RZ, UR8, PT ;  /* 0x00000008ff007c0c */ /* 0x008fe2000bf25070 */
[----:B------:R-:W-:Y:S01]  /*0130*/  UMOV UR8, UR6 ;  /* 0x0000000600087c82 */ /* 0x000fe20008000000 */
[C---:B0-----:R-:W-:Y:S01]  /*0140*/  LOP3.LUT R0, R24.reuse, 0xffff, RZ, 0xc0, !PT ;  /* 0x0000ffff18007812 */ /* 0x041fe200078ec0ff */
[----:B-----5:R-:W-:Y:S01]  /*0150*/  UISETP.NE.AND UP0, UPT, UR5, URZ, UPT ;  /* 0x000000ff0500728c */ /* 0x020fe2000bf05270 */
[----:B-1----:R-:W-:-:S03]  /*0160*/  LOP3.LUT P0, RZ, R24, UR18, RZ, 0xfc, !PT ;  /* 0x0000001218ff7c12 */ /* 0x002fc6000f80fcff */
[----:B------:R-:W-:Y:S01]  /*0170*/  IMAD R0, R0, 0x1556, RZ ;  /* 0x0000155600007824 */ /* 0x000fe200078e02ff */
[----:B------:R-:W-:-:S04]  /*0180*/  ISETP.NE.AND.EX P0, PT, RZ, UR9, !P0, P1 ;  /* 0x00000009ff007c0c */ /* 0x000fc8000c705310 */
[----:B------:R-:W-:-:S05]  /*0190*/  SHF.R.U32.HI R2, RZ, 0x10, R0 ;  /* 0x00000010ff027819 */ /* 0x000fca0000011600 */
[----:B------:R-:W-:-:S07]  /*01a0*/  IMAD R2, R5, UR18, R2 ;  /* 0x0000001205027c24 */ /* 0x000fce000f8e0202 */
.L_x_2909:
[----:B0-----:R-:W0:Y:S01]  /*01b0*/  LDC R0, c[0x0][0x3f8] ;  /* 0x0000fe00ff007b82 */ /* 0x001e220000000800 */
[----:B------:R-:W-:Y:S01]  /*01c0*/  IABS R9, UR8 ;  /* 0x0000000800097c13 */ /* 0x000fe20008000000 */
[----:B-1----:R-:W1:Y:S01]  /*01d0*/  LDCU.64 UR10, c[0x0][0x3e8] ;  /* 0x00007d00ff0a77ac */ /* 0x002e620008000a00 */
[----:B--234-:R-:W-:Y:S02]  /*01e0*/  IADD3 R12, PT, PT, R2, 0x20, RZ ;  /* 0x00000020020c7810 */ /* 0x01cfe40007ffe0ff */
[----:B------:R-:W-:Y:S02]  /*01f0*/  CS2R R20, SRZ ;  /* 0x0000000000147805 */ /* 0x000fe4000001ff00 */
[----:B------:R-:W-:Y:S02]  /*0200*/  SHF.R.S32.HI R15, RZ, 0x1f, R2 ;  /* 0x0000001fff0f7819 */ /* 0x000fe40000011402 */
[----:B------:R-:W-:Y:S02]  /*0210*/  CS2R R22, SRZ ;  /* 0x0000000000167805 */ /* 0x000fe4000001ff00 */
[----:B------:R-:W-:-:S02]  /*0220*/  SHF.R.S32.HI R13, RZ, 0x1f, R12 ;  /* 0x0000001fff0d7819 */ /* 0x000fc4000001140c */
[----:B0-----:R-:W-:Y:S02]  /*0230*/  IABS R8, R0 ;  /* 0x0000000000087213 */ /* 0x001fe40000000000 */
[----:B------:R-:W-:Y:S02]  /*0240*/  ISETP.NE.AND P3, PT, R0, RZ, PT ;  /* 0x000000ff0000720c */ /* 0x000fe40003f65270 */
[----:B-----5:R-:W0:Y:S08]  /*0250*/  I2F.RP R6, R8 ;  /* 0x0000000800067306 */ /* 0x020e300000209400 */
[----:B0-----:R-:W0:Y:S02]  /*0260*/  MUFU.RCP R6, R6 ;  /* 0x0000000600067308 */ /* 0x001e240000001000 */
[----:B0-----:R-:W-:-:S06]  /*0270*/  IADD3 R4, PT, PT, R6, 0xffffffe, RZ ;  /* 0x0ffffffe06047810 */ /* 0x001fcc0007ffe0ff */
[----:B------:R0:W2:Y:S02]  /*0280*/  F2I.FTZ.U32.TRUNC.NTZ R5, R4 ;  /* 0x0000000400057305 */ /* 0x0000a4000021f000 */
[----:B0-----:R-:W-:Y:S01]  /*0290*/  IMAD.MOV.U32 R4, RZ, RZ, RZ ;  /* 0x000000ffff047224 */ /* 0x001fe200078e00ff */
[----:B--2---:R-:W-:-:S05]  /*02a0*/  IADD3 R7, PT, PT, RZ, -R5, RZ ;  /* 0x80000005ff077210 */ /* 0x004fca0007ffe0ff */
[----:B------:R-:W-:-:S04]  /*02b0*/  IMAD R7, R7, R8, RZ ;  /* 0x0000000807077224 */ /* 0x000fc800078e02ff */
[----:B------:R-:W-:Y:S01]  /*02c0*/  IMAD.HI.U32 R5, R5, R7, R4 ;  /* 0x0000000705057227 */ /* 0x000fe200078e0004 */
[----:B------:R-:W-:Y:S02]  /*02d0*/  MOV R7, R9 ;  /* 0x0000000900077202 */ /* 0x000fe40000000f00 */
[----:B------:R-:W-:-:S03]  /*02e0*/  LOP3.LUT R4, R24, 0xffff, RZ, 0xc0, !PT ;  /* 0x0000ffff18047812 */ /* 0x000fc600078ec0ff */
[----:B------:R-:W-:-:S04]  /*02f0*/  IMAD.HI.U32 R17, R5, R7, RZ ;  /* 0x0000000705117227 */ /* 0x000fc800078e00ff */
[----:B------:R-:W-:Y:S01]  /*0300*/  IMAD R4, R4, 0x1556, RZ ;  /* 0x0000155604047824 */ /* 0x000fe200078e02ff */
[----:B------:R-:W-:-:S04]  /*0310*/  IADD3 R5, PT, PT, -R17, RZ, RZ ;  /* 0x000000ff11057210 */ /* 0x000fc80007ffe1ff */
[----:B------:R-:W-:Y:S01]  /*0320*/  SHF.R.U32.HI R4, RZ, 0x10, R4 ;  /* 0x00000010ff047819 */ /* 0x000fe20000011604 */
[----:B------:R-:W-:-:S03]  /*0330*/  IMAD R5, R8, R5, R7 ;  /* 0x0000000508057224 */ /* 0x000fc600078e0207 */
[----:B------:R-:W-:Y:S02]  /*0340*/  PRMT R4, R4, 0x9910, RZ ;  /* 0x0000991004047816 */ /* 0x000fe400000000ff */
[----:B------:R-:W-:-:S03]  /*0350*/  ISETP.GT.U32.AND P2, PT, R8, R5, PT ;  /* 0x000000050800720c */ /* 0x000fc60003f44070 */
[----:B------:R-:W-:-:S05]  /*0360*/  IMAD R4, R4, 0xc, RZ ;  /* 0x0000000c04047824 */ /* 0x000fca00078e02ff */
[----:B------:R-:W-:-:S04]  /*0370*/  IADD3 R4, PT, PT, RZ, -R4, RZ ;  /* 0x80000004ff047210 */ /* 0x000fc80007ffe0ff */
[----:B------:R-:W-:Y:S01]  /*0380*/  PRMT R7, R4, 0x7710, RZ ;  /* 0x0000771004077816 */ /* 0x000fe200000000ff */
[----:B------:R-:W-:Y:S01]  /*0390*/  @!P2 IMAD.IADD R5, R5, 0x1, -R8 ;  /* 0x000000010505a824 */ /* 0x000fe200078e0a08 */
[----:B------:R-:W-:Y:S02]  /*03a0*/  @!P2 IADD3 R17, PT, PT, R17, 0x1, RZ ;  /* 0x000000011111a810 */ /* 0x000fe40007ffe0ff */
[----:B-1----:R-:W-:Y:S02]  /*03b0*/  ISETP.GE.U32.AND P2, PT, R12, UR10, PT ;  /* 0x0000000a0c007c0c */ /* 0x002fe4000bf46070 */
[----:B------:R-:W-:Y:S02]  /*03c0*/  ISETP.GE.U32.AND P1, PT, R5, R8, PT ;  /* 0x000000080500720c */ /* 0x000fe40003f26070 */
[----:B------:R-:W-:Y:S02]  /*03d0*/  LOP3.LUT R5, R0, UR8, RZ, 0x3c, !PT ;  /* 0x0000000800057c12 */ /* 0x000fe4000f8e3cff */
[----:B------:R-:W-:-:S02]  /*03e0*/  ISETP.GE.AND.EX P2, PT, R13, UR11, PT, P2 ;  /* 0x0000000b0d007c0c */ /* 0x000fc4000bf46320 */
[----:B------:R-:W-:Y:S02]  /*03f0*/  ISETP.GE.AND P4, PT, R5, RZ, PT ;  /* 0x000000ff0500720c */ /* 0x000fe40003f86270 */
[----:B------:R-:W-:-:S05]  /*0400*/  IADD3 R7, PT, PT, R7, R24, RZ ;  /* 0x0000001807077210 */ /* 0x000fca0007ffe0ff */
[----:B------:R-:W-:Y:S01]  /*0410*/  @P1 IADD3 R17, PT, PT, R17, 0x1, RZ ;  /* 0x0000000111111810 */ /* 0x000fe20007ffe0ff */
[----:B------:R-:W-:Y:S01]  /*0420*/  IMAD.SHL.U32 R7, R7, 0x2, RZ ;  /* 0x0000000207077824 */ /* 0x000fe200078e00ff */
[----:B------:R-:W-:Y:S02]  /*0430*/  ISETP.GE.U32.AND P1, PT, R2, UR10, PT ;  /* 0x0000000a02007c0c */ /* 0x000fe4000bf26070 */
[----:B------:R-:W0:Y:S02]  /*0440*/  @!P2 LDC.64 R8, c[0x0][0x3e0] ;  /* 0x0000f800ff08ab82 */ /* 0x000e240000000a00 */
[----:B------:R-:W-:Y:S01]  /*0450*/  ISETP.GE.AND.EX P1, PT, R15, UR11, PT, P1 ;  /* 0x0000000b0f007c0c */ /* 0x000fe2000bf26310 */
[----:B------:R-:W-:Y:S01]  /*0460*/  @!P4 IMAD.MOV R17, RZ, RZ, -R17 ;  /* 0x000000ffff11c224 */ /* 0x000fe200078e0a11 */
[----:B------:R-:W-:Y:S01]  /*0470*/  @!P3 LOP3.LUT R17, RZ, R0, RZ, 0x33, !PT ;  /* 0x00000000ff11b212 */ /* 0x000fe200078e33ff */
[----:B------:R-:W1:Y:S01]  /*0480*/  LDCU.64 UR10, c[0x0][0x3f0] ;  /* 0x00007e00ff0a77ac */ /* 0x000e620008000a00 */
[----:B------:R-:W-:-:S02]  /*0490*/  LOP3.LUT R7, R7, 0xffff, RZ, 0xc0, !PT ;  /* 0x0000ffff07077812 */ /* 0x000fc400078ec0ff */
[----:B------:R-:W-:Y:S02]  /*04a0*/  IADD3 R5, PT, PT, -R17, RZ, RZ ;  /* 0x000000ff11057210 */ /* 0x000fe40007ffe1ff */
[----:B------:R-:W-:-:S03]  /*04b0*/  SHF.R.S32.HI R4, RZ, 0x1f, R17 ;  /* 0x0000001fff047819 */ /* 0x000fc60000011411 */
[----:B------:R-:W-:Y:S02]  /*04c0*/  IMAD R0, R0, R5, UR8 ;  /* 0x0000000800007e24 */ /* 0x000fe4000f8e0205 */
[----:B------:R-:W2:Y:S02]  /*04d0*/  @!P1 LDC.64 R10, c[0x0][0x3e0] ;  /* 0x0000f800ff0a9b82 */ /* 0x000ea40000000a00 */
[----:B------:R-:W-:-:S05]  /*04e0*/  IMAD R0, R0, 0x18, RZ ;  /* 0x0000001800007824 */ /* 0x000fca00078e02ff */
[----:B------:R-:W-:Y:S01]  /*04f0*/  IADD3 R26, P3, PT, R0, R7, RZ ;  /* 0x00000007001a7210 */ /* 0x000fe20007f7e0ff */
[----:B-1----:R-:W-:Y:S01]  /*0500*/  IMAD R14, R4, UR10, RZ ;  /* 0x0000000a040e7c24 */ /* 0x002fe2000f8e02ff */
[----:B------:R-:W1:Y:S01]  /*0510*/  @!P1 LDC.64 R6, c[0x0][0x390] ;  /* 0x0000e400ff069b82 */ /* 0x000e620000000a00 */
[----:B0-----:R-:W-:Y:S01]  /*0520*/  @!P2 IMAD R13, R13, R8, RZ ;  /* 0x000000080d0da224 */ /* 0x001fe200078e02ff */
[----:B------:R-:W-:Y:S01]  /*0530*/  LEA.HI.X.SX32 R27, R0, RZ, 0x1, P3 ;  /* 0x000000ff001b7211 */ /* 0x000fe200018f0eff */
[C---:B------:R-:W-:Y:S02]  /*0540*/  IMAD R29, R17.reuse, UR11, R14 ;  /* 0x0000000b111d7c24 */ /* 0x040fe4000f8e020e */
[----:B------:R-:W-:Y:S02]  /*0550*/  @!P2 IMAD R9, R12, R9, R13 ;  /* 0x000000090c09a224 */ /* 0x000fe400078e020d */
[----:B------:R-:W-:Y:S01]  /*0560*/  IMAD.WIDE.U32 R26, R17, UR10, R26 ;  /* 0x0000000a111a7c25 */ /* 0x000fe2000f8e001a */
[----:B------:R-:W0:Y:S04]  /*0570*/  @!P2 LDC.64 R4, c[0x0][0x390] ;  /* 0x0000e400ff04ab82 */ /* 0x000e280000000a00 */
[----:B------:R-:W-:-:S02]  /*0580*/  IADD3 R29, PT, PT, R27, R29, RZ ;  /* 0x0000001d1b1d7210 */ /* 0x000fc40007ffe0ff */
[----:B------:R-:W-:Y:S01]  /*0590*/  @!P1 MOV R28, R26 ;  /* 0x0000001a001c9202 */ /* 0x000fe20000000f00 */
[----:B--2---:R-:W-:Y:S01]  /*05a0*/  @!P1 IMAD R15, R15, R10, RZ ;  /* 0x0000000a0f0f9224 */ /* 0x004fe200078e02ff */
[----:B------:R-:W-:-:S03]  /*05b0*/  @!P2 MOV R14, R26 ;  /* 0x0000001a000ea202 */ /* 0x000fc60000000f00 */
[C---:B------:R-:W-:Y:S02]  /*05c0*/  @!P1 IMAD R17, R2.reuse, R11, R15 ;  /* 0x0000000b02119224 */ /* 0x040fe400078e020f */
[----:B------:R-:W-:-:S04]  /*05d0*/  @!P1 IMAD.WIDE.U32 R10, R2, R10, R28 ;  /* 0x0000000a020a9225 */ /* 0x000fc800078e001c */
[----:B------:R-:W-:Y:S01]  /*05e0*/  @!P2 IMAD.MOV.U32 R15, RZ, RZ, R29 ;  /* 0x000000ffff0fa224 */ /* 0x000fe200078e001d */
[----:B------:R-:W-:Y:S02]  /*05f0*/  @!P1 IADD3 R11, PT, PT, R11, R17, RZ ;  /* 0x000000110b0b9210 */ /* 0x000fe40007ffe0ff */
[----:B-1----:R-:W-:Y:S01]  /*0600*/  @!P1 LEA R6, P3, R10, R6, 0x2 ;  /* 0x000000060a069211 */ /* 0x002fe200078610ff */
[----:B------:R-:W-:-:S03]  /*0610*/  @!P2 IMAD.WIDE.U32 R12, R12, R8, R14 ;  /* 0x000000080c0ca225 */ /* 0x000fc600078e000e */
[----:B------:R-:W-:Y:S02]  /*0620*/  @!P1 LEA.HI.X R7, R10, R7, R11, 0x2, P3 ;  /* 0x000000070a079211 */ /* 0x000fe400018f140b */
[----:B------:R-:W-:Y:S02]  /*0630*/  @!P2 IADD3 R9, PT, PT, R13, R9, RZ ;  /* 0x000000090d09a210 */ /* 0x000fe40007ffe0ff */
[C---:B0-----:R-:W-:Y:S01]  /*0640*/  @!P2 LEA R8, P4, R12.reuse, R4, 0x2 ;  /* 0x000000040c08a211 */ /* 0x041fe200078810ff */
[----:B------:R-:W2:Y:S03]  /*0650*/  @!P1 LDG.E.64 R20, desc[UR14][R6.64] ;  /* 0x0000000e06149981 */ /* 0x000ea6000c1e1b00 */
[----:B------:R-:W-:-:S05]  /*0660*/  @!P2 LEA.HI.X R9, R12, R5, R9, 0x2, P4 ;  /* 0x000000050c09a211 */ /* 0x000fca00020f1409 */
[----:B------:R-:W3:Y:S01]  /*0670*/  @!P2 LDG.E.64 R22, desc[UR14][R8.64] ;  /* 0x0000000e0816a981 */ /* 0x000ee2000c1e1b00 */
[----:B------:R-:W0:Y:S02]  /*0680*/  S2R R4, SR_LANEID ;  /* 0x0000000000047919 */ /* 0x000e240000000000 */
[C---:B0-----:R-:W-:Y:S02]  /*0690*/  ISETP.GT.AND P2, PT, R4.reuse, 0x1e, PT ;  /* 0x0000001e0400780c */ /* 0x041fe40003f44270 */
[----:B------:R-:W-:Y:S01]  /*06a0*/  ISETP.GT.AND P3, PT, R4, 0xf, PT ;  /* 0x0000000f0400780c */ /* 0x000fe20003f64270 */
[----:B------:R-:W-:Y:S01]  /*06b0*/  BSSY.RECONVERGENT B0, `(.L_x_2890) ;  /* 0x000002c000007945 */ /* 0x000fe20003800200 */
[----:B--2---:R-:W-:Y:S01]  /*06c0*/  FMUL.FTZ R11, R21, R21 ;  /* 0x00000015150b7220 */ /* 0x004fe20000410000 */
[----:B------:R-:W-:-:S03]  /*06d0*/  FADD.FTZ R5, R20, R21 ;  /* 0x0000001514057221 */ /* 0x000fc60000010000 */
[----:B------:R-:W-:Y:S01]  /*06e0*/  FFMA.FTZ R11, R20, R20, R11 ;  /* 0x00000014140b7223 */ /* 0x000fe2000001000b */
[----:B---3--:R-:W-:Y:S01]  /*06f0*/  FMUL.FTZ R13, R23, R23 ;  /* 0x00000017170d7220 */ /* 0x008fe20000410000 */
[C---:B------:R-:W-:Y:S01]  /*0700*/  FADD.FTZ R10, R22.reuse, R23 ;  /* 0x00000017160a7221 */ /* 0x040fe20000010000 */
[----:B------:R-:W-:Y:S01]  /*0710*/  FADD.FTZ R5, RZ, R5 ;  /* 0x00000005ff057221 */ /* 0x000fe20000010000 */
[----:B------:R-:W-:Y:S01]  /*0720*/  FADD.FTZ R11, RZ, R11 ;  /* 0x0000000bff0b7221 */ /* 0x000fe20000010000 */
        /* <DEDUP_REMOVED lines=36> */
.L_x_2891:
[----:B----4-:R-:W-:Y:S05]  /*0970*/  BSYNC.RECONVERGENT B0 ;  /* 0x0000000000007941 */ /* 0x010fea0003800200 */
.L_x_2890:
        /* <DEDUP_REMOVED lines=10> */
[----:B-1-3--:R-:W1:Y:S01]  /*0a20*/  LDS.128 R4, [UR5+0x30] ;  /* 0x00003005ff047984 */ /* 0x00ae620008000c00 */
[----:B--2---:R-:W-:Y:S01]  /*0a30*/  FADD.FTZ R17, R18, R8 ;  /* 0x0000000812117221 */ /* 0x004fe20000010000 */
[----:B------:R-:W-:-:S02]  /*0a40*/  FADD.FTZ R16, R19, R9 ;  /* 0x0000000913107221 */ /* 0x000fc40000010000 */
[----:B------:R-:W2:Y:S01]  /*0a50*/  LDS.128 R8, [UR5+0x40] ;  /* 0x00004005ff087984 */ /* 0x000ea20008000c00 */
[----:B----4-:R-:W-:Y:S01]  /*0a60*/  FADD.FTZ R17, R17, R12 ;  /* 0x0000000c11117221 */ /* 0x010fe20000010000 */
[----:B------:R-:W-:-:S03]  /*0a70*/  FADD.FTZ R16, R16, R13 ;  /* 0x0000000d10107221 */ /* 0x000fc60000010000 */
[----:B------:R-:W-:Y:S01]  /*0a80*/  FADD.FTZ R17, R17, R14 ;  /* 0x0000000e11117221 */ /* 0x000fe20000010000 */
[----:B------:R-:W-:Y:S02]  /*0a90*/  FADD.FTZ R16, R16, R15 ;  /* 0x0000000f10107221 */ /* 0x000fe40000010000 */
[----:B------:R-:W3:Y:S01]  /*0aa0*/  LDS.128 R12, [UR5+0x50] ;  /* 0x00005005ff0c7984 */ /* 0x000ee20008000c00 */
[----:B-1----:R-:W-:Y:S01]  /*0ab0*/  FADD.FTZ R17, R17, R4 ;  /* 0x0000000411117221 */ /* 0x002fe20000010000 */
[----:B------:R-:W-:-:S03]  /*0ac0*/  FADD.FTZ R4, R16, R5 ;  /* 0x0000000510047221 */ /* 0x000fc60000010000 */
[----:B------:R-:W-:Y:S01]  /*0ad0*/  FADD.FTZ R5, R17, R6 ;  /* 0x0000000611057221 */ /* 0x000fe20000010000 */
[----:B------:R-:W-:Y:S01]  /*0ae0*/  FADD.FTZ R4, R4, R7 ;  /* 0x0000000704047221 */ /* 0x000fe20000010000 */
[----:B0-----:R-:W0:Y:S02]  /*0af0*/  LDS.128 R16, [UR5+0x60] ;  /* 0x00006005ff107984 */ /* 0x001e240008000c00 */
        /* <DEDUP_REMOVED lines=8> */
[----:B0-----:R-:W-:Y:S01]  /*0b80*/  FADD.FTZ R5, R5, R16 ;  /* 0x0000001005057221 */ /* 0x001fe20000010000 */
[----:B------:R-:W-:-:S03]  /*0b90*/  FADD.FTZ R4, R4, R17 ;  /* 0x0000001104047221 */ /* 0x000fc60000010000 */
[----:B------:R-:W-:Y:S01]  /*0ba0*/  FADD.FTZ R18, R5, R18 ;  /* 0x0000001205127221 */ /* 0x000fe20000010000 */
[----:B------:R-:W-:-:S07]  /*0bb0*/  FADD.FTZ R19, R4, R19 ;  /* 0x0000001304137221 */ /* 0x000fce0000010000 */
.L_x_2893:
[----:B------:R-:W-:Y:S05]  /*0bc0*/  BSYNC.RECONVERGENT B0 ;  /* 0x0000000000007941 */ /* 0x000fea0003800200 */
.L_x_2892:
        /* <DEDUP_REMOVED lines=21> */
[----:B-1----:R-:W-:Y:S02]  /*0d20*/  LEA R4, P4, R7, R4, 0x2 ;  /* 0x0000000407047211 */ /* 0x002fe400078810ff */
[----:B------:R-:W-:Y:S02]  /*0d30*/  MOV R7, UR11 ;  /* 0x0000000b00077c02 */ /* 0x000fe40008000f00 */
[----:B------:R-:W-:Y:S02]  /*0d40*/  LEA.HI.X R5, R8, R5, RZ, 0x2, P4 ;  /* 0x0000000508057211 */ /* 0x000fe400020f14ff */
[----:B------:R-:W-:Y:S01]  /*0d50*/  PLOP3.LUT P4, PT, PT, PT, UP1, 0x80, 0x8 ;  /* 0x000000000008781c */ /* 0x000fe20003f8f018 */
[----:B------:R1:W-:Y:S03]  /*0d60*/  STG.E.64 desc[UR14][R6.64], R18 ;  /* 0x0000001206007986 */ /* 0x0003e6000c101b0e */
[----:B--2---:R-:W-:Y:S01]  /*0d70*/  SEL R9, R3, RZ, !P4 ;  /* 0x000000ff03097207 */ /* 0x004fe20006000000 */
[----:B------:R-:W-:Y:S06]  /*0d80*/  MEMBAR.ALL.GPU ;  /* 0x0000000000007992 */ /* 0x000fec000000a000 */
[----:B------:R-:W-:-:S00]  /*0d90*/  ERRBAR ;  /* 0x00000000000079ab */ /* 0x000fc00000000000 */
[----:B------:R-:W-:Y:S06]  /*0da0*/  CGAERRBAR ;  /* 0x00000000000075ab */ /* 0x000fec0000000000 */
[----:B------:R1:W-:Y:S01]  /*0db0*/  REDG.E.ADD.S32.STRONG.GPU desc[UR14][R4.64], R11 ;  /* 0x0000000b0400798e */ /* 0x0003e2000c12e30e */
[----:B------:R-:W-:-:S13]  /*0dc0*/  ISETP.NE.AND P4, PT, R9, -0x1, PT ;  /* 0xffffffff0900780c */ /* 0x000fda0003f85270 */
[----:B-1----:R-:W-:Y:S05]  /*0dd0*/  @!P4 BRA `(.L_x_2895) ;  /* 0x000000000014c947 */ /* 0x002fea0003800000 */
.L_x_2896:
[----:B------:R-:W2:Y:S04]  /*0de0*/  LDG.E.STRONG.GPU R6, desc[UR14][R4.64] ;  /* 0x0000000e04067981 */ /* 0x000ea8000c1ef900 */
[----:B--2---:R-:W-:Y:S01]  /*0df0*/  CCTL.IVALL ;  /* 0x00000000ff00798f */ /* 0x004fe20002000000 */
[----:B------:R-:W-:Y:S05]  /*0e00*/  YIELD ;  /* 0x0000000000007946 */ /* 0x000fea0003800000 */
[----:B------:R-:W-:-:S13]  /*0e10*/  ISETP.NE.AND P4, PT, R6, R9, PT ;  /* 0x000000090600720c */ /* 0x000fda0003f85270 */
[----:B------:R-:W-:Y:S05]  /*0e20*/  @P4 BRA `(.L_x_2896) ;  /* 0xfffffffc00ec4947 */ /* 0x000fea000383ffff */
.L_x_2895:
[----:B------:R-:W-:Y:S05]  /*0e30*/  WARPSYNC.ALL ;  /* 0x0000000000007948 */ /* 0x000fea0003800000 */
[----:B------:R-:W-:Y:S06]  /*0e40*/  BAR.SYNC.DEFER_BLOCKING 0x0 ;  /* 0x0000000000007b1d */ /* 0x000fec0000010000 */
[----:B------:R-:W-:Y:S01]  /*0e50*/  UMOV UR5, URZ ;  /* 0x000000ff00057c82 */ /* 0x000fe20008000000 */
[----:B------:R-:W-:Y:S05]  /*0e60*/  @!P2 BRA `(.L_x_2897) ;  /* 0x000000040098a947 */ /* 0x000fea0003800000 */
[----:B------:R-:W-:Y:S01]  /*0e70*/  LOP3.LUT R12, R3, 0x7ffffff8, RZ, 0xc0, !PT ;  /* 0x7ffffff8030c7812 */ /* 0x000fe200078ec0ff */
[----:B------:R-:W-:Y:S02]  /*0e80*/  ULEA UR22, UR19, UR6, 0x1 ;  /* 0x0000000613167291 */ /* 0x000fe4000f8e08ff */
[----:B------:R-:W-:Y:S02]  /*0e90*/  UIMAD UR23, UR19, 0x6, UR6 ;  /* 0x00000006131778a4 */ /* 0x000fe4000f8e0206 */
[----:B------:R-:W-:Y:S02]  /*0ea0*/  UIMAD UR10, UR19, 0x5, UR6 ;  /* 0x00000005130a78a4 */ /* 0x000fe4000f8e0206 */
[----:B------:R-:W-:Y:S02]  /*0eb0*/  ULEA UR11, UR19, UR6, 0x2 ;  /* 0x00000006130b7291 */ /* 0x000fe4000f8e10ff */
[----:B------:R-:W-:Y:S02]  /*0ec0*/  UIMAD UR12, UR19, 0x7, UR6 ;  /* 0x00000007130c78a4 */ /* 0x000fe4000f8e0206 */
[----:B------:R-:W-:-:S02]  /*0ed0*/  UIMAD UR13, UR19, 0x3, UR6 ;  /* 0x00000003130d78a4 */ /* 0x000fc4000f8e0206 */
[----:B------:R-:W-:Y:S02]  /*0ee0*/  UIADD3 UR20, UPT, UPT, UR6, UR19, URZ ;  /* 0x0000001306147290 */ /* 0x000fe4000fffe0ff */
[----:B------:R-:W-:Y:S01]  /*0ef0*/  UIADD3 UR21, UPT, UPT, -UR18, URZ, URZ ;  /* 0x000000ff12157290 */ /* 0x000fe2000fffe1ff */
[----:B------:R-:W-:Y:S01]  /*0f00*/  UMOV UR5, URZ ;  /* 0x000000ff00057c82 */ /* 0x000fe20008000000 */
[----:B------:R-:W-:-:S10]  /*0f10*/  UMOV UR9, UR6 ;  /* 0x0000000600097c82 */ /* 0x000fd40008000000 */
.L_x_2898:
        /* <DEDUP_REMOVED lines=91> */
.L_x_2897:
        /* <DEDUP_REMOVED lines=42> */
[----:B--2---:R-:W-:-:S06]  /*1770*/  IMAD.U32 R9, RZ, RZ, UR11 ;  /* 0x0000000bff097e24 */ /* 0x004fcc000f8e00ff */
[----:B------:R-:W2:Y:S01]  /*1780*/  @!P6 LDG.E.64 R8, desc[UR14][R8.64] ;  /* 0x0000000e0808e981 */ /* 0x000ea2000c1e1b00 */
[----:B------:R-:W-:-:S04]  /*1790*/  MOV R11, UR5 ;  /* 0x00000005000b7c02 */ /* 0x000fc80008000f00 */
[----:B------:R-:W-:-:S04]  /*17a0*/  IADD3 R11, PT, PT, R11, 0x4, RZ ;  /* 0x000000040b0b7810 */ /* 0x000fc80007ffe0ff */
[----:B------:R-:W-:Y:S01]  /*17b0*/  R2UR UR5, R11 ;  /* 0x000000000b0572ca */ /* 0x000fe200000e0000 */
[----:B---3--:R-:W-:Y:S01]  /*17c0*/  @!P5 FADD.FTZ R18, R18, R4 ;  /* 0x000000041212d221 */ /* 0x008fe20000010000 */
[----:B------:R-:W-:-:S03]  /*17d0*/  @!P5 FADD.FTZ R19, R19, R5 ;  /* 0x000000051313d221 */ /* 0x000fc60000010000 */
[----:B----4-:R-:W-:Y:S01]  /*17e0*/  @!P4 FADD.FTZ R18, R18, R6 ;  /* 0x000000061212c221 */ /* 0x010fe20000010000 */
[----:B------:R-:W-:-:S03]  /*17f0*/  @!P4 FADD.FTZ R19, R19, R7 ;  /* 0x000000071313c221 */ /* 0x000fc60000010000 */
[----:B--2---:R-:W-:Y:S01]  /*1800*/  @!P6 FADD.FTZ R18, R18, R8 ;  /* 0x000000081212e221 */ /* 0x004fe20000010000 */
[----:B------:R-:W-:-:S07]  /*1810*/  @!P6 FADD.FTZ R19, R19, R9 ;  /* 0x000000091313e221 */ /* 0x000fce0000010000 */
.L_x_2899:
        /* <DEDUP_REMOVED lines=27> */
.L_x_2900:
        /* <DEDUP_REMOVED lines=13> */
.L_x_2901:
[----:B------:R-:W-:Y:S05]  /*1aa0*/  BSYNC.RECONVERGENT B0 ;  /* 0x0000000000007941 */ /* 0x000fea0003800200 */
.L_x_2894:
[----:B---3--:R-:W-:Y:S01]  /*1ab0*/  LOP3.LUT R4, R24, 0xffff, RZ, 0xc0, !PT ;  /* 0x0000ffff18047812 */ /* 0x008fe200078ec0ff */
[----:B------:R-:W3:Y:S01]  /*1ac0*/  S2UR UR9, SR_CgaCtaId ;  /* 0x00000000000979c3 */ /* 0x000ee20000008800 */
[----:B------:R-:W4:Y:S01]  /*1ad0*/  LDCU UR10, c[0x0][0x414] ;  /* 0x00008280ff0a77ac */ /* 0x000f220008000800 */
[----:B------:R-:W-:Y:S02]  /*1ae0*/  MOV R13, UR8 ;  /* 0x00000008000d7c02 */ /* 0x000fe40008000f00 */
[----:B------:R-:W-:Y:S01]  /*1af0*/  IMAD R4, R4, 0x1556, RZ ;  /* 0x0000155604047824 */ /* 0x000fe200078e02ff */
[----:B------:R-:W-:-:S03]  /*1b00*/  UMOV UR5, 0x400 ;  /* 0x0000040000057882 */ /* 0x000fc60000000000 */
[----:B--2---:R-:W2:Y:S01]  /*1b10*/  @P0 LDC.64 R8, c[0x0][0x388] ;  /* 0x0000e200ff080b82 */ /* 0x004ea20000000a00 */
[----:B------:R-:W-:-:S04]  /*1b20*/  SHF.R.U32.HI R4, RZ, 0x10, R4 ;  /* 0x00000010ff047819 */ /* 0x000fc80000011604 */
[----:B------:R-:W-:-:S03]  /*1b30*/  PRMT R4, R4, 0x9910, RZ ;  /* 0x0000991004047816 */ /* 0x000fc600000000ff */
[----:B-1----:R-:W1:Y:S02]  /*1b40*/  LDC.64 R6, c[0x0][0x398] ;  /* 0x0000e600ff067b82 */ /* 0x002e640000000a00 */
[----:B------:R-:W-:Y:S02]  /*1b50*/  IMAD R4, R4, 0xc, RZ ;  /* 0x0000000c04047824 */ /* 0x000fe400078e02ff */
[----:B----4-:R-:W-:-:S03]  /*1b60*/  @P0 FMUL.FTZ R10, R18, UR10 ;  /* 0x0000000a120a0c20 */ /* 0x010fc60008410000 */
[----:B------:R-:W-:Y:S01]  /*1b70*/  IADD3 R11, PT, PT, RZ, -R4, RZ ;  /* 0x80000004ff0b7210 */ /* 0x000fe20007ffe0ff */
[----:B---3--:R-:W-:Y:S01]  /*1b80*/  ULEA UR5, UR9, UR5, 0x18 ;  /* 0x0000000509057291 */ /* 0x008fe2000f8ec0ff */
[----:B------:R-:W3:Y:S02]  /*1b90*/  LDC.64 R4, c[0x0][0x3a0] ;  /* 0x0000e800ff047b82 */ /* 0x000ee40000000a00 */
[----:B------:R-:W-:-:S04]  /*1ba0*/  PRMT R11, R11, 0x7710, RZ ;  /* 0x000077100b0b7816 */ /* 0x000fc800000000ff */
[----:B------:R-:W-:Y:S01]  /*1bb0*/  IADD3 R11, PT, PT, R11, R24, RZ ;  /* 0x000000180b0b7210 */ /* 0x000fe20007ffe0ff */
[----:B--2---:R-:W-:Y:S01]  /*1bc0*/  @P0 IMAD.WIDE R8, R13, 0x8, R8 ;  /* 0x000000080d080825 */ /* 0x004fe200078e0208 */
[----:B------:R-:W-:Y:S03]  /*1bd0*/  @!P3 STS.64 [UR5+0x78], R18 ;  /* 0x00007812ff00b988 */ /* 0x000fe60008000a05 */
[----:B------:R-:W-:-:S05]  /*1be0*/  IMAD.SHL.U32 R11, R11, 0x2, RZ ;  /* 0x000000020b0b7824 */ /* 0x000fca00078e00ff */
[----:B------:R-:W-:-:S04]  /*1bf0*/  LOP3.LUT R11, R11, 0xffff, RZ, 0xc0, !PT ;  /* 0x0000ffff0b0b7812 */ /* 0x000fc800078ec0ff */
[----:B------:R-:W-:Y:S01]  /*1c00*/  IADD3 R15, PT, PT, R0, R11, RZ ;  /* 0x0000000b000f7210 */ /* 0x000fe20007ffe0ff */
[----:B------:R-:W-:-:S04]  /*1c10*/  @P0 FMUL.FTZ R11, R19, UR10 ;  /* 0x0000000a130b0c20 */ /* 0x000fc80008410000 */
[C---:B-1----:R-:W-:Y:S01]  /*1c20*/  IMAD.WIDE R12, R15.reuse, 0x4, R6 ;  /* 0x000000040f0c7825 */ /* 0x042fe200078e0206 */
[----:B------:R1:W-:Y:S03]  /*1c30*/  @P0 STG.E.64 desc[UR14][R8.64], R10 ;  /* 0x0000000a08000986 */ /* 0x0003e6000c101b0e */
[----:B---3--:R-:W-:Y:S01]  /*1c40*/  IMAD.WIDE R6, R15, 0x4, R4 ;  /* 0x000000040f067825 */ /* 0x008fe200078e0204 */
[----:B------:R-:W-:Y:S06]  /*1c50*/  BAR.SYNC.DEFER_BLOCKING 0x0 ;  /* 0x0000000000007b1d */ /* 0x000fec0000010000 */
[----:B------:R2:W5:Y:S04]  /*1c60*/  LDG.E.64 R4, desc[UR14][R12.64] ;  /* 0x0000000e0c047981 */ /* 0x000568000c1e1b00 */
[----:B------:R-:W5:Y:S01]  /*1c70*/  LDG.E.64 R6, desc[UR14][R6.64] ;  /* 0x0000000e06067981 */ /* 0x000f62000c1e1b00 */
[----:B-1----:R-:W-:Y:S01]  /*1c80*/  HFMA2 R10, -RZ, RZ, 1.875, 0 ;  /* 0x3f800000ff0a7431 */ /* 0x002fe200000001ff */
        /* <DEDUP_REMOVED lines=9> */
[----:B------:R2:W1:Y:S01]  /*1d20*/  @P2 MUFU.RSQ R10, R14 ;  /* 0x0000000e000a2308 */ /* 0x0004620000001400 */
[----:B------:R-:W-:Y:S05]  /*1d30*/  BRA.U UP0, `(.L_x_2903) ;  /* 0x0000000100b87547 */ /* 0x000fea000b800000 */
[----:B------:R-:W3:Y:S01]  /*1d40*/  LDCU.64 UR12, c[0x0][0x3e8] ;  /* 0x00007d00ff0c77ac */ /* 0x000ee20008000a00 */
[----:B------:R-:W-:Y:S01]  /*1d50*/  SHF.R.S32.HI R15, RZ, 0x1f, R2 ;  /* 0x0000001fff0f7819 */ /* 0x000fe20000011402 */
[----:B------:R-:W-:Y:S01]  /*1d60*/  BSSY.RECONVERGENT B1, `(.L_x_2904) ;  /* 0x0000018000017945 */ /* 0x000fe20003800200 */
[----:B------:R-:W-:Y:S02]  /*1d70*/  SHF.R.S32.HI R16, RZ, 0x1f, R11 ;  /* 0x0000001fff107819 */ /* 0x000fe4000001140b */
[----:B---3--:R-:W-:Y:S02]  /*1d80*/  ISETP.GE.U32.AND P1, PT, R2, UR12, PT ;  /* 0x0000000c02007c0c */ /* 0x008fe4000bf26070 */
[----:B------:R-:W-:Y:S02]  /*1d90*/  ISETP.GE.U32.AND P2, PT, R11, UR12, PT ;  /* 0x0000000c0b007c0c */ /* 0x000fe4000bf46070 */
[----:B------:R-:W-:Y:S02]  /*1da0*/  ISETP.GE.AND.EX P1, PT, R15, UR13, PT, P1 ;  /* 0x0000000d0f007c0c */ /* 0x000fe4000bf26310 */
[----:B------:R-:W-:-:S11]  /*1db0*/  ISETP.GE.AND.EX P2, PT, R16, UR13, PT, P2 ;  /* 0x0000000d10007c0c */ /* 0x000fd6000bf46320 */
[----:B------:R-:W-:Y:S05]  /*1dc0*/  @P1 BRA `(.L_x_2905) ;  /* 0x0000000000441947 */ /* 0x000fea0003800000 */
[----:B------:R-:W3:Y:S01]  /*1dd0*/  LDCU.64 UR16, c[0x0][0x3e0] ;  /* 0x00007c00ff1077ac */ /* 0x000ee20008000a00 */
[----:B------:R-:W-:Y:S01]  /*1de0*/  MOV R8, R26 ;  /* 0x0000001a00087202 */ /* 0x000fe20000000f00 */
[C---:B--2---:R-:W-:Y:S01]  /*1df0*/  FADD.FTZ R13, -R0.reuse, R20 ;  /* 0x00000014000d7221 */ /* 0x044fe20000010100 */
[----:B------:R-:W-:Y:S01]  /*1e00*/  MOV R9, R29 ;  /* 0x0000001d00097202 */ /* 0x000fe20000000f00 */
[----:B------:R-:W2:Y:S01]  /*1e10*/  LDCU.64 UR10, c[0x0][0x380] ;  /* 0x00007000ff0a77ac */ /* 0x000ea20008000a00 */
[----:B------:R-:W-:Y:S01]  /*1e20*/  FADD.FTZ R21, -R0, R21 ;  /* 0x0000001500157221 */ /* 0x000fe20000010100 */
[----:B-1----:R-:W-:-:S03]  /*1e30*/  FMUL.FTZ R13, R13, R10 ;  /* 0x0000000a0d0d7220 */ /* 0x002fc60000410000 */
[----:B0-----:R-:W-:Y:S01]  /*1e40*/  FMUL.FTZ R18, R21, R10 ;  /* 0x0000000a15127220 */ /* 0x001fe20000410000 */
[----:B-----5:R-:W-:Y:S01]  /*1e50*/  FFMA.FTZ R14, R4, R13, R6 ;  /* 0x0000000d040e7223 */ /* 0x020fe20000010006 */
[----:B---3--:R-:W-:Y:S02]  /*1e60*/  IMAD R15, R15, UR16, RZ ;  /* 0x000000100f0f7c24 */ /* 0x008fe4000f8e02ff */
[----:B------:R-:W-:-:S04]  /*1e70*/  IMAD.WIDE.U32 R8, R2, UR16, R8 ;  /* 0x0000001002087c25 */ /* 0x000fc8000f8e0008 */
[----:B------:R-:W-:Y:S01]  /*1e80*/  IMAD R15, R2, UR17, R15 ;  /* 0x00000011020f7c24 */ /* 0x000fe2000f8e020f */
[----:B--2---:R-:W-:-:S04]  /*1e90*/  LEA R12, P1, R8, UR10, 0x2 ;  /* 0x0000000a080c7c11 */ /* 0x004fc8000f8210ff */
[----:B------:R-:W-:-:S04]  /*1ea0*/  IADD3 R15, PT, PT, R9, R15, RZ ;  /* 0x0000000f090f7210 */ /* 0x000fc80007ffe0ff */
[----:B------:R-:W-:Y:S01]  /*1eb0*/  LEA.HI.X R13, R8, UR11, R15, 0x2, P1 ;  /* 0x0000000b080d7c11 */ /* 0x000fe200088f140f */
[----:B------:R-:W-:-:S05]  /*1ec0*/  FFMA.FTZ R15, R5, R18, R7 ;  /* 0x00000012050f7223 */ /* 0x000fca0000010007 */
[----:B------:R3:W-:Y:S02]  /*1ed0*/  STG.E.64 desc[UR14][R12.64], R14 ;  /* 0x0000000e0c007986 */ /* 0x0007e4000c101b0e */
.L_x_2905:
[----:B------:R-:W-:Y:S05]  /*1ee0*/  BSYNC.RECONVERGENT B1 ;  /* 0x0000000000017941 */ /* 0x000fea0003800200 */
.L_x_2904:
[----:B------:R-:W-:Y:S05]  /*1ef0*/  @P2 BRA `(.L_x_2906) ;  /* 0x0000000400402947 */ /* 0x000fea0003800000 */
[----:B------:R-:W4:Y:S01]  /*1f00*/  LDCU.64 UR10, c[0x0][0x3e0] ;  /* 0x00007c00ff0a77ac */ /* 0x000f220008000a00 */
[----:B------:R-:W-:Y:S01]  /*1f10*/  MOV R9, R29 ;  /* 0x0000001d00097202 */ /* 0x000fe20000000f00 */
[----:B------:R-:W-:Y:S02]  /*1f20*/  IMAD.MOV.U32 R8, RZ, RZ, R26 ;  /* 0x000000ffff087224 */ /* 0x000fe400078e001a */
[C---:B--23--:R-:W-:Y:S01]  /*1f30*/  FADD.FTZ R13, -R0.reuse, R22 ;  /* 0x00000016000d7221 */ /* 0x04cfe20000010100 */
[----:B------:R-:W2:Y:S01]  /*1f40*/  LDCU.64 UR12, c[0x0][0x380] ;  /* 0x00007000ff0c77ac */ /* 0x000ea20008000a00 */
[----:B------:R-:W-:Y:S02]  /*1f50*/  FADD.FTZ R23, -R0, R23 ;  /* 0x0000001700177221 */ /* 0x000fe40000010100 */
[-C--:B-1----:R-:W-:Y:S02]  /*1f60*/  FMUL.FTZ R13, R13, R10.reuse ;  /* 0x0000000a0d0d7220 */ /* 0x082fe40000410000 */
[----:B------:R-:W-:-:S02]  /*1f70*/  FMUL.FTZ R10, R23, R10 ;  /* 0x0000000a170a7220 */ /* 0x000fc40000410000 */
[----:B-----5:R-:W-:Y:S02]  /*1f80*/  FFMA.FTZ R4, R4, R13, R6 ;  /* 0x0000000d04047223 */ /* 0x020fe40000010006 */
[----:B------:R-:W-:Y:S01]  /*1f90*/  FFMA.FTZ R5, R5, R10, R7 ;  /* 0x0000000a05057223 */ /* 0x000fe20000010007 */
[----:B----4-:R-:W-:Y:S02]  /*1fa0*/  IMAD R16, R16, UR10, RZ ;  /* 0x0000000a10107c24 */ /* 0x010fe4000f8e02ff */
[----:B------:R-:W-:-:S04]  /*1fb0*/  IMAD.WIDE.U32 R8, R11, UR10, R8 ;  /* 0x0000000a0b087c25 */ /* 0x000fc8000f8e0008 */
[----:B------:R-:W-:Y:S01]  /*1fc0*/  IMAD R11, R11, UR11, R16 ;  /* 0x0000000b0b0b7c24 */ /* 0x000fe2000f8e0210 */
[----:B--2---:R-:W-:-:S04]  /*1fd0*/  LEA R12, P1, R8, UR12, 0x2 ;  /* 0x0000000c080c7c11 */ /* 0x004fc8000f8210ff */
[----:B------:R-:W-:-:S04]  /*1fe0*/  IADD3 R11, PT, PT, R9, R11, RZ ;  /* 0x0000000b090b7210 */ /* 0x000fc80007ffe0ff */
[----:B------:R-:W-:-:S05]  /*1ff0*/  LEA.HI.X R13, R8, UR13, R11, 0x2, P1 ;  /* 0x0000000d080d7c11 */ /* 0x000fca00088f140b */
[----:B------:R4:W-:Y:S01]  /*2000*/  STG.E.64 desc[UR14][R12.64], R4 ;  /* 0x000000040c007986 */ /* 0x0009e2000c101b0e */
[----:B------:R-:W-:Y:S05]  /*2010*/  BRA `(.L_x_2906) ;  /* 0x0000000000f87947 */ /* 0x000fea0003800000 */
.L_x_2903:
[----:B------:R-:W-:Y:S04]  /*2020*/  BSSY.RECONVERGENT B1, `(.L_x_2907) ;  /* 0x000001e000017945 */ /* 0x000fe80003800200 */
[----:B------:R-:W-:Y:S05]  /*2030*/  @P1 BRA `(.L_x_2908) ;  /* 0x0000000000701947 */ /* 0x000fea0003800000 */
[C---:B------:R-:W-:Y:S01]  /*2040*/  FADD.FTZ R9, -R0.reuse, R20 ;  /* 0x0000001400097221 */ /* 0x040fe20000010100 */
[----:B------:R-:W-:Y:S01]  /*2050*/  FADD.FTZ R21, -R0, R21 ;  /* 0x0000001500157221 */ /* 0x000fe20000010100 */
[----:B------:R-:W3:Y:S01]  /*2060*/  LDCU.64 UR10, c[0x0][0x3e0] ;  /* 0x00007c00ff0a77ac */ /* 0x000ee20008000a00 */
[----:B0-----:R-:W-:Y:S01]  /*2070*/  SHF.R.S32.HI R19, RZ, 0x1f, R2 ;  /* 0x0000001fff137819 */ /* 0x001fe20000011402 */
[-C--:B-1----:R-:W-:Y:S01]  /*2080*/  FMUL.FTZ R9, R9, R10.reuse ;  /* 0x0000000a09097220 */ /* 0x082fe20000410000 */
[----:B--2---:R-:W-:Y:S01]  /*2090*/  FMUL.FTZ R14, R21, R10 ;  /* 0x0000000a150e7220 */ /* 0x004fe20000410000 */
[----:B------:R-:W0:Y:S01]  /*20a0*/  LDCU.64 UR12, c[0x0][0x380] ;  /* 0x00007000ff0c77ac */ /* 0x000e220008000a00 */
[----:B------:R-:W-:Y:S01]  /*20b0*/  MOV R12, R26 ;  /* 0x0000001a000c7202 */ /* 0x000fe20000000f00 */
[----:B-----5:R-:W-:Y:S01]  /*20c0*/  FFMA.FTZ R15, R4, R9, R6 ;  /* 0x00000009040f7223 */ /* 0x020fe20000010006 */
[----:B------:R-:W-:Y:S01]  /*20d0*/  FFMA.FTZ R14, R5, R14, R7 ;  /* 0x0000000e050e7223 */ /* 0x000fe20000010007 */
[----:B------:R-:W-:-:S02]  /*20e0*/  IMAD.MOV.U32 R13, RZ, RZ, R29 ;  /* 0x000000ffff0d7224 */ /* 0x000fc400078e001d */
[----:B------:R-:W-:Y:S01]  /*20f0*/  FMUL.FTZ R8, R15, -1.4426950216293334961 ;  /* 0xbfb8aa3b0f087820 */ /* 0x000fe20000410000 */
[----:B------:R-:W-:-:S05]  /*2100*/  FMUL.FTZ R9, R14, -1.4426950216293334961 ;  /* 0xbfb8aa3b0e097820 */ /* 0x000fca0000410000 */
[----:B------:R-:W1:Y:S01]  /*2110*/  MUFU.EX2 R8, R8 ;  /* 0x0000000800087308 */ /* 0x000e620000000800 */
[----:B---3--:R-:W-:Y:S02]  /*2120*/  IMAD R19, R19, UR10, RZ ;  /* 0x0000000a13137c24 */ /* 0x008fe4000f8e02ff */
[----:B------:R-:W-:-:S05]  /*2130*/  IMAD.WIDE.U32 R12, R2, UR10, R12 ;  /* 0x0000000a020c7c25 */ /* 0x000fca000f8e000c */
[----:B------:R-:W2:Y:S01]  /*2140*/  MUFU.EX2 R9, R9 ;  /* 0x0000000900097308 */ /* 0x000ea20000000800 */
[----:B------:R-:W-:-:S05]  /*2150*/  IMAD R19, R2, UR11, R19 ;  /* 0x0000000b02137c24 */ /* 0x000fca000f8e0213 */
[----:B------:R-:W-:Y:S01]  /*2160*/  IADD3 R19, PT, PT, R13, R19, RZ ;  /* 0x000000130d137210 */ /* 0x000fe20007ffe0ff */
[----:B-1----:R-:W-:Y:S01]  /*2170*/  FADD.FTZ R16, R8, 1 ;  /* 0x3f80000008107421 */ /* 0x002fe20000010000 */
[----:B0-----:R-:W-:-:S05]  /*2180*/  LEA R8, P1, R12, UR12, 0x2 ;  /* 0x0000000c0c087c11 */ /* 0x001fca000f8210ff */
[----:B------:R-:W0:Y:S01]  /*2190*/  MUFU.RCP R16, R16 ;  /* 0x0000001000107308 */ /* 0x000e220000001000 */
[----:B--2---:R-:W-:Y:S01]  /*21a0*/  FADD.FTZ R17, R9, 1 ;  /* 0x3f80000009117421 */ /* 0x004fe20000010000 */
[----:B------:R-:W-:-:S06]  /*21b0*/  LEA.HI.X R9, R12, UR13, R19, 0x2, P1 ;  /* 0x0000000d0c097c11 */ /* 0x000fcc00088f1413 */
[----:B------:R-:W1:Y:S01]  /*21c0*/  MUFU.RCP R17, R17 ;  /* 0x0000001100117308 */ /* 0x000e620000001000 */
[----:B0-----:R-:W-:Y:S01]  /*21d0*/  FMUL.FTZ R12, R15, R16 ;  /* 0x000000100f0c7220 */ /* 0x001fe20000410000 */
[----:B-1----:R-:W-:-:S05]  /*21e0*/  FMUL.FTZ R13, R14, R17 ;  /* 0x000000110e0d7220 */ /* 0x002fca0000410000 */
[----:B------:R3:W-:Y:S02]  /*21f0*/  STG.E.64 desc[UR14][R8.64], R12 ;  /* 0x0000000c08007986 */ /* 0x0007e4000c101b0e */
.L_x_2908:
[----:B------:R-:W-:Y:S05]  /*2200*/  BSYNC.RECONVERGENT B1 ;  /* 0x0000000000017941 */ /* 0x000fea0003800200 */
.L_x_2907:
[----:B------:R-:W4:Y:S01]  /*2210*/  LDCU.64 UR10, c[0x0][0x3e8] ;  /* 0x00007d00ff0a77ac */ /* 0x000f220008000a00 */
[----:B---3--:R-:W-:Y:S02]  /*2220*/  SHF.R.S32.HI R8, RZ, 0x1f, R11 ;  /* 0x0000001fff087819 */ /* 0x008fe4000001140b */
[----:B----4-:R-:W-:-:S04]  /*2230*/  ISETP.GE.U32.AND P1, PT, R11, UR10, PT ;  /* 0x0000000a0b007c0c */ /* 0x010fc8000bf26070 */
[----:B------:R-:W-:-:S13]  /*2240*/  ISETP.GE.AND.EX P1, PT, R8, UR11, PT, P1 ;  /* 0x0000000b08007c0c */ /* 0x000fda000bf26310 */
[----:B------:R-:W-:Y:S05]  /*2250*/  @P1 BRA `(.L_x_2906) ;  /* 0x0000000000681947 */ /* 0x000fea0003800000 */
[C---:B------:R-:W-:Y:S01]  /*2260*/  FADD.FTZ R9, -R0.reuse, R22 ;  /* 0x0000001600097221 */ /* 0x040fe20000010100 */
[----:B------:R-:W-:Y:S01]  /*2270*/  FADD.FTZ R23, -R0, R23 ;  /* 0x0000001700177221 */ /* 0x000fe20000010100 */
[----:B------:R-:W3:Y:S01]  /*2280*/  LDCU.64 UR10, c[0x0][0x3e0] ;  /* 0x00007c00ff0a77ac */ /* 0x000ee20008000a00 */
        /* <DEDUP_REMOVED lines=8> */
[----:B------:R-:W4:Y:S01]  /*2310*/  MUFU.EX2 R0, R0 ;  /* 0x0000000000007308 */ /* 0x000f220000000800 */
[----:B---3--:R-:W-:Y:S02]  /*2320*/  IMAD R8, R8, UR10, RZ ;  /* 0x0000000a08087c24 */ /* 0x008fe4000f8e02ff */
[----:B------:R-:W-:-:S05]  /*2330*/  IMAD.WIDE.U32 R26, R11, UR10, R26 ;  /* 0x0000000a0b1a7c25 */ /* 0x000fca000f8e001a */
[----:B------:R-:W3:Y:S01]  /*2340*/  MUFU.EX2 R6, R6 ;  /* 0x0000000600067308 */ /* 0x000ee20000000800 */
[----:B------:R-:W-:-:S05]  /*2350*/  IMAD R11, R11, UR11, R8 ;  /* 0x0000000b0b0b7c24 */ /* 0x000fca000f8e0208 */
[----:B------:R-:W-:Y:S01]  /*2360*/  IADD3 R11, PT, PT, R27, R11, RZ ;  /* 0x0000000b1b0b7210 */ /* 0x000fe20007ffe0ff */
[----:B----4-:R-:W-:-:S06]  /*2370*/  FADD.FTZ R5, R0, 1 ;  /* 0x3f80000000057421 */ /* 0x010fcc0000010000 */
[----:B------:R-:W4:Y:S01]  /*2380*/  MUFU.RCP R5, R5 ;  /* 0x0000000500057308 */ /* 0x000f220000001000 */
[----:B---3--:R-:W-:Y:S01]  /*2390*/  FADD.FTZ R9, R6, 1 ;  /* 0x3f80000006097421 */ /* 0x008fe20000010000 */
[----:B-1----:R-:W-:-:S04]  /*23a0*/  LEA R6, P1, R26, UR12, 0x2 ;  /* 0x0000000c1a067c11 */ /* 0x002fc8000f8210ff */
[----:B------:R-:W-:Y:S02]  /*23b0*/  LEA.HI.X R7, R26, UR13, R11, 0x2, P1 ;  /* 0x0000000d1a077c11 */ /* 0x000fe400088f140b */
[----:B------:R-:W1:Y:S01]  /*23c0*/  MUFU.RCP R9, R9 ;  /* 0x0000000900097308 */ /* 0x000e620000001000 */
[----:B----4-:R-:W-:Y:S01]  /*23d0*/  FMUL.FTZ R4, R4, R5 ;  /* 0x0000000504047220 */ /* 0x010fe20000410000 */
[----:B-1----:R-:W-:-:S05]  /*23e0*/  FMUL.FTZ R5, R10, R9 ;  /* 0x000000090a057220 */ /* 0x002fca0000410000 */
[----:B------:R1:W-:Y:S02]  /*23f0*/  STG.E.64 desc[UR14][R6.64], R4 ;  /* 0x0000000406007986 */ /* 0x0003e4000c101b0e */
.L_x_2906:
[----:B------:R-:W-:Y:S05]  /*2400*/  BSYNC.RECONVERGENT B0 ;  /* 0x0000000000007941 */ /* 0x000fea0003800200 */
.L_x_2902:
[----:B------:R-:W-:Y:S02]  /*2410*/  UIADD3 UR8, UPT, UPT, UR19, UR8, URZ ;  /* 0x0000000813087290 */ /* 0x000fe4000fffe0ff */
[----:B------:R-:W-:Y:S02]  /*2420*/  UIADD3 UR4, UPT, UPT, UR4, 0x1, URZ ;  /* 0x0000000104047890 */ /* 0x000fe4000fffe0ff */
[----:B------:R-:W-:-:S09]  /*2430*/  UISETP.GE.AND UP1, UPT, UR8, UR7, UPT ;  /* 0x000000070800728c */ /* 0x000fd2000bf26270 */
[----:B------:R-:W-:Y:S05]  /*2440*/  BRA.U !UP1, `(.L_x_2909) ;  /* 0xffffffdd09587547 */ /* 0x000fea000b83ffff */
[----:B------:R-:W-:Y:S05]  /*2450*/  EXIT ;  /* 0x000000000000794d */ /* 0x000fea0003800000 */
.L_x_2910:
        /* <DEDUP_REMOVED lines=10> */
.L_x_3467:


//--------------------- .text._Z35group_norm_nhwc_fwd_one_pass_kernelI11Fp32IOFp32WLi128ELi24ELi384EEv26Group_norm_nhwc_fwd_params --------------------------
	.section	.text._Z35group_norm_nhwc_fwd_one_pass_kernelI11Fp32IOFp32WLi128ELi24ELi384EEv26Group_norm_nhwc_fwd_params,"ax",@progbits
	.align	128
        .global         _Z35group_norm_nhwc_fwd_one_pass_kernelI11Fp32IOFp32WLi128ELi24ELi384EEv26Group_norm_nhwc_fwd_params
        .type           _Z35group_norm_nhwc_fwd_one_pass_kernelI11Fp32IOFp32WLi128ELi24ELi384EEv26Group_norm_nhwc_fwd_params,@function
        .size           _Z35group_norm_nhwc_fwd_one_pass_kernelI11Fp32IOFp32WLi128ELi24ELi384EEv26Group_norm_nhwc_fwd_params,(.L_x_3468 - _Z35group_norm_nhwc_fwd_one_pass_kernelI11Fp32IOFp32WLi128ELi24ELi384EEv26Group_norm_nhwc_fwd_params)
        .other          _Z35group_norm_nhwc_fwd_one_pass_kernelI11Fp32IOFp32WLi128ELi24ELi384EEv26Group_norm_nhwc_fwd_params,@"STO_CUDA_ENTRY STV_DEFAULT"
_Z35group_norm_nhwc_fwd_one_pass_kernelI11Fp32IOFp32WLi128ELi24ELi384EEv26Group_norm_nhwc_fwd_params:
.text._Z35group_norm_nhwc_fwd_one_pass_kernelI11Fp32IOFp32WLi128ELi24ELi384EEv26Group_norm_nhwc_fwd_params:
        /* <DEDUP_REMOVED lines=25> */
.L_x_2938:
[----:B0-----:R-:W0:Y:S01]  /*0190*/  LDC R0, c[0x0][0x3f8] ;  /* 0x0000fe00ff007b82 */ /* 0x001e220000000800 */
[----:B-1----:R-:W1:Y:S01]  /*01a0*/  S2R R8, SR_TID.X ;  /* 0x0000000000087919 */ /* 0x002e620000002100 */
[----:B--2---:R-:W2:Y:S01]  /*01b0*/  LDCU.64 UR10, c[0x0][0x3e8] ;  /* 0x00007d00ff0a77ac */ /* 0x004ea20008000a00 */
[C---:B------:R-:W-:Y:S02]  /*01c0*/  IADD3 R11, PT, PT, R23.reuse, 0x20, RZ ;  /* 0x00000020170b7810 */ /* 0x040fe40007ffe0ff */
[----:B------:R-:W-:Y:S01]  /*01d0*/  IADD3 R21, PT, PT, R23, 0x40, RZ ;  /* 0x0000004017157810 */ /* 0x000fe20007ffe0ff */
[----:B---3--:R-:W3:Y:S01]  /*01e0*/  LDCU.64 UR12, c[0x0][0x3f0] ;  /* 0x00007e00ff0c77ac */ /* 0x008ee20008000a00 */
[----:B------:R-:W-:Y:S02]  /*01f0*/  SHF.R.S32.HI R29, RZ, 0x1f, R23 ;  /* 0x0000001fff1d7819 */ /* 0x000fe40000011417 */
[----:B------:R-:W-:Y:S02]  /*0200*/  SHF.R.S32.HI R13, RZ, 0x1f, R21 ;  /* 0x0000001fff0d7819 */ /* 0x000fe40000011415 */
[----:B0-----:R-:W-:-:S02]  /*0210*/  IABS R7, R0 ;  /* 0x0000000000077213 */ /* 0x001fc40000000000 */
[----:B------:R-:W-:Y:S02]  /*0220*/  ISETP.NE.AND P3, PT, R0, RZ, PT ;  /* 0x000000ff0000720c */ /* 0x000fe40003f65270 */
[----:B------:R-:W0:Y:S08]  /*0230*/  I2F.RP R4, R7 ;  /* 0x0000000700047306 */ /* 0x000e300000209400 */
[----:B0-----:R-:W0:Y:S02]  /*0240*/  MUFU.RCP R4, R4 ;  /* 0x0000000400047308 */ /* 0x001e240000001000 */
[----:B0---4-:R-:W-:-:S06]  /*0250*/  IADD3 R2, PT, PT, R4, 0xffffffe, RZ ;  /* 0x0ffffffe04027810 */ /* 0x011fcc0007ffe0ff */
[----:B-----5:R0:W5:Y:S02]  /*0260*/  F2I.FTZ.U32.TRUNC.NTZ R3, R2 ;  /* 0x0000000200037305 */ /* 0x020164000021f000 */
[----:B0-----:R-:W-:Y:S01]  /*0270*/  HFMA2 R2, -RZ, RZ, 0, 0 ;  /* 0x00000000ff027431 */ /* 0x001fe200000001ff */
[----:B-----5:R-:W-:-:S05]  /*0280*/  IADD3 R6, PT, PT, RZ, -R3, RZ ;  /* 0x80000003ff067210 */ /* 0x020fca0007ffe0ff */
[----:B------:R-:W-:Y:S01]  /*0290*/  IMAD R5, R6, R7, RZ ;  /* 0x0000000706057224 */ /* 0x000fe200078e02ff */
[----:B------:R-:W-:-:S03]  /*02a0*/  IABS R6, UR8 ;  /* 0x0000000800067c13 */ /* 0x000fc60008000000 */
[----:B------:R-:W-:-:S06]  /*02b0*/  IMAD.HI.U32 R3, R3, R5, R2 ;  /* 0x0000000503037227 */ /* 0x000fcc00078e0002 */
[----:B------:R-:W-:-:S05]  /*02c0*/  IMAD.HI.U32 R5, R3, R6, RZ ;  /* 0x0000000603057227 */ /* 0x000fca00078e00ff */
[----:B------:R-:W-:-:S05]  /*02d0*/  IADD3 R3, PT, PT, -R5, RZ, RZ ;  /* 0x000000ff05037210 */ /* 0x000fca0007ffe1ff */
[----:B------:R-:W-:Y:S01]  /*02e0*/  IMAD R2, R7, R3, R6 ;  /* 0x0000000307027224 */ /* 0x000fe200078e0206 */
[----:B-1----:R-:W-:-:S04]  /*02f0*/  LOP3.LUT R3, R8, 0xffff, RZ, 0xc0, !PT ;  /* 0x0000ffff08037812 */ /* 0x002fc800078ec0ff */
[----:B------:R-:W-:Y:S01]  /*0300*/  ISETP.GT.U32.AND P2, PT, R7, R2, PT ;  /* 0x000000020700720c */ /* 0x000fe20003f44070 */
[----:B------:R-:W-:-:S05]  /*0310*/  IMAD R3, R3, 0x1556, RZ ;  /* 0x0000155603037824 */ /* 0x000fca00078e02ff */
[----:B------:R-:W-:-:S07]  /*0320*/  SHF.R.U32.HI R3, RZ, 0x10, R3 ;  /* 0x00000010ff037819 */ /* 0x000fce0000011603 */
[----:B------:R-:W-:Y:S01]  /*0330*/  @!P2 IMAD.IADD R2, R2, 0x1, -R7 ;  /* 0x000000010202a824 */ /* 0x000fe200078e0a07 */
[----:B------:R-:W-:Y:S02]  /*0340*/  @!P2 IADD3 R5, PT, PT, R5, 0x1, RZ ;  /* 0x000000010505a810 */ /* 0x000fe40007ffe0ff */
[----:B--2---:R-:W-:Y:S02]  /*0350*/  ISETP.GE.U32.AND P2, PT, R11, UR10, PT ;  /* 0x0000000a0b007c0c */ /* 0x004fe4000bf46070 */
[----:B------:R-:W-:Y:S02]  /*0360*/  ISETP.GE.U32.AND P1, PT, R2, R7, PT ;  /* 0x000000070200720c */ /* 0x000fe40003f26070 */
[----:B------:R-:W-:-:S04]  /*0370*/  LOP3.LUT R2, R0, UR8, RZ, 0x3c, !PT ;  /* 0x0000000800027c12 */ /* 0x000fc8000f8e3cff */
[----:B------:R-:W-:Y:S02]  /*0380*/  ISETP.GE.AND P4, PT, R2, RZ, PT ;  /* 0x000000ff0200720c */ /* 0x000fe40003f86270 */
[----:B------:R-:W-:Y:S02]  /*0390*/  PRMT R2, R3, 0x9910, RZ ;  /* 0x0000991003027816 */ /* 0x000fe400000000ff */
[----:B------:R-:W-:-:S03]  /*03a0*/  SHF.R.S32.HI R3, RZ, 0x1f, R11 ;  /* 0x0000001fff037819 */ /* 0x000fc6000001140b */
[----:B------:R-:W-:Y:S01]  /*03b0*/  IMAD R2, R2, 0xc, RZ ;  /* 0x0000000c02027824 */ /* 0x000fe200078e02ff */
[----:B------:R-:W-:Y:S02]  /*03c0*/  ISETP.GE.AND.EX P2, PT, R3, UR11, PT, P2 ;  /* 0x0000000b03007c0c */ /* 0x000fe4000bf46320 */
[----:B------:R-:W-:Y:S02]  /*03d0*/  @P1 IADD3 R5, PT, PT, R5, 0x1, RZ ;  /* 0x0000000105051810 */ /* 0x000fe40007ffe0ff */
[----:B------:R-:W-:Y:S02]  /*03e0*/  IADD3 R2, PT, PT, RZ, -R2, RZ ;  /* 0x80000002ff027210 */ /* 0x000fe40007ffe0ff */
[----:B------:R-:W-:Y:S02]  /*03f0*/  @!P4 IADD3 R5, PT, PT, -R5, RZ, RZ ;  /* 0x000000ff0505c210 */ /* 0x000fe40007ffe1ff */
[----:B------:R-:W-:Y:S02]  /*0400*/  PRMT R7, R2, 0x7710, RZ ;  /* 0x0000771002077816 */ /* 0x000fe400000000ff */
[----:B------:R-:W-:-:S02]  /*0410*/  @!P3 LOP3.LUT R5, RZ, R0, RZ, 0x33, !PT ;  /* 0x00000000ff05b212 */ /* 0x000fc400078e33ff */
[----:B------:R-:W-:Y:S01]  /*0420*/  IADD3 R2, PT, PT, R7, R8, RZ ;  /* 0x0000000807027210 */ /* 0x000fe20007ffe0ff */
[----:B------:R-:W0:Y:S01]  /*0430*/  @!P2 LDC.64 R16, c[0x0][0x390] ;  /* 0x0000e400ff10ab82 */ /* 0x000e220000000a00 */
[----:B------:R-:W-:Y:S01]  /*0440*/  ISETP.GE.U32.AND P3, PT, R21, UR10, PT ;  /* 0x0000000a15007c0c */ /* 0x000fe2000bf66070 */
[--C-:B------:R-:W-:Y:S01]  /*0450*/  IMAD.MOV R9, RZ, RZ, -R5.reuse ;  /* 0x000000ffff097224 */ /* 0x100fe200078e0a05 */
[----:B------:R-:W-:Y:S02]  /*0460*/  SHF.L.U32 R2, R2, 0x1, RZ ;  /* 0x0000000102027819 */ /* 0x000fe400000006ff */
[----:B------:R-:W-:Y:S01]  /*0470*/  ISETP.GE.U32.AND P1, PT, R23, UR10, PT ;  /* 0x0000000a17007c0c */ /* 0x000fe2000bf26070 */
[----:B------:R-:W-:Y:S01]  /*0480*/  IMAD R0, R0, R9, UR8 ;  /* 0x0000000800007e24 */ /* 0x000fe2000f8e0209 */
[----:B------:R-:W-:Y:S01]  /*0490*/  ISETP.GE.AND.EX P3, PT, R13, UR11, PT, P3 ;  /* 0x0000000b0d007c0c */ /* 0x000fe2000bf66330 */
[----:B------:R-:W1:Y:S01]  /*04a0*/  @!P2 LDC.64 R6, c[0x0][0x3e0] ;  /* 0x0000f800ff06ab82 */ /* 0x000e620000000a00 */
[----:B------:R-:W-:Y:S01]  /*04b0*/  LOP3.LUT R27, R2, 0xffff, RZ, 0xc0, !PT ;  /* 0x0000ffff021b7812 */ /* 0x000fe200078ec0ff */
[----:B------:R-:W-:Y:S01]  /*04c0*/  IMAD R0, R0, 0x18, RZ ;  /* 0x0000001800007824 */ /* 0x000fe200078e02ff */
[----:B------:R-:W-:-:S02]  /*04d0*/  SHF.R.S32.HI R2, RZ, 0x1f, R5 ;  /* 0x0000001fff027819 */ /* 0x000fc40000011405 */
[----:B------:R-:W-:Y:S02]  /*04e0*/  ISETP.GE.AND.EX P1, PT, R29, UR11, PT, P1 ;  /* 0x0000000b1d007c0c */ /* 0x000fe4000bf26310 */
[----:B------:R-:W-:Y:S01]  /*04f0*/  IADD3 R26, P4, PT, R0, R27, RZ ;  /* 0x0000001b001a7210 */ /* 0x000fe20007f9e0ff */
[----:B---3--:R-:W-:Y:S01]  /*0500*/  IMAD R2, R2, UR12, RZ ;  /* 0x0000000c02027c24 */ /* 0x008fe2000f8e02ff */
[----:B------:R-:W-:Y:S02]  /*0510*/  IADD3 R9, PT, PT, R23, 0x60, RZ ;  /* 0x0000006017097810 */ /* 0x000fe40007ffe0ff */
[----:B------:R-:W-:Y:S01]  /*0520*/  LEA.HI.X.SX32 R27, R0, RZ, 0x1, P4 ;  /* 0x000000ff001b7211 */ /* 0x000fe200020f0eff */
[----:B------:R-:W-:Y:S01]  /*0530*/  IMAD R25, R5, UR13, R2 ;  /* 0x0000000d05197c24 */ /* 0x000fe2000f8e0202 */
[----:B------:R-:W-:Y:S02]  /*0540*/  ISETP.GE.U32.AND P4, PT, R9, UR10, PT ;  /* 0x0000000a09007c0c */ /* 0x000fe4000bf86070 */
[----:B------:R-:W-:Y:S01]  /*0550*/  SHF.R.S32.HI R19, RZ, 0x1f, R9 ;  /* 0x0000001fff137819 */ /* 0x000fe20000011409 */
[----:B------:R-:W-:-:S03]  /*0560*/  IMAD.WIDE.U32 R26, R5, UR12, R26 ;  /* 0x0000000c051a7c25 */ /* 0x000fc6000f8e001a */
[----:B------:R-:W-:Y:S01]  /*0570*/  ISETP.GE.AND.EX P4, PT, R19, UR11, PT, P4 ;  /* 0x0000000b13007c0c */ /* 0x000fe2000bf86340 */
[----:B------:R-:W-:Y:S01]  /*0580*/  @!P2 IMAD.MOV.U32 R24, RZ, RZ, R26 ;  /* 0x000000ffff18a224 */ /* 0x000fe200078e001a */
[----:B------:R-:W-:Y:S01]  /*0590*/  IADD3 R25, PT, PT, R27, R25, RZ ;  /* 0x000000191b197210 */ /* 0x000fe20007ffe0ff */
[-C--:B-1----:R-:W-:Y:S02]  /*05a0*/  @!P2 IMAD R4, R3, R6.reuse, RZ ;  /* 0x000000060304a224 */ /* 0x082fe400078e02ff */
[----:B------:R-:W1:Y:S02]  /*05b0*/  @!P3 LDC.64 R2, c[0x0][0x3e0] ;  /* 0x0000f800ff02bb82 */ /* 0x000e640000000a00 */
[C---:B------:R-:W-:Y:S02]  /*05c0*/  @!P2 IMAD R15, R11.reuse, R7, R4 ;  /* 0x000000070b0fa224 */ /* 0x040fe400078e0204 */
[----:B------:R-:W-:-:S04]  /*05d0*/  @!P2 IMAD.WIDE.U32 R6, R11, R6, R24 ;  /* 0x000000060b06a225 */ /* 0x000fc800078e0018 */
[----:B------:R-:W2:Y:S01]  /*05e0*/  @!P1 LDC.64 R4, c[0x0][0x3e0] ;  /* 0x0000f800ff049b82 */ /* 0x000ea20000000a00 */
[----:B------:R-:W-:Y:S02]  /*05f0*/  @!P2 IADD3 R7, PT, PT, R7, R15, RZ ;  /* 0x0000000f0707a210 */ /* 0x000fe40007ffe0ff */
[----:B0-----:R-:W-:-:S04]  /*0600*/  @!P2 LEA R16, P5, R6, R16, 0x2 ;  /* 0x000000100610a211 */ /* 0x001fc800078a10ff */
[----:B------:R-:W-:Y:S01]  /*0610*/  @!P2 LEA.HI.X R17, R6, R17, R7, 0x2, P5 ;  /* 0x000000110611a211 */ /* 0x000fe200028f1407 */
[----:B------:R-:W0:Y:S01]  /*0620*/  @!P3 LDC.64 R10, c[0x0][0x390] ;  /* 0x0000e400ff0abb82 */ /* 0x000e220000000a00 */
[----:B-1----:R-:W-:-:S07]  /*0630*/  @!P3 IMAD R12, R13, R2, RZ ;  /* 0x000000020d0cb224 */ /* 0x002fce00078e02ff */
[----:B------:R-:W1:Y:S01]  /*0640*/  @!P1 LDC.64 R14, c[0x0][0x390] ;  /* 0x0000e400ff0e9b82 */ /* 0x000e620000000a00 */
[----:B------:R-:W-:Y:S01]  /*0650*/  @!P3 MOV R13, R25 ;  /* 0x00000019000db202 */ /* 0x000fe20000000f00 */
[----:B--2---:R-:W-:-:S06]  /*0660*/  @!P1 IMAD R18, R29, R4, RZ ;  /* 0x000000041d129224 */ /* 0x004fcc00078e02ff */
[----:B------:R-:W2:Y:S01]  /*0670*/  @!P4 LDC.64 R6, c[0x0][0x3e0] ;  /* 0x0000f800ff06cb82 */ /* 0x000ea20000000a00 */
[----:B------:R-:W-:Y:S01]  /*0680*/  @!P3 IMAD R29, R21, R3, R12 ;  /* 0x00000003151db224 */ /* 0x000fe200078e020c */
[----:B------:R-:W-:-:S05]  /*0690*/  @!P3 MOV R12, R26 ;  /* 0x0000001a000cb202 */ /* 0x000fca0000000f00 */
[----:B------:R-:W-:Y:S01]  /*06a0*/  @!P3 IMAD.WIDE.U32 R2, R21, R2, R12 ;  /* 0x000000021502b225 */ /* 0x000fe200078e000c */
[----:B------:R-:W-:Y:S02]  /*06b0*/  @!P1 MOV R12, R26 ;  /* 0x0000001a000c9202 */ /* 0x000fe40000000f00 */
[----:B------:R-:W-:Y:S01]  /*06c0*/  @!P1 MOV R13, R25 ;  /* 0x00000019000d9202 */ /* 0x000fe20000000f00 */
[----:B------:R-:W-:Y:S01]  /*06d0*/  @!P1 IMAD R21, R23, R5, R18 ;  /* 0x0000000517159224 */ /* 0x000fe200078e0212 */
[C---:B0-----:R-:W-:Y:S01]  /*06e0*/  @!P3 LEA R10, P6, R2.reuse, R10, 0x2 ;  /* 0x0000000a020ab211 */ /* 0x041fe200078c10ff */
[----:B------:R-:W-:Y:S02]  /*06f0*/  @!P3 IMAD.IADD R3, R3, 0x1, R29 ;  /* 0x000000010303b824 */ /* 0x000fe400078e021d */
[----:B------:R-:W-:Y:S02]  /*0700*/  @!P1 IMAD.WIDE.U32 R4, R23, R4, R12 ;  /* 0x0000000417049225 */ /* 0x000fe400078e000c */
[----:B------:R-:W0:Y:S01]  /*0710*/  @!P4 LDC.64 R12, c[0x0][0x390] ;  /* 0x0000e400ff0ccb82 */ /* 0x000e220000000a00 */
[----:B------:R-:W-:Y:S01]  /*0720*/  @!P3 LEA.HI.X R11, R2, R11, R3, 0x2, P6 ;  /* 0x0000000b020bb211 */ /* 0x000fe200030f1403 */
[----:B------:R-:W-:Y:S01]  /*0730*/  HFMA2 R3, -RZ, RZ, 0, 0 ;  /* 0x00000000ff037431 */ /* 0x000fe200000001ff */
[----:B------:R-:W-:-:S02]  /*0740*/  @!P1 IADD3 R21, PT, PT, R5, R21, RZ ;  /* 0x0000001505159210 */ /* 0x000fc40007ffe0ff */
[C---:B-1----:R-:W-:Y:S01]  /*0750*/  @!P1 LEA R14, P5, R4.reuse, R14, 0x2 ;  /* 0x0000000e040e9211 */ /* 0x042fe200078a10ff */
[----:B--2---:R-:W-:Y:S01]  /*0760*/  @!P4 IMAD R18, R19, R6, RZ ;  /* 0x000000061312c224 */ /* 0x004fe200078e02ff */
[----:B------:R-:W-:Y:S02]  /*0770*/  @!P4 MOV R19, R25 ;  /* 0x000000190013c202 */ /* 0x000fe40000000f00 */
[----:B------:R-:W-:Y:S01]  /*0780*/  @!P1 LEA.HI.X R15, R4, R15, R21, 0x2, P5 ;  /* 0x0000000f040f9211 */ /* 0x000fe200028f1415 */
[C---:B------:R-:W-:Y:S01]  /*0790*/  @!P4 IMAD R21, R9.reuse, R7, R18 ;  /* 0x000000070915c224 */ /* 0x040fe200078e0212 */
[----:B------:R-:W-:Y:S02]  /*07a0*/  @!P4 MOV R18, R26 ;  /* 0x0000001a0012c202 */ /* 0x000fe40000000f00 */
[----:B------:R-:W-:Y:S02]  /*07b0*/  CS2R R4, SRZ ;  /* 0x0000000000047805 */ /* 0x000fe4000001ff00 */
[----:B------:R-:W-:Y:S01]  /*07c0*/  MOV R2, RZ ;  /* 0x000000ff00027202 */ /* 0x000fe20000000f00 */
[----:B------:R-:W-:-:S03]  /*07d0*/  @!P4 IMAD.WIDE.U32 R18, R9, R6, R18 ;  /* 0x000000060912c225 */ /* 0x000fc600078e0012 */
[----:B------:R-:W2:Y:S01]  /*07e0*/  @!P1 LDG.E.64 R4, desc[UR16][R14.64] ;  /* 0x000000100e049981 */ /* 0x000ea2000c1e1b00 */
[----:B------:R-:W-:Y:S01]  /*07f0*/  CS2R R6, SRZ ;  /* 0x0000000000067805 */ /* 0x000fe2000001ff00 */
[----:B------:R-:W-:Y:S02]  /*0800*/  @!P4 IMAD.IADD R9, R19, 0x1, R21 ;  /* 0x000000011309c824 */ /* 0x000fe400078e0215 */
[----:B------:R2:W3:Y:S01]  /*0810*/  @!P2 LDG.E.64 R2, desc[UR16][R16.64] ;  /* 0x000000101002a981 */ /* 0x0004e2000c1e1b00 */
[C---:B0-----:R-:W-:Y:S02]  /*0820*/  @!P4 LEA R12, P2, R18.reuse, R12, 0x2 ;  /* 0x0000000c120cc211 */ /* 0x041fe400078410ff */
[----:B------:R-:W-:Y:S01]  /*0830*/  CS2R R20, SRZ ;  /* 0x0000000000147805 */ /* 0x000fe2000001ff00 */
[----:B------:R-:W5:Y:S01]  /*0840*/  @!P3 LDG.E.64 R6, desc[UR16][R10.64] ;  /* 0x000000100a06b981 */ /* 0x000f62000c1e1b00 */
[----:B------:R-:W-:-:S05]  /*0850*/  @!P4 LEA.HI.X R13, R18, R13, R9, 0x2, P2 ;  /* 0x0000000d120dc211 */ /* 0x000fca00010f1409 */
[----:B------:R-:W4:Y:S01]  /*0860*/  @!P4 LDG.E.64 R20, desc[UR16][R12.64] ;  /* 0x000000100c14c981 */ /* 0x000f22000c1e1b00 */
[----:B------:R-:W0:Y:S02]  /*0870*/  S2R R9, SR_LANEID ;  /* 0x0000000000097919 */ /* 0x000e240000000000 */
[C---:B0-----:R-:W-:Y:S02]  /*0880*/  ISETP.GT.AND P2, PT, R9.reuse, 0x1e, PT ;  /* 0x0000001e0900780c */ /* 0x041fe40003f44270 */
[----:B------:R-:W-:Y:S01]  /*0890*/  ISETP.GT.AND P3, PT, R9, 0xf, PT ;  /* 0x0000000f0900780c */ /* 0x000fe20003f64270 */
[----:B------:R-:W-:Y:S01]  /*08a0*/  BSSY.RECONVERGENT B0, `(.L_x_2911) ;  /* 0x0000037000007945 */ /* 0x000fe20003800200 */
[----:B--2---:R-:W-:Y:S01]  /*08b0*/  FMUL.FTZ R17, R5, R5 ;  /* 0x0000000505117220 */ /* 0x004fe20000410000 */
[C---:B------:R-:W-:Y:S01]  /*08c0*/  FADD.FTZ R14, R4.reuse, R5 ;  /* 0x00000005040e7221 */ /* 0x040fe20000010000 */
[----:B---3--:R-:W-:Y:S02]  /*08d0*/  FMUL.FTZ R19, R3, R3 ;  /* 0x0000000303137220 */ /* 0x008fe40000410000 */
[----:B------:R-:W-:Y:S01]  /*08e0*/  FFMA.FTZ R17, R4, R4, R17 ;  /* 0x0000000404117223 */ /* 0x000fe20000010011 */
[C---:B------:R-:W-:Y:S01]  /*08f0*/  FADD.FTZ R15, R2.reuse, R3 ;  /* 0x00000003020f7221 */ /* 0x040fe20000010000 */
[----:B------:R-:W-:Y:S01]  /*0900*/  FADD.FTZ R14, RZ, R14 ;  /* 0x0000000eff0e7221 */ /* 0x000fe20000010000 */
[----:B------:R-:W-:Y:S01]  /*0910*/  FFMA.FTZ R16, R2, R2, R19 ;  /* 0x0000000202107223 */ /* 0x000fe20000010013 */
[----:B------:R-:W-:Y:S01]  /*0920*/  FADD.FTZ R17, RZ, R17 ;  /* 0x00000011ff117221 */ /* 0x000fe20000010000 */
[----:B-----5:R-:W-:Y:S01]  /*0930*/  FMUL.FTZ R19, R7, R7 ;  /* 0x0000000707137220 */ /* 0x020fe20000410000 */
[----:B------:R-:W-:Y:S01]  /*0940*/  FADD.FTZ R14, R14, R15 ;  /* 0x0000000f0e0e7221 */ /* 0x000fe20000010000 */
[C---:B------:R-:W-:Y:S01]  /*0950*/  FADD.FTZ R11, R6.reuse, R7 ;  /* 0x00000007060b7221 */ /* 0x040fe20000010000 */
[----:B------:R-:W-:Y:S01]  /*0960*/  FADD.FTZ R16, R17, R16 ;  /* 0x0000001011107221 */ /* 0x000fe20000010000 */
[----:B------:R-:W-:Y:S01]  /*0970*/  FFMA.FTZ R19, R6, R6, R19 ;  /* 0x0000000606137223 */ /* 0x000fe20000010013 */
[----:B----4-:R-:W-:Y:S01]  /*0980*/  FMUL.FTZ R13, R21, R21 ;  /* 0x00000015150d7220 */ /* 0x010fe20000410000 */
[----:B------:R-:W-:Y:S01]  /*0990*/  FADD.FTZ R11, R14, R11 ;  /* 0x0000000b0e0b7221 */ /* 0x000fe20000010000 */
[----:B------:R-:W-:Y:S01]  /*09a0*/  FADD.FTZ R12, R20, R21 ;  /* 0x00000015140c7221 */ /* 0x000fe20000010000 */
[----:B------:R-:W-:Y:S01]  /*09b0*/  FADD.FTZ R16, R16, R19 ;  /* 0x0000001310107221 */ /* 0x000fe20000010000 */
[----:B------:R-:W-:-:S02]  /*09c0*/  FFMA.FTZ R13, R20, R20, R13 ;  /* 0x00000014140d7223 */ /* 0x000fc4000001000d */
        /* <DEDUP_REMOVED lines=30> */
[----:B------:R-:W-:Y:S02]  /*0bb0*/  @!P2 LOP3.LUT R9, R9, 0xf8, RZ, 0xc0, !PT ;  /* 0x000000f80909a812 */ /* 0x000fe400078ec0ff */
[----:B0-----:R-:W-:Y:S01]  /*0bc0*/  @!P2 LEA R12, R11, R10, 0x18 ;  /* 0x0000000a0b0ca211 */ /* 0x001fe200078ec0ff */
[----:B-1----:R-:W-:Y:S01]  /*0bd0*/  FADD.FTZ R10, R15, R16 ;  /* 0x000000100f0a7221 */ /* 0x002fe20000010000 */
[----:B--2---:R-:W-:Y:S02]  /*0be0*/  FADD.FTZ R11, R14, R17 ;  /* 0x000000110e0b7221 */ /* 0x004fe40000010000 */
[----:B------:R-:W-:-:S05]  /*0bf0*/  @!P2 IADD3 R9, PT, PT, R9, R12, RZ ;  /* 0x0000000c0909a210 */ /* 0x000fca0007ffe0ff */
[----:B------:R3:W-:Y:S02]  /*0c00*/  @!P2 STS.64 [R9+0x10], R10 ;  /* 0x0000100a0900a388 */ /* 0x0007e40000000a00 */
.L_x_2912:
[----:B------:R-:W-:Y:S05]  /*0c10*/  BSYNC.RECONVERGENT B0 ;  /* 0x0000000000007941 */ /* 0x000fea0003800200 */
.L_x_2911:
        /* <DEDUP_REMOVED lines=12> */
[----:B------:R-:W-:-:S03]  /*0ce0*/  FADD.FTZ R8, R11, R9 ;  /* 0x000000090b087221 */ /* 0x000fc60000010000 */
[----:B-1----:R-:W-:Y:S01]  /*0cf0*/  FADD.FTZ R29, R29, R16 ;  /* 0x000000101d1d7221 */ /* 0x002fe20000010000 */
[----:B------:R-:W-:Y:S02]  /*0d00*/  FADD.FTZ R16, R8, R17 ;  /* 0x0000001108107221 */ /* 0x000fe40000010000 */
[----:B0-----:R-:W0:Y:S01]  /*0d10*/  LDS.128 R8, [UR5+0x40] ;  /* 0x00004005ff087984 */ /* 0x001e220008000c00 */
        /* <DEDUP_REMOVED lines=20> */
.L_x_2914:
[----:B------:R-:W-:Y:S05]  /*0e60*/  BSYNC.RECONVERGENT B0 ;  /* 0x0000000000007941 */ /* 0x000fea0003800200 */
.L_x_2913:
        /* <DEDUP_REMOVED lines=20> */
[----:B--2---:R-:W-:Y:S01]  /*0fb0*/  IMAD.U32 R17, RZ, RZ, UR5 ;  /* 0x00000005ff117e24 */ /* 0x004fe2000f8e00ff */
        /* <DEDUP_REMOVED lines=10> */
.L_x_2917:
[----:B---3--:R-:W2:Y:S04]  /*1060*/  LDG.E.STRONG.GPU R12, desc[UR16][R8.64] ;  /* 0x00000010080c7981 */ /* 0x008ea8000c1ef900 */
[----:B--2---:R-:W-:Y:S01]  /*1070*/  CCTL.IVALL ;  /* 0x00000000ff00798f */ /* 0x004fe20002000000 */
[----:B------:R-:W-:Y:S05]  /*1080*/  YIELD ;  /* 0x0000000000007946 */ /* 0x000fea0003800000 */
[----:B------:R-:W-:-:S13]  /*1090*/  ISETP.NE.AND P2, PT, R12, R15, PT ;  /* 0x0000000f0c00720c */ /* 0x000fda0003f45270 */
[----:B------:R-:W-:Y:S05]  /*10a0*/  @P2 BRA `(.L_x_2917) ;  /* 0xfffffffc00ec2947 */ /* 0x000fea000383ffff */
.L_x_2916:
[----:B------:R-:W-:Y:S05]  /*10b0*/  WARPSYNC.ALL ;  /* 0x0000000000007948 */ /* 0x000fea0003800000 */
[----:B------:R-:W-:Y:S06]  /*10c0*/  BAR.SYNC.DEFER_BLOCKING 0x0 ;  /* 0x0000000000007b1d */ /* 0x000fec0000010000 */
[----:B------:R-:W-:Y:S01]  /*10d0*/  UMOV UR5, URZ ;  /* 0x000000ff00057c82 */ /* 0x000fe20008000000 */
[----:B------:R-:W-:Y:S05]  /*10e0*/  @!P4 BRA `(.L_x_2918) ;  /* 0x000000040098c947 */ /* 0x000fea0003800000 */
[----:B---3--:R-:W-:Y:S01]  /*10f0*/  LOP3.LUT R8, R22, 0x7ffffff8, RZ, 0xc0, !PT ;  /* 0x7ffffff816087812 */ /* 0x008fe200078ec0ff */
        /* <DEDUP_REMOVED lines=10> */
.L_x_2919:
        /* <DEDUP_REMOVED lines=14> */
[----:B------:R-:W-:Y:S02]  /*1280*/  MOV R12, UR24 ;  /* 0x00000018000c7c02 */ /* 0x000fe40008000f00 */
[----:B------:R-:W-:Y:S01]  /*1290*/  MOV R13, UR25 ;  /* 0x00000019000d7c02 */ /* 0x000fe20008000f00 */
[----:B------:R-:W-:Y:S02]  /*12a0*/  @!UP0 UIMAD.WIDE.U32 UR24, UR22, 0x8, UR18 ;  /* 0x00000008161888a5 */ /* 0x000fe4000f8e0012 */
[----:B------:R-:W-:Y:S01]  /*12b0*/  VOTEU.ALL UP0, P5 ;  /* 0x0000000000ff7886 */ /* 0x000fe20002800000 */
[----:B------:R-:W-:Y:S02]  /*12c0*/  @!UP1 UIMAD.WIDE.U32 UR26, UR11, 0x8, UR18 ;  /* 0x000000080b1a98a5 */ /* 0x000fe4000f8e0012 */
[----:B------:R-:W0:Y:S01]  /*12d0*/  @!P2 LDG.E.64 R12, desc[UR16][R12.64] ;  /* 0x000000100c0ca981 */ /* 0x000e22000c1e1b00 */
[----:B------:R-:W-:Y:S01]  /*12e0*/  IMAD.U32 R14, RZ, RZ, UR24 ;  /* 0x00000018ff0e7e24 */ /* 0x000fe2000f8e00ff */
[----:B------:R-:W-:Y:S01]  /*12f0*/  MOV R15, UR25 ;  /* 0x00000019000f7c02 */ /* 0x000fe20008000f00 */
[----:B------:R-:W-:Y:S01]  /*1300*/  @!UP0 UIMAD.WIDE.U32 UR24, UR10, 0x8, UR18 ;  /* 0x000000080a1888a5 */ /* 0x000fe2000f8e0012 */
[----:B-1----:R-:W-:-:S02]  /*1310*/  MOV R16, UR26 ;  /* 0x0000001a00107c02 */ /* 0x002fc40008000f00 */
[----:B--2---:R-:W-:Y:S02]  /*1320*/  MOV R17, UR27 ;  /* 0x0000001b00117c02 */ /* 0x004fe40008000f00 */
[----:B------:R-:W2:Y:S01]  /*1330*/  @!P4 LDG.E.64 R14, desc[UR16][R14.64] ;  /* 0x000000100e0ec981 */ /* 0x000ea2000c1e1b00 */
[----:B------:R-:W-:Y:S02]  /*1340*/  MOV R18, UR24 ;  /* 0x0000001800127c02 */ /* 0x000fe40008000f00 */
[----:B------:R-:W-:Y:S01]  /*1350*/  MOV R19, UR25 ;  /* 0x0000001900137c02 */ /* 0x000fe20008000f00 */
[----:B------:R-:W3:Y:S05]  /*1360*/  @!P6 LDG.E.64 R16, desc[UR16][R16.64] ;  /* 0x000000101010e981 */ /* 0x000eea000c1e1b00 */
        /* <DEDUP_REMOVED lines=10> */
[----:B------:R-:W-:Y:S01]  /*1410*/  MOV R12, UR25 ;  /* 0x00000019000c7c02 */ /* 0x000fe20008000f00 */
[----:B--2---:R-:W-:Y:S01]  /*1420*/  @!P4 FADD.FTZ R10, R10, R14 ;  /* 0x0000000e0a0ac221 */ /* 0x004fe20000010000 */
[----:B------:R-:W-:Y:S01]  /*1430*/  @!P4 FADD.FTZ R11, R11, R15 ;  /* 0x0000000f0b0bc221 */ /* 0x000fe20000010000 */
[----:B------:R-:W-:-:S02]  /*1440*/  ISETP.EQ.OR P4, PT, R9, UR15, P3 ;  /* 0x0000000f09007c0c */ /* 0x000fc40009f82670 */
[----:B---3--:R-:W-:Y:S01]  /*1450*/  @!P6 FADD.FTZ R10, R10, R16 ;  /* 0x000000100a0ae221 */ /* 0x008fe20000010000 */
[----:B------:R-:W-:Y:S01]  /*1460*/  @!P6 FADD.FTZ R11, R11, R17 ;  /* 0x000000110b0be221 */ /* 0x000fe20000010000 */
[----:B------:R-:W-:Y:S02]  /*1470*/  ISETP.EQ.OR P6, PT, R12, UR15, P3 ;  /* 0x0000000f0c007c0c */ /* 0x000fe40009fc2670 */
        /* <DEDUP_REMOVED lines=45> */
.L_x_2918:
        /* <DEDUP_REMOVED lines=26> */
[----:B------:R-:W-:Y:S01]  /*18f0*/  IMAD.U32 R9, RZ, RZ, UR11 ;  /* 0x0000000bff097e24 */ /* 0x000fe2000f8e00ff */
[----:B------:R-:W-:Y:S02]  /*1900*/  @!UP1 UIMAD.WIDE.U32 UR12, UR12, 0x8, UR18 ;  /* 0x000000080c0c98a5 */ /* 0x000fe4000f8e0012 */
[----:B------:R-:W-:Y:S02]  /*1910*/  @!UP2 UIMAD UR14, UR14, UR20, UR6 ;  /* 0x000000140e0ea2a4 */ /* 0x000fe4000f8e0206 */
[----:B------:R-:W-:Y:S01]  /*1920*/  @!UP0 UIMAD.WIDE.U32 UR10, UR9, 0x8, UR18 ;  /* 0x00000008090a88a5 */ /* 0x000fe2000f8e0012 */
[----:B------:R-:W0:Y:S01]  /*1930*/  @!P2 LDG.E.64 R8, desc[UR16][R8.64] ;  /* 0x000000100808a981 */ /* 0x000e22000c1e1b00 */
[----:B------:R-:W-:Y:S02]  /*1940*/  MOV R12, UR12 ;  /* 0x0000000c000c7c02 */ /* 0x000fe40008000f00 */
[----:B------:R-:W-:Y:S01]  /*1950*/  MOV R13, UR13 ;  /* 0x0000000d000d7c02 */ /* 0x000fe20008000f00 */
[----:B------:R-:W-:Y:S01]  /*1960*/  @!UP2 UIMAD.WIDE.U32 UR12, UR14, 0x8, UR18 ;  /* 0x000000080e0ca8a5 */ /* 0x000fe2000f8e0012 */
[----:B-1----:R-:W-:-:S02]  /*1970*/  MOV R16, UR10 ;  /* 0x0000000a00107c02 */ /* 0x002fc40008000f00 */
[----:B--2---:R-:W-:Y:S02]  /*1980*/  MOV R17, UR11 ;  /* 0x0000000b00117c02 */ /* 0x004fe40008000f00 */
[----:B------:R-:W2:Y:S01]  /*1990*/  @!P4 LDG.E.64 R12, desc[UR16][R12.64] ;  /* 0x000000100c0cc981 */ /* 0x000ea2000c1e1b00 */
[----:B------:R-:W-:Y:S01]  /*19a0*/  MOV R14, UR12 ;  /* 0x0000000c000e7c02 */ /* 0x000fe20008000f00 */
[----:B------:R-:W-:Y:S02]  /*19b0*/  IMAD.U32 R15, RZ, RZ, UR13 ;  /* 0x0000000dff0f7e24 */ /* 0x000fe4000f8e00ff */
[----:B------:R-:W3:Y:S04]  /*19c0*/  @!P5 LDG.E.64 R16, desc[UR16][R16.64] ;  /* 0x000000101010d981 */ /* 0x000ee8000c1e1b00 */
[----:B------:R-:W4:Y:S01]  /*19d0*/  @!P6 LDG.E.64 R14, desc[UR16][R14.64] ;  /* 0x000000100e0ee981 */ /* 0x000f22000c1e1b00 */
[----:B------:R-:W-:-:S04]  /*19e0*/  MOV R18, UR5 ;  /* 0x0000000500127c02 */ /* 0x000fc80008000f00 */
[----:B------:R-:W-:-:S04]  /*19f0*/  IADD3 R18, PT, PT, R18, 0x4, RZ ;  /* 0x0000000412127810 */ /* 0x000fc80007ffe0ff */
[----:B------:R-:W-:Y:S01]  /*1a00*/  R2UR UR5, R18 ;  /* 0x00000000120572ca */ /* 0x000fe200000e0000 */
        /* <DEDUP_REMOVED lines=8> */
.L_x_2920:
        /* <DEDUP_REMOVED lines=28> */
.L_x_2921:
        /* <DEDUP_REMOVED lines=13> */
.L_x_2922:
[----:B------:R-:W-:Y:S05]  /*1d20*/  BSYNC.RECONVERGENT B0 ;  /* 0x0000000000007941 */ /* 0x000fea0003800200 */
.L_x_2915:
[----:B-1----:R-:W1:Y:S01]  /*1d30*/  S2R R16, SR_TID.X ;  /* 0x0000000000107919 */ /* 0x002e620000002100 */
[----:B------:R-:W4:Y:S01]  /*1d40*/  S2UR UR9, SR_CgaCtaId ;  /* 0x00000000000979c3 */ /* 0x000f220000008800 */
[----:B------:R-:W0:Y:S01]  /*1d50*/  LDCU UR10, c[0x0][0x414] ;  /* 0x00008280ff0a77ac */ /* 0x000e220008000800 */
[----:B------:R-:W-:Y:S01]  /*1d60*/  MOV R19, UR8 ;  /* 0x0000000800137c02 */ /* 0x000fe20008000f00 */
[----:B------:R-:W-:-:S05]  /*1d70*/  UMOV UR5, 0x400 ;  /* 0x0000040000057882 */ /* 0x000fca0000000000 */
[----:B------:R-:W2:Y:S08]  /*1d80*/  @P0 LDC.64 R14, c[0x0][0x388] ;  /* 0x0000e200ff0e0b82 */ /* 0x000eb00000000a00 */
[----:B---3--:R-:W3:Y:S01]  /*1d90*/  LDC.64 R12, c[0x0][0x398] ;  /* 0x0000e600ff0c7b82 */ /* 0x008ee20000000a00 */
[----:B0-----:R-:W-:Y:S01]  /*1da0*/  @P0 FMUL.FTZ R28, R10, UR10 ;  /* 0x0000000a0a1c0c20 */ /* 0x001fe20008410000 */
[----:B------:R-:W-:Y:S01]  /*1db0*/  @P0 FMUL.FTZ R29, R11, UR10 ;  /* 0x0000000a0b1d0c20 */ /* 0x000fe20008410000 */
[----:B----4-:R-:W-:Y:S01]  /*1dc0*/  ULEA UR5, UR9, UR5, 0x18 ;  /* 0x0000000509057291 */ /* 0x010fe2000f8ec0ff */
[----:B-1----:R-:W-:Y:S01]  /*1dd0*/  LOP3.LUT R8, R16, 0xffff, RZ, 0xc0, !PT ;  /* 0x0000ffff10087812 */ /* 0x002fe200078ec0ff */
[----:B--2---:R-:W-:-:S07]  /*1de0*/  @P0 IMAD.WIDE R18, R19, 0x8, R14 ;  /* 0x0000000813120825 */ /* 0x004fce00078e020e */
[----:B------:R-:W-:Y:S01]  /*1df0*/  @!P3 STS.64 [UR5+0x78], R10 ;  /* 0x0000780aff00b988 */ /* 0x000fe20008000a05 */
[----:B------:R-:W-:-:S03]  /*1e00*/  IMAD R8, R8, 0x1556, RZ ;  /* 0x0000155608087824 */ /* 0x000fc600078e02ff */
[----:B------:R-:W-:Y:S02]  /*1e10*/  @P0 STG.E.64 desc[UR16][R18.64], R28 ;  /* 0x0000001c12000986 */ /* 0x000fe4000c101b10 */
[----:B------:R-:W-:-:S04]  /*1e20*/  SHF.R.U32.HI R8, RZ, 0x10, R8 ;  /* 0x00000010ff087819 */ /* 0x000fc80000011608 */
[----:B------:R-:W-:-:S05]  /*1e30*/  PRMT R8, R8, 0x9910, RZ ;  /* 0x0000991008087816 */ /* 0x000fca00000000ff */
[----:B------:R-:W-:-:S05]  /*1e40*/  IMAD R8, R8, 0xc, RZ ;  /* 0x0000000c08087824 */ /* 0x000fca00078e02ff */
[----:B------:R-:W-:Y:S02]  /*1e50*/  IADD3 R17, PT, PT, RZ, -R8, RZ ;  /* 0x80000008ff117210 */ /* 0x000fe40007ffe0ff */
[----:B------:R-:W0:Y:S02]  /*1e60*/  LDC.64 R8, c[0x0][0x3a0] ;  /* 0x0000e800ff087b82 */ /* 0x000e240000000a00 */
[----:B------:R-:W-:-:S04]  /*1e70*/  PRMT R17, R17, 0x7710, RZ ;  /* 0x0000771011117816 */ /* 0x000fc800000000ff */
[----:B------:R-:W-:-:S04]  /*1e80*/  IADD3 R17, PT, PT, R17, R16, RZ ;  /* 0x0000001011117210 */ /* 0x000fc80007ffe0ff */
[----:B------:R-:W-:-:S04]  /*1e90*/  SHF.L.U32 R17, R17, 0x1, RZ ;  /* 0x0000000111117819 */ /* 0x000fc800000006ff */
[----:B------:R-:W-:-:S05]  /*1ea0*/  LOP3.LUT R17, R17, 0xffff, RZ, 0xc0, !PT ;  /* 0x0000ffff11117812 */ /* 0x000fca00078ec0ff */
[----:B------:R-:W-:-:S04]  /*1eb0*/  IMAD.IADD R17, R0, 0x1, R17 ;  /* 0x0000000100117824 */ /* 0x000fc800078e0211 */
[C---:B---3--:R-:W-:Y:S01]  /*1ec0*/  IMAD.WIDE R14, R17.reuse, 0x4, R12 ;  /* 0x00000004110e7825 */ /* 0x048fe200078e020c */
[----:B------:R-:W-:Y:S03]  /*1ed0*/  BAR.SYNC.DEFER_BLOCKING 0x0 ;  /* 0x0000000000007b1d */ /* 0x000fe60000010000 */
[----:B0-----:R-:W-:-:S03]  /*1ee0*/  IMAD.WIDE R16, R17, 0x4, R8 ;  /* 0x0000000411107825 */ /* 0x001fc600078e0208 */
[----:B------:R-:W5:Y:S04]  /*1ef0*/  LDG.E.64 R14, desc[UR16][R14.64] ;  /* 0x000000100e0e7981 */ /* 0x000f68000c1e1b00 */
[----:B------:R-:W5:Y:S01]  /*1f00*/  LDG.E.64 R16, desc[UR16][R16.64] ;  /* 0x0000001010107981 */ /* 0x000f62000c1e1b00 */
[----:B------:R-:W-:Y:S03]  /*1f10*/  BSSY.RECONVERGENT B0, `(.L_x_2923) ;  /* 0x00000ef000007945 */ /* 0x000fe60003800200 */
        /* <DEDUP_REMOVED lines=8> */
[----:B0-----:R-:W-:Y:S01]  /*1fa0*/  @P2 FADD.FTZ R0, R0, R9 ;  /* 0x0000000900002221 */ /* 0x001fe20000010000 */
[----:B------:R-:W-:-:S06]  /*1fb0*/  HFMA2 R9, -RZ, RZ, 1.875, 0 ;  /* 0x3f800000ff097431 */ /* 0x000fcc00000001ff */
        /* <DEDUP_REMOVED lines=13> */
[----:B------:R-:W-:Y:S02]  /*2090*/  IMAD.MOV.U32 R11, RZ, RZ, R25 ;  /* 0x000000ffff0b7224 */ /* 0x000fe400078e0019 */
[----:B------:R-:W-:Y:S01]  /*20a0*/  FADD.FTZ R4, -R12, R4 ;  /* 0x000000040c047221 */ /* 0x000fe20000010100 */
[----:B------:R-:W2:Y:S01]  /*20b0*/  LDCU.64 UR10, c[0x0][0x380] ;  /* 0x00007000ff0a77ac */ /* 0x000ea20008000a00 */
[----:B0-----:R-:W-:Y:S02]  /*20c0*/  IMAD R18, R18, UR18, RZ ;  /* 0x0000001212127c24 */ /* 0x001fe4000f8e02ff */
[----:B------:R-:W-:-:S04]  /*20d0*/  IMAD.WIDE.U32 R10, R23, UR18, R10 ;  /* 0x00000012170a7c25 */ /* 0x000fc8000f8e000a */
[----:B------:R-:W-:Y:S01]  /*20e0*/  IMAD R19, R23, UR19, R18 ;  /* 0x0000001317137c24 */ /* 0x000fe2000f8e0212 */
[----:B--2---:R-:W-:-:S04]  /*20f0*/  LEA R18, P1, R10, UR10, 0x2 ;  /* 0x0000000a0a127c11 */ /* 0x004fc8000f8210ff */
[----:B------:R-:W-:-:S04]  /*2100*/  IADD3 R19, PT, PT, R11, R19, RZ ;  /* 0x000000130b137210 */ /* 0x000fc80007ffe0ff */
[----:B------:R-:W-:Y:S01]  /*2110*/  LEA.HI.X R19, R10, UR11, R19, 0x2, P1 ;  /* 0x0000000b0a137c11 */ /* 0x000fe200088f1413 */
[----:B------:R-:W-:Y:S01]  /*2120*/  FADD.FTZ R10, -R12, R5 ;  /* 0x000000050c0a7221 */ /* 0x000fe20000010100 */
[----:B-1----:R-:W-:-:S03]  /*2130*/  FMUL.FTZ R5, R4, R9 ;  /* 0x0000000904057220 */ /* 0x002fc60000410000 */
[----:B------:R-:W-:Y:S01]  /*2140*/  FMUL.FTZ R10, R10, R9 ;  /* 0x000000090a0a7220 */ /* 0x000fe20000410000 */
[----:B-----5:R-:W-:-:S03]  /*2150*/  FFMA.FTZ R4, R14, R5, R16 ;  /* 0x000000050e047223 */ /* 0x020fc60000010010 */
[----:B------:R-:W-:-:S05]  /*2160*/  FFMA.FTZ R5, R15, R10, R17 ;  /* 0x0000000a0f057223 */ /* 0x000fca0000010011 */
[----:B------:R0:W-:Y:S02]  /*2170*/  STG.E.64 desc[UR16][R18.64], R4 ;  /* 0x0000000412007986 */ /* 0x0001e4000c101b10 */
.L_x_2926:
[----:B------:R-:W-:Y:S05]  /*2180*/  BSYNC.RECONVERGENT B1 ;  /* 0x0000000000017941 */ /* 0x000fea0003800200 */
.L_x_2925:
        /* <DEDUP_REMOVED lines=11> */
[----:B------:R-:W0:Y:S01]  /*2240*/  LDCU.64 UR10, c[0x0][0x3e0] ;  /* 0x00007c00ff0a77ac */ /* 0x000e220008000a00 */
[----:B------:R-:W-:Y:S01]  /*2250*/  MOV R5, R25 ;  /* 0x0000001900057202 */ /* 0x000fe20000000f00 */
[C---:B------:R-:W-:Y:S01]  /*2260*/  FADD.FTZ R2, -R12.reuse, R2 ;  /* 0x000000020c027221 */ /* 0x040fe20000010100 */
[----:B------:R-:W-:Y:S01]  /*2270*/  FADD.FTZ R28, -R12, R3 ;  /* 0x000000030c1c7221 */ /* 0x000fe20000010100 */
        /* <DEDUP_REMOVED lines=8> */
[----:B------:R-:W-:-:S05]  /*2300*/  IMAD.WIDE.U32 R4, R13, UR10, R4 ;  /* 0x0000000a0d047c25 */ /* 0x000fca000f8e0004 */
[----:B------:R-:W-:Y:S02]  /*2310*/  IADD3 R19, PT, PT, R5, R19, RZ ;  /* 0x0000001305137210 */ /* 0x000fe40007ffe0ff */
[----:B--2---:R-:W-:-:S04]  /*2320*/  LEA R18, P1, R4, UR18, 0x2 ;  /* 0x0000001204127c11 */ /* 0x004fc8000f8210ff */
[----:B------:R-:W-:-:S05]  /*2330*/  LEA.HI.X R19, R4, UR19, R19, 0x2, P1 ;  /* 0x0000001304137c11 */ /* 0x000fca00088f1413 */
[----:B------:R0:W-:Y:S04]  /*2340*/  STG.E.64 desc[UR16][R18.64], R2 ;  /* 0x0000000212007986 */ /* 0x0001e8000c101b10 */
.L_x_2928:
[----:B------:R-:W-:Y:S05]  /*2350*/  BSYNC.RECONVERGENT B1 ;  /* 0x0000000000017941 */ /* 0x000fea0003800200 */
.L_x_2927:
[----:B------:R-:W-:Y:S04]  /*2360*/  BSSY.RECONVERGENT B1, `(.L_x_2929) ;  /* 0x0000013000017945 */ /* 0x000fe80003800200 */
[----:B------:R-:W-:Y:S05]  /*2370*/  @P2 BRA `(.L_x_2930) ;  /* 0x0000000000442947 */ /* 0x000fea0003800000 */
[----:B------:R-:W2:Y:S01]  /*2380*/  LDCU.64 UR10, c[0x0][0x3e0] ;  /* 0x00007c00ff0a77ac */ /* 0x000ea20008000a00 */
[----:B0-----:R-:W-:Y:S01]  /*2390*/  MOV R2, R26 ;  /* 0x0000001a00027202 */ /* 0x001fe20000000f00 */
[----:B------:R-:W-:Y:S02]  /*23a0*/  IMAD.MOV.U32 R3, RZ, RZ, R25 ;  /* 0x000000ffff037224 */ /* 0x000fe400078e0019 */
[----:B------:R-:W-:Y:S01]  /*23b0*/  FADD.FTZ R6, -R12, R6 ;  /* 0x000000060c067221 */ /* 0x000fe20000010100 */
[----:B------:R-:W0:Y:S01]  /*23c0*/  LDCU.64 UR18, c[0x0][0x380] ;  /* 0x00007000ff1277ac */ /* 0x000e220008000a00 */
[----:B--2---:R-:W-:Y:S02]  /*23d0*/  IMAD R5, R10, UR10, RZ ;  /* 0x0000000a0a057c24 */ /* 0x004fe4000f8e02ff */
[----:B------:R-:W-:-:S04]  /*23e0*/  IMAD.WIDE.U32 R2, R0, UR10, R2 ;  /* 0x0000000a00027c25 */ /* 0x000fc8000f8e0002 */
[----:B------:R-:W-:Y:S02]  /*23f0*/  IMAD R13, R0, UR11, R5 ;  /* 0x0000000b000d7c24 */ /* 0x000fe4000f8e0205 */
[----:B------:R-:W-:Y:S01]  /*2400*/  FADD.FTZ R0, -R12, R7 ;  /* 0x000000070c007221 */ /* 0x000fe20000010100 */
[----:B-1----:R-:W-:Y:S01]  /*2410*/  FMUL.FTZ R5, R6, R9 ;  /* 0x0000000906057220 */ /* 0x002fe20000410000 */
[----:B0-----:R-:W-:Y:S02]  /*2420*/  LEA R4, P1, R2, UR18, 0x2 ;  /* 0x0000001202047c11 */ /* 0x001fe4000f8210ff */
[----:B------:R-:W-:Y:S01]  /*2430*/  IADD3 R13, PT, PT, R3, R13, RZ ;  /* 0x0000000d030d7210 */ /* 0x000fe20007ffe0ff */
[----:B------:R-:W-:Y:S01]  /*2440*/  FMUL.FTZ R0, R0, R9 ;  /* 0x0000000900007220 */ /* 0x000fe20000410000 */
[----:B-----5:R-:W-:Y:S02]  /*2450*/  FFMA.FTZ R6, R14, R5, R16 ;  /* 0x000000050e067223 */ /* 0x020fe40000010010 */
[----:B------:R-:W-:Y:S01]  /*2460*/  LEA.HI.X R5, R2, UR19, R13, 0x2, P1 ;  /* 0x0000001302057c11 */ /* 0x000fe200088f140d */
[----:B------:R-:W-:-:S05]  /*2470*/  FFMA.FTZ R7, R15, R0, R17 ;  /* 0x000000000f077223 */ /* 0x000fca0000010011 */
[----:B------:R2:W-:Y:S02]  /*2480*/  STG.E.64 desc[UR16][R4.64], R6 ;  /* 0x0000000604007986 */ /* 0x0005e4000c101b10 */
.L_x_2930:
[----:B------:R-:W-:Y:S05]  /*2490*/  BSYNC.RECONVERGENT B1 ;  /* 0x0000000000017941 */ /* 0x000fea0003800200 */
.L_x_2929:
[----:B------:R-:W-:Y:S05]  /*24a0*/  @P3 BRA `(.L_x_2931) ;  /* 0x0000000800543947 */ /* 0x000fea0003800000 */
[----:B------:R-:W3:Y:S01]  /*24b0*/  LDCU.64 UR10, c[0x0][0x3e0] ;  /* 0x00007c00ff0a77ac */ /* 0x000ee20008000a00 */
[----:B0-----:R-:W-:Y:S01]  /*24c0*/  MOV R2, R26 ;  /* 0x0000001a00027202 */ /* 0x001fe20000000f00 */
[C---:B------:R-:W-:Y:S01]  /*24d0*/  FADD.FTZ R20, -R12.reuse, R20 ;  /* 0x000000140c147221 */ /* 0x040fe20000010100 */
[----:B------:R-:W-:Y:S01]  /*24e0*/  MOV R3, R25 ;  /* 0x0000001900037202 */ /* 0x000fe20000000f00 */
[----:B------:R-:W0:Y:S01]  /*24f0*/  LDCU.64 UR12, c[0x0][0x380] ;  /* 0x00007000ff0c77ac */ /* 0x000e220008000a00 */
[----:B------:R-:W-:Y:S01]  /*2500*/  FADD.FTZ R12, -R12, R21 ;  /* 0x000000150c0c7221 */ /* 0x000fe20000010100 */
[----:B-12---:R-:W-:-:S03]  /*2510*/  FMUL.FTZ R5, R20, R9 ;  /* 0x0000000914057220 */ /* 0x006fc60000410000 */
[----:B------:R-:W-:Y:S01]  /*2520*/  FMUL.FTZ R12, R12, R9 ;  /* 0x000000090c0c7220 */ /* 0x000fe20000410000 */
[----:B-----5:R-:W-:-:S03]  /*2530*/  FFMA.FTZ R14, R14, R5, R16 ;  /* 0x000000050e0e7223 */ /* 0x020fc60000010010 */
[----:B------:R-:W-:Y:S01]  /*2540*/  FFMA.FTZ R15, R15, R12, R17 ;  /* 0x0000000c0f0f7223 */ /* 0x000fe20000010011 */
[----:B---3--:R-:W-:Y:S02]  /*2550*/  IMAD R11, R11, UR10, RZ ;  /* 0x0000000a0b0b7c24 */ /* 0x008fe4000f8e02ff */
[----:B------:R-:W-:-:S04]  /*2560*/  IMAD.WIDE.U32 R2, R8, UR10, R2 ;  /* 0x0000000a08027c25 */ /* 0x000fc8000f8e0002 */
[----:B------:R-:W-:Y:S01]  /*2570*/  IMAD R11, R8, UR11, R11 ;  /* 0x0000000b080b7c24 */ /* 0x000fe2000f8e020b */
[----:B0-----:R-:W-:-:S04]  /*2580*/  LEA R4, P1, R2, UR12, 0x2 ;  /* 0x0000000c02047c11 */ /* 0x001fc8000f8210ff */
[----:B------:R-:W-:-:S04]  /*2590*/  IADD3 R11, PT, PT, R3, R11, RZ ;  /* 0x0000000b030b7210 */ /* 0x000fc80007ffe0ff */
[----:B------:R-:W-:-:S05]  /*25a0*/  LEA.HI.X R5, R2, UR13, R11, 0x2, P1 ;  /* 0x0000000d02057c11 */ /* 0x000fca00088f140b */
[----:B------:R3:W-:Y:S01]  /*25b0*/  STG.E.64 desc[UR16][R4.64], R14 ;  /* 0x0000000e04007986 */ /* 0x0007e2000c101b10 */
[----:B------:R-:W-:Y:S05]  /*25c0*/  BRA `(.L_x_2931) ;  /* 0x00000008000c7947 */ /* 0x000fea0003800000 */
.L_x_2924:
[----:B------:R-:W2:Y:S01]  /*25d0*/  LDCU.64 UR18, c[0x0][0x3e8] ;  /* 0x00007d00ff1277ac */ /* 0x000ea20008000a00 */
[----:B------:R-:W-:Y:S01]  /*25e0*/  BSSY.RECONVERGENT B1, `(.L_x_2932) ;  /* 0x0000021000017945 */ /* 0x000fe20003800200 */
[C---:B------:R-:W-:Y:S01]  /*25f0*/  IADD3 R13, PT, PT, R23.reuse, 0x20, RZ ;  /* 0x00000020170d7810 */ /* 0x040fe20007ffe0ff */
[C---:B------:R-:W-:Y:S01]  /*2600*/  VIADD R8, R23.reuse, 0x40 ;  /* 0x0000004017087836 */ /* 0x040fe20000000000 */
[----:B0-----:R-:W-:Y:S01]  /*2610*/  IADD3 R0, PT, PT, R23, 0x60, RZ ;  /* 0x0000006017007810 */ /* 0x001fe20007ffe0ff */
[----:B------:R-:W-:Y:S06]  /*2620*/  @P1 BRA `(.L_x_2933) ;  /* 0x0000000000701947 */ /* 0x000fec0003800000 */
[----:B------:R-:W0:Y:S01]  /*2630*/  LDCU.64 UR10, c[0x0][0x3e0] ;  /* 0x00007c00ff0a77ac */ /* 0x000e220008000a00 */
[----:B------:R-:W-:Y:S01]  /*2640*/  SHF.R.S32.HI R10, RZ, 0x1f, R23 ;  /* 0x0000001fff0a7819 */ /* 0x000fe20000011417 */
[----:B------:R-:W-:Y:S01]  /*2650*/  FADD.FTZ R4, -R12, R4 ;  /* 0x000000040c047221 */ /* 0x000fe20000010100 */
[----:B------:R-:W-:Y:S01]  /*2660*/  MOV R18, R26 ;  /* 0x0000001a00127202 */ /* 0x000fe20000000f00 */
[----:B------:R-:W3:Y:S01]  /*2670*/  LDCU.64 UR12, c[0x0][0x380] ;  /* 0x00007000ff0c77ac */ /* 0x000ee20008000a00 */
[----:B------:R-:W-:Y:S01]  /*2680*/  MOV R19, R25 ;  /* 0x0000001900137202 */ /* 0x000fe20000000f00 */
[----:B0-----:R-:W-:Y:S02]  /*2690*/  IMAD R10, R10, UR10, RZ ;  /* 0x0000000a0a0a7c24 */ /* 0x001fe4000f8e02ff */
[----:B------:R-:W-:-:S04]  /*26a0*/  IMAD.WIDE.U32 R18, R23, UR10, R18 ;  /* 0x0000000a17127c25 */ /* 0x000fc8000f8e0012 */
[----:B------:R-:W-:Y:S01]  /*26b0*/  IMAD R11, R23, UR11, R10 ;  /* 0x0000000b170b7c24 */ /* 0x000fe2000f8e020a */
[----:B---3--:R-:W-:-:S04]  /*26c0*/  LEA R10, P1, R18, UR12, 0x2 ;  /* 0x0000000c120a7c11 */ /* 0x008fc8000f8210ff */
[----:B------:R-:W-:Y:S01]  /*26d0*/  IADD3 R11, PT, PT, R19, R11, RZ ;  /* 0x0000000b130b7210 */ /* 0x000fe20007ffe0ff */
[----:B-1----:R-:W-:-:S03]  /*26e0*/  FMUL.FTZ R19, R4, R9 ;  /* 0x0000000904137220 */ /* 0x002fc60000410000 */
[----:B------:R-:W-:Y:S01]  /*26f0*/  LEA.HI.X R11, R18, UR13, R11, 0x2, P1 ;  /* 0x0000000d120b7c11 */ /* 0x000fe200088f140b */
[----:B------:R-:W-:Y:S01]  /*2700*/  FADD.FTZ R18, -R12, R5 ;  /* 0x000000050c127221 */ /* 0x000fe20000010100 */
[----:B-----5:R-:W-:-:S03]  /*2710*/  FFMA.FTZ R4, R14, R19, R16 ;  /* 0x000000130e047223 */ /* 0x020fc60000010010 */
[----:B------:R-:W-:Y:S01]  /*2720*/  FMUL.FTZ R28, R18, R9 ;  /* 0x00000009121c7220 */ /* 0x000fe20000410000 */
[----:B------:R-:W-:-:S03]  /*2730*/  FMUL.FTZ R18, R4, -1.4426950216293334961 ;  /* 0xbfb8aa3b04127820 */ /* 0x000fc60000410000 */
[----:B------:R-:W-:-:S03]  /*2740*/  FFMA.FTZ R5, R15, R28, R17 ;  /* 0x0000001c0f057223 */ /* 0x000fc60000010011 */
[----:B------:R-:W0:Y:S01]  /*2750*/  MUFU.EX2 R18, R18 ;  /* 0x0000001200127308 */ /* 0x000e220000000800 */
[----:B------:R-:W-:-:S07]  /*2760*/  FMUL.FTZ R28, R5, -1.4426950216293334961 ;  /* 0xbfb8aa3b051c7820 */ /* 0x000fce0000410000 */
[----:B------:R-:W1:Y:S01]  /*2770*/  MUFU.EX2 R28, R28 ;  /* 0x0000001c001c7308 */ /* 0x000e620000000800 */
[----:B0-----:R-:W-:-:S07]  /*2780*/  FADD.FTZ R19, R18, 1 ;  /* 0x3f80000012137421 */ /* 0x001fce0000010000 */
[----:B------:R-:W0:Y:S01]  /*2790*/  MUFU.RCP R19, R19 ;  /* 0x0000001300137308 */ /* 0x000e220000001000 */
[----:B-1----:R-:W-:-:S07]  /*27a0*/  FADD.FTZ R29, R28, 1 ;  /* 0x3f8000001c1d7421 */ /* 0x002fce0000010000 */
[----:B------:R-:W1:Y:S01]  /*27b0*/  MUFU.RCP R29, R29 ;  /* 0x0000001d001d7308 */ /* 0x000e620000001000 */
[----:B0-----:R-:W-:Y:S01]  /*27c0*/  FMUL.FTZ R4, R4, R19 ;  /* 0x0000001304047220 */ /* 0x001fe20000410000 */
[----:B-1----:R-:W-:-:S05]  /*27d0*/  FMUL.FTZ R5, R5, R29 ;  /* 0x0000001d05057220 */ /* 0x002fca0000410000 */
[----:B------:R0:W-:Y:S02]  /*27e0*/  STG.E.64 desc[UR16][R10.64], R4 ;  /* 0x000000040a007986 */ /* 0x0001e4000c101b10 */
.L_x_2933:
[----:B--2---:R-:W-:Y:S05]  /*27f0*/  BSYNC.RECONVERGENT B1 ;  /* 0x0000000000017941 */ /* 0x004fea0003800200 */
.L_x_2932:
        /* <DEDUP_REMOVED lines=12> */
[----:B------:R-:W-:Y:S02]  /*28c0*/  IMAD.MOV.U32 R5, RZ, RZ, R25 ;  /* 0x000000ffff057224 */ /* 0x000fe400078e0019 */
[C---:B------:R-:W-:Y:S01]  /*28d0*/  FADD.FTZ R2, -R12.reuse, R2 ;  /* 0x000000020c027221 */ /* 0x040fe20000010100 */
[----:B------:R-:W-:Y:S01]  /*28e0*/  FADD.FTZ R18, -R12, R3 ;  /* 0x000000030c127221 */ /* 0x000fe20000010100 */
[----:B------:R-:W2:Y:S03]  /*28f0*/  LDCU.64 UR12, c[0x0][0x380] ;  /* 0x00007000ff0c77ac */ /* 0x000ea60008000a00 */
[----:B-1----:R-:W-:Y:S01]  /*2900*/  FMUL.FTZ R28, R18, R9 ;  /* 0x00000009121c7220 */ /* 0x002fe20000410000 */
[----:B0-----:R-:W-:-:S04]  /*2910*/  IMAD R4, R4, UR10, RZ ;  /* 0x0000000a04047c24 */ /* 0x001fc8000f8e02ff */
[----:B------:R-:W-:Y:S01]  /*2920*/  IMAD R19, R13, UR11, R4 ;  /* 0x0000000b0d137c24 */ /* 0x000fe2000f8e0204 */
[----:B------:R-:W-:-:S05]  /*2930*/  MOV R4, R26 ;  /* 0x0000001a00047202 */ /* 0x000fca0000000f00 */
[----:B------:R-:W-:-:S04]  /*2940*/  IMAD.WIDE.U32 R4, R13, UR10, R4 ;  /* 0x0000000a0d047c25 */ /* 0x000fc8000f8e0004 */
[----:B------:R-:W-:Y:S01]  /*2950*/  FMUL.FTZ R13, R2, R9 ;  /* 0x00000009020d7220 */ /* 0x000fe20000410000 */
[----:B------:R-:W-:-:S03]  /*2960*/  IADD3 R19, PT, PT, R5, R19, RZ ;  /* 0x0000001305137210 */ /* 0x000fc60007ffe0ff */
[----:B-----5:R-:W-:Y:S01]  /*2970*/  FFMA.FTZ R5, R14, R13, R16 ;  /* 0x0000000d0e057223 */ /* 0x020fe20000010010 */
[----:B------:R-:W-:Y:S01]  /*2980*/  FFMA.FTZ R13, R15, R28, R17 ;  /* 0x0000001c0f0d7223 */ /* 0x000fe20000010011 */
[C---:B--2---:R-:W-:Y:S02]  /*2990*/  LEA R2, P1, R4.reuse, UR12, 0x2 ;  /* 0x0000000c04027c11 */ /* 0x044fe4000f8210ff */
[----:B------:R-:W-:Y:S01]  /*29a0*/  FMUL.FTZ R18, R5, -1.4426950216293334961 ;  /* 0xbfb8aa3b05127820 */ /* 0x000fe20000410000 */
[----:B------:R-:W-:Y:S01]  /*29b0*/  FMUL.FTZ R28, R13, -1.4426950216293334961 ;  /* 0xbfb8aa3b0d1c7820 */ /* 0x000fe20000410000 */
[----:B------:R-:W-:-:S04]  /*29c0*/  LEA.HI.X R3, R4, UR13, R19, 0x2, P1 ;  /* 0x0000000d04037c11 */ /* 0x000fc800088f1413 */
[----:B------:R-:W0:Y:S08]  /*29d0*/  MUFU.EX2 R18, R18 ;  /* 0x0000001200127308 */ /* 0x000e300000000800 */
        /* <DEDUP_REMOVED lines=8> */
.L_x_2935:
[----:B------:R-:W-:Y:S05]  /*2a60*/  BSYNC.RECONVERGENT B1 ;  /* 0x0000000000017941 */ /* 0x000fea0003800200 */
.L_x_2934:
[----:B------:R-:W-:Y:S04]  /*2a70*/  BSSY.RECONVERGENT B1, `(.L_x_2936) ;  /* 0x000001d000017945 */ /* 0x000fe80003800200 */
[----:B------:R-:W-:Y:S05]  /*2a80*/  @P2 BRA `(.L_x_2937) ;  /* 0x00000000006c2947 */ /* 0x000fea0003800000 */
[C---:B------:R-:W-:Y:S01]  /*2a90*/  FADD.FTZ R6, -R12.reuse, R6 ;  /* 0x000000060c067221 */ /* 0x040fe20000010100 */
[----:B0-----:R-:W-:Y:S01]  /*2aa0*/  FADD.FTZ R2, -R12, R7 ;  /* 0x000000070c027221 */ /* 0x001fe20000010100 */
        /* <DEDUP_REMOVED lines=24> */
[----:B------:R2:W-:Y:S02]  /*2c30*/  STG.E.64 desc[UR16][R4.64], R2 ;  /* 0x0000000204007986 */ /* 0x0005e4000c101b10 */
.L_x_2937:
[----:B------:R-:W-:Y:S05]  /*2c40*/  BSYNC.RECONVERGENT B1 ;  /* 0x0000000000017941 */ /* 0x000fea0003800200 */
.L_x_2936:
[----:B------:R-:W-:Y:S05]  /*2c50*/  @P3 BRA `(.L_x_2931) ;  /* 0x0000000000683947 */ /* 0x000fea0003800000 */
[C---:B------:R-:W-:Y:S01]  /*2c60*/  FADD.FTZ R20, -R12.reuse, R20 ;  /* 0x000000140c147221 */ /* 0x040fe20000010100 */
[----:B------:R-:W-:Y:S01]  /*2c70*/  FADD.FTZ R12, -R12, R21 ;  /* 0x000000150c0c7221 */ /* 0x000fe20000010100 */
[----:B------:R-:W3:Y:S01]  /*2c80*/  LDCU.64 UR10, c[0x0][0x3e0] ;  /* 0x00007c00ff0a77ac */ /* 0x000ee20008000a00 */
[----:B------:R-:W-:Y:S01]  /*2c90*/  MOV R24, R26 ;  /* 0x0000001a00187202 */ /* 0x000fe20000000f00 */
[-C--:B012---:R-:W-:Y:S01]  /*2ca0*/  FMUL.FTZ R3, R20, R9.reuse ;  /* 0x0000000914037220 */ /* 0x087fe20000410000 */
[----:B------:R-:W-:Y:S01]  /*2cb0*/  FMUL.FTZ R12, R12, R9 ;  /* 0x000000090c0c7220 */ /* 0x000fe20000410000 */
[----:B------:R-:W0:Y:S02]  /*2cc0*/  LDCU.64 UR12, c[0x0][0x380] ;  /* 0x00007000ff0c77ac */ /* 0x000e240008000a00 */
[----:B-----5:R-:W-:Y:S01]  /*2cd0*/  FFMA.FTZ R14, R14, R3, R16 ;  /* 0x000000030e0e7223 */ /* 0x020fe20000010010 */
[----:B------:R-:W-:-:S03]  /*2ce0*/  FFMA.FTZ R15, R15, R12, R17 ;  /* 0x0000000c0f0f7223 */ /* 0x000fc60000010011 */
        /* <DEDUP_REMOVED lines=9> */
[----:B0-----:R-:W-:-:S03]  /*2d80*/  LEA R2, P1, R24, UR12, 0x2 ;  /* 0x0000000c18027c11 */ /* 0x001fc6000f8210ff */
[----:B------:R-:W0:Y:S01]  /*2d90*/  MUFU.RCP R5, R4 ;  /* 0x0000000400057308 */ /* 0x000e220000001000 */
[----:B--2---:R-:W-:Y:S01]  /*2da0*/  FADD.FTZ R6, R3, 1 ;  /* 0x3f80000003067421 */ /* 0x004fe20000010000 */
[----:B------:R-:W-:-:S06]  /*2db0*/  LEA.HI.X R3, R24, UR13, R11, 0x2, P1 ;  /* 0x0000000d18037c11 */ /* 0x000fcc00088f140b */
[----:B------:R-:W1:Y:S01]  /*2dc0*/  MUFU.RCP R6, R6 ;  /* 0x0000000600067308 */ /* 0x000e620000001000 */
[----:B0-----:R-:W-:Y:S01]  /*2dd0*/  FMUL.FTZ R14, R14, R5 ;  /* 0x000000050e0e7220 */ /* 0x001fe20000410000 */
[----:B-1----:R-:W-:-:S05]  /*2de0*/  FMUL.FTZ R15, R15, R6 ;  /* 0x000000060f0f7220 */ /* 0x002fca0000410000 */
[----:B------:R4:W-:Y:S02]  /*2df0*/  STG.E.64 desc[UR16][R2.64], R14 ;  /* 0x0000000e02007986 */ /* 0x0009e4000c101b10 */
.L_x_2931:
[----:B------:R-:W-:Y:S05]  /*2e00*/  BSYNC.RECONVERGENT B0 ;  /* 0x0000000000007941 */ /* 0x000fea0003800200 */
.L_x_2923:
[----:B------:R-:W-:Y:S02]  /*2e10*/  UIADD3 UR8, UPT, UPT, UR20, UR8, URZ ;  /* 0x0000000814087290 */ /* 0x000fe4000fffe0ff */
[----:B------:R-:W-:Y:S02]  /*2e20*/  UIADD3 UR4, UPT, UPT, UR4, 0x1, URZ ;  /* 0x0000000104047890 */ /* 0x000fe4000fffe0ff */
[----:B------:R-:W-:-:S09]  /*2e30*/  UISETP.GE.AND UP0, UPT, UR8, UR7, UPT ;  /* 0x000000070800728c */ /* 0x000fd2000bf06270 */
[----:B------:R-:W-:Y:S05]  /*2e40*/  BRA.U !UP0, `(.L_x_2938) ;  /* 0xffffffd108d07547 */ /* 0x000fea000b83ffff */
[----:B------:R-:W-:Y:S05]  /*2e50*/  EXIT ;  /* 0x000000000000794d */ /* 0x000fea0003800000 */
.L_x_2939:
        /* <DEDUP_REMOVED lines=10> */
.L_x_3468:


//--------------------- .text._Z35group_norm_nhwc_fwd_one_pass_kernelI11Fp32IOFp32WLi256ELi24ELi384EEv26Group_norm_nhwc_fwd_params --------------------------
	.section	.text._Z35group_norm_nhwc_fwd_one_pass_kernelI11Fp32IOFp32WLi256ELi24ELi384EEv26Group_norm_nhwc_fwd_params,"ax",@progbits
	.align	128
        .global         _Z35group_norm_nhwc_fwd_one_pass_kernelI11Fp32IOFp32WLi256ELi24ELi384EEv26Group_norm_nhwc_fwd_params
        .type           _Z35group_norm_nhwc_fwd_one_pass_kernelI11Fp32IOFp32WLi256ELi24ELi384EEv26Group_norm_nhwc_fwd_params,@function
        .size           _Z35group_norm_nhwc_fwd_one_pass_kernelI11Fp32IOFp32WLi256ELi24ELi384EEv26Group_norm_nhwc_fwd_params,(.L_x_3469 - _Z35group_norm_nhwc_fwd_one_pass_kernelI11Fp32IOFp32WLi256ELi24ELi384EEv26Group_norm_nhwc_fwd_params)
        .other          _Z35group_norm_nhwc_fwd_one_pass_kernelI11Fp32IOFp32WLi256ELi24ELi384EEv26Group_norm_nhwc_fwd_params,@"STO_CUDA_ENTRY STV_DEFAULT"
_Z35group_norm_nhwc_fwd_one_pass_kernelI11Fp32IOFp32WLi256ELi24ELi384EEv26Group_norm_nhwc_fwd_params:
.text._Z35group_norm_nhwc_fwd_one_pass_kernelI11Fp32IOFp32WLi256ELi24ELi384EEv26Group_norm_nhwc_fwd_params:
        /* <DEDUP_REMOVED lines=13> */
[----:B------:R-:W0:Y:S01]  /*00d0*/  LDCU UR17, c[0x0][0x374] ;  /* 0x00006e80ff1177ac */ /* 0x000e220008000800 */
        /* <DEDUP_REMOVED lines=9> */
[----:B------:R-:W-:Y:S02]  /*0170*/  SHF.R.U32.HI R31, RZ, 0x10, R0 ;  /* 0x00000010ff1f7819 */ /* 0x000fe40000011600 */
[----:B------:R-:W0:Y:S02]  /*0180*/  LDC R0, c[0x0][0x370] ;  /* 0x0000dc00ff007b82 */ /* 0x000e240000000800 */
        /* <DEDUP_REMOVED lines=11> */
.L_x_2983:
[----:B-1----:R-:W1:Y:S01]  /*0240*/  LDCU UR5, c[0x0][0x3f8] ;  /* 0x00007f00ff0577ac */ /* 0x002e620008000800 */
[----:B------:R-:W-:Y:S02]  /*0250*/  IABS R8, UR7 ;  /* 0x0000000700087c13 */ /* 0x000fe40008000000 */
[C---:B---3-5:R-:W-:Y:S01]  /*0260*/  IADD3 R17, PT, PT, R31.reuse, 0x20, RZ ;  /* 0x000000201f117810 */ /* 0x068fe20007ffe0ff */
[----:B--2---:R-:W2:Y:S01]  /*0270*/  LDCU.64 UR14, c[0x0][0x3f0] ;  /* 0x00007e00ff0e77ac */ /* 0x004ea20008000a00 */
[----:B------:R-:W-:Y:S02]  /*0280*/  LOP3.LUT R34, R26, 0xffff, RZ, 0xc0, !PT ;  /* 0x0000ffff1a227812 */ /* 0x000fe400078ec0ff */
[----:B------:R-:W-:Y:S02]  /*0290*/  SHF.R.S32.HI R13, RZ, 0x1f, R17 ;  /* 0x0000001fff0d7819 */ /* 0x000fe40000011411 */
[C---:B------:R-:W-:Y:S02]  /*02a0*/  IADD3 R15, PT, PT, R31.reuse, 0x40, RZ ;  /* 0x000000401f0f7810 */ /* 0x040fe40007ffe0ff */
[----:B------:R-:W-:-:S02]  /*02b0*/  IADD3 R16, PT, PT, R31, 0xa0, RZ ;  /* 0x000000a01f107810 */ /* 0x000fc40007ffe0ff */
[----:B------:R-:W-:Y:S02]  /*02c0*/  SHF.R.S32.HI R37, RZ, 0x1f, R15 ;  /* 0x0000001fff257819 */ /* 0x000fe4000001140f */
[----:B------:R-:W-:Y:S02]  /*02d0*/  IADD3 R14, PT, PT, R31, 0x60, RZ ;  /* 0x000000601f0e7810 */ /* 0x000fe40007ffe0ff */
[----:B-1--4-:R-:W-:-:S04]  /*02e0*/  MOV R2, UR5 ;  /* 0x0000000500027c02 */ /* 0x012fc80008000f00 */
[----:B------:R-:W-:-:S04]  /*02f0*/  IABS R5, R2 ;  /* 0x0000000200057213 */ /* 0x000fc80000000000 */
[----:B------:R-:W1:Y:S08]  /*0300*/  I2F.RP R4, R5 ;  /* 0x0000000500047306 */ /* 0x000e700000209400 */
[----:B-1----:R-:W1:Y:S02]  /*0310*/  MUFU.RCP R4, R4 ;  /* 0x0000000400047308 */ /* 0x002e640000001000 */
[----:B-1----:R-:W-:-:S02]  /*0320*/  IADD3 R2, PT, PT, R4, 0xffffffe, RZ ;  /* 0x0ffffffe04027810 */ /* 0x002fc40007ffe0ff */
[----:B------:R-:W-:-:S04]  /*0330*/  IADD3 R4, PT, PT, R31, 0x80, RZ ;  /* 0x000000801f047810 */ /* 0x000fc80007ffe0ff */
[----:B------:R1:W3:Y:S02]  /*0340*/  F2I.FTZ.U32.TRUNC.NTZ R3, R2 ;  /* 0x0000000200037305 */ /* 0x0002e4000021f000 */
[----:B-1----:R-:W-:Y:S01]  /*0350*/  HFMA2 R2, -RZ, RZ, 0, 0 ;  /* 0x00000000ff027431 */ /* 0x002fe200000001ff */
[----:B---3--:R-:W-:Y:S02]  /*0360*/  R2UR UR9, R3 ;  /* 0x00000000030972ca */ /* 0x008fe400000e0000 */
[----:B------:R-:W-:Y:S02]  /*0370*/  IADD3 R6, PT, PT, RZ, -R3, RZ ;  /* 0x80000003ff067210 */ /* 0x000fe40007ffe0ff */
[----:B------:R-:W-:-:S03]  /*0380*/  R2UR UR8, R2 ;  /* 0x00000000020872ca */ /* 0x000fc600000e0000 */
[----:B------:R-:W-:Y:S01]  /*0390*/  IMAD R7, R6, R5, RZ ;  /* 0x0000000506077224 */ /* 0x000fe200078e02ff */
[----:B------:R-:W-:-:S04]  /*03a0*/  MOV R6, R8 ;  /* 0x0000000800067202 */ /* 0x000fc80000000f00 */
[----:B------:R-:W-:-:S05]  /*03b0*/  R2UR UR10, R6 ;  /* 0x00000000060a72ca */ /* 0x000fca00000e0000 */
[----:B------:R-:W-:Y:S01]  /*03c0*/  IMAD.HI.U32 R7, R3, R7, UR8 ;  /* 0x0000000803077e27 */ /* 0x000fe2000f8e0007 */
[----:B------:R-:W-:-:S04]  /*03d0*/  SHF.R.S32.HI R3, RZ, 0x1f, R30 ;  /* 0x0000001fff037819 */ /* 0x000fc8000001141e */
[----:B------:R-:W-:-:S13]  /*03e0*/  R2UR UR8, R7 ;  /* 0x00000000070872ca */ /* 0x000fda00000e0000 */
[----:B------:R-:W-:Y:S02]  /*03f0*/  UIMAD.WIDE.U32 UR8, UR8, UR10, URZ ;  /* 0x0000000a080872a5 */ /* 0x000fe4000f8e00ff */
[----:B------:R-:W-:-:S04]  /*0400*/  ULOP3.LUT UR8, UR7, UR5, URZ, 0x3c, !UPT ;  /* 0x0000000507087292 */ /* 0x000fc8000f8e3cff */
[----:B------:R-:W-:-:S05]  /*0410*/  IADD3 R2, PT, PT, RZ, -UR9, RZ ;  /* 0x80000009ff027c10 */ /* 0x000fca000fffe0ff */
[C---:B------:R-:W-:Y:S01]  /*0420*/  IMAD R2, R5.reuse, R2, UR10 ;  /* 0x0000000a05027e24 */ /* 0x040fe2000f8e0202 */
[----:B------:R-:W1:Y:S04]  /*0430*/  LDCU.64 UR10, c[0x0][0x3e8] ;  /* 0x00007d00ff0a77ac */ /* 0x000e680008000a00 */
[----:B------:R-:W-:-:S13]  /*0440*/  ISETP.GT.U32.AND P1, PT, R5, R2, PT ;  /* 0x000000020500720c */ /* 0x000fda0003f24070 */
[----:B------:R-:W-:Y:S01]  /*0450*/  VOTEU.ANY UP0, P1 ;  /* 0x0000000000ff7886 */ /* 0x000fe20000800100 */
[----:B------:R-:W-:Y:S02]  /*0460*/  PLOP3.LUT P1, PT, PT, PT, UP0, 0x80, 0x8 ;  /* 0x000000000008781c */ /* 0x000fe40003f2f008 */
[----:B-1----:R-:W-:Y:S02]  /*0470*/  ISETP.GE.U32.AND P4, PT, R17, UR10, PT ;  /* 0x0000000a11007c0c */ /* 0x002fe4000bf86070 */
[----:B------:R-:W-:Y:S01]  /*0480*/  @!UP0 UIADD3 UR9, UPT, UPT, UR9, 0x1, URZ ;  /* 0x0000000109098890 */ /* 0x000fe2000fffe0ff */
[----:B------:R-:W-:Y:S01]  /*0490*/  ISETP.GE.U32.AND P5, PT, R15, UR10, PT ;  /* 0x0000000a0f007c0c */ /* 0x000fe2000bfa6070 */
[----:B------:R-:W-:Y:S01]  /*04a0*/  UISETP.GE.AND UP0, UPT, UR8, URZ, UPT ;  /* 0x000000ff0800728c */ /* 0x000fe2000bf06270 */
[----:B------:R-:W-:Y:S02]  /*04b0*/  ISETP.GE.AND.EX P4, PT, R13, UR11, PT, P4 ;  /* 0x0000000b0d007c0c */ /* 0x000fe4000bf86340 */
[----:B------:R-:W-:-:S02]  /*04c0*/  ISETP.GE.AND.EX P5, PT, R37, UR11, PT, P5 ;  /* 0x0000000b25007c0c */ /* 0x000fc4000bfa6350 */
[----:B------:R-:W-:Y:S02]  /*04d0*/  ISETP.GE.U32.AND P3, PT, R4, UR10, PT ;  /* 0x0000000a04007c0c */ /* 0x000fe4000bf66070 */
[----:B------:R-:W-:-:S04]  /*04e0*/  @!P1 IADD3 R2, PT, PT, R2, -R5, RZ ;  /* 0x8000000502029210 */ /* 0x000fc80007ffe0ff */
[----:B------:R-:W-:Y:S02]  /*04f0*/  ISETP.GE.U32.AND P1, PT, R2, R5, PT ;  /* 0x000000050200720c */ /* 0x000fe40003f26070 */
[----:B--2---:R-:W-:Y:S01]  /*0500*/  MOV R5, UR14 ;  /* 0x0000000e00057c02 */ /* 0x004fe20008000f00 */
[----:B------:R-:W1:Y:S08]  /*0510*/  @!P4 LDC.64 R6, c[0x0][0x3e0] ;  /* 0x0000f800ff06cb82 */ /* 0x000e700000000a00 */
[----:B------:R-:W2:Y:S02]  /*0520*/  @!P4 LDC.64 R28, c[0x0][0x390] ;  /* 0x0000e400ff1ccb82 */ /* 0x000ea40000000a00 */
[----:B------:R-:W-:Y:S01]  /*0530*/  VOTEU.ANY UP1, P1 ;  /* 0x0000000000ff7886 */ /* 0x000fe20000820100 */
[----:B------:R-:W-:-:S04]  /*0540*/  ISETP.GE.U32.AND P1, PT, R30, UR10, PT ;  /* 0x0000000a1e007c0c */ /* 0x000fc8000bf26070 */
[----:B------:R-:W-:Y:S01]  /*0550*/  @UP1 UIADD3 UR9, UPT, UPT, UR9, 0x1, URZ ;  /* 0x0000000109091890 */ /* 0x000fe2000fffe0ff */
[----:B------:R-:W-:Y:S01]  /*0560*/  ISETP.GE.AND.EX P1, PT, R3, UR11, PT, P1 ;  /* 0x0000000b03007c0c */ /* 0x000fe2000bf26310 */
[----:B------:R-:W-:Y:S01]  /*0570*/  UISETP.NE.AND UP1, UPT, UR5, URZ, UPT ;  /* 0x000000ff0500728c */ /* 0x000fe2000bf25270 */
[----:B------:R-:W3:Y:S01]  /*0580*/  @!P5 LDC.64 R20, c[0x0][0x390] ;  /* 0x0000e400ff14db82 */ /* 0x000ee20000000a00 */
[----:B------:R-:W-:-:S09]  /*0590*/  @!UP0 UIADD3 UR9, UPT, UPT, -UR9, URZ, URZ ;  /* 0x000000ff09098290 */ /* 0x000fd2000fffe1ff */
[----:B------:R-:W-:Y:S01]  /*05a0*/  @!UP1 ULOP3.LUT UR9, URZ, UR5, URZ, 0x33, !UPT ;  /* 0x00000005ff099292 */ /* 0x000fe2000f8e33ff */
[----:B------:R-:W4:Y:S03]  /*05b0*/  @!P1 LDC.64 R8, c[0x0][0x3e0] ;  /* 0x0000f800ff089b82 */ /* 0x000f260000000a00 */
[----:B------:R-:W-:-:S04]  /*05c0*/  UIADD3 UR8, UPT, UPT, -UR9, URZ, URZ ;  /* 0x000000ff09087290 */ /* 0x000fc8000fffe1ff */
[----:B------:R-:W-:Y:S01]  /*05d0*/  UIMAD UR8, UR5, UR8, UR7 ;  /* 0x00000008050872a4 */ /* 0x000fe2000f8e0207 */
[----:B------:R-:W5:Y:S01]  /*05e0*/  @!P1 LDC.64 R18, c[0x0][0x390] ;  /* 0x0000e400ff129b82 */ /* 0x000f620000000a00 */
[----:B------:R-:W-:Y:S02]  /*05f0*/  USHF.R.S32.HI UR5, URZ, 0x1f, UR9 ;  /* 0x0000001fff057899 */ /* 0x000fe40008011409 */
[----:B------:R-:W-:Y:S02]  /*0600*/  UIMAD UR8, UR8, 0x18, URZ ;  /* 0x00000018080878a4 */ /* 0x000fe4000f8e02ff */
[----:B------:R-:W-:-:S04]  /*0610*/  UIMAD UR5, UR5, UR14, URZ ;  /* 0x0000000e050572a4 */ /* 0x000fc8000f8e02ff */
[----:B------:R-:W-:Y:S01]  /*0620*/  IADD3 R34, P2, PT, R34, UR8, RZ ;  /* 0x0000000822227c10 */ /* 0x000fe2000ff5e0ff */
[----:B------:R-:W-:Y:S01]  /*0630*/  UIMAD UR5, UR9, UR15, UR5 ;  /* 0x0000000f090572a4 */ /* 0x000fe2000f8e0205 */
[----:B------:R-:W-:-:S04]  /*0640*/  MOV R2, UR8 ;  /* 0x0000000800027c02 */ /* 0x000fc80008000f00 */
[----:B------:R-:W-:Y:S01]  /*0650*/  LEA.HI.X.SX32 R35, R2, RZ, 0x1, P2 ;  /* 0x000000ff02237211 */ /* 0x000fe200010f0eff */
[----:B----4-:R-:W-:Y:S02]  /*0660*/  @!P1 IMAD R10, R3, R8, RZ ;  /* 0x00000008030a9224 */ /* 0x010fe400078e02ff */
[----:B------:R-:W4:Y:S01]  /*0670*/  @!P5 LDC.64 R2, c[0x0][0x3e0] ;  /* 0x0000f800ff02db82 */ /* 0x000f220000000a00 */
[----:B------:R-:W-:Y:S01]  /*0680*/  IMAD.WIDE.U32 R34, R5, UR9, R34 ;  /* 0x0000000905227c25 */ /* 0x000fe2000f8e0022 */
[----:B------:R-:W-:-:S03]  /*0690*/  SHF.R.S32.HI R5, RZ, 0x1f, R4 ;  /* 0x0000001fff057819 */ /* 0x000fc60000011404 */
[----:B------:R-:W-:Y:S01]  /*06a0*/  @!P1 IMAD.MOV.U32 R32, RZ, RZ, R34 ;  /* 0x000000ffff209224 */ /* 0x000fe200078e0022 */
[----:B------:R-:W-:Y:S01]  /*06b0*/  IADD3 R33, PT, PT, R35, UR5, RZ ;  /* 0x0000000523217c10 */ /* 0x000fe2000fffe0ff */
[C---:B------:R-:W-:Y:S01]  /*06c0*/  @!P1 IMAD R11, R30.reuse, R9, R10 ;  /* 0x000000091e0b9224 */ /* 0x040fe200078e020a */
[----:B------:R-:W-:Y:S01]  /*06d0*/  ISETP.GE.AND.EX P3, PT, R5, UR11, PT, P3 ;  /* 0x0000000b05007c0c */ /* 0x000fe2000bf66330 */
[----:B------:R-:W-:-:S05]  /*06e0*/  @!P1 IMAD.WIDE.U32 R8, R30, R8, R32 ;  /* 0x000000081e089225 */ /* 0x000fca00078e0020 */
[----:B------:R-:W-:Y:S02]  /*06f0*/  @!P1 IADD3 R9, PT, PT, R9, R11, RZ ;  /* 0x0000000b09099210 */ /* 0x000fe40007ffe0ff */
[----:B-----5:R-:W-:-:S05]  /*0700*/  @!P1 LEA R18, P2, R8, R18, 0x2 ;  /* 0x0000001208129211 */ /* 0x020fca00078410ff */
[----:B------:R-:W5:Y:S01]  /*0710*/  @!P3 LDC.64 R10, c[0x0][0x3e0] ;  /* 0x0000f800ff0abb82 */ /* 0x000f620000000a00 */
[----:B------:R-:W-:Y:S01]  /*0720*/  @!P1 LEA.HI.X R19, R8, R19, R9, 0x2, P2 ;  /* 0x0000001308139211 */ /* 0x000fe200010f1409 */
[----:B-1----:R-:W-:Y:S01]  /*0730*/  @!P4 IMAD R8, R13, R6, RZ ;  /* 0x000000060d08c224 */ /* 0x002fe200078e02ff */
[----:B------:R-:W-:Y:S01]  /*0740*/  @!P4 MOV R9, R33 ;  /* 0x000000210009c202 */ /* 0x000fe20000000f00 */
[----:B----4-:R-:W-:Y:S01]  /*0750*/  @!P5 IMAD R12, R37, R2, RZ ;  /* 0x00000002250cd224 */ /* 0x010fe200078e02ff */
[----:B------:R-:W-:Y:S01]  /*0760*/  ISETP.GE.U32.AND P2, PT, R16, UR10, PT ;  /* 0x0000000a10007c0c */ /* 0x000fe2000bf46070 */
[----:B------:R-:W-:Y:S01]  /*0770*/  @!P4 IMAD R13, R17, R7, R8 ;  /* 0x00000007110dc224 */ /* 0x000fe200078e0208 */
[-C--:B------:R-:W-:Y:S01]  /*0780*/  @!P4 MOV R8, R34.reuse ;  /* 0x000000220008c202 */ /* 0x080fe20000000f00 */
[----:B------:R-:W-:Y:S01]  /*0790*/  @!P5 IMAD R37, R15, R3, R12 ;  /* 0x000000030f25d224 */ /* 0x000fe200078e020c */
[----:B------:R-:W-:-:S03]  /*07a0*/  @!P3 MOV R12, R34 ;  /* 0x00000022000cb202 */ /* 0x000fc60000000f00 */
[----:B------:R-:W-:Y:S01]  /*07b0*/  @!P4 IMAD.WIDE.U32 R6, R17, R6, R8 ;  /* 0x000000061106c225 */ /* 0x000fe200078e0008 */
[----:B------:R-:W-:Y:S02]  /*07c0*/  SHF.R.S32.HI R17, RZ, 0x1f, R16 ;  /* 0x0000001fff117819 */ /* 0x000fe40000011410 */
[----:B------:R-:W-:Y:S02]  /*07d0*/  @!P5 MOV R8, R34 ;  /* 0x000000220008d202 */ /* 0x000fe40000000f00 */
[----:B------:R-:W-:Y:S02]  /*07e0*/  @!P5 MOV R9, R33 ;  /* 0x000000210009d202 */ /* 0x000fe40000000f00 */
[----:B------:R-:W-:Y:S02]  /*07f0*/  ISETP.GE.AND.EX P2, PT, R17, UR11, PT, P2 ;  /* 0x0000000b11007c0c */ /* 0x000fe4000bf46320 */
[----:B------:R-:W-:Y:S01]  /*0800*/  @!P4 IADD3 R13, PT, PT, R7, R13, RZ ;  /* 0x0000000d070dc210 */ /* 0x000fe20007ffe0ff */
[----:B------:R-:W-:Y:S01]  /*0810*/  @!P5 IMAD.WIDE.U32 R2, R15, R2, R8 ;  /* 0x000000020f02d225 */ /* 0x000fe200078e0008 */
[C---:B--2---:R-:W-:Y:S01]  /*0820*/  @!P4 LEA R28, P6, R6.reuse, R28, 0x2 ;  /* 0x0000001c061cc211 */ /* 0x044fe200078c10ff */
[----:B------:R-:W1:Y:S02]  /*0830*/  @!P3 LDC.64 R8, c[0x0][0x390] ;  /* 0x0000e400ff08bb82 */ /* 0x000e640000000a00 */
[----:B-----5:R-:W-:Y:S01]  /*0840*/  @!P3 IMAD R5, R5, R10, RZ ;  /* 0x0000000a0505b224 */ /* 0x020fe200078e02ff */
[----:B------:R-:W-:-:S02]  /*0850*/  @!P4 LEA.HI.X R29, R6, R29, R13, 0x2, P6 ;  /* 0x0000001d061dc211 */ /* 0x000fc400030f140d */
[----:B------:R-:W-:Y:S01]  /*0860*/  @!P5 IADD3 R37, PT, PT, R3, R37, RZ ;  /* 0x000000250325d210 */ /* 0x000fe20007ffe0ff */
[----:B------:R-:W-:Y:S01]  /*0870*/  HFMA2 R3, -RZ, RZ, 0, 0 ;  /* 0x00000000ff037431 */ /* 0x000fe200000001ff */
[C---:B---3--:R-:W-:Y:S01]  /*0880*/  @!P5 LEA R20, P6, R2.reuse, R20, 0x2 ;  /* 0x000000140214d211 */ /* 0x048fe200078c10ff */
[----:B------:R-:W2:Y:S01]  /*0890*/  @!P2 LDC.64 R6, c[0x0][0x3e0] ;  /* 0x0000f800ff06ab82 */ /* 0x000ea20000000a00 */
[----:B------:R-:W-:Y:S02]  /*08a0*/  @!P3 MOV R13, R33 ;  /* 0x00000021000db202 */ /* 0x000fe40000000f00 */
[----:B------:R-:W-:Y:S01]  /*08b0*/  @!P5 LEA.HI.X R21, R2, R21, R37, 0x2, P6 ;  /* 0x000000150215d211 */ /* 0x000fe200030f1425 */
[C---:B------:R-:W-:Y:S01]  /*08c0*/  @!P3 IMAD R37, R4.reuse, R11, R5 ;  /* 0x0000000b0425b224 */ /* 0x040fe200078e0205 */
[----:B------:R-:W-:Y:S01]  /*08d0*/  MOV R2, RZ ;  /* 0x000000ff00027202 */ /* 0x000fe20000000f00 */
[----:B------:R-:W-:Y:S01]  /*08e0*/  @!P3 IMAD.WIDE.U32 R10, R4, R10, R12 ;  /* 0x0000000a040ab225 */ /* 0x000fe200078e000c */
[----:B------:R-:W-:-:S04]  /*08f0*/  SHF.R.S32.HI R15, RZ, 0x1f, R14 ;  /* 0x0000001fff0f7819 */ /* 0x000fc8000001140e */
[----:B------:R1:W3:Y:S01]  /*0900*/  @!P4 LDG.E.64 R2, desc[UR12][R28.64] ;  /* 0x0000000c1c02c981 */ /* 0x0002e2000c1e1b00 */
[----:B------:R-:W-:Y:S02]  /*0910*/  ISETP.GE.U32.AND P4, PT, R14, UR10, PT ;  /* 0x0000000a0e007c0c */ /* 0x000fe4000bf86070 */
[----:B------:R-:W-:Y:S01]  /*0920*/  CS2R R4, SRZ ;  /* 0x0000000000047805 */ /* 0x000fe2000001ff00 */
[----:B------:R-:W4:Y:S01]  /*0930*/  @!P2 LDC.64 R12, c[0x0][0x390] ;  /* 0x0000e400ff0cab82 */ /* 0x000f220000000a00 */
[----:B------:R-:W-:Y:S02]  /*0940*/  ISETP.GE.U32.AND P6, PT, R31, UR10, PT ;  /* 0x0000000a1f007c0c */ /* 0x000fe4000bfc6070 */
[----:B------:R-:W-:Y:S02]  /*0950*/  ISETP.GE.AND.EX P4, PT, R15, UR11, PT, P4 ;  /* 0x0000000b0f007c0c */ /* 0x000fe4000bf86340 */
[----:B------:R4:W5:Y:S01]  /*0960*/  @!P5 LDG.E.64 R4, desc[UR12][R20.64] ;  /* 0x0000000c1404d981 */ /* 0x000962000c1e1b00 */
[----:B------:R-:W-:-:S02]  /*0970*/  ISETP.GE.AND.EX P5, PT, R25, UR11, PT, P6 ;  /* 0x0000000b19007c0c */ /* 0x000fc4000bfa6360 */
[----:B------:R-:W-:Y:S02]  /*0980*/  @!P3 IADD3 R37, PT, PT, R11, R37, RZ ;  /* 0x000000250b25b210 */ /* 0x000fe40007ffe0ff */
[C---:B-1----:R-:W-:Y:S01]  /*0990*/  @!P3 LEA R28, P6, R10.reuse, R8, 0x2 ;  /* 0x000000080a1cb211 */ /* 0x042fe200078c10ff */
[----:B--2---:R-:W-:Y:S01]  /*09a0*/  @!P2 IMAD R17, R17, R6, RZ ;  /* 0x000000061111a224 */ /* 0x004fe200078e02ff */
[----:B------:R-:W-:Y:S02]  /*09b0*/  @!P2 MOV R11, R33 ;  /* 0x00000021000ba202 */ /* 0x000fe40000000f00 */
[----:B------:R-:W-:Y:S01]  /*09c0*/  @!P3 LEA.HI.X R29, R10, R9, R37, 0x2, P6 ;  /* 0x000000090a1db211 */ /* 0x000fe200030f1425 */
[----:B------:R-:W-:Y:S01]  /*09d0*/  @!P2 IMAD R7, R16, R7, R17 ;  /* 0x000000071007a224 */ /* 0x000fe200078e0211 */
[----:B------:R-:W1:Y:S01]  /*09e0*/  @!P4 LDC.64 R8, c[0x0][0x3e0] ;  /* 0x0000f800ff08cb82 */ /* 0x000e620000000a00 */
[----:B------:R-:W-:-:S05]  /*09f0*/  @!P2 MOV R10, R34 ;  /* 0x00000022000aa202 */ /* 0x000fca0000000f00 */
[----:B------:R-:W-:Y:S02]  /*0a00*/  @!P2 IMAD.WIDE.U32 R16, R16, R6, R10 ;  /* 0x000000061010a225 */ /* 0x000fe400078e000a */
[----:B------:R-:W2:Y:S02]  /*0a10*/  @!P5 LDC.64 R10, c[0x0][0x3e0] ;  /* 0x0000f800ff0adb82 */ /* 0x000ea40000000a00 */
[----:B------:R-:W-:Y:S01]  /*0a20*/  @!P2 IMAD.IADD R17, R17, 0x1, R7 ;  /* 0x000000011111a824 */ /* 0x000fe200078e0207 */
[----:B----4-:R-:W-:-:S04]  /*0a30*/  @!P2 LEA R20, P6, R16, R12, 0x2 ;  /* 0x0000000c1014a211 */ /* 0x010fc800078c10ff */
[----:B------:R-:W-:Y:S01]  /*0a40*/  @!P2 LEA.HI.X R21, R16, R13, R17, 0x2, P6 ;  /* 0x0000000d1015a211 */ /* 0x000fe200030f1411 */
[----:B------:R-:W4:Y:S01]  /*0a50*/  @!P4 LDC.64 R6, c[0x0][0x390] ;  /* 0x0000e400ff06cb82 */ /* 0x000f220000000a00 */
[----:B------:R-:W-:Y:S02]  /*0a60*/  @!P4 MOV R16, R34 ;  /* 0x000000220010c202 */ /* 0x000fe40000000f00 */
[----:B------:R-:W-:-:S05]  /*0a70*/  @!P4 MOV R17, R33 ;  /* 0x000000210011c202 */ /* 0x000fca0000000f00 */
[----:B------:R-:W0:Y:S01]  /*0a80*/  @!P5 LDC.64 R12, c[0x0][0x390] ;  /* 0x0000e400ff0cdb82 */ /* 0x000e220000000a00 */
[-C--:B-1----:R-:W-:Y:S02]  /*0a90*/  @!P4 IMAD R15, R15, R8.reuse, RZ ;  /* 0x000000080f0fc224 */ /* 0x082fe400078e02ff */
[----:B------:R-:W-:-:S04]  /*0aa0*/  @!P4 IMAD.WIDE.U32 R16, R14, R8, R16 ;  /* 0x000000080e10c225 */ /* 0x000fc800078e0010 */
[----:B------:R-:W-:Y:S01]  /*0ab0*/  @!P4 IMAD R9, R14, R9, R15 ;  /* 0x000000090e09c224 */ /* 0x000fe200078e020f */
[----:B------:R-:W-:Y:S01]  /*0ac0*/  @!P5 MOV R14, R34 ;  /* 0x00000022000ed202 */ /* 0x000fe20000000f00 */
[-C--:B--2---:R-:W-:Y:S01]  /*0ad0*/  @!P5 IMAD R8, R25, R10.reuse, RZ ;  /* 0x0000000a1908d224 */ /* 0x084fe200078e02ff */
[----:B------:R-:W-:Y:S02]  /*0ae0*/  @!P5 MOV R15, R33 ;  /* 0x00000021000fd202 */ /* 0x000fe40000000f00 */
[----:B------:R-:W-:Y:S01]  /*0af0*/  @!P4 IADD3 R9, PT, PT, R17, R9, RZ ;  /* 0x000000091109c210 */ /* 0x000fe20007ffe0ff */
[C---:B------:R-:W-:Y:S02]  /*0b00*/  @!P5 IMAD R11, R31.reuse, R11, R8 ;  /* 0x0000000b1f0bd224 */ /* 0x040fe400078e0208 */
[----:B------:R-:W-:Y:S01]  /*0b10*/  @!P5 IMAD.WIDE.U32 R14, R31, R10, R14 ;  /* 0x0000000a1f0ed225 */ /* 0x000fe200078e000e */
[----:B----4-:R-:W-:-:S04]  /*0b20*/  @!P4 LEA R36, P6, R16, R6, 0x2 ;  /* 0x000000061024c211 */ /* 0x010fc800078c10ff */
[----:B------:R-:W-:Y:S02]  /*0b30*/  @!P4 LEA.HI.X R37, R16, R7, R9, 0x2, P6 ;  /* 0x000000071025c211 */ /* 0x000fe400030f1409 */
[----:B------:R-:W-:Y:S02]  /*0b40*/  CS2R R6, SRZ ;  /* 0x0000000000067805 */ /* 0x000fe4000001ff00 */
[----:B------:R-:W-:Y:S02]  /*0b50*/  @!P5 IADD3 R11, PT, PT, R15, R11, RZ ;  /* 0x0000000b0f0bd210 */ /* 0x000fe40007ffe0ff */
[----:B0-----:R-:W-:-:S04]  /*0b60*/  @!P5 LEA R12, P6, R14, R12, 0x2 ;  /* 0x0000000c0e0cd211 */ /* 0x001fc800078c10ff */
[----:B------:R-:W-:Y:S02]  /*0b70*/  @!P5 LEA.HI.X R13, R14, R13, R11, 0x2, P6 ;  /* 0x0000000d0e0dd211 */ /* 0x000fe400030f140b */
[----:B------:R-:W-:-:S03]  /*0b80*/  ISETP.GE.U32.AND P6, PT, R27, UR10, PT ;  /* 0x0000000a1b007c0c */ /* 0x000fc6000bfc6070 */
[----:B------:R0:W2:Y:S01]  /*0b90*/  @!P5 LDG.E.64 R6, desc[UR12][R12.64] ;  /* 0x0000000c0c06d981 */ /* 0x0000a2000c1e1b00 */
[----:B------:R-:W-:Y:S02]  /*0ba0*/  ISETP.GE.AND.EX P6, PT, R23, UR11, PT, P6 ;  /* 0x0000000b17007c0c */ /* 0x000fe4000bfc6360 */
[----:B------:R-:W-:Y:S02]  /*0bb0*/  CS2R R8, SRZ ;  /* 0x0000000000087805 */ /* 0x000fe4000001ff00 */
[----:B------:R-:W-:-:S04]  /*0bc0*/  CS2R R10, SRZ ;  /* 0x00000000000a7805 */ /* 0x000fc8000001ff00 */
[----:B------:R1:W4:Y:S01]  /*0bd0*/  @!P4 LDG.E.64 R8, desc[UR12][R36.64] ;  /* 0x0000000c2408c981 */ /* 0x000322000c1e1b00 */
[----:B0-----:R-:W-:-:S03]  /*0be0*/  CS2R R12, SRZ ;  /* 0x00000000000c7805 */ /* 0x001fc6000001ff00 */
[----:B------:R-:W4:Y:S01]  /*0bf0*/  @!P3 LDG.E.64 R10, desc[UR12][R28.64] ;  /* 0x0000000c1c0ab981 */ /* 0x000f22000c1e1b00 */
[----:B------:R-:W0:Y:S03]  /*0c00*/  @!P6 LDC.64 R14, c[0x0][0x3e0] ;  /* 0x0000f800ff0eeb82 */ /* 0x000e260000000a00 */
[----:B------:R0:W4:Y:S05]  /*0c10*/  @!P2 LDG.E.64 R12, desc[UR12][R20.64] ;  /* 0x0000000c140ca981 */ /* 0x00012a000c1e1b00 */
[----:B------:R-:W0:Y:S01]  /*0c20*/  @!P6 LDC.64 R16, c[0x0][0x390] ;  /* 0x0000e400ff10eb82 */ /* 0x000e220000000a00 */
[----:B-1----:R-:W-:-:S02]  /*0c30*/  @!P6 MOV R36, R34 ;  /* 0x000000220024e202 */ /* 0x002fc40000000f00 */
[----:B------:R-:W-:Y:S01]  /*0c40*/  @!P6 MOV R37, R33 ;  /* 0x000000210025e202 */ /* 0x000fe20000000f00 */
[-C--:B0-----:R-:W-:Y:S02]  /*0c50*/  @!P6 IMAD R20, R23, R14.reuse, RZ ;  /* 0x0000000e1714e224 */ /* 0x081fe400078e02ff */
[----:B------:R-:W-:-:S04]  /*0c60*/  @!P6 IMAD.WIDE.U32 R36, R27, R14, R36 ;  /* 0x0000000e1b24e225 */ /* 0x000fc800078e0024 */
[----:B------:R-:W-:Y:S01]  /*0c70*/  @!P6 IMAD R21, R27, R15, R20 ;  /* 0x0000000f1b15e224 */ /* 0x000fe200078e0214 */
[----:B------:R-:W-:-:S04]  /*0c80*/  CS2R R14, SRZ ;  /* 0x00000000000e7805 */ /* 0x000fc8000001ff00 */
[----:B------:R-:W-:Y:S02]  /*0c90*/  @!P6 IADD3 R28, PT, PT, R37, R21, RZ ;  /* 0x00000015251ce210 */ /* 0x000fe40007ffe0ff */
[----:B------:R5:W4:Y:S01]  /*0ca0*/  @!P1 LDG.E.64 R14, desc[UR12][R18.64] ;  /* 0x0000000c120e9981 */ /* 0x000b22000c1e1b00 */
[C---:B------:R-:W-:Y:S02]  /*0cb0*/  @!P6 LEA R16, P1, R36.reuse, R16, 0x2 ;  /* 0x000000102410e211 */ /* 0x040fe400078210ff */
[----:B------:R-:W-:Y:S02]  /*0cc0*/  CS2R R20, SRZ ;  /* 0x0000000000147805 */ /* 0x000fe4000001ff00 */
[----:B------:R-:W-:-:S05]  /*0cd0*/  @!P6 LEA.HI.X R17, R36, R17, R28, 0x2, P1 ;  /* 0x000000112411e211 */ /* 0x000fca00008f141c */
[----:B------:R0:W4:Y:S01]  /*0ce0*/  @!P6 LDG.E.64 R20, desc[UR12][R16.64] ;  /* 0x0000000c1014e981 */ /* 0x000122000c1e1b00 */
[----:B------:R-:W-:Y:S01]  /*0cf0*/  ISETP.GT.AND P1, PT, R22, 0x1e, PT ;  /* 0x0000001e1600780c */ /* 0x000fe20003f24270 */
[----:B---3--:R-:W-:-:S04]  /*0d00*/  FMUL.FTZ R37, R3, R3 ;  /* 0x0000000303257220 */ /* 0x008fc80000410000 */
[----:B------:R-:W-:Y:S01]  /*0d10*/  FFMA.FTZ R28, R2, R2, R37 ;  /* 0x00000002021c7223 */ /* 0x000fe20000010025 */
[----:B-----5:R-:W-:-:S04]  /*0d20*/  FMUL.FTZ R19, R5, R5 ;  /* 0x0000000505137220 */ /* 0x020fc80000410000 */
[----:B------:R-:W-:Y:S01]  /*0d30*/  FFMA.FTZ R19, R4, R4, R19 ;  /* 0x0000000404137223 */ /* 0x000fe20000010013 */
[----:B0-----:R-:W-:Y:S01]  /*0d40*/  FADD.FTZ R17, R2, R3 ;  /* 0x0000000302117221 */ /* 0x001fe20000010000 */
[----:B--2---:R-:W-:-:S04]  /*0d50*/  FMUL.FTZ R29, R7, R7 ;  /* 0x00000007071d7220 */ /* 0x004fc80000410000 */
[----:B------:R-:W-:-:S04]  /*0d60*/  FFMA.FTZ R29, R6, R6, R29 ;  /* 0x00000006061d7223 */ /* 0x000fc8000001001d */
[----:B------:R-:W-:-:S04]  /*0d70*/  FADD.FTZ R29, RZ, R29 ;  /* 0x0000001dff1d7221 */ /* 0x000fc80000010000 */
[----:B------:R-:W-:Y:S01]  /*0d80*/  FADD.FTZ R28, R29, R28 ;  /* 0x0000001c1d1c7221 */ /* 0x000fe20000010000 */
[----:B----4-:R-:W-:Y:S01]  /*0d90*/  FMUL.FTZ R29, R9, R9 ;  /* 0x00000009091d7220 */ /* 0x010fe20000410000 */
[----:B------:R-:W-:Y:S02]  /*0da0*/  FADD.FTZ R16, R6, R7 ;  /* 0x0000000706107221 */ /* 0x000fe40000010000 */
[----:B------:R-:W-:Y:S01]  /*0db0*/  FADD.FTZ R19, R28, R19 ;  /* 0x000000131c137221 */ /* 0x000fe20000010000 */
[----:B------:R-:W-:Y:S01]  /*0dc0*/  FFMA.FTZ R18, R8, R8, R29 ;  /* 0x0000000808127223 */ /* 0x000fe2000001001d */
[----:B------:R-:W-:-:S03]  /*0dd0*/  FADD.FTZ R16, RZ, R16 ;  /* 0x00000010ff107221 */ /* 0x000fc60000010000 */
[----:B------:R-:W-:Y:S01]  /*0de0*/  FADD.FTZ R18, R19, R18 ;  /* 0x0000001213127221 */ /* 0x000fe20000010000 */
[----:B------:R-:W-:Y:S01]  /*0df0*/  FMUL.FTZ R19, R11, R11 ;  /* 0x0000000b0b137220 */ /* 0x000fe20000410000 */
[----:B------:R-:W-:Y:S01]  /*0e00*/  FADD.FTZ R16, R16, R17 ;  /* 0x0000001110107221 */ /* 0x000fe20000010000 */
[----:B------:R-:W-:Y:S02]  /*0e10*/  FADD.FTZ R17, R4, R5 ;  /* 0x0000000504117221 */ /* 0x000fe40000010000 */
[----:B------:R-:W-:Y:S02]  /*0e20*/  FFMA.FTZ R19, R10, R10, R19 ;  /* 0x0000000a0a137223 */ /* 0x000fe40000010013 */
[----:B------:R-:W-:Y:S02]  /*0e30*/  FADD.FTZ R16, R16, R17 ;  /* 0x0000001110107221 */ /* 0x000fe40000010000 */
[----:B------:R-:W-:Y:S01]  /*0e40*/  FADD.FTZ R18, R18, R19 ;  /* 0x0000001312127221 */ /* 0x000fe20000010000 */
[----:B------:R-:W-:Y:S01]  /*0e50*/  FMUL.FTZ R19, R13, R13 ;  /* 0x0000000d0d137220 */ /* 0x000fe20000410000 */
[----:B------:R-:W-:-:S03]  /*0e60*/  FADD.FTZ R17, R8, R9 ;  /* 0x0000000908117221 */ /* 0x000fc60000010000 */
[----:B------:R-:W-:Y:S01]  /*0e70*/  FFMA.FTZ R19, R12, R12, R19 ;  /* 0x0000000c0c137223 */ /* 0x000fe20000010013 */
[----:B------:R-:W-:Y:S01]  /*0e80*/  FADD.FTZ R16, R16, R17 ;  /* 0x0000001110107221 */ /* 0x000fe20000010000 */
[----:B------:R-:W-:Y:S02]  /*0e90*/  FADD.FTZ R17, R10, R11 ;  /* 0x0000000b0a117221 */ /* 0x000fe40000010000 */
[----:B------:R-:W-:Y:S02]  /*0ea0*/  FADD.FTZ R18, R18, R19 ;  /* 0x0000001312127221 */ /* 0x000fe40000010000 */
[----:B------:R-:W-:Y:S01]  /*0eb0*/  FADD.FTZ R16, R16, R17 ;  /* 0x0000001110107221 */ /* 0x000fe20000010000 */
[----:B------:R-:W-:Y:S01]  /*0ec0*/  FADD.FTZ R17, R12, R13 ;  /* 0x0000000d0c117221 */ /* 0x000fe20000010000 */
[----:B------:R-:W-:-:S03]  /*0ed0*/  FMUL.FTZ R19, R15, R15 ;  /* 0x0000000f0f137220 */ /* 0x000fc60000410000 */
[----:B------:R-:W-:Y:S01]  /*0ee0*/  FADD.FTZ R16, R16, R17 ;  /* 0x0000001110107221 */ /* 0x000fe20000010000 */
[C---:B------:R-:W-:Y:S01]  /*0ef0*/  FFMA.FTZ R19, R14.reuse, R14, R19 ;  /* 0x0000000e0e137223 */ /* 0x040fe20000010013 */
[----:B------:R-:W-:-:S03]  /*0f00*/  FADD.FTZ R17, R14, R15 ;  /* 0x0000000f0e117221 */ /* 0x000fc60000010000 */
[----:B------:R-:W-:Y:S01]  /*0f10*/  FADD.FTZ R18, R18, R19 ;  /* 0x0000001312127221 */ /* 0x000fe20000010000 */
        /* <DEDUP_REMOVED lines=42> */
.L_x_2941:
[----:B------:R-:W-:Y:S05]  /*11c0*/  BSYNC.RECONVERGENT B0 ;  /* 0x0000000000007941 */ /* 0x000fea0003800200 */
.L_x_2940:
        /* <DEDUP_REMOVED lines=8> */
[----:B---3--:R-:W2:Y:S02]  /*1250*/  LDS.64 R16, [UR5+0x18] ;  /* 0x00001805ff107984 */ /* 0x008ea40008000a00 */
[----:B--2---:R-:W-:Y:S01]  /*1260*/  FADD.FTZ R29, R18, R16 ;  /* 0x00000010121d7221 */ /* 0x004fe20000010000 */
[----:B------:R-:W-:Y:S02]  /*1270*/  FADD.FTZ R28, R19, R17 ;  /* 0x00000011131c7221 */ /* 0x000fe40000010000 */
        /* <DEDUP_REMOVED lines=25> */
.L_x_2943:
[----:B------:R-:W-:Y:S05]  /*1410*/  BSYNC.RECONVERGENT B0 ;  /* 0x0000000000007941 */ /* 0x000fea0003800200 */
.L_x_2942:
[----:B------:R-:W-:Y:S05]  /*1420*/  @!P1 BRA `(.L_x_2944) ;  /* 0x0000000c00ac9947 */ /* 0x000fea0003800000 */
[----:B---3--:R-:W3:Y:S01]  /*1430*/  LDC.64 R16, c[0x0][0x3b8] ;  /* 0x0000ee00ff107b82 */ /* 0x008ee20000000a00 */
[----:B------:R-:W-:Y:S01]  /*1440*/  ULOP3.LUT UR9, UR4, 0x1, URZ, 0xc0, !UPT ;  /* 0x0000000104097892 */ /* 0x000fe2000f8ec0ff */
[----:B------:R-:W-:-:S03]  /*1450*/  ISETP.GE.U32.AND P3, PT, R0, 0x8, PT ;  /* 0x000000080000780c */ /* 0x000fc60003f66070 */
[----:B------:R-:W-:-:S06]  /*1460*/  UIMAD UR5, UR9, UR17, URZ ;  /* 0x00000011090572a4 */ /* 0x000fcc000f8e02ff */
[----:B------:R-:W-:-:S05]  /*1470*/  IMAD R28, R0, UR5, RZ ;  /* 0x00000005001c7c24 */ /* 0x000fca000f8e02ff */
[----:B--2---:R-:W-:-:S05]  /*1480*/  SHF.L.U32 R29, R28, 0x1, RZ ;  /* 0x000000011c1d7819 */ /* 0x004fca00000006ff */
        /* <DEDUP_REMOVED lines=13> */
[----:B-1----:R-:W-:Y:S02]  /*1560*/  MOV R36, UR5 ;  /* 0x0000000500247c02 */ /* 0x002fe40008000f00 */
[----:B------:R-:W-:Y:S01]  /*1570*/  MOV R37, UR10 ;  /* 0x0000000a00257c02 */ /* 0x000fe20008000f00 */
        /* <DEDUP_REMOVED lines=9> */
.L_x_2946:
[----:B---3--:R-:W2:Y:S04]  /*1610*/  LDG.E.STRONG.GPU R16, desc[UR12][R28.64] ;  /* 0x0000000c1c107981 */ /* 0x008ea8000c1ef900 */
[----:B--2---:R-:W-:Y:S01]  /*1620*/  CCTL.IVALL ;  /* 0x00000000ff00798f */ /* 0x004fe20002000000 */
[----:B------:R-:W-:Y:S05]  /*1630*/  YIELD ;  /* 0x0000000000007946 */ /* 0x000fea0003800000 */
[----:B------:R-:W-:-:S13]  /*1640*/  ISETP.NE.AND P1, PT, R16, R37, PT ;  /* 0x000000251000720c */ /* 0x000fda0003f25270 */
[----:B------:R-:W-:Y:S05]  /*1650*/  @P1 BRA `(.L_x_2946) ;  /* 0xfffffffc00ec1947 */ /* 0x000fea000383ffff */
.L_x_2945:
[----:B------:R-:W-:Y:S05]  /*1660*/  WARPSYNC.ALL ;  /* 0x0000000000007948 */ /* 0x000fea0003800000 */
[----:B------:R-:W-:Y:S06]  /*1670*/  BAR.SYNC.DEFER_BLOCKING 0x0 ;  /* 0x0000000000007b1d */ /* 0x000fec0000010000 */
[----:B------:R-:W-:Y:S01]  /*1680*/  UMOV UR5, URZ ;  /* 0x000000ff00057c82 */ /* 0x000fe20008000000 */
[----:B------:R-:W-:Y:S05]  /*1690*/  @!P3 BRA `(.L_x_2947) ;  /* 0x000000040098b947 */ /* 0x000fea0003800000 */
[----:B-1-3--:R-:W-:Y:S01]  /*16a0*/  LOP3.LUT R36, R0, 0x7ffffff8, RZ, 0xc0, !PT ;  /* 0x7ffffff800247812 */ /* 0x00afe200078ec0ff */
        /* <DEDUP_REMOVED lines=10> */
.L_x_2948:
[----:B------:R-:W-:-:S13]  /*1750*/  ISETP.EQ.OR P1, PT, RZ, UR23, P2 ;  /* 0x00000017ff007c0c */ /* 0x000fda0009722670 */
[----:B------:R-:W-:-:S05]  /*1760*/  VOTEU.ALL UP0, P1 ;  /* 0x0000000000ff7886 */ /* 0x000fca0000800000 */
[----:B------:R-:W-:-:S06]  /*1770*/  @!UP0 UIMAD.WIDE.U32 UR24, UR9, 0x8, UR14 ;  /* 0x00000008091888a5 */ /* 0x000fcc000f8e000e */
[----:B------:R-:W-:Y:S01]  /*1780*/  MOV R28, UR24 ;  /* 0x00000018001c7c02 */ /* 0x000fe20008000f00 */
[----:B------:R-:W-:Y:S01]  /*1790*/  IMAD.U32 R29, RZ, RZ, UR25 ;  /* 0x00000019ff1d7e24 */ /* 0x000fe2000f8e00ff */
        /* <DEDUP_REMOVED lines=86> */
.L_x_2947:
        /* <DEDUP_REMOVED lines=25> */
[----:B-1----:R-:W-:-:S04]  /*1e90*/  MOV R36, UR10 ;  /* 0x0000000a00247c02 */ /* 0x002fc80008000f00 */
        /* <DEDUP_REMOVED lines=19> */
[----:B------:R-:W-:-:S05]  /*1fd0*/  MOV R36, UR5 ;  /* 0x0000000500247c02 */ /* 0x000fca0008000f00 */
[----:B------:R-:W-:-:S05]  /*1fe0*/  VIADD R36, R36, 0x4 ;  /* 0x0000000424247836 */ /* 0x000fca0000000000 */
[----:B------:R-:W-:Y:S01]  /*1ff0*/  R2UR UR5, R36 ;  /* 0x00000000240572ca */ /* 0x000fe200000e0000 */
[----:B---3--:R-:W-:Y:S01]  /*2000*/  @!P5 FADD.FTZ R18, R18, R28 ;  /* 0x0000001c1212d221 */ /* 0x008fe20000010000 */
[----:B------:R-:W-:-:S03]  /*2010*/  @!P5 FADD.FTZ R19, R19, R29 ;  /* 0x0000001d1313d221 */ /* 0x000fc60000010000 */
[----:B--2---:R-:W-:Y:S01]  /*2020*/  @!P6 FADD.FTZ R18, R18, R16 ;  /* 0x000000101212e221 */ /* 0x004fe20000010000 */
[----:B------:R-:W-:-:S09]  /*2030*/  @!P6 FADD.FTZ R19, R19, R17 ;  /* 0x000000111313e221 */ /* 0x000fd20000010000 */
.L_x_2949:
        /* <DEDUP_REMOVED lines=21> */
[----:B-1----:R-:W-:-:S04]  /*2190*/  MOV R36, UR5 ;  /* 0x0000000500247c02 */ /* 0x002fc80008000f00 */
[----:B------:R-:W-:-:S04]  /*21a0*/  IADD3 R36, PT, PT, R36, 0x2, RZ ;  /* 0x0000000224247810 */ /* 0x000fc80007ffe0ff */
[----:B------:R-:W-:Y:S01]  /*21b0*/  R2UR UR5, R36 ;  /* 0x00000000240572ca */ /* 0x000fe200000e0000 */
[----:B0-----:R-:W-:Y:S01]  /*21c0*/  @!P3 FADD.FTZ R18, R18, R16 ;  /* 0x000000101212b221 */ /* 0x001fe20000010000 */
[----:B------:R-:W-:-:S03]  /*21d0*/  @!P3 FADD.FTZ R19, R19, R17 ;  /* 0x000000111313b221 */ /* 0x000fc60000010000 */
[----:B--2---:R-:W-:Y:S01]  /*21e0*/  @!P1 FADD.FTZ R18, R18, R28 ;  /* 0x0000001c12129221 */ /* 0x004fe20000010000 */
[----:B------:R-:W-:-:S09]  /*21f0*/  @!P1 FADD.FTZ R19, R19, R29 ;  /* 0x0000001d13139221 */ /* 0x000fd20000010000 */
.L_x_2950:
        /* <DEDUP_REMOVED lines=13> */
.L_x_2951:
[----:B------:R-:W-:Y:S05]  /*22d0*/  BSYNC.RECONVERGENT B0 ;  /* 0x0000000000007941 */ /* 0x000fea0003800200 */
.L_x_2944:
        /* <DEDUP_REMOVED lines=45> */
[----:B------:R-:W-:Y:S01]  /*25b0*/  MOV R36, R34 ;  /* 0x0000002200247202 */ /* 0x000fe20000000f00 */
[----:B------:R-:W-:Y:S01]  /*25c0*/  FADD.FTZ R6, R6, -UR5 ;  /* 0x8000000506067e21 */ /* 0x000fe20008010000 */
[----:B------:R-:W-:Y:S01]  /*25d0*/  MOV R37, R33 ;  /* 0x0000002100257202 */ /* 0x000fe20000000f00 */
[----:B------:R-:W1:Y:S01]  /*25e0*/  LDCU.64 UR10, c[0x0][0x380] ;  /* 0x00007000ff0a77ac */ /* 0x000e620008000a00 */
[----:B0-----:R-:W-:Y:S02]  /*25f0*/  IMAD R28, R25, UR18, RZ ;  /* 0x00000012191c7c24 */ /* 0x001fe4000f8e02ff */
[----:B------:R-:W-:-:S04]  /*2600*/  IMAD.WIDE.U32 R36, R31, UR18, R36 ;  /* 0x000000121f247c25 */ /* 0x000fc8000f8e0024 */
[----:B------:R-:W-:Y:S01]  /*2610*/  IMAD R29, R31, UR19, R28 ;  /* 0x000000131f1d7c24 */ /* 0x000fe2000f8e021c */
[----:B-1----:R-:W-:-:S04]  /*2620*/  LEA R28, P1, R36, UR10, 0x2 ;  /* 0x0000000a241c7c11 */ /* 0x002fc8000f8210ff */
[----:B------:R-:W-:-:S04]  /*2630*/  IADD3 R29, PT, PT, R37, R29, RZ ;  /* 0x0000001d251d7210 */ /* 0x000fc80007ffe0ff */
[----:B------:R-:W-:Y:S01]  /*2640*/  LEA.HI.X R29, R36, UR11, R29, 0x2, P1 ;  /* 0x0000000b241d7c11 */ /* 0x000fe200088f141d */
[----:B------:R-:W-:Y:S01]  /*2650*/  FADD.FTZ R36, R7, -UR5 ;  /* 0x8000000507247e21 */ /* 0x000fe20008010000 */
[----:B------:R-:W-:-:S03]  /*2660*/  FMUL.FTZ R7, R6, UR8 ;  /* 0x0000000806077c20 */ /* 0x000fc60008410000 */
[----:B------:R-:W-:Y:S01]  /*2670*/  FMUL.FTZ R36, R36, UR8 ;  /* 0x0000000824247c20 */ /* 0x000fe20008410000 */
[----:B-----5:R-:W-:-:S03]  /*2680*/  FFMA.FTZ R6, R16, R7, R18 ;  /* 0x0000000710067223 */ /* 0x020fc60000010012 */
[----:B------:R-:W-:-:S05]  /*2690*/  FFMA.FTZ R7, R17, R36, R19 ;  /* 0x0000002411077223 */ /* 0x000fca0000010013 */
[----:B------:R0:W-:Y:S02]  /*26a0*/  STG.E.64 desc[UR12][R28.64], R6 ;  /* 0x000000061c007986 */ /* 0x0001e4000c101b0c */
.L_x_2955:
[----:B------:R-:W-:Y:S05]  /*26b0*/  BSYNC.RECONVERGENT B1 ;  /* 0x0000000000017941 */ /* 0x000fea0003800200 */
.L_x_2954:
[----:B------:R-:W-:Y:S01]  /*26c0*/  VIADD R37, R31, 0x20 ;  /* 0x000000201f257836 */ /* 0x000fe20000000000 */
[----:B------:R-:W-:Y:S04]  /*26d0*/  BSSY.RECONVERGENT B1, `(.L_x_2956) ;  /* 0x0000016000017945 */ /* 0x000fe80003800200 */
[----:B------:R-:W-:Y:S02]  /*26e0*/  ISETP.GE.U32.AND P1, PT, R37, UR14, PT ;  /* 0x0000000e25007c0c */ /* 0x000fe4000bf26070 */
[----:B0-----:R-:W-:-:S04]  /*26f0*/  SHF.R.S32.HI R6, RZ, 0x1f, R37 ;  /* 0x0000001fff067819 */ /* 0x001fc80000011425 */
        /* <DEDUP_REMOVED lines=19> */
.L_x_2957:
[----:B------:R-:W-:Y:S05]  /*2830*/  BSYNC.RECONVERGENT B1 ;  /* 0x0000000000017941 */ /* 0x000fea0003800200 */
.L_x_2956:
[C---:B------:R-:W-:Y:S01]  /*2840*/  IADD3 R37, PT, PT, R31.reuse, 0x40, RZ ;  /* 0x000000401f257810 */ /* 0x040fe20007ffe0ff */
[----:B------:R-:W-:Y:S01]  /*2850*/  BSSY.RECONVERGENT B1, `(.L_x_2958) ;  /* 0x000001a000017945 */ /* 0x000fe20003800200 */
[----:B------:R-:W-:Y:S02]  /*2860*/  IADD3 R28, PT, PT, R31, 0x60, RZ ;  /* 0x000000601f1c7810 */ /* 0x000fe40007ffe0ff */
[----:B------:R-:W-:Y:S02]  /*2870*/  ISETP.GE.U32.AND P1, PT, R37, UR14, PT ;  /* 0x0000000e25007c0c */ /* 0x000fe4000bf26070 */
[----:B0-----:R-:W-:Y:S02]  /*2880*/  SHF.R.S32.HI R2, RZ, 0x1f, R37 ;  /* 0x0000001fff027819 */ /* 0x001fe40000011425 */
[----:B------:R-:W-:Y:S02]  /*2890*/  ISETP.GE.U32.AND P2, PT, R28, UR14, PT ;  /* 0x0000000e1c007c0c */ /* 0x000fe4000bf46070 */
[----:B------:R-:W-:-:S02]  /*28a0*/  ISETP.GE.AND.EX P1, PT, R2, UR15, PT, P1 ;  /* 0x0000000f02007c0c */ /* 0x000fc4000bf26310 */
[----:B------:R-:W-:-:S04]  /*28b0*/  SHF.R.S32.HI R29, RZ, 0x1f, R28 ;  /* 0x0000001fff1d7819 */ /* 0x000fc8000001141c */
[----:B------:R-:W-:-:S07]  /*28c0*/  ISETP.GE.AND.EX P2, PT, R29, UR15, PT, P2 ;  /* 0x0000000f1d007c0c */ /* 0x000fce000bf46320 */
[----:B------:R-:W-:Y:S06]  /*28d0*/  @P1 BRA `(.L_x_2959) ;  /* 0x0000000000441947 */ /* 0x000fec0003800000 */
[----:B------:R-:W0:Y:S01]  /*28e0*/  LDCU.64 UR10, c[0x0][0x3e0] ;  /* 0x00007c00ff0a77ac */ /* 0x000e220008000a00 */
[----:B------:R-:W-:Y:S01]  /*28f0*/  MOV R3, R33 ;  /* 0x0000002100037202 */ /* 0x000fe20000000f00 */
[----:B------:R-:W-:Y:S01]  /*2900*/  FADD.FTZ R4, R4, -UR5 ;  /* 0x8000000504047e21 */ /* 0x000fe20008010000 */
[----:B------:R-:W-:Y:S01]  /*2910*/  FADD.FTZ R5, R5, -UR5 ;  /* 0x8000000505057e21 */ /* 0x000fe20008010000 */
[----:B------:R-:W1:Y:S01]  /*2920*/  LDCU.64 UR18, c[0x0][0x380] ;  /* 0x00007000ff1277ac */ /* 0x000e620008000a00 */
[----:B0-----:R-:W-:-:S04]  /*2930*/  IMAD R2, R2, UR10, RZ ;  /* 0x0000000a02027c24 */ /* 0x001fc8000f8e02ff */
[----:B------:R-:W-:Y:S01]  /*2940*/  IMAD R7, R37, UR11, R2 ;  /* 0x0000000b25077c24 */ /* 0x000fe2000f8e0202 */
[----:B------:R-:W-:-:S05]  /*2950*/  MOV R2, R34 ;  /* 0x0000002200027202 */ /* 0x000fca0000000f00 */
[----:B------:R-:W-:-:S05]  /*2960*/  IMAD.WIDE.U32 R2, R37, UR10, R2 ;  /* 0x0000000a25027c25 */ /* 0x000fca000f8e0002 */
[----:B------:R-:W-:Y:S01]  /*2970*/  IADD3 R7, PT, PT, R3, R7, RZ ;  /* 0x0000000703077210 */ /* 0x000fe20007ffe0ff */
[----:B------:R-:W-:Y:S01]  /*2980*/  FMUL.FTZ R3, R4, UR8 ;  /* 0x0000000804037c20 */ /* 0x000fe20008410000 */
[----:B-1----:R-:W-:Y:S01]  /*2990*/  LEA R6, P1, R2, UR18, 0x2 ;  /* 0x0000001202067c11 */ /* 0x002fe2000f8210ff */
[----:B------:R-:W-:-:S03]  /*29a0*/  FMUL.FTZ R4, R5, UR8 ;  /* 0x0000000805047c20 */ /* 0x000fc60008410000 */
[----:B------:R-:W-:Y:S01]  /*29b0*/  LEA.HI.X R7, R2, UR19, R7, 0x2, P1 ;  /* 0x0000001302077c11 */ /* 0x000fe200088f1407 */
[----:B-----5:R-:W-:Y:S01]  /*29c0*/  FFMA.FTZ R2, R16, R3, R18 ;  /* 0x0000000310027223 */ /* 0x020fe20000010012 */
[----:B------:R-:W-:-:S05]  /*29d0*/  FFMA.FTZ R3, R17, R4, R19 ;  /* 0x0000000411037223 */ /* 0x000fca0000010013 */
[----:B------:R0:W-:Y:S02]  /*29e0*/  STG.E.64 desc[UR12][R6.64], R2 ;  /* 0x0000000206007986 */ /* 0x0001e4000c101b0c */
.L_x_2959:
[----:B------:R-:W-:Y:S05]  /*29f0*/  BSYNC.RECONVERGENT B1 ;  /* 0x0000000000017941 */ /* 0x000fea0003800200 */
.L_x_2958:
[----:B------:R-:W-:Y:S01]  /*2a00*/  BSSY.RECONVERGENT B1, `(.L_x_2960) ;  /* 0x0000015000017945 */ /* 0x000fe20003800200 */
[C---:B------:R-:W-:Y:S02]  /*2a10*/  IADD3 R4, PT, PT, R31.reuse, 0x80, RZ ;  /* 0x000000801f047810 */ /* 0x040fe40007ffe0ff */
[----:B------:R-:W-:Y:S01]  /*2a20*/  IADD3 R5, PT, PT, R31, 0xa0, RZ ;  /* 0x000000a01f057810 */ /* 0x000fe20007ffe0ff */
[----:B------:R-:W-:Y:S06]  /*2a30*/  @P2 BRA `(.L_x_2961) ;  /* 0x0000000000442947 */ /* 0x000fec0003800000 */
[----:B------:R-:W1:Y:S01]  /*2a40*/  LDCU.64 UR10, c[0x0][0x3e0] ;  /* 0x00007c00ff0a77ac */ /* 0x000e620008000a00 */
[----:B0-----:R-:W-:Y:S01]  /*2a50*/  MOV R2, R34 ;  /* 0x0000002200027202 */ /* 0x001fe20000000f00 */
[----:B------:R-:W-:Y:S01]  /*2a60*/  FADD.FTZ R8, R8, -UR5 ;  /* 0x8000000508087e21 */ /* 0x000fe20008010000 */
[----:B------:R-:W-:Y:S01]  /*2a70*/  MOV R3, R33 ;  /* 0x0000002100037202 */ /* 0x000fe20000000f00 */
[----:B------:R-:W0:Y:S01]  /*2a80*/  LDCU.64 UR18, c[0x0][0x380] ;  /* 0x00007000ff1277ac */ /* 0x000e220008000a00 */
[----:B------:R-:W-:Y:S01]  /*2a90*/  FADD.FTZ R9, R9, -UR5 ;  /* 0x8000000509097e21 */ /* 0x000fe20008010000 */
[----:B-1----:R-:W-:Y:S02]  /*2aa0*/  IMAD R29, R29, UR10, RZ ;  /* 0x0000000a1d1d7c24 */ /* 0x002fe4000f8e02ff */
[----:B------:R-:W-:-:S04]  /*2ab0*/  IMAD.WIDE.U32 R2, R28, UR10, R2 ;  /* 0x0000000a1c027c25 */ /* 0x000fc8000f8e0002 */
[----:B------:R-:W-:Y:S01]  /*2ac0*/  IMAD R29, R28, UR11, R29 ;  /* 0x0000000b1c1d7c24 */ /* 0x000fe2000f8e021d */
[----:B0-----:R-:W-:-:S04]  /*2ad0*/  LEA R6, P1, R2, UR18, 0x2 ;  /* 0x0000001202067c11 */ /* 0x001fc8000f8210ff */
[----:B------:R-:W-:Y:S01]  /*2ae0*/  IADD3 R29, PT, PT, R3, R29, RZ ;  /* 0x0000001d031d7210 */ /* 0x000fe20007ffe0ff */
[----:B------:R-:W-:Y:S01]  /*2af0*/  FMUL.FTZ R3, R8, UR8 ;  /* 0x0000000808037c20 */ /* 0x000fe20008410000 */
[----:B------:R-:W-:Y:S02]  /*2b00*/  FMUL.FTZ R8, R9, UR8 ;  /* 0x0000000809087c20 */ /* 0x000fe40008410000 */
[----:B------:R-:W-:Y:S01]  /*2b10*/  LEA.HI.X R7, R2, UR19, R29, 0x2, P1 ;  /* 0x0000001302077c11 */ /* 0x000fe200088f141d */
[----:B-----5:R-:W-:Y:S01]  /*2b20*/  FFMA.FTZ R2, R16, R3, R18 ;  /* 0x0000000310027223 */ /* 0x020fe20000010012 */
[----:B------:R-:W-:-:S05]  /*2b30*/  FFMA.FTZ R3, R17, R8, R19 ;  /* 0x0000000811037223 */ /* 0x000fca0000010013 */
[----:B------:R1:W-:Y:S02]  /*2b40*/  STG.E.64 desc[UR12][R6.64], R2 ;  /* 0x0000000206007986 */ /* 0x0003e4000c101b0c */
.L_x_2961:
[----:B------:R-:W-:Y:S05]  /*2b50*/  BSYNC.RECONVERGENT B1 ;  /* 0x0000000000017941 */ /* 0x000fea0003800200 */
.L_x_2960:
[----:B------:R-:W-:Y:S01]  /*2b60*/  ISETP.GE.U32.AND P2, PT, R4, UR14, PT ;  /* 0x0000000e04007c0c */ /* 0x000fe2000bf46070 */
[----:B------:R-:W-:Y:S01]  /*2b70*/  BSSY.RECONVERGENT B1, `(.L_x_2962) ;  /* 0x000001d000017945 */ /* 0x000fe20003800200 */
[----:B01----:R-:W-:Y:S02]  /*2b80*/  SHF.R.S32.HI R3, RZ, 0x1f, R4 ;  /* 0x0000001fff037819 */ /* 0x003fe40000011404 */
[----:B------:R-:W-:Y:S02]  /*2b90*/  SHF.R.S32.HI R28, RZ, 0x1f, R30 ;  /* 0x0000001fff1c7819 */ /* 0x000fe4000001141e */
[----:B------:R-:W-:Y:S02]  /*2ba0*/  ISETP.GE.AND.EX P2, PT, R3, UR15, PT, P2 ;  /* 0x0000000f03007c0c */ /* 0x000fe4000bf46320 */
[----:B------:R-:W-:Y:S02]  /*2bb0*/  ISETP.GE.U32.AND P3, PT, R5, UR14, PT ;  /* 0x0000000e05007c0c */ /* 0x000fe4000bf66070 */
[----:B------:R-:W-:-:S02]  /*2bc0*/  SHF.R.S32.HI R29, RZ, 0x1f, R5 ;  /* 0x0000001fff1d7819 */ /* 0x000fc40000011405 */
[----:B------:R-:W-:Y:S02]  /*2bd0*/  ISETP.GE.U32.AND P4, PT, R30, UR14, PT ;  /* 0x0000000e1e007c0c */ /* 0x000fe4000bf86070 */
[----:B------:R-:W-:Y:S02]  /*2be0*/  ISETP.GE.U32.AND P1, PT, R27, UR14, PT ;  /* 0x0000000e1b007c0c */ /* 0x000fe4000bf26070 */
        /* <DEDUP_REMOVED lines=10> */
[----:B0-----:R-:W-:Y:S02]  /*2c90*/  IMAD R3, R3, UR10, RZ ;  /* 0x0000000a03037c24 */ /* 0x001fe4000f8e02ff */
[----:B------:R-:W-:-:S04]  /*2ca0*/  IMAD.WIDE.U32 R6, R4, UR10, R6 ;  /* 0x0000000a04067c25 */ /* 0x000fc8000f8e0006 */
[----:B------:R-:W-:Y:S02]  /*2cb0*/  IMAD R9, R4, UR11, R3 ;  /* 0x0000000b04097c24 */ /* 0x000fe4000f8e0203 */
[----:B------:R-:W-:Y:S01]  /*2cc0*/  FMUL.FTZ R3, R10, UR8 ;  /* 0x000000080a037c20 */ /* 0x000fe20008410000 */
[----:B-1----:R-:W-:Y:S01]  /*2cd0*/  LEA R8, P2, R6, UR18, 0x2 ;  /* 0x0000001206087c11 */ /* 0x002fe2000f8410ff */
[----:B------:R-:W-:Y:S01]  /*2ce0*/  FMUL.FTZ R4, R11, UR8 ;  /* 0x000000080b047c20 */ /* 0x000fe20008410000 */
[----:B------:R-:W-:Y:S01]  /*2cf0*/  IADD3 R9, PT, PT, R7, R9, RZ ;  /* 0x0000000907097210 */ /* 0x000fe20007ffe0ff */
[----:B-----5:R-:W-:Y:S02]  /*2d00*/  FFMA.FTZ R2, R16, R3, R18 ;  /* 0x0000000310027223 */ /* 0x020fe40000010012 */
[----:B------:R-:W-:Y:S01]  /*2d10*/  FFMA.FTZ R3, R17, R4, R19 ;  /* 0x0000000411037223 */ /* 0x000fe20000010013 */
[----:B------:R-:W-:-:S05]  /*2d20*/  LEA.HI.X R9, R6, UR19, R9, 0x2, P2 ;  /* 0x0000001306097c11 */ /* 0x000fca00090f1409 */
[----:B------:R0:W-:Y:S02]  /*2d30*/  STG.E.64 desc[UR12][R8.64], R2 ;  /* 0x0000000208007986 */ /* 0x0001e4000c101b0c */
.L_x_2963:
[----:B------:R-:W-:Y:S05]  /*2d40*/  BSYNC.RECONVERGENT B1 ;  /* 0x0000000000017941 */ /* 0x000fea0003800200 */
.L_x_2962:
[----:B------:R-:W-:Y:S04]  /*2d50*/  BSSY.RECONVERGENT B1, `(.L_x_2964) ;  /* 0x0000013000017945 */ /* 0x000fe80003800200 */
[----:B------:R-:W-:Y:S05]  /*2d60*/  @P3 BRA `(.L_x_2965) ;  /* 0x0000000000443947 */ /* 0x000fea0003800000 */
[----:B------:R-:W1:Y:S01]  /*2d70*/  LDCU.64 UR10, c[0x0][0x3e0] ;  /* 0x00007c00ff0a77ac */ /* 0x000e620008000a00 */
[----:B0-----:R-:W-:Y:S01]  /*2d80*/  MOV R2, R34 ;  /* 0x0000002200027202 */ /* 0x001fe20000000f00 */
[----:B------:R-:W-:Y:S02]  /*2d90*/  IMAD.MOV.U32 R3, RZ, RZ, R33 ;  /* 0x000000ffff037224 */ /* 0x000fe400078e0021 */
[----:B------:R-:W-:Y:S01]  /*2da0*/  FADD.FTZ R12, R12, -UR5 ;  /* 0x800000050c0c7e21 */ /* 0x000fe20008010000 */
[----:B------:R-:W0:Y:S01]  /*2db0*/  LDCU.64 UR18, c[0x0][0x380] ;  /* 0x00007000ff1277ac */ /* 0x000e220008000a00 */
[----:B------:R-:W-:-:S04]  /*2dc0*/  FADD.FTZ R13, R13, -UR5 ;  /* 0x800000050d0d7e21 */ /* 0x000fc80008010000 */
[----:B------:R-:W-:Y:S01]  /*2dd0*/  FMUL.FTZ R8, R13, UR8 ;  /* 0x000000080d087c20 */ /* 0x000fe20008410000 */
[----:B-1----:R-:W-:Y:S02]  /*2de0*/  IMAD R4, R29, UR10, RZ ;  /* 0x0000000a1d047c24 */ /* 0x002fe4000f8e02ff */
[----:B------:R-:W-:-:S04]  /*2df0*/  IMAD.WIDE.U32 R2, R5, UR10, R2 ;  /* 0x0000000a05027c25 */ /* 0x000fc8000f8e0002 */
[----:B------:R-:W-:Y:S02]  /*2e00*/  IMAD R7, R5, UR11, R4 ;  /* 0x0000000b05077c24 */ /* 0x000fe4000f8e0204 */
[----:B------:R-:W-:Y:S01]  /*2e10*/  FMUL.FTZ R5, R12, UR8 ;  /* 0x000000080c057c20 */ /* 0x000fe20008410000 */
[----:B0-----:R-:W-:Y:S02]  /*2e20*/  LEA R6, P2, R2, UR18, 0x2 ;  /* 0x0000001202067c11 */ /* 0x001fe4000f8410ff */
[----:B------:R-:W-:Y:S01]  /*2e30*/  IADD3 R7, PT, PT, R3, R7, RZ ;  /* 0x0000000703077210 */ /* 0x000fe20007ffe0ff */
[----:B-----5:R-:W-:Y:S01]  /*2e40*/  FFMA.FTZ R4, R16, R5, R18 ;  /* 0x0000000510047223 */ /* 0x020fe20000010012 */
[----:B------:R-:W-:Y:S02]  /*2e50*/  FFMA.FTZ R5, R17, R8, R19 ;  /* 0x0000000811057223 */ /* 0x000fe40000010013 */
[----:B------:R-:W-:-:S05]  /*2e60*/  LEA.HI.X R7, R2, UR19, R7, 0x2, P2 ;  /* 0x0000001302077c11 */ /* 0x000fca00090f1407 */
[----:B------:R1:W-:Y:S02]  /*2e70*/  STG.E.64 desc[UR12][R6.64], R4 ;  /* 0x0000000406007986 */ /* 0x0003e4000c101b0c */
.L_x_2965:
[----:B------:R-:W-:Y:S05]  /*2e80*/  BSYNC.RECONVERGENT B1 ;  /* 0x0000000000017941 */ /* 0x000fea0003800200 */
.L_x_2964:
[----:B------:R-:W-:Y:S04]  /*2e90*/  BSSY.RECONVERGENT B1, `(.L_x_2966) ;  /* 0x0000013000017945 */ /* 0x000fe80003800200 */
[----:B------:R-:W-:Y:S05]  /*2ea0*/  @P4 BRA `(.L_x_2967) ;  /* 0x0000000000444947 */ /* 0x000fea0003800000 */
[----:B------:R-:W1:Y:S01]  /*2eb0*/  LDCU.64 UR10, c[0x0][0x3e0] ;  /* 0x00007c00ff0a77ac */ /* 0x000e620008000a00 */
[----:B0-----:R-:W-:Y:S01]  /*2ec0*/  MOV R2, R34 ;  /* 0x0000002200027202 */ /* 0x001fe20000000f00 */
[----:B------:R-:W-:Y:S01]  /*2ed0*/  FADD.FTZ R14, R14, -UR5 ;  /* 0x800000050e0e7e21 */ /* 0x000fe20008010000 */
[----:B------:R-:W-:Y:S01]  /*2ee0*/  MOV R3, R33 ;  /* 0x0000002100037202 */ /* 0x000fe20000000f00 */
        /* <DEDUP_REMOVED lines=9> */
[----:B-----5:R-:W-:-:S03]  /*2f80*/  FFMA.FTZ R6, R16, R5, R18 ;  /* 0x0000000510067223 */ /* 0x020fc60000010012 */
[----:B------:R-:W-:Y:S01]  /*2f90*/  LEA.HI.X R5, R2, UR19, R7, 0x2, P2 ;  /* 0x0000001302057c11 */ /* 0x000fe200090f1407 */
[----:B------:R-:W-:-:S05]  /*2fa0*/  FFMA.FTZ R7, R17, R8, R19 ;  /* 0x0000000811077223 */ /* 0x000fca0000010013 */
[----:B------:R2:W-:Y:S02]  /*2fb0*/  STG.E.64 desc[UR12][R4.64], R6 ;  /* 0x0000000604007986 */ /* 0x0005e4000c101b0c */
.L_x_2967:
[----:B------:R-:W-:Y:S05]  /*2fc0*/  BSYNC.RECONVERGENT B1 ;  /* 0x0000000000017941 */ /* 0x000fea0003800200 */
.L_x_2966:
[----:B------:R-:W-:Y:S05]  /*2fd0*/  @P1 BRA `(.L_x_2968) ;  /* 0x0000001000641947 */ /* 0x000fea0003800000 */
[----:B------:R-:W3:Y:S01]  /*2fe0*/  LDCU.64 UR10, c[0x0][0x3e0] ;  /* 0x00007c00ff0a77ac */ /* 0x000ee20008000a00 */
[----:B0-----:R-:W-:Y:S01]  /*2ff0*/  MOV R2, R34 ;  /* 0x0000002200027202 */ /* 0x001fe20000000f00 */
[----:B------:R-:W-:Y:S01]  /*3000*/  FADD.FTZ R20, R20, -UR5 ;  /* 0x8000000514147e21 */ /* 0x000fe20008010000 */
[----:B------:R-:W-:Y:S01]  /*3010*/  MOV R3, R33 ;  /* 0x0000002100037202 */ /* 0x000fe20000000f00 */
[----:B------:R-:W0:Y:S01]  /*3020*/  LDCU.64 UR14, c[0x0][0x380] ;  /* 0x00007000ff0e77ac */ /* 0x000e220008000a00 */
[----:B------:R-:W-:Y:S01]  /*3030*/  FADD.FTZ R21, R21, -UR5 ;  /* 0x8000000515157e21 */ /* 0x000fe20008010000 */
[----:B-12---:R-:W-:-:S03]  /*3040*/  FMUL.FTZ R5, R20, UR8 ;  /* 0x0000000814057c20 */ /* 0x006fc60008410000 */
[----:B------:R-:W-:Y:S01]  /*3050*/  FMUL.FTZ R6, R21, UR8 ;  /* 0x0000000815067c20 */ /* 0x000fe20008410000 */
        /* <DEDUP_REMOVED lines=10> */
.L_x_2953:
        /* <DEDUP_REMOVED lines=10> */
[----:B------:R-:W-:-:S04]  /*31a0*/  FADD.FTZ R7, R7, -UR5 ;  /* 0x8000000507077e21 */ /* 0x000fc80008010000 */
[----:B------:R-:W-:-:S04]  /*31b0*/  FMUL.FTZ R7, R7, UR8 ;  /* 0x0000000807077c20 */ /* 0x000fc80008410000 */
[----:B-----5:R-:W-:Y:S01]  /*31c0*/  FFMA.FTZ R7, R17, R7, R19 ;  /* 0x0000000711077223 */ /* 0x020fe20000010013 */
[----:B0-----:R-:W-:Y:S02]  /*31d0*/  IMAD R28, R25, UR14, RZ ;  /* 0x0000000e191c7c24 */ /* 0x001fe4000f8e02ff */
[----:B------:R-:W-:-:S04]  /*31e0*/  IMAD.WIDE.U32 R36, R31, UR14, R36 ;  /* 0x0000000e1f247c25 */ /* 0x000fc8000f8e0024 */
[----:B------:R-:W-:Y:S01]  /*31f0*/  IMAD R29, R31, UR15, R28 ;  /* 0x0000000f1f1d7c24 */ /* 0x000fe2000f8e021c */
[----:B-1----:R-:W-:-:S04]  /*3200*/  LEA R28, P1, R36, UR18, 0x2 ;  /* 0x00000012241c7c11 */ /* 0x002fc8000f8210ff */
[----:B------:R-:W-:Y:S01]  /*3210*/  IADD3 R29, PT, PT, R37, R29, RZ ;  /* 0x0000001d251d7210 */ /* 0x000fe20007ffe0ff */
[----:B------:R-:W-:-:S03]  /*3220*/  FMUL.FTZ R37, R6, UR8 ;  /* 0x0000000806257c20 */ /* 0x000fc60008410000 */
[----:B------:R-:W-:Y:S01]  /*3230*/  LEA.HI.X R29, R36, UR19, R29, 0x2, P1 ;  /* 0x00000013241d7c11 */ /* 0x000fe200088f141d */
[----:B------:R-:W-:-:S04]  /*3240*/  FFMA.FTZ R6, R16, R37, R18 ;  /* 0x0000002510067223 */ /* 0x000fc80000010012 */
[----:B------:R-:W-:-:S06]  /*3250*/  FMUL.FTZ R36, R6, -1.4426950216293334961 ;  /* 0xbfb8aa3b06247820 */ /* 0x000fcc0000410000 */
[----:B------:R-:W0:Y:S02]  /*3260*/  MUFU.EX2 R36, R36 ;  /* 0x0000002400247308 */ /* 0x000e240000000800 */
[----:B0-----:R-:W-:Y:S01]  /*3270*/  FADD.FTZ R37, R36, 1 ;  /* 0x3f80000024257421 */ /* 0x001fe20000010000 */
[----:B------:R-:W-:-:S05]  /*3280*/  FMUL.FTZ R36, R7, -1.4426950216293334961 ;  /* 0xbfb8aa3b07247820 */ /* 0x000fca0000410000 */
[----:B------:R-:W0:Y:S08]  /*3290*/  MUFU.RCP R37, R37 ;  /* 0x0000002500257308 */ /* 0x000e300000001000 */
[----:B------:R-:W1:Y:S01]  /*32a0*/  MUFU.EX2 R36, R36 ;  /* 0x0000002400247308 */ /* 0x000e620000000800 */
[----:B0-----:R-:W-:Y:S01]  /*32b0*/  FMUL.FTZ R6, R6, R37 ;  /* 0x0000002506067220 */ /* 0x001fe20000410000 */
[----:B-1----:R-:W-:-:S06]  /*32c0*/  FADD.FTZ R37, R36, 1 ;  /* 0x3f80000024257421 */ /* 0x002fcc0000010000 */
[----:B------:R-:W0:Y:S02]  /*32d0*/  MUFU.RCP R37, R37 ;  /* 0x0000002500257308 */ /* 0x000e240000001000 */
[----:B0-----:R-:W-:-:S05]  /*32e0*/  FMUL.FTZ R7, R7, R37 ;  /* 0x0000002507077220 */ /* 0x001fca0000410000 */
[----:B------:R0:W-:Y:S02]  /*32f0*/  STG.E.64 desc[UR12][R28.64], R6 ;  /* 0x000000061c007986 */ /* 0x0001e4000c101b0c */
.L_x_2970:
[----:B------:R-:W-:Y:S05]  /*3300*/  BSYNC.RECONVERGENT B1 ;  /* 0x0000000000017941 */ /* 0x000fea0003800200 */
.L_x_2969:
[----:B------:R-:W-:Y:S01]  /*3310*/  IADD3 R37, PT, PT, R31, 0x20, RZ ;  /* 0x000000201f257810 */ /* 0x000fe20007ffe0ff */
[----:B------:R-:W-:Y:S03]  /*3320*/  BSSY.RECONVERGENT B1, `(.L_x_2971) ;  /* 0x0000020000017945 */ /* 0x000fe60003800200 */
        /* <DEDUP_REMOVED lines=19> */
[----:B------:R-:W-:Y:S01]  /*3460*/  FFMA.FTZ R3, R17, R28, R19 ;  /* 0x0000001c11037223 */ /* 0x000fe20000010013 */
[----:B------:R-:W-:-:S03]  /*3470*/  FMUL.FTZ R28, R2, -1.4426950216293334961 ;  /* 0xbfb8aa3b021c7820 */ /* 0x000fc60000410000 */
[----:B------:R-:W-:-:S03]  /*3480*/  FMUL.FTZ R36, R3, -1.4426950216293334961 ;  /* 0xbfb8aa3b03247820 */ /* 0x000fc60000410000 */
        /* <DEDUP_REMOVED lines=9> */
.L_x_2972:
[----:B------:R-:W-:Y:S05]  /*3520*/  BSYNC.RECONVERGENT B1 ;  /* 0x0000000000017941 */ /* 0x000fea0003800200 */
.L_x_2971:
[C---:B------:R-:W-:Y:S01]  /*3530*/  IADD3 R29, PT, PT, R31.reuse, 0x40, RZ ;  /* 0x000000401f1d7810 */ /* 0x040fe20007ffe0ff */
[----:B------:R-:W-:Y:S01]  /*3540*/  BSSY.RECONVERGENT B1, `(.L_x_2973) ;  /* 0x0000021000017945 */ /* 0x000fe20003800200 */
[----:B------:R-:W-:Y:S02]  /*3550*/  IADD3 R28, PT, PT, R31, 0x80, RZ ;  /* 0x000000801f1c7810 */ /* 0x000fe40007ffe0ff */
[----:B------:R-:W-:Y:S02]  /*3560*/  ISETP.GE.U32.AND P1, PT, R29, UR10, PT ;  /* 0x0000000a1d007c0c */ /* 0x000fe4000bf26070 */
[----:B0-----:R-:W-:-:S04]  /*3570*/  SHF.R.S32.HI R2, RZ, 0x1f, R29 ;  /* 0x0000001fff027819 */ /* 0x001fc8000001141d */
[----:B------:R-:W-:-:S13]  /*3580*/  ISETP.GE.AND.EX P1, PT, R2, UR11, PT, P1 ;  /* 0x0000000b02007c0c */ /* 0x000fda000bf26310 */
[----:B------:R-:W-:Y:S05]  /*3590*/  @P1 BRA `(.L_x_2974) ;  /* 0x00000000006c1947 */ /* 0x000fea0003800000 */
[----:B------:R-:W0:Y:S01]  /*35a0*/  LDCU.64 UR14, c[0x0][0x3e0] ;  /* 0x00007c00ff0e77ac */ /* 0x000e220008000a00 */
[----:B------:R-:W-:Y:S02]  /*35b0*/  IMAD.MOV.U32 R3, RZ, RZ, R33 ;  /* 0x000000ffff037224 */ /* 0x000fe400078e0021 */
[----:B------:R-:W-:Y:S01]  /*35c0*/  FADD.FTZ R4, R4, -UR5 ;  /* 0x8000000504047e21 */ /* 0x000fe20008010000 */
[----:B------:R-:W-:Y:S01]  /*35d0*/  FADD.FTZ R5, R5, -UR5 ;  /* 0x8000000505057e21 */ /* 0x000fe20008010000 */
[----:B------:R-:W1:Y:S03]  /*35e0*/  LDCU.64 UR18, c[0x0][0x380] ;  /* 0x00007000ff1277ac */ /* 0x000e660008000a00 */
[----:B------:R-:W-:Y:S01]  /*35f0*/  FMUL.FTZ R36, R5, UR8 ;  /* 0x0000000805247c20 */ /* 0x000fe20008410000 */
[----:B0-----:R-:W-:-:S04]  /*3600*/  IMAD R2, R2, UR14, RZ ;  /* 0x0000000e02027c24 */ /* 0x001fc8000f8e02ff */
[----:B------:R-:W-:Y:S01]  /*3610*/  IMAD R7, R29, UR15, R2 ;  /* 0x0000000f1d077c24 */ /* 0x000fe2000f8e0202 */
[----:B------:R-:W-:-:S05]  /*3620*/  MOV R2, R34 ;  /* 0x0000002200027202 */ /* 0x000fca0000000f00 */
[----:B------:R-:W-:-:S05]  /*3630*/  IMAD.WIDE.U32 R2, R29, UR14, R2 ;  /* 0x0000000e1d027c25 */ /* 0x000fca000f8e0002 */
[----:B------:R-:W-:Y:S01]  /*3640*/  IADD3 R7, PT, PT, R3, R7, RZ ;  /* 0x0000000703077210 */ /* 0x000fe20007ffe0ff */
[----:B------:R-:W-:Y:S01]  /*3650*/  FMUL.FTZ R3, R4, UR8 ;  /* 0x0000000804037c20 */ /* 0x000fe20008410000 */
[----:B-1----:R-:W-:-:S04]  /*3660*/  LEA R6, P1, R2, UR18, 0x2 ;  /* 0x0000001202067c11 */ /* 0x002fc8000f8210ff */
[----:B------:R-:W-:Y:S01]  /*3670*/  LEA.HI.X R7, R2, UR19, R7, 0x2, P1 ;  /* 0x0000001302077c11 */ /* 0x000fe200088f1407 */
[----:B-----5:R-:W-:Y:S01]  /*3680*/  FFMA.FTZ R2, R16, R3, R18 ;  /* 0x0000000310027223 */ /* 0x020fe20000010012 */
        /* <DEDUP_REMOVED lines=12> */
.L_x_2974:
[----:B------:R-:W-:Y:S05]  /*3750*/  BSYNC.RECONVERGENT B1 ;  /* 0x0000000000017941 */ /* 0x000fea0003800200 */
.L_x_2973:
[----:B------:R-:W-:Y:S01]  /*3760*/  BSSY.RECONVERGENT B1, `(.L_x_2975) ;  /* 0x0000020000017945 */ /* 0x000fe20003800200 */
[----:B0-----:R-:W-:-:S03]  /*3770*/  IADD3 R6, PT, PT, R31, 0xa0, RZ ;  /* 0x000000a01f067810 */ /* 0x001fc60007ffe0ff */
[----:B------:R-:W-:Y:S05]  /*3780*/  @P4 BRA `(.L_x_2976) ;  /* 0x0000000000744947 */ /* 0x000fea0003800000 */
[----:B------:R-:W-:Y:S01]  /*3790*/  FADD.FTZ R8, R8, -UR5 ;  /* 0x8000000508087e21 */ /* 0x000fe20008010000 */
[----:B------:R-:W-:Y:S01]  /*37a0*/  FADD.FTZ R2, R9, -UR5 ;  /* 0x8000000509027e21 */ /* 0x000fe20008010000 */
[----:B------:R-:W0:Y:S01]  /*37b0*/  LDCU.64 UR14, c[0x0][0x3e0] ;  /* 0x00007c00ff0e77ac */ /* 0x000e220008000a00 */
[----:B------:R-:W-:Y:S01]  /*37c0*/  IADD3 R5, PT, PT, R31, 0x60, RZ ;  /* 0x000000601f057810 */ /* 0x000fe20007ffe0ff */
[----:B------:R-:W-:Y:S01]  /*37d0*/  FMUL.FTZ R3, R8, UR8 ;  /* 0x0000000808037c20 */ /* 0x000fe20008410000 */
[----:B------:R-:W-:Y:S01]  /*37e0*/  FMUL.FTZ R4, R2, UR8 ;  /* 0x0000000802047c20 */ /* 0x000fe20008410000 */
[----:B------:R-:W1:Y:S02]  /*37f0*/  LDCU.64 UR18, c[0x0][0x380] ;  /* 0x00007000ff1277ac */ /* 0x000e640008000a00 */
[----:B-----5:R-:W-:Y:S01]  /*3800*/  FFMA.FTZ R9, R16, R3, R18 ;  /* 0x0000000310097223 */ /* 0x020fe20000010012 */
[----:B------:R-:W-:Y:S01]  /*3810*/  FFMA.FTZ R7, R17, R4, R19 ;  /* 0x0000000411077223 */ /* 0x000fe20000010013 */
[----:B------:R-:W-:-:S02]  /*3820*/  SHF.R.S32.HI R4, RZ, 0x1f, R5 ;  /* 0x0000001fff047819 */ /* 0x000fc40000011405 */
        /* <DEDUP_REMOVED lines=9> */
[----:B0-----:R-:W-:Y:S01]  /*38c0*/  FADD.FTZ R8, R3, 1 ;  /* 0x3f80000003087421 */ /* 0x001fe20000010000 */
[----:B------:R-:W-:-:S06]  /*38d0*/  MOV R3, R33 ;  /* 0x0000002100037202 */ /* 0x000fcc0000000f00 */
[----:B------:R-:W0:Y:S01]  /*38e0*/  MUFU.RCP R8, R8 ;  /* 0x0000000800087308 */ /* 0x000e220000001000 */
[----:B------:R-:W-:-:S05]  /*38f0*/  IMAD.WIDE.U32 R2, R5, UR14, R2 ;  /* 0x0000000e05027c25 */ /* 0x000fca000f8e0002 */
[----:B------:R-:W-:Y:S02]  /*3900*/  IADD3 R29, PT, PT, R3, R29, RZ ;  /* 0x0000001d031d7210 */ /* 0x000fe40007ffe0ff */
[----:B-1----:R-:W-:-:S04]  /*3910*/  LEA R4, P1, R2, UR18, 0x2 ;  /* 0x0000001202047c11 */ /* 0x002fc8000f8210ff */
[----:B------:R-:W-:Y:S01]  /*3920*/  LEA.HI.X R5, R2, UR19, R29, 0x2, P1 ;  /* 0x0000001302057c11 */ /* 0x000fe200088f141d */
[----:B--2---:R-:W-:Y:S01]  /*3930*/  FMUL.FTZ R2, R9, R36 ;  /* 0x0000002409027220 */ /* 0x004fe20000410000 */
[----:B0-----:R-:W-:-:S05]  /*3940*/  FMUL.FTZ R3, R7, R8 ;  /* 0x0000000807037220 */ /* 0x001fca0000410000 */
[----:B------:R0:W-:Y:S02]  /*3950*/  STG.E.64 desc[UR12][R4.64], R2 ;  /* 0x0000000204007986 */ /* 0x0001e4000c101b0c */
.L_x_2976:
[----:B------:R-:W-:Y:S05]  /*3960*/  BSYNC.RECONVERGENT B1 ;  /* 0x0000000000017941 */ /* 0x000fea0003800200 */
.L_x_2975:
[----:B------:R-:W-:Y:S01]  /*3970*/  ISETP.GE.U32.AND P2, PT, R28, UR10, PT ;  /* 0x0000000a1c007c0c */ /* 0x000fe2000bf46070 */
[----:B------:R-:W-:Y:S01]  /*3980*/  BSSY.RECONVERGENT B1, `(.L_x_2977) ;  /* 0x0000027000017945 */ /* 0x000fe20003800200 */
[----:B0-----:R-:W-:Y:S02]  /*3990*/  SHF.R.S32.HI R2, RZ, 0x1f, R28 ;  /* 0x0000001fff027819 */ /* 0x001fe4000001141c */
        /* <DEDUP_REMOVED lines=32> */
[----:B-1----:R-:W-:-:S04]  /*3ba0*/  LEA R4, P2, R28, UR18, 0x2 ;  /* 0x000000121c047c11 */ /* 0x002fc8000f8410ff */
[----:B------:R-:W-:Y:S01]  /*3bb0*/  LEA.HI.X R5, R28, UR19, R5, 0x2, P2 ;  /* 0x000000131c057c11 */ /* 0x000fe200090f1405 */
[----:B--2---:R-:W-:Y:S01]  /*3bc0*/  FMUL.FTZ R2, R11, R36 ;  /* 0x000000240b027220 */ /* 0x004fe20000410000 */
[----:B0-----:R-:W-:-:S05]  /*3bd0*/  FMUL.FTZ R3, R9, R10 ;  /* 0x0000000a09037220 */ /* 0x001fca0000410000 */
[----:B------:R0:W-:Y:S02]  /*3be0*/  STG.E.64 desc[UR12][R4.64], R2 ;  /* 0x0000000204007986 */ /* 0x0001e4000c101b0c */
.L_x_2978:
[----:B------:R-:W-:Y:S05]  /*3bf0*/  BSYNC.RECONVERGENT B1 ;  /* 0x0000000000017941 */ /* 0x000fea0003800200 */
.L_x_2977:
[----:B------:R-:W-:Y:S04]  /*3c00*/  BSSY.RECONVERGENT B1, `(.L_x_2979) ;  /* 0x000001d000017945 */ /* 0x000fe80003800200 */
        /* <DEDUP_REMOVED lines=8> */
[----:B------:R-:W-:Y:S01]  /*3c90*/  FFMA.FTZ R9, R17, R4, R19 ;  /* 0x0000000411097223 */ /* 0x000fe20000010013 */
[----:B------:R-:W-:-:S02]  /*3ca0*/  MOV R3, R33 ;  /* 0x0000002100037202 */ /* 0x000fc40000000f00 */
        /* <DEDUP_REMOVED lines=11> */
[----:B0-----:R-:W-:-:S05]  /*3d60*/  LEA R4, P2, R2, UR18, 0x2 ;  /* 0x0000001202047c11 */ /* 0x001fca000f8410ff */
[----:B------:R-:W0:Y:S01]  /*3d70*/  MUFU.RCP R12, R12 ;  /* 0x0000000c000c7308 */ /* 0x000e220000001000 */
[----:B------:R-:W-:-:S04]  /*3d80*/  IADD3 R5, PT, PT, R3, R5, RZ ;  /* 0x0000000503057210 */ /* 0x000fc80007ffe0ff */
[----:B------:R-:W-:Y:S01]  /*3d90*/  LEA.HI.X R5, R2, UR19, R5, 0x2, P2 ;  /* 0x0000001302057c11 */ /* 0x000fe200090f1405 */
[----:B--2---:R-:W-:Y:S01]  /*3da0*/  FMUL.FTZ R2, R10, R11 ;  /* 0x0000000b0a027220 */ /* 0x004fe20000410000 */
[----:B0-----:R-:W-:-:S05]  /*3db0*/  FMUL.FTZ R3, R9, R12 ;  /* 0x0000000c09037220 */ /* 0x001fca0000410000 */
[----:B------:R1:W-:Y:S02]  /*3dc0*/  STG.E.64 desc[UR12][R4.64], R2 ;  /* 0x0000000204007986 */ /* 0x0003e4000c101b0c */
.L_x_2980:
[----:B------:R-:W-:Y:S05]  /*3dd0*/  BSYNC.RECONVERGENT B1 ;  /* 0x0000000000017941 */ /* 0x000fea0003800200 */
.L_x_2979:
[----:B------:R-:W-:Y:S04]  /*3de0*/  BSSY.RECONVERGENT B1, `(.L_x_2981) ;  /* 0x000001d000017945 */ /* 0x000fe80003800200 */
[----:B------:R-:W-:Y:S05]  /*3df0*/  @P4 BRA `(.L_x_2982) ;  /* 0x00000000006c4947 */ /* 0x000fea0003800000 */
[----:B------:R-:W-:Y:S01]  /*3e00*/  FADD.FTZ R14, R14, -UR5 ;  /* 0x800000050e0e7e21 */ /* 0x000fe20008010000 */
[----:B------:R-:W-:Y:S01]  /*3e10*/  FADD.FTZ R15, R15, -UR5 ;  /* 0x800000050f0f7e21 */ /* 0x000fe20008010000 */
[----:B------:R-:W2:Y:S02]  /*3e20*/  LDCU.64 UR14, c[0x0][0x3e0] ;  /* 0x00007c00ff0e77ac */ /* 0x000ea40008000a00 */
[----:B01----:R-:W-:Y:S01]  /*3e30*/  FMUL.FTZ R3, R14, UR8 ;  /* 0x000000080e037c20 */ /* 0x003fe20008410000 */
[----:B------:R-:W-:Y:S01]  /*3e40*/  FMUL.FTZ R8, R15, UR8 ;  /* 0x000000080f087c20 */ /* 0x000fe20008410000 */
[----:B------:R-:W0:Y:S02]  /*3e50*/  LDCU.64 UR18, c[0x0][0x380] ;  /* 0x00007000ff1277ac */ /* 0x000e240008000a00 */
[----:B-----5:R-:W-:Y:S01]  /*3e60*/  FFMA.FTZ R6, R16, R3, R18 ;  /* 0x0000000310067223 */ /* 0x020fe20000010012 */
[----:B------:R-:W-:Y:S01]  /*3e70*/  FFMA.FTZ R8, R17, R8, R19 ;  /* 0x0000000811087223 */ /* 0x000fe20000010013 */
[----:B------:R-:W-:-:S02]  /*3e80*/  MOV R3, R33 ;  /* 0x0000002100037202 */ /* 0x000fc40000000f00 */
        /* <DEDUP_REMOVED lines=11> */
[----:B0-----:R-:W-:-:S03]  /*3f40*/  LEA R4, P2, R2, UR18, 0x2 ;  /* 0x0000001202047c11 */ /* 0x001fc6000f8410ff */
[----:B------:R-:W0:Y:S01]  /*3f50*/  MUFU.RCP R11, R10 ;  /* 0x0000000a000b7308 */ /* 0x000e220000001000 */
[----:B------:R-:W-:-:S04]  /*3f60*/  IADD3 R7, PT, PT, R3, R7, RZ ;  /* 0x0000000703077210 */ /* 0x000fc80007ffe0ff */
[----:B------:R-:W-:Y:S01]  /*3f70*/  LEA.HI.X R5, R2, UR19, R7, 0x2, P2 ;  /* 0x0000001302057c11 */ /* 0x000fe200090f1407 */
[----:B-1----:R-:W-:Y:S01]  /*3f80*/  FMUL.FTZ R6, R6, R9 ;  /* 0x0000000906067220 */ /* 0x002fe20000410000 */
[----:B0-----:R-:W-:-:S05]  /*3f90*/  FMUL.FTZ R7, R8, R11 ;  /* 0x0000000b08077220 */ /* 0x001fca0000410000 */
[----:B------:R2:W-:Y:S02]  /*3fa0*/  STG.E.64 desc[UR12][R4.64], R6 ;  /* 0x0000000604007986 */ /* 0x0005e4000c101b0c */
.L_x_2982:
[----:B------:R-:W-:Y:S05]  /*3fb0*/  BSYNC.RECONVERGENT B1 ;  /* 0x0000000000017941 */ /* 0x000fea0003800200 */
.L_x_2981:
[----:B------:R-:W-:Y:S05]  /*3fc0*/  @P1 BRA `(.L_x_2968) ;  /* 0x0000000000681947 */ /* 0x000fea0003800000 */
[----:B------:R-:W-:Y:S01]  /*3fd0*/  FADD.FTZ R20, R20, -UR5 ;  /* 0x8000000514147e21 */ /* 0x000fe20008010000 */
[----:B------:R-:W-:Y:S01]  /*3fe0*/  FADD.FTZ R21, R21, -UR5 ;  /* 0x8000000515157e21 */ /* 0x000fe20008010000 */
[----:B------:R-:W3:Y:S01]  /*3ff0*/  LDCU.64 UR10, c[0x0][0x3e0] ;  /* 0x00007c00ff0a77ac */ /* 0x000ee20008000a00 */
[----:B------:R-:W-:Y:S01]  /*4000*/  MOV R32, R34 ;  /* 0x0000002200207202 */ /* 0x000fe20000000f00 */
[----:B01----:R-:W-:Y:S01]  /*4010*/  FMUL.FTZ R3, R20, UR8 ;  /* 0x0000000814037c20 */ /* 0x003fe20008410000 */
[----:B--2---:R-:W-:Y:S01]  /*4020*/  FMUL.FTZ R4, R21, UR8 ;  /* 0x0000000815047c20 */ /* 0x004fe20008410000 */
        /* <DEDUP_REMOVED lines=20> */
.L_x_2968:
[----:B------:R-:W-:Y:S05]  /*4170*/  BSYNC.RECONVERGENT B0 ;  /* 0x0000000000007941 */ /* 0x000fea0003800200 */
.L_x_2952:
[----:B------:R-:W0:Y:S01]  /*4180*/  LDCU UR5, c[0x0][0x3f8] ;  /* 0x00007f00ff0577ac */ /* 0x000e220008000800 */
[----:B------:R-:W0:Y:S01]  /*4190*/  LDCU UR8, c[0x0][0x3c8] ;  /* 0x00007900ff0877ac */ /* 0x000e220008000800 */
[----:B------:R-:W-:Y:S02]  /*41a0*/  UIADD3 UR7, UPT, UPT, UR17, UR7, URZ ;  /* 0x0000000711077290 */ /* 0x000fe4000fffe0ff */
[----:B------:R-:W-:Y:S02]  /*41b0*/  UIADD3 UR4, UPT, UPT, UR4, 0x1, URZ ;  /* 0x0000000104047890 */ /* 0x000fe4000fffe0ff */
[----:B0-----:R-:W-:-:S04]  /*41c0*/  UIMAD UR5, UR5, UR8, URZ ;  /* 0x00000008050572a4 */ /* 0x001fc8000f8e02ff */
[----:B------:R-:W-:-:S09]  /*41d0*/  UISETP.GE.AND UP0, UPT, UR7, UR5, UPT ;  /* 0x000000050700728c */ /* 0x000fd2000bf06270 */
[----:B------:R-:W-:Y:S05]  /*41e0*/  BRA.U !UP0, `(.L_x_2983) ;  /* 0xffffffc108147547 */ /* 0x000fea000b83ffff */
[----:B------:R-:W-:Y:S05]  /*41f0*/  EXIT ;  /* 0x000000000000794d */ /* 0x000fea0003800000 */
.L_x_2984:
        /* <DEDUP_REMOVED lines=16> */
.L_x_3469:


//--------------------- .text._Z35group_norm_nhwc_fwd_one_pass_kernelI11Fp32IOFp32WLi512ELi24ELi384EEv26Group_norm_nhwc_fwd_params --------------------------
	.section	.text._Z35group_norm_nhwc_fwd_one_pass_kernelI11Fp32IOFp32WLi512ELi24ELi384EEv26Group_norm_nhwc_fwd_params,"ax",@progbits
	.align	128
        .global         _Z35group_norm_nhwc_fwd_one_pass_kernelI11Fp32IOFp32WLi512ELi24ELi384EEv26Group_norm_nhwc_fwd_params
        .type           _Z35group_norm_nhwc_fwd_one_pass_kernelI11Fp32IOFp32WLi512ELi24ELi384EEv26Group_norm_nhwc_fwd_params,@function
        .size           _Z35group_norm_nhwc_fwd_one_pass_kernelI11Fp32IOFp32WLi512ELi24ELi384EEv26Group_norm_nhwc_fwd_params,(.L_x_3470 - _Z35group_norm_nhwc_fwd_one_pass_kernelI11Fp32IOFp32WLi512ELi24ELi384EEv26Group_norm_nhwc_fwd_params)
        .other          _Z35group_norm_nhwc_fwd_one_pass_kernelI11Fp32IOFp32WLi512ELi24ELi384EEv26Group_norm_nhwc_fwd_params,@"STO_CUDA_ENTRY STV_DEFAULT"
_Z35group_norm_nhwc_fwd_one_pass_kernelI11Fp32IOFp32WLi512ELi24ELi384EEv26Group_norm_nhwc_fwd_params:
.text._Z35group_norm_nhwc_fwd_one_pass_kernelI11Fp32IOFp32WLi512ELi24ELi384EEv26Group_norm_nhwc_fwd_params:
        /* <DEDUP_REMOVED lines=14> */
[----:B------:R-:W0:Y:S01]  /*00e0*/  LDCU.64 UR8, c[0x0][0x358] ;  /* 0x00006b00ff0877ac */ /* 0x000e220008000a00 */
[----:B----4-:R-:W-:Y:S02]  /*00f0*/  ISETP.NE.U32.AND P1, PT, RZ, UR6, PT ;  /* 0x00000006ff007c0c */ /* 0x010fe4000bf25070 */
[----:B0-----:R-:W-:-:S02]  /*0100*/  LOP3.LUT R4, R2, 0xffff, RZ, 0xc0, !PT ;  /* 0x0000ffff02047812 */ /* 0x001fc400078ec0ff */
[----:B---3--:R-:W-:-:S03]  /*0110*/  LOP3.LUT P0, RZ, R2, R3, RZ, 0xfc, !PT ;  /* 0x0000000302ff7212 */ /* 0x008fc6000780fcff */
[----:B------:R-:W-:Y:S01]  /*0120*/  IMAD R4, R4, 0x1556, RZ ;  /* 0x0000155604047824 */ /* 0x000fe200078e02ff */
[----:B------:R-:W-:-:S04]  /*0130*/  ISETP.NE.AND.EX P0, PT, RZ, UR7, !P0, P1 ;  /* 0x00000007ff007c0c */ /* 0x000fc8000c705310 */
[----:B------:R-:W-:Y:S02]  /*0140*/  SHF.R.U32.HI R6, RZ, 0x10, R4 ;  /* 0x00000010ff067819 */ /* 0x000fe40000011604 */
[----:B------:R-:W0:Y:S02]  /*0150*/  S2R R4, SR_LANEID ;  /* 0x0000000000047919 */ /* 0x000e240000000000 */
[----:B------:R-:W-:Y:S01]  /*0160*/  PRMT R10, R6, 0x9910, RZ ;  /* 0x00009910060a7816 */ /* 0x000fe200000000ff */
[----:B-1----:R-:W-:Y:S02]  /*0170*/  IMAD R69, R3, UR4, R6 ;  /* 0x0000000403457c24 */ /* 0x002fe4000f8e0206 */
[----:B------:R-:W1:Y:S02]  /*0180*/  LDC R6, c[0x0][0x370] ;  /* 0x0000dc00ff067b82 */ /* 0x000e640000000800 */
[----:B------:R-:W-:Y:S01]  /*0190*/  IMAD R10, R10, 0xc, RZ ;  /* 0x0000000c0a0a7824 */ /* 0x000fe200078e02ff */
[----:B------:R-:W-:-:S02]  /*01a0*/  IADD3 R68, PT, PT, R69, 0x20, RZ ;  /* 0x0000002045447810 */ /* 0x000fc40007ffe0ff */
[C---:B------:R-:W-:Y:S02]  /*01b0*/  IADD3 R67, PT, PT, R69.reuse, 0x40, RZ ;  /* 0x0000004045437810 */ /* 0x040fe40007ffe0ff */
[----:B------:R-:W-:Y:S02]  /*01c0*/  IADD3 R15, PT, PT, RZ, -R10, RZ ;  /* 0x8000000aff0f7210 */ /* 0x000fe40007ffe0ff */
[----:B------:R-:W-:Y:S02]  /*01d0*/  IADD3 R10, PT, PT, R69, 0x60, RZ ;  /* 0x00000060450a7810 */ /* 0x000fe40007ffe0ff */
[----:B------:R-:W-:Y:S02]  /*01e0*/  PRMT R15, R15, 0x7710, RZ ;  /* 0x000077100f0f7816 */ /* 0x000fe400000000ff */
[C---:B------:R-:W-:Y:S02]  /*01f0*/  IADD3 R11, PT, PT, R69.reuse, 0x1c0, RZ ;  /* 0x000001c0450b7810 */ /* 0x040fe40007ffe0ff */
[----:B------:R-:W-:-:S02]  /*0200*/  IADD3 R12, PT, PT, R69, 0x1e0, RZ ;  /* 0x000001e0450c7810 */ /* 0x000fc40007ffe0ff */
[----:B------:R-:W-:Y:S02]  /*0210*/  IADD3 R66, PT, PT, R15, R2, RZ ;  /* 0x000000020f427210 */ /* 0x000fe40007ffe0ff */
[----:B------:R-:W-:Y:S02]  /*0220*/  SHF.R.S32.HI R9, RZ, 0x1f, R69 ;  /* 0x0000001fff097819 */ /* 0x000fe40000011445 */
[----:B------:R-:W-:Y:S02]  /*0230*/  SHF.R.S32.HI R13, RZ, 0x1f, R68 ;  /* 0x0000001fff0d7819 */ /* 0x000fe40000011444 */
[----:B------:R-:W-:Y:S02]  /*0240*/  SHF.R.S32.HI R62, RZ, 0x1f, R67 ;  /* 0x0000001fff3e7819 */ /* 0x000fe40000011443 */
[----:B------:R-:W-:Y:S02]  /*0250*/  SHF.R.S32.HI R63, RZ, 0x1f, R10 ;  /* 0x0000001fff3f7819 */ /* 0x000fe4000001140a */
[----:B------:R-:W-:-:S02]  /*0260*/  SHF.R.S32.HI R64, RZ, 0x1f, R11 ;  /* 0x0000001fff407819 */ /* 0x000fc4000001140b */
[----:B------:R-:W-:Y:S02]  /*0270*/  SHF.R.S32.HI R65, RZ, 0x1f, R12 ;  /* 0x0000001fff417819 */ /* 0x000fe4000001140c */
[----:B0-2---:R-:W-:-:S07]  /*0280*/  SHF.L.U32 R66, R66, 0x1, RZ ;  /* 0x0000000142427819 */ /* 0x005fce00000006ff */
.L_x_3060:
[----:B0----5:R-:W0:Y:S01]  /*0290*/  LDC R21, c[0x0][0x3f8] ;  /* 0x0000fe00ff157b82 */ /* 0x021e220000000800 */
[----:B--2---:R-:W2:Y:S01]  /*02a0*/  LDCU.64 UR6, c[0x0][0x3e8] ;  /* 0x00007d00ff0677ac */ /* 0x004ea20008000a00 */
[C---:B---3--:R-:W-:Y:S02]  /*02b0*/  IADD3 R29, PT, PT, R69.reuse, 0xa0, RZ ;  /* 0x000000a0451d7810 */ /* 0x048fe40007ffe0ff */
[C---:B------:R-:W-:Y:S01]  /*02c0*/  IADD3 R31, PT, PT, R69.reuse, 0xc0, RZ ;  /* 0x000000c0451f7810 */ /* 0x040fe20007ffe0ff */
[----:B------:R-:W3:Y:S01]  /*02d0*/  LDCU.64 UR10, c[0x0][0x3f0] ;  /* 0x00007e00ff0a77ac */ /* 0x000ee20008000a00 */
[----:B-1----:R-:W-:Y:S02]  /*02e0*/  SHF.R.S32.HI R27, RZ, 0x1f, R29 ;  /* 0x0000001fff1b7819 */ /* 0x002fe4000001141d */
[----:B------:R-:W-:Y:S02]  /*02f0*/  SHF.R.S32.HI R35, RZ, 0x1f, R31 ;  /* 0x0000001fff237819 */ /* 0x000fe4000001141f */
[----:B------:R-:W-:-:S02]  /*0300*/  IADD3 R26, PT, PT, R69, 0xe0, RZ ;  /* 0x000000e0451a7810 */ /* 0x000fc40007ffe0ff */
[----:B------:R-:W-:Y:S02]  /*0310*/  LOP3.LUT R75, R66, 0xffff, RZ, 0xc0, !PT ;  /* 0x0000ffff424b7812 */ /* 0x000fe400078ec0ff */
[----:B------:R-:W-:Y:S02]  /*0320*/  SHF.R.S32.HI R39, RZ, 0x1f, R26 ;  /* 0x0000001fff277819 */ /* 0x000fe4000001141a */
[C---:B------:R-:W-:Y:S02]  /*0330*/  IADD3 R33, PT, PT, R69.reuse, 0x100, RZ ;  /* 0x0000010045217810 */ /* 0x040fe40007ffe0ff */
[----:B------:R-:W-:Y:S02]  /*0340*/  IADD3 R32, PT, PT, R69, 0x120, RZ ;  /* 0x0000012045207810 */ /* 0x000fe40007ffe0ff */
[----:B--2---:R-:W-:Y:S02]  /*0350*/  ISETP.GE.U32.AND P4, PT, R29, UR6, PT ;  /* 0x000000061d007c0c */ /* 0x004fe4000bf86070 */
[----:B------:R-:W-:-:S02]  /*0360*/  SHF.R.S32.HI R41, RZ, 0x1f, R33 ;  /* 0x0000001fff297819 */ /* 0x000fc40000011421 */
[----:B0---4-:R-:W-:Y:S02]  /*0370*/  IABS R17, R21 ;  /* 0x0000001500117213 */ /* 0x011fe40000000000 */
[C---:B------:R-:W-:Y:S02]  /*0380*/  ISETP.GE.AND.EX P4, PT, R27.reuse, UR7, PT, P4 ;  /* 0x000000071b007c0c */ /* 0x040fe4000bf86340 */
[----:B------:R-:W0:Y:S11]  /*0390*/  I2F.RP R16, R17 ;  /* 0x0000001100107306 */ /* 0x000e360000209400 */
[----:B------:R-:W2:Y:S01]  /*03a0*/  @!P4 LDC.64 R24, c[0x0][0x3e0] ;  /* 0x0000f800ff18cb82 */ /* 0x000ea20000000a00 */
[----:B0-----:R-:W0:Y:S02]  /*03b0*/  MUFU.RCP R16, R16 ;  /* 0x0000001000107308 */ /* 0x001e240000001000 */
[----:B0-----:R-:W-:Y:S01]  /*03c0*/  IADD3 R14, PT, PT, R16, 0xffffffe, RZ ;  /* 0x0ffffffe100e7810 */ /* 0x001fe20007ffe0ff */
[----:B--2---:R-:W-:-:S05]  /*03d0*/  @!P4 IMAD R28, R27, R24, RZ ;  /* 0x000000181b1cc224 */ /* 0x004fca00078e02ff */
[----:B------:R0:W2:Y:S01]  /*03e0*/  F2I.FTZ.U32.TRUNC.NTZ R15, R14 ;  /* 0x0000000e000f7305 */ /* 0x0000a2000021f000 */
[----:B------:R-:W-:Y:S01]  /*03f0*/  @!P4 IMAD R27, R29, R25, R28 ;  /* 0x000000191d1bc224 */ /* 0x000fe200078e021c */
[----:B0-----:R-:W-:Y:S02]  /*0400*/  MOV R14, RZ ;  /* 0x000000ff000e7202 */ /* 0x001fe40000000f00 */
[----:B--2---:R-:W-:-:S05]  /*0410*/  IADD3 R18, PT, PT, RZ, -R15, RZ ;  /* 0x8000000fff127210 */ /* 0x004fca0007ffe0ff */
[----:B------:R-:W-:Y:S01]  /*0420*/  IMAD R19, R18, R17, RZ ;  /* 0x0000001112137224 */ /* 0x000fe200078e02ff */
[----:B------:R-:W-:-:S03]  /*0430*/  IABS R18, R8 ;  /* 0x0000000800127213 */ /* 0x000fc60000000000 */
[----:B------:R-:W-:Y:S01]  /*0440*/  IMAD.HI.U32 R15, R15, R19, R14 ;  /* 0x000000130f0f7227 */ /* 0x000fe200078e000e */
[----:B------:R-:W-:-:S04]  /*0450*/  LOP3.LUT R14, R8, R21, RZ, 0x3c, !PT ;  /* 0x00000015080e7212 */ /* 0x000fc800078e3cff */
[----:B------:R-:W-:Y:S01]  /*0460*/  ISETP.GE.AND P3, PT, R14, RZ, PT ;  /* 0x000000ff0e00720c */ /* 0x000fe20003f66270 */
[----:B------:R-:W-:-:S05]  /*0470*/  IMAD.HI.U32 R15, R15, R18, RZ ;  /* 0x000000120f0f7227 */ /* 0x000fca00078e00ff */
[----:B------:R-:W-:-:S05]  /*0480*/  IADD3 R16, PT, PT, -R15, RZ, RZ ;  /* 0x000000ff0f107210 */ /* 0x000fca0007ffe1ff */
[C---:B------:R-:W-:Y:S02]  /*0490*/  IMAD R16, R17.reuse, R16, R18 ;  /* 0x0000001011107224 */ /* 0x040fe400078e0212 */
[----:B------:R-:W0:Y:S03]  /*04a0*/  @!P4 LDC.64 R18, c[0x0][0x390] ;  /* 0x0000e400ff12cb82 */ /* 0x000e260000000a00 */
[----:B------:R-:W-:-:S13]  /*04b0*/  ISETP.GT.U32.AND P2, PT, R17, R16, PT ;  /* 0x000000101100720c */ /* 0x000fda0003f44070 */
[-C--:B------:R-:W-:Y:S02]  /*04c0*/  @!P2 IADD3 R16, PT, PT, R16, -R17.reuse, RZ ;  /* 0x800000111010a210 */ /* 0x080fe40007ffe0ff */
[----:B------:R-:W-:Y:S02]  /*04d0*/  @!P2 IADD3 R15, PT, PT, R15, 0x1, RZ ;  /* 0x000000010f0fa810 */ /* 0x000fe40007ffe0ff */
[----:B------:R-:W-:Y:S02]  /*04e0*/  ISETP.GE.U32.AND P1, PT, R16, R17, PT ;  /* 0x000000111000720c */ /* 0x000fe40003f26070 */
[----:B------:R-:W-:-:S11]  /*04f0*/  ISETP.NE.AND P2, PT, R21, RZ, PT ;  /* 0x000000ff1500720c */ /* 0x000fd60003f45270 */
[----:B------:R-:W-:Y:S02]  /*0500*/  @P1 IADD3 R15, PT, PT, R15, 0x1, RZ ;  /* 0x000000010f0f1810 */ /* 0x000fe40007ffe0ff */
[----:B------:R-:W-:Y:S02]  /*0510*/  ISETP.GE.U32.AND P1, PT, R26, UR6, PT ;  /* 0x000000061a007c0c */ /* 0x000fe4000bf26070 */
[----:B------:R-:W-:Y:S02]  /*0520*/  @!P3 IADD3 R15, PT, PT, -R15, RZ, RZ ;  /* 0x000000ff0f0fb210 */ /* 0x000fe40007ffe1ff */
[----:B------:R-:W-:Y:S02]  /*0530*/  ISETP.GE.U32.AND P3, PT, R31, UR6, PT ;  /* 0x000000061f007c0c */ /* 0x000fe4000bf66070 */
[----:B------:R-:W-:Y:S02]  /*0540*/  @!P2 LOP3.LUT R15, RZ, R21, RZ, 0x33, !PT ;  /* 0x00000015ff0fa212 */ /* 0x000fe400078e33ff */
[----:B------:R-:W-:-:S02]  /*0550*/  ISETP.GE.AND.EX P3, PT, R35, UR7, PT, P3 ;  /* 0x0000000723007c0c */ /* 0x000fc4000bf66330 */
[----:B------:R-:W-:Y:S02]  /*0560*/  IADD3 R17, PT, PT, -R15, RZ, RZ ;  /* 0x000000ff0f117210 */ /* 0x000fe40007ffe1ff */
[----:B------:R-:W-:Y:S02]  /*0570*/  ISETP.GE.AND.EX P1, PT, R39, UR7, PT, P1 ;  /* 0x0000000727007c0c */ /* 0x000fe4000bf26310 */
[----:B------:R-:W-:Y:S01]  /*0580*/  SHF.R.S32.HI R14, RZ, 0x1f, R15 ;  /* 0x0000001fff0e7819 */ /* 0x000fe2000001140f */
[----:B------:R-:W-:Y:S01]  /*0590*/  IMAD R70, R21, R17, R8 ;  /* 0x0000001115467224 */ /* 0x000fe200078e0208 */
[----:B------:R-:W-:-:S03]  /*05a0*/  ISETP.GE.U32.AND P2, PT, R33, UR6, PT ;  /* 0x0000000621007c0c */ /* 0x000fc6000bf46070 */
[----:B------:R-:W-:Y:S01]  /*05b0*/  IMAD R70, R70, 0x18, RZ ;  /* 0x0000001846467824 */ /* 0x000fe200078e02ff */
[----:B------:R-:W-:Y:S01]  /*05c0*/  ISETP.GE.AND.EX P2, PT, R41, UR7, PT, P2 ;  /* 0x0000000729007c0c */ /* 0x000fe2000bf46320 */
[----:B------:R-:W2:Y:S01]  /*05d0*/  @!P3 LDC.64 R22, c[0x0][0x3e0] ;  /* 0x0000f800ff16bb82 */ /* 0x000ea20000000a00 */
[----:B---3--:R-:W-:Y:S02]  /*05e0*/  IMAD R14, R14, UR10, RZ ;  /* 0x0000000a0e0e7c24 */ /* 0x008fe4000f8e02ff */
[C---:B------:R-:W-:Y:S02]  /*05f0*/  IADD3 R74, P5, PT, R70.reuse, R75, RZ ;  /* 0x0000004b464a7210 */ /* 0x040fe40007fbe0ff */
[C---:B------:R-:W-:Y:S02]  /*0600*/  IMAD R73, R15.reuse, UR11, R14 ;  /* 0x0000000b0f497c24 */ /* 0x040fe4000f8e020e */
[----:B------:R-:W-:Y:S01]  /*0610*/  LEA.HI.X.SX32 R75, R70, RZ, 0x1, P5 ;  /* 0x000000ff464b7211 */ /* 0x000fe200028f0eff */
[----:B------:R-:W3:Y:S01]  /*0620*/  @!P3 LDC.64 R20, c[0x0][0x390] ;  /* 0x0000e400ff14bb82 */ /* 0x000ee20000000a00 */
[----:B------:R-:W-:Y:S01]  /*0630*/  ISETP.GE.U32.AND P5, PT, R32, UR6, PT ;  /* 0x0000000620007c0c */ /* 0x000fe2000bfa6070 */
[----:B------:R-:W-:-:S06]  /*0640*/  IMAD.WIDE.U32 R74, R15, UR10, R74 ;  /* 0x0000000a0f4a7c25 */ /* 0x000fcc000f8e004a */
[----:B------:R-:W4:Y:S01]  /*0650*/  @!P1 LDC.64 R14, c[0x0][0x3e0] ;  /* 0x0000f800ff0e9b82 */ /* 0x000f220000000a00 */
[----:B------:R-:W-:Y:S02]  /*0660*/  IADD3 R73, PT, PT, R75, R73, RZ ;  /* 0x000000494b497210 */ /* 0x000fe40007ffe0ff */
[----:B------:R-:W-:Y:S01]  /*0670*/  @!P4 MOV R72, R74 ;  /* 0x0000004a0048c202 */ /* 0x000fe20000000f00 */
[----:B--2---:R-:W-:-:S04]  /*0680*/  @!P3 IMAD R28, R35, R22, RZ ;  /* 0x00000016231cb224 */ /* 0x004fc800078e02ff */
[----:B------:R-:W2:Y:S01]  /*0690*/  @!P2 LDC.64 R16, c[0x0][0x3e0] ;  /* 0x0000f800ff10ab82 */ /* 0x000ea20000000a00 */
[----:B------:R-:W-:Y:S01]  /*06a0*/  @!P4 IMAD.WIDE.U32 R24, R29, R24, R72 ;  /* 0x000000181d18c225 */ /* 0x000fe200078e0048 */
[----:B------:R-:W-:Y:S02]  /*06b0*/  @!P3 MOV R29, R73 ;  /* 0x00000049001db202 */ /* 0x000fe40000000f00 */
[----:B------:R-:W-:Y:S01]  /*06c0*/  SHF.R.S32.HI R35, RZ, 0x1f, R32 ;  /* 0x0000001fff237819 */ /* 0x000fe20000011420 */
[----:B------:R-:W-:Y:S01]  /*06d0*/  @!P3 IMAD R37, R31, R23, R28 ;  /* 0x000000171f25b224 */ /* 0x000fe200078e021c */
[----:B------:R-:W-:Y:S02]  /*06e0*/  @!P3 MOV R28, R74 ;  /* 0x0000004a001cb202 */ /* 0x000fe40000000f00 */
[----:B------:R-:W-:Y:S02]  /*06f0*/  @!P4 IADD3 R25, PT, PT, R25, R27, RZ ;  /* 0x0000001b1919c210 */ /* 0x000fe40007ffe0ff */
[C---:B0-----:R-:W-:Y:S01]  /*0700*/  @!P4 LEA R18, P6, R24.reuse, R18, 0x2 ;  /* 0x000000121812c211 */ /* 0x041fe200078c10ff */
[----:B------:R-:W-:Y:S01]  /*0710*/  @!P3 IMAD.WIDE.U32 R22, R31, R22, R28 ;  /* 0x000000161f16b225 */ /* 0x000fe200078e001c */
[----:B------:R-:W-:Y:S01]  /*0720*/  ISETP.GE.AND.EX P5, PT, R35, UR7, PT, P5 ;  /* 0x0000000723007c0c */ /* 0x000fe2000bfa6350 */
[----:B------:R-:W0:Y:S01]  /*0730*/  @!P1 LDC.64 R30, c[0x0][0x390] ;  /* 0x0000e400ff1e9b82 */ /* 0x000e220000000a00 */
[----:B------:R-:W-:Y:S01]  /*0740*/  @!P4 LEA.HI.X R19, R24, R19, R25, 0x2, P6 ;  /* 0x000000131813c211 */ /* 0x000fe200030f1419 */
[----:B----4-:R-:W-:Y:S01]  /*0750*/  @!P1 IMAD R24, R39, R14, RZ ;  /* 0x0000000e27189224 */ /* 0x010fe200078e02ff */
[----:B------:R-:W-:-:S02]  /*0760*/  @!P3 IADD3 R23, PT, PT, R23, R37, RZ ;  /* 0x000000251717b210 */ /* 0x000fc40007ffe0ff */
[----:B---3--:R-:W-:Y:S01]  /*0770*/  @!P3 LEA R20, P6, R22, R20, 0x2 ;  /* 0x000000141614b211 */ /* 0x008fe200078c10ff */
[----:B------:R-:W-:Y:S01]  /*0780*/  @!P1 IMAD R37, R26, R15, R24 ;  /* 0x0000000f1a259224 */ /* 0x000fe200078e0218 */
[----:B------:R-:W-:Y:S01]  /*0790*/  MOV R15, RZ ;  /* 0x000000ff000f7202 */ /* 0x000fe20000000f00 */
[----:B------:R-:W3:Y:S01]  /*07a0*/  @!P2 LDC.64 R28, c[0x0][0x390] ;  /* 0x0000e400ff1cab82 */ /* 0x000ee20000000a00 */
[----:B------:R-:W-:Y:S02]  /*07b0*/  @!P3 LEA.HI.X R21, R22, R21, R23, 0x2, P6 ;  /* 0x000000151615b211 */ /* 0x000fe400030f1417 */
[----:B------:R-:W-:Y:S01]  /*07c0*/  @!P1 MOV R22, R74 ;  /* 0x0000004a00169202 */ /* 0x000fe20000000f00 */
[----:B--2---:R-:W-:Y:S01]  /*07d0*/  @!P2 IMAD R34, R41, R16, RZ ;  /* 0x000000102922a224 */ /* 0x004fe200078e02ff */
[----:B------:R-:W-:Y:S02]  /*07e0*/  @!P1 MOV R23, R73 ;  /* 0x0000004900179202 */ /* 0x000fe40000000f00 */
[----:B------:R-:W-:Y:S01]  /*07f0*/  IADD3 R41, PT, PT, R69, 0x140, RZ ;  /* 0x0000014045297810 */ /* 0x000fe20007ffe0ff */
[----:B------:R-:W-:Y:S01]  /*0800*/  @!P2 IMAD R17, R33, R17, R34 ;  /* 0x000000112111a224 */ /* 0x000fe200078e0222 */
[----:B------:R-:W-:Y:S01]  /*0810*/  @!P2 MOV R24, R74 ;  /* 0x0000004a0018a202 */ /* 0x000fe20000000f00 */
[----:B------:R-:W-:Y:S01]  /*0820*/  @!P1 IMAD.WIDE.U32 R22, R26, R14, R22 ;  /* 0x0000000e1a169225 */ /* 0x000fe200078e0016 */
[----:B------:R-:W-:Y:S01]  /*0830*/  MOV R14, RZ ;  /* 0x000000ff000e7202 */ /* 0x000fe20000000f00 */
[----:B------:R-:W2:Y:S01]  /*0840*/  @!P5 LDC.64 R26, c[0x0][0x3e0] ;  /* 0x0000f800ff1adb82 */ /* 0x000ea20000000a00 */
[----:B------:R-:W-:-:S02]  /*0850*/  @!P2 MOV R25, R73 ;  /* 0x000000490019a202 */ /* 0x000fc40000000f00 */
[----:B------:R-:W-:Y:S02]  /*0860*/  SHF.R.S32.HI R39, RZ, 0x1f, R41 ;  /* 0x0000001fff277819 */ /* 0x000fe40000011429 */
[----:B------:R-:W4:Y:S01]  /*0870*/  @!P4 LDG.E.64 R14, desc[UR8][R18.64] ;  /* 0x00000008120ec981 */ /* 0x000f22000c1e1b00 */
[----:B------:R-:W-:Y:S01]  /*0880*/  ISETP.GE.U32.AND P4, PT, R41, UR6, PT ;  /* 0x0000000629007c0c */ /* 0x000fe2000bf86070 */
[----:B------:R-:W-:Y:S01]  /*0890*/  @!P2 IMAD.WIDE.U32 R24, R33, R16, R24 ;  /* 0x000000102118a225 */ /* 0x000fe200078e0018 */
[----:B------:R-:W-:Y:S02]  /*08a0*/  @!P1 IADD3 R16, PT, PT, R23, R37, RZ ;  /* 0x0000002517109210 */ /* 0x000fe40007ffe0ff */
[C---:B0-----:R-:W-:Y:S02]  /*08b0*/  @!P1 LEA R30, P6, R22.reuse, R30, 0x2 ;  /* 0x0000001e161e9211 */ /* 0x041fe400078c10ff */
[----:B------:R-:W-:Y:S02]  /*08c0*/  ISETP.GE.AND.EX P4, PT, R39, UR7, PT, P4 ;  /* 0x0000000727007c0c */ /* 0x000fe4000bf86340 */
[----:B------:R-:W-:-:S02]  /*08d0*/  @!P1 LEA.HI.X R31, R22, R31, R16, 0x2, P6 ;  /* 0x0000001f161f9211 */ /* 0x000fc400030f1410 */
[----:B------:R-:W-:Y:S02]  /*08e0*/  @!P2 IADD3 R22, PT, PT, R25, R17, RZ ;  /* 0x000000111916a210 */ /* 0x000fe40007ffe0ff */
[C---:B---3--:R-:W-:Y:S02]  /*08f0*/  @!P2 LEA R28, P6, R24.reuse, R28, 0x2 ;  /* 0x0000001c181ca211 */ /* 0x048fe400078c10ff */
[----:B------:R-:W-:Y:S02]  /*0900*/  CS2R R16, SRZ ;  /* 0x0000000000107805 */ /* 0x000fe4000001ff00 */
[----:B------:R-:W-:Y:S02]  /*0910*/  @!P2 LEA.HI.X R29, R24, R29, R22, 0x2, P6 ;  /* 0x0000001d181da211 */ /* 0x000fe400030f1416 */
[----:B------:R-:W0:Y:S01]  /*0920*/  @!P5 LDC.64 R24, c[0x0][0x390] ;  /* 0x0000e400ff18db82 */ /* 0x000e220000000a00 */
[----:B------:R-:W-:Y:S01]  /*0930*/  IADD3 R33, PT, PT, R69, 0x80, RZ ;  /* 0x0000008045217810 */ /* 0x000fe20007ffe0ff */
[----:B------:R3:W5:Y:S03]  /*0940*/  @!P3 LDG.E.64 R16, desc[UR8][R20.64] ;  /* 0x000000081410b981 */ /* 0x000766000c1e1b00 */
[----:B------:R-:W-:-:S03]  /*0950*/  ISETP.GE.U32.AND P3, PT, R33, UR6, PT ;  /* 0x0000000621007c0c */ /* 0x000fc6000bf66070 */
[----:B------:R-:W1:Y:S01]  /*0960*/  @!P4 LDC.64 R22, c[0x0][0x3e0] ;  /* 0x0000f800ff16cb82 */ /* 0x000e620000000a00 */
[----:B------:R-:W-:Y:S01]  /*0970*/  SHF.R.S32.HI R55, RZ, 0x1f, R33 ;  /* 0x0000001fff377819 */ /* 0x000fe20000011421 */
[----:B--2---:R-:W-:-:S03]  /*0980*/  @!P5 IMAD R35, R35, R26, RZ ;  /* 0x0000001a2323d224 */ /* 0x004fc600078e02ff */
[----:B------:R-:W-:Y:S02]  /*0990*/  ISETP.GE.AND.EX P3, PT, R55, UR7, PT, P3 ;  /* 0x0000000737007c0c */ /* 0x000fe4000bf66330 */
[----:B---3--:R-:W-:Y:S02]  /*09a0*/  @!P5 MOV R20, R74 ;  /* 0x0000004a0014d202 */ /* 0x008fe40000000f00 */
[----:B------:R-:W-:Y:S02]  /*09b0*/  @!P5 MOV R21, R73 ;  /* 0x000000490015d202 */ /* 0x000fe40000000f00 */
[----:B------:R-:W-:Y:S01]  /*09c0*/  CS2R R18, SRZ ;  /* 0x0000000000127805 */ /* 0x000fe2000001ff00 */
[C---:B------:R-:W-:Y:S01]  /*09d0*/  @!P5 IMAD R43, R32.reuse, R27, R35 ;  /* 0x0000001b202bd224 */ /* 0x040fe200078e0223 */
[----:B------:R-:W-:Y:S01]  /*09e0*/  IADD3 R49, PT, PT, R69, 0x160, RZ ;  /* 0x0000016045317810 */ /* 0x000fe20007ffe0ff */
[----:B------:R-:W2:Y:S01]  /*09f0*/  @!P4 LDC.64 R34, c[0x0][0x390] ;  /* 0x0000e400ff22cb82 */ /* 0x000ea20000000a00 */
[----:B------:R-:W-:Y:S01]  /*0a00*/  @!P5 IMAD.WIDE.U32 R26, R32, R26, R20 ;  /* 0x0000001a201ad225 */ /* 0x000fe200078e0014 */
[----:B------:R-:W-:Y:S01]  /*0a10*/  CS2R R36, SRZ ;  /* 0x0000000000247805 */ /* 0x000fe2000001ff00 */
[----:B------:R1:W3:Y:S01]  /*0a20*/  @!P1 LDG.E.64 R18, desc[UR8][R30.64] ;  /* 0x000000081e129981 */ /* 0x0002e2000c1e1b00 */
[----:B------:R-:W-:-:S02]  /*0a30*/  ISETP.GE.U32.AND P1, PT, R49, UR6, PT ;  /* 0x0000000631007c0c */ /* 0x000fc4000bf26070 */
[----:B------:R-:W-:Y:S02]  /*0a40*/  SHF.R.S32.HI R51, RZ, 0x1f, R49 ;  /* 0x0000001fff337819 */ /* 0x000fe40000011431 */
[----:B------:R-:W-:Y:S01]  /*0a50*/  @!P5 IADD3 R27, PT, PT, R27, R43, RZ ;  /* 0x0000002b1b1bd210 */ /* 0x000fe20007ffe0ff */
[----:B------:R-:W2:Y:S01]  /*0a60*/  @!P3 LDC.64 R20, c[0x0][0x3e0] ;  /* 0x0000f800ff14bb82 */ /* 0x000ea20000000a00 */
[C---:B0-----:R-:W-:Y:S01]  /*0a70*/  @!P5 LEA R24, P6, R26.reuse, R24, 0x2 ;  /* 0x000000181a18d211 */ /* 0x041fe200078c10ff */
[----:B------:R0:W3:Y:S01]  /*0a80*/  @!P2 LDG.E.64 R36, desc[UR8][R28.64] ;  /* 0x000000081c24a981 */ /* 0x0000e2000c1e1b00 */
[----:B------:R-:W-:Y:S02]  /*0a90*/  IADD3 R47, PT, PT, R69, 0x180, RZ ;  /* 0x00000180452f7810 */ /* 0x000fe40007ffe0ff */
[----:B------:R-:W-:Y:S01]  /*0aa0*/  ISETP.GE.AND.EX P1, PT, R51, UR7, PT, P1 ;  /* 0x0000000733007c0c */ /* 0x000fe2000bf26310 */
[----:B-1----:R-:W-:Y:S01]  /*0ab0*/  @!P4 IMAD R30, R39, R22, RZ ;  /* 0x00000016271ec224 */ /* 0x002fe200078e02ff */
[----:B------:R-:W-:-:S02]  /*0ac0*/  @!P5 LEA.HI.X R25, R26, R25, R27, 0x2, P6 ;  /* 0x000000191a19d211 */ /* 0x000fc400030f141b */
[----:B------:R-:W-:Y:S02]  /*0ad0*/  ISETP.GE.U32.AND P2, PT, R47, UR6, PT ;  /* 0x000000062f007c0c */ /* 0x000fe4000bf46070 */
[----:B------:R-:W-:Y:S02]  /*0ae0*/  SHF.R.S32.HI R53, RZ, 0x1f, R47 ;  /* 0x0000001fff357819 */ /* 0x000fe4000001142f */
[----:B------:R-:W-:Y:S02]  /*0af0*/  @!P4 MOV R26, R74 ;  /* 0x0000004a001ac202 */ /* 0x000fe40000000f00 */
[----:B------:R-:W-:Y:S01]  /*0b00*/  @!P4 MOV R27, R73 ;  /* 0x00000049001bc202 */ /* 0x000fe20000000f00 */
[----:B------:R-:W-:Y:S01]  /*0b10*/  @!P4 IMAD R57, R41, R23, R30 ;  /* 0x000000172939c224 */ /* 0x000fe200078e021e */
[----:B------:R-:W-:Y:S02]  /*0b20*/  ISETP.GE.AND.EX P2, PT, R53, UR7, PT, P2 ;  /* 0x0000000735007c0c */ /* 0x000fe4000bf46320 */
[----:B------:R-:W-:Y:S01]  /*0b30*/  CS2R R38, SRZ ;  /* 0x0000000000267805 */ /* 0x000fe2000001ff00 */
[----:B------:R-:W1:Y:S01]  /*0b40*/  @!P1 LDC.64 R30, c[0x0][0x3e0] ;  /* 0x0000f800ff1e9b82 */ /* 0x000e620000000a00 */
[----:B------:R-:W-:Y:S01]  /*0b50*/  @!P4 IMAD.WIDE.U32 R22, R41, R22, R26 ;  /* 0x000000162916c225 */ /* 0x000fe200078e001a */
[----:B------:R-:W-:-:S03]  /*0b60*/  IADD3 R45, PT, PT, R69, 0x1a0, RZ ;  /* 0x000001a0452d7810 */ /* 0x000fc60007ffe0ff */
[----:B------:R0:W3:Y:S03]  /*0b70*/  @!P5 LDG.E.64 R38, desc[UR8][R24.64] ;  /* 0x000000081826d981 */ /* 0x0000e6000c1e1b00 */
[----:B------:R-:W1:Y:S01]  /*0b80*/  @!P3 LDC.64 R26, c[0x0][0x390] ;  /* 0x0000e400ff1abb82 */ /* 0x000e620000000a00 */
[----:B------:R-:W-:Y:S02]  /*0b90*/  @!P4 IADD3 R23, PT, PT, R23, R57, RZ ;  /* 0x000000391717c210 */ /* 0x000fe40007ffe0ff */
[C---:B--2---:R-:W-:Y:S02]  /*0ba0*/  @!P4 LEA R34, P6, R22.reuse, R34, 0x2 ;  /* 0x000000221622c211 */ /* 0x044fe400078c10ff */
[----:B------:R-:W-:Y:S02]  /*0bb0*/  ISETP.GE.U32.AND P5, PT, R45, UR6, PT ;  /* 0x000000062d007c0c */ /* 0x000fe4000bfa6070 */
[----:B------:R-:W-:Y:S01]  /*0bc0*/  SHF.R.S32.HI R43, RZ, 0x1f, R45 ;  /* 0x0000001fff2b7819 */ /* 0x000fe2000001142d */
[----:B0-----:R-:W0:Y:S01]  /*0bd0*/  @!P2 LDC.64 R28, c[0x0][0x3e0] ;  /* 0x0000f800ff1cab82 */ /* 0x001e220000000a00 */
[----:B------:R-:W-:Y:S01]  /*0be0*/  @!P4 LEA.HI.X R35, R22, R35, R23, 0x2, P6 ;  /* 0x000000231623c211 */ /* 0x000fe200030f1417 */
[----:B------:R-:W-:Y:S01]  /*0bf0*/  @!P3 IMAD R32, R55, R20, RZ ;  /* 0x000000143720b224 */ /* 0x000fe200078e02ff */
[----:B------:R-:W-:-:S02]  /*0c00*/  @!P3 MOV R22, R74 ;  /* 0x0000004a0016b202 */ /* 0x000fc40000000f00 */
[----:B------:R-:W-:Y:S02]  /*0c10*/  @!P3 MOV R23, R73 ;  /* 0x000000490017b202 */ /* 0x000fe40000000f00 */
[----:B------:R-:W-:Y:S02]  /*0c20*/  CS2R R40, SRZ ;  /* 0x0000000000287805 */ /* 0x000fe4000001ff00 */
[----:B------:R-:W-:Y:S01]  /*0c30*/  ISETP.GE.AND.EX P5, PT, R43, UR7, PT, P5 ;  /* 0x000000072b007c0c */ /* 0x000fe2000bfa6350 */
[----:B------:R-:W2:Y:S01]  /*0c40*/  @!P1 LDC.64 R24, c[0x0][0x390] ;  /* 0x0000e400ff189b82 */ /* 0x000ea20000000a00 */
[C---:B------:R-:W-:Y:S01]  /*0c50*/  @!P3 IMAD R55, R33.reuse, R21, R32 ;  /* 0x000000152137b224 */ /* 0x040fe200078e0220 */
[----:B------:R-:W-:Y:S01]  /*0c60*/  ISETP.GE.U32.AND P6, PT, R68, UR6, PT ;  /* 0x0000000644007c0c */ /* 0x000fe2000bfc6070 */
[----:B------:R-:W-:Y:S01]  /*0c70*/  @!P3 IMAD.WIDE.U32 R20, R33, R20, R22 ;  /* 0x000000142114b225 */ /* 0x000fe200078e0016 */
[----:B------:R0:W3:Y:S02]  /*0c80*/  @!P4 LDG.E.64 R40, desc[UR8][R34.64] ;  /* 0x000000082228c981 */ /* 0x0000e4000c1e1b00 */
[----:B------:R-:W-:-:S02]  /*0c90*/  ISETP.GE.AND.EX P4, PT, R13, UR7, PT, P6 ;  /* 0x000000070d007c0c */ /* 0x000fc4000bf86360 */
[----:B------:R-:W2:Y:S01]  /*0ca0*/  @!P2 LDC.64 R32, c[0x0][0x390] ;  /* 0x0000e400ff20ab82 */ /* 0x000ea20000000a00 */
[----:B------:R-:W-:Y:S02]  /*0cb0*/  @!P3 IADD3 R21, PT, PT, R21, R55, RZ ;  /* 0x000000371515b210 */ /* 0x000fe40007ffe0ff */
[----:B-1----:R-:W-:Y:S01]  /*0cc0*/  @!P3 LEA R26, P6, R20, R26, 0x2 ;  /* 0x0000001a141ab211 */ /* 0x002fe200078c10ff */
[----:B------:R-:W-:-:S03]  /*0cd0*/  @!P1 IMAD R42, R51, R30, RZ ;  /* 0x0000001e332a9224 */ /* 0x000fc600078e02ff */
[----:B------:R-:W-:Y:S01]  /*0ce0*/  @!P3 LEA.HI.X R27, R20, R27, R21, 0x2, P6 ;  /* 0x0000001b141bb211 */ /* 0x000fe200030f1415 */
[----:B------:R-:W1:Y:S01]  /*0cf0*/  @!P5 LDC.64 R22, c[0x0][0x3e0] ;  /* 0x0000f800ff16db82 */ /* 0x000e620000000a00 */
[----:B------:R-:W-:Y:S02]  /*0d00*/  @!P1 MOV R20, R74 ;  /* 0x0000004a00149202 */ /* 0x000fe40000000f00 */
[----:B------:R-:W-:Y:S01]  /*0d10*/  @!P1 MOV R21, R73 ;  /* 0x0000004900159202 */ /* 0x000fe20000000f00 */
[----:B------:R-:W-:Y:S02]  /*0d20*/  @!P1 IMAD R51, R49, R31, R42 ;  /* 0x0000001f31339224 */ /* 0x000fe400078e022a */
[----:B0-----:R-:W-:Y:S02]  /*0d30*/  @!P2 IMAD R44, R53, R28, RZ ;  /* 0x0000001c352ca224 */ /* 0x001fe400078e02ff */
[----:B------:R-:W-:Y:S01]  /*0d40*/  @!P1 IMAD.WIDE.U32 R30, R49, R30, R20 ;  /* 0x0000001e311e9225 */ /* 0x000fe200078e0014 */
[----:B------:R-:W-:Y:S01]  /*0d50*/  @!P2 MOV R20, R74 ;  /* 0x0000004a0014a202 */ /* 0x000fe20000000f00 */
[----:B------:R-:W0:Y:S01]  /*0d60*/  @!P4 LDC.64 R48, c[0x0][0x390] ;  /* 0x0000e400ff30cb82 */ /* 0x000e220000000a00 */
[----:B------:R-:W-:Y:S01]  /*0d70*/  @!P2 MOV R21, R73 ;  /* 0x000000490015a202 */ /* 0x000fe20000000f00 */
[----:B------:R-:W-:Y:S01]  /*0d80*/  @!P2 IMAD R35, R47, R29, R44 ;  /* 0x0000001d2f23a224 */ /* 0x000fe200078e022c */
[----:B------:R-:W-:-:S02]  /*0d90*/  @!P1 IADD3 R31, PT, PT, R31, R51, RZ ;  /* 0x000000331f1f9210 */ /* 0x000fc40007ffe0ff */
[C---:B--2---:R-:W-:Y:S01]  /*0da0*/  @!P1 LEA R24, P6, R30.reuse, R24, 0x2 ;  /* 0x000000181e189211 */ /* 0x044fe200078c10ff */
[----:B------:R-:W-:Y:S02]  /*0db0*/  @!P2 IMAD.WIDE.U32 R28, R47, R28, R20 ;  /* 0x0000001c2f1ca225 */ /* 0x000fe400078e0014 */
[----:B------:R-:W2:Y:S01]  /*0dc0*/  @!P4 LDC.64 R20, c[0x0][0x3e0] ;  /* 0x0000f800ff14cb82 */ /* 0x000ea20000000a00 */
[----:B------:R-:W-:Y:S02]  /*0dd0*/  @!P1 LEA.HI.X R25, R30, R25, R31, 0x2, P6 ;  /* 0x000000191e199211 */ /* 0x000fe400030f141f */
[----:B------:R-:W-:Y:S02]  /*0de0*/  @!P2 IADD3 R29, PT, PT, R29, R35, RZ ;  /* 0x000000231d1da210 */ /* 0x000fe40007ffe0ff */
[----:B------:R-:W-:-:S03]  /*0df0*/  @!P2 LEA R32, P6, R28, R32, 0x2 ;  /* 0x000000201c20a211 */ /* 0x000fc600078c10ff */
[----:B------:R-:W0:Y:S01]  /*0e00*/  @!P5 LDC.64 R30, c[0x0][0x390] ;  /* 0x0000e400ff1edb82 */ /* 0x000e220000000a00 */
[----:B------:R-:W-:Y:S01]  /*0e10*/  @!P2 LEA.HI.X R33, R28, R33, R29, 0x2, P6 ;  /* 0x000000211c21a211 */ /* 0x000fe200030f141d */
[----:B-1----:R-:W-:Y:S01]  /*0e20*/  @!P5 IMAD R34, R43, R22, RZ ;  /* 0x000000162b22d224 */ /* 0x002fe200078e02ff */
[----:B------:R-:W-:Y:S02]  /*0e30*/  @!P5 MOV R28, R74 ;  /* 0x0000004a001cd202 */ /* 0x000fe40000000f00 */
[----:B------:R-:W-:Y:S01]  /*0e40*/  @!P5 MOV R29, R73 ;  /* 0x00000049001dd202 */ /* 0x000fe20000000f00 */
[----:B------:R-:W-:Y:S01]  /*0e50*/  @!P5 IMAD R35, R45, R23, R34 ;  /* 0x000000172d23d224 */ /* 0x000fe200078e0222 */
[----:B------:R-:W-:Y:S01]  /*0e60*/  ISETP.GE.U32.AND P6, PT, R67, UR6, PT ;  /* 0x0000000643007c0c */ /* 0x000fe2000bfc6070 */
[----:B------:R-:W-:Y:S01]  /*0e70*/  @!P5 IMAD.WIDE.U32 R22, R45, R22, R28 ;  /* 0x000000162d16d225 */ /* 0x000fe200078e001c */
[----:B------:R-:W-:Y:S02]  /*0e80*/  CS2R R44, SRZ ;  /* 0x00000000002c7805 */ /* 0x000fe4000001ff00 */
[----:B------:R-:W-:-:S02]  /*0e90*/  CS2R R42, SRZ ;  /* 0x00000000002a7805 */ /* 0x000fc4000001ff00 */
[----:B------:R-:W-:Y:S01]  /*0ea0*/  ISETP.GE.AND.EX P6, PT, R62, UR7, PT, P6 ;  /* 0x000000073e007c0c */ /* 0x000fe2000bfc6360 */
[----:B--2---:R-:W-:Y:S01]  /*0eb0*/  @!P4 IMAD R28, R13, R20, RZ ;  /* 0x000000140d1cc224 */ /* 0x004fe200078e02ff */
[----:B------:R1:W2:Y:S01]  /*0ec0*/  @!P1 LDG.E.64 R44, desc[UR8][R24.64] ;  /* 0x00000008182c9981 */ /* 0x0002a2000c1e1b00 */
[----:B------:R-:W-:Y:S02]  /*0ed0*/  ISETP.GE.U32.AND P1, PT, R69, UR6, PT ;  /* 0x0000000645007c0c */ /* 0x000fe4000bf26070 */
[----:B------:R-:W-:Y:S01]  /*0ee0*/  @!P4 IMAD R29, R68, R21, R28 ;  /* 0x00000015441dc224 */ /* 0x000fe200078e021c */
[----:B------:R0:W4:Y:S01]  /*0ef0*/  @!P3 LDG.E.64 R42, desc[UR8][R26.64] ;  /* 0x000000081a2ab981 */ /* 0x000122000c1e1b00 */
[----:B------:R-:W-:Y:S02]  /*0f00*/  @!P5 IADD3 R23, PT, PT, R23, R35, RZ ;  /* 0x000000231717d210 */ /* 0x000fe40007ffe0ff */
[----:B-1----:R-:W-:Y:S02]  /*0f10*/  @!P4 MOV R24, R74 ;  /* 0x0000004a0018c202 */ /* 0x002fe40000000f00 */
[----:B------:R-:W-:-:S02]  /*0f20*/  @!P4 MOV R25, R73 ;  /* 0x000000490019c202 */ /* 0x000fc40000000f00 */
[----:B0-----:R-:W-:Y:S01]  /*0f30*/  @!P5 LEA R30, P3, R22, R30, 0x2 ;  /* 0x0000001e161ed211 */ /* 0x001fe200078610ff */
[----:B------:R-:W0:Y:S01]  /*0f40*/  @!P6 LDC.64 R26, c[0x0][0x390] ;  /* 0x0000e400ff1aeb82 */ /* 0x000e220000000a00 */
[----:B------:R-:W-:Y:S01]  /*0f50*/  @!P4 IMAD.WIDE.U32 R20, R68, R20, R24 ;  /* 0x000000144414c225 */ /* 0x000fe200078e0018 */
[----:B------:R-:W-:Y:S02]  /*0f60*/  ISETP.GE.AND.EX P1, PT, R9, UR7, PT, P1 ;  /* 0x0000000709007c0c */ /* 0x000fe4000bf26310 */
[----:B------:R-:W-:Y:S02]  /*0f70*/  @!P5 LEA.HI.X R31, R22, R31, R23, 0x2, P3 ;  /* 0x0000001f161fd211 */ /* 0x000fe400018f1417 */
[----:B------:R-:W-:Y:S02]  /*0f80*/  @!P4 IADD3 R21, PT, PT, R21, R29, RZ ;  /* 0x0000001d1515c210 */ /* 0x000fe40007ffe0ff */
[----:B------:R-:W1:Y:S01]  /*0f90*/  @!P6 LDC.64 R22, c[0x0][0x3e0] ;  /* 0x0000f800ff16eb82 */ /* 0x000e620000000a00 */
[----:B------:R-:W-:-:S04]  /*0fa0*/  @!P4 LEA R48, P3, R20, R48, 0x2 ;  /* 0x000000301430c211 */ /* 0x000fc800078610ff */
[----:B------:R-:W-:Y:S02]  /*0fb0*/  @!P4 LEA.HI.X R49, R20, R49, R21, 0x2, P3 ;  /* 0x000000311431c211 */ /* 0x000fe400018f1415 */
[----:B------:R-:W-:Y:S01]  /*0fc0*/  ISETP.GE.U32.AND P3, PT, R10, UR6, PT ;  /* 0x000000060a007c0c */ /* 0x000fe2000bf66070 */
[----:B------:R-:W0:Y:S03]  /*0fd0*/  @!P1 LDC.64 R24, c[0x0][0x3e0] ;  /* 0x0000f800ff189b82 */ /* 0x000e260000000a00 */
[----:B------:R-:W-:-:S05]  /*0fe0*/  ISETP.GE.AND.EX P3, PT, R63, UR7, PT, P3 ;  /* 0x000000073f007c0c */ /* 0x000fca000bf66330 */
[----:B------:R-:W5:Y:S01]  /*0ff0*/  @!P1 LDC.64 R28, c[0x0][0x390] ;  /* 0x0000e400ff1c9b82 */ /* 0x000f620000000a00 */
[----:B------:R-:W-:Y:S02]  /*1000*/  CS2R R46, SRZ ;  /* 0x00000000002e7805 */ /* 0x000fe4000001ff00 */
[----:B------:R-:W-:-:S04]  /*1010*/  @!P6 MOV R35, R73 ;  /* 0x000000490023e202 */ /* 0x000fc80000000f00 */
[----:B------:R0:W3:Y:S01]  /*1020*/  @!P4 LDG.E.64 R46, desc[UR8][R48.64] ;  /* 0x00000008302ec981 */ /* 0x0000e2000c1e1b00 */
[----:B------:R-:W5:Y:S01]  /*1030*/  @!P3 LDC.64 R20, c[0x0][0x3e0] ;  /* 0x0000f800ff14bb82 */ /* 0x000f620000000a00 */
[----:B-1----:R-:W-:-:S04]  /*1040*/  @!P6 IMAD R34, R62, R22, RZ ;  /* 0x000000163e22e224 */ /* 0x002fc800078e02ff */
[----:B------:R-:W-:Y:S01]  /*1050*/  @!P6 IMAD R53, R67, R23, R34 ;  /* 0x000000174335e224 */ /* 0x000fe200078e0222 */
[----:B------:R-:W-:Y:S01]  /*1060*/  @!P6 MOV R34, R74 ;  /* 0x0000004a0022e202 */ /* 0x000fe20000000f00 */
[----:B0-----:R-:W-:Y:S01]  /*1070*/  @!P1 IMAD R50, R9, R24, RZ ;  /* 0x0000001809329224 */ /* 0x001fe200078e02ff */
[----:B------:R-:W-:-:S03]  /*1080*/  @!P1 MOV R48, R74 ;  /* 0x0000004a00309202 */ /* 0x000fc60000000f00 */
[----:B------:R-:W-:Y:S01]  /*1090*/  @!P6 IMAD.WIDE.U32 R34, R67, R22, R34 ;  /* 0x000000164322e225 */ /* 0x000fe200078e0022 */
[----:B------:R-:W-:Y:S01]  /*10a0*/  @!P1 MOV R49, R73 ;  /* 0x0000004900319202 */ /* 0x000fe20000000f00 */
[----:B------:R-:W0:Y:S02]  /*10b0*/  @!P3 LDC.64 R22, c[0x0][0x390] ;  /* 0x0000e400ff16bb82 */ /* 0x000e240000000a00 */
[----:B------:R-:W-:Y:S01]  /*10c0*/  @!P1 IMAD R51, R69, R25, R50 ;  /* 0x0000001945339224 */ /* 0x000fe200078e0232 */
[----:B------:R-:W-:Y:S01]  /*10d0*/  @!P6 IADD3 R25, PT, PT, R35, R53, RZ ;  /* 0x000000352319e210 */ /* 0x000fe20007ffe0ff */
[----:B------:R-:W-:Y:S01]  /*10e0*/  @!P1 IMAD.WIDE.U32 R48, R69, R24, R48 ;  /* 0x0000001845309225 */ /* 0x000fe200078e0030 */
[----:B------:R-:W-:-:S04]  /*10f0*/  @!P6 LEA R26, P4, R34, R26, 0x2 ;  /* 0x0000001a221ae211 */ /* 0x000fc800078810ff */
[----:B------:R-:W-:Y:S02]  /*1100*/  @!P6 LEA.HI.X R27, R34, R27, R25, 0x2, P4 ;  /* 0x0000001b221be211 */ /* 0x000fe400020f1419 */
[----:B------:R-:W-:Y:S01]  /*1110*/  @!P1 IADD3 R24, PT, PT, R49, R51, RZ ;  /* 0x0000003331189210 */ /* 0x000fe20007ffe0ff */
[----:B-----5:R-:W-:Y:S01]  /*1120*/  @!P3 IMAD R25, R63, R20, RZ ;  /* 0x000000143f19b224 */ /* 0x020fe200078e02ff */
[----:B------:R-:W-:-:S03]  /*1130*/  @!P1 LEA R28, P4, R48, R28, 0x2 ;  /* 0x0000001c301c9211 */ /* 0x000fc600078810ff */
[----:B------:R-:W-:Y:S01]  /*1140*/  @!P3 IMAD R21, R10, R21, R25 ;  /* 0x000000150a15b224 */ /* 0x000fe200078e0219 */
[----:B------:R-:W-:Y:S02]  /*1150*/  @!P1 LEA.HI.X R29, R48, R29, R24, 0x2, P4 ;  /* 0x0000001d301d9211 */ /* 0x000fe400020f1418 */
[----:B------:R-:W-:Y:S02]  /*1160*/  ISETP.GE.U32.AND P4, PT, R11, UR6, PT ;  /* 0x000000060b007c0c */ /* 0x000fe4000bf86070 */
[----:B------:R-:W-:Y:S02]  /*1170*/  @!P3 MOV R24, R74 ;  /* 0x0000004a0018b202 */ /* 0x000fe40000000f00 */
[----:B------:R-:W-:Y:S02]  /*1180*/  @!P3 MOV R25, R73 ;  /* 0x000000490019b202 */ /* 0x000fe40000000f00 */
[----:B------:R-:W-:Y:S02]  /*1190*/  CS2R R50, SRZ ;  /* 0x0000000000327805 */ /* 0x000fe4000001ff00 */
[----:B------:R-:W-:Y:S01]  /*11a0*/  ISETP.GE.AND.EX P4, PT, R64, UR7, PT, P4 ;  /* 0x0000000740007c0c */ /* 0x000fe2000bf86340 */
[----:B------:R-:W-:Y:S01]  /*11b0*/  @!P3 IMAD.WIDE.U32 R24, R10, R20, R24 ;  /* 0x000000140a18b225 */ /* 0x000fe200078e0018 */
[----:B------:R-:W-:-:S02]  /*11c0*/  CS2R R48, SRZ ;  /* 0x0000000000307805 */ /* 0x000fc4000001ff00 */
[----:B------:R1:W5:Y:S02]  /*11d0*/  @!P6 LDG.E.64 R50, desc[UR8][R26.64] ;  /* 0x000000081a32e981 */ /* 0x000364000c1e1b00 */
[----:B------:R-:W-:Y:S02]  /*11e0*/  @!P3 IADD3 R20, PT, PT, R25, R21, RZ ;  /* 0x000000151914b210 */ /* 0x000fe40007ffe0ff */
[C---:B0-----:R-:W-:Y:S01]  /*11f0*/  @!P3 LEA R22, P6, R24.reuse, R22, 0x2 ;  /* 0x000000161816b211 */ /* 0x041fe200078c10ff */
[----:B------:R-:W2:Y:S03]  /*1200*/  @!P1 LDG.E.64 R48, desc[UR8][R28.64] ;  /* 0x000000081c309981 */ /* 0x000ea6000c1e1b00 */
[----:B------:R-:W-:Y:S02]  /*1210*/  @!P3 LEA.HI.X R23, R24, R23, R20, 0x2, P6 ;  /* 0x000000171817b211 */ /* 0x000fe400030f1414 */
[----:B------:R-:W0:Y:S01]  /*1220*/  @!P4 LDC.64 R20, c[0x0][0x3e0] ;  /* 0x0000f800ff14cb82 */ /* 0x000e220000000a00 */
[----:B------:R-:W-:-:S06]  /*1230*/  CS2R R52, SRZ ;  /* 0x0000000000347805 */ /* 0x000fcc000001ff00 */
[----:B------:R0:W4:Y:S01]  /*1240*/  @!P3 LDG.E.64 R52, desc[UR8][R22.64] ;  /* 0x000000081634b981 */ /* 0x000122000c1e1b00 */
[----:B------:R-:W-:Y:S01]  /*1250*/  ISETP.GE.U32.AND P3, PT, R12, UR6, PT ;  /* 0x000000060c007c0c */ /* 0x000fe2000bf66070 */
[----:B------:R-:W0:Y:S03]  /*1260*/  @!P4 LDC.64 R24, c[0x0][0x390] ;  /* 0x0000e400ff18cb82 */ /* 0x000e260000000a00 */
[----:B------:R-:W-:Y:S02]  /*1270*/  ISETP.GE.AND.EX P3, PT, R65, UR7, PT, P3 ;  /* 0x0000000741007c0c */ /* 0x000fe4000bf66330 */
[----:B-1----:R-:W-:Y:S01]  /*1280*/  @!P4 MOV R27, R73 ;  /* 0x00000049001bc202 */ /* 0x002fe20000000f00 */
[----:B0-----:R-:W-:-:S10]  /*1290*/  @!P4 IMAD R26, R64, R20, RZ ;  /* 0x00000014401ac224 */ /* 0x001fd400078e02ff */
[----:B------:R-:W0:Y:S01]  /*12a0*/  @!P3 LDC.64 R22, c[0x0][0x3e0] ;  /* 0x0000f800ff16bb82 */ /* 0x000e220000000a00 */
[----:B------:R-:W-:Y:S01]  /*12b0*/  @!P4 IMAD R29, R11, R21, R26 ;  /* 0x000000150b1dc224 */ /* 0x000fe200078e021a */
[----:B------:R-:W-:-:S05]  /*12c0*/  @!P4 MOV R26, R74 ;  /* 0x0000004a001ac202 */ /* 0x000fca0000000f00 */
[----:B------:R-:W-:Y:S02]  /*12d0*/  @!P4 IMAD.WIDE.U32 R26, R11, R20, R26 ;  /* 0x000000140b1ac225 */ /* 0x000fe400078e001a */
[----:B------:R-:W1:Y:S03]  /*12e0*/  @!P3 LDC.64 R20, c[0x0][0x390] ;  /* 0x0000e400ff14bb82 */ /* 0x000e660000000a00 */
[----:B------:R-:W-:Y:S02]  /*12f0*/  @!P4 IADD3 R27, PT, PT, R27, R29, RZ ;  /* 0x0000001d1b1bc210 */ /* 0x000fe40007ffe0ff */
[C---:B------:R-:W-:Y:S02]  /*1300*/  @!P4 LEA R24, P6, R26.reuse, R24, 0x2 ;  /* 0x000000181a18c211 */ /* 0x040fe400078c10ff */
[----:B------:R-:W-:Y:S02]  /*1310*/  CS2R R54, SRZ ;  /* 0x0000000000367805 */ /* 0x000fe4000001ff00 */
[----:B------:R-:W-:-:S02]  /*1320*/  @!P4 LEA.HI.X R25, R26, R25, R27, 0x2, P6 ;  /* 0x000000191a19c211 */ /* 0x000fc400030f141b */
[----:B------:R-:W-:Y:S02]  /*1330*/  @!P3 MOV R26, R74 ;  /* 0x0000004a001ab202 */ /* 0x000fe40000000f00 */
[----:B------:R-:W-:Y:S02]  /*1340*/  CS2R R56, SRZ ;  /* 0x0000000000387805 */ /* 0x000fe4000001ff00 */
[----:B------:R-:W-:Y:S01]  /*1350*/  @!P3 MOV R27, R73 ;  /* 0x00000049001bb202 */ /* 0x000fe20000000f00 */
[-C--:B0-----:R-:W-:Y:S01]  /*1360*/  @!P3 IMAD R28, R65, R22.reuse, RZ ;  /* 0x00000016411cb224 */ /* 0x081fe200078e02ff */
[----:B------:R-:W4:Y:S03]  /*1370*/  @!P2 LDG.E.64 R54, desc[UR8][R32.64] ;  /* 0x000000082036a981 */ /* 0x000f26000c1e1b00 */
[C---:B------:R-:W-:Y:S01]  /*1380*/  @!P3 IMAD R23, R12.reuse, R23, R28 ;  /* 0x000000170c17b224 */ /* 0x040fe200078e021c */
[----:B------:R-:W-:Y:S01]  /*1390*/  CS2R R58, SRZ ;  /* 0x00000000003a7805 */ /* 0x000fe2000001ff00 */
[----:B------:R-:W-:Y:S01]  /*13a0*/  @!P3 IMAD.WIDE.U32 R26, R12, R22, R26 ;  /* 0x000000160c1ab225 */ /* 0x000fe200078e001a */
[----:B------:R-:W4:Y:S01]  /*13b0*/  @!P5 LDG.E.64 R56, desc[UR8][R30.64] ;  /* 0x000000081e38d981 */ /* 0x000f22000c1e1b00 */
[----:B------:R-:W-:-:S03]  /*13c0*/  CS2R R60, SRZ ;  /* 0x00000000003c7805 */ /* 0x000fc6000001ff00 */
[----:B------:R-:W-:Y:S01]  /*13d0*/  @!P3 IADD3 R22, PT, PT, R27, R23, RZ ;  /* 0x000000171b16b210 */ /* 0x000fe20007ffe0ff */
[----:B------:R-:W4:Y:S01]  /*13e0*/  @!P4 LDG.E.64 R58, desc[UR8][R24.64] ;  /* 0x00000008183ac981 */ /* 0x000f22000c1e1b00 */
[----:B-1----:R-:W-:-:S04]  /*13f0*/  @!P3 LEA R20, P2, R26, R20, 0x2 ;  /* 0x000000141a14b211 */ /* 0x002fc800078410ff */
[----:B------:R-:W-:-:S05]  /*1400*/  @!P3 LEA.HI.X R21, R26, R21, R22, 0x2, P2 ;  /* 0x000000151a15b211 */ /* 0x000fca00010f1416 */
[----:B------:R5:W4:Y:S01]  /*1410*/  @!P3 LDG.E.64 R60, desc[UR8][R20.64] ;  /* 0x00000008143cb981 */ /* 0x000b22000c1e1b00 */
[----:B------:R-:W-:Y:S01]  /*1420*/  ISETP.GT.AND P2, PT, R4, 0x1e, PT ;  /* 0x0000001e0400780c */ /* 0x000fe20003f44270 */
[----:B---3--:R-:W-:Y:S01]  /*1430*/  FADD.FTZ R27, R46, R47 ;  /* 0x0000002f2e1b7221 */ /* 0x008fe20000010000 */
[----:B------:R-:W-:-:S04]  /*1440*/  FMUL.FTZ R29, R47, R47 ;  /* 0x0000002f2f1d7220 */ /* 0x000fc80000410000 */
[----:B------:R-:W-:Y:S01]  /*1450*/  FFMA.FTZ R26, R46, R46, R29 ;  /* 0x0000002e2e1a7223 */ /* 0x000fe2000001001d */
[----:B--2---:R-:W-:Y:S01]  /*1460*/  FADD.FTZ R22, R48, R49 ;  /* 0x0000003130167221 */ /* 0x004fe20000010000 */
[----:B------:R-:W-:-:S03]  /*1470*/  FMUL.FTZ R23, R49, R49 ;  /* 0x0000003131177220 */ /* 0x000fc60000410000 */
[----:B------:R-:W-:Y:S01]  /*1480*/  FADD.FTZ R22, RZ, R22 ;  /* 0x00000016ff167221 */ /* 0x000fe20000010000 */
[----:B------:R-:W-:Y:S01]  /*1490*/  FFMA.FTZ R23, R48, R48, R23 ;  /* 0x0000003030177223 */ /* 0x000fe20000010017 */
[----:B-----5:R-:W-:Y:S02]  /*14a0*/  FADD.FTZ R21, R50, R51 ;  /* 0x0000003332157221 */ /* 0x020fe40000010000 */
[----:B------:R-:W-:Y:S01]  /*14b0*/  FADD.FTZ R22, R22, R27 ;  /* 0x0000001b16167221 */ /* 0x000fe20000010000 */
[----:B------:R-:W-:Y:S01]  /*14c0*/  FMUL.FTZ R25, R51, R51 ;  /* 0x0000003333197220 */ /* 0x000fe20000410000 */
[----:B------:R-:W-:Y:S02]  /*14d0*/  FADD.FTZ R23, RZ, R23 ;  /* 0x00000017ff177221 */ /* 0x000fe40000010000 */
[----:B------:R-:W-:Y:S01]  /*14e0*/  FADD.FTZ R21, R22, R21 ;  /* 0x0000001516157221 */ /* 0x000fe20000010000 */
[----:B----4-:R-:W-:Y:S01]  /*14f0*/  FADD.FTZ R22, R52, R53 ;  /* 0x0000003534167221 */ /* 0x010fe20000010000 */
[----:B------:R-:W-:Y:S01]  /*1500*/  FFMA.FTZ R20, R50, R50, R25 ;  /* 0x0000003232147223 */ /* 0x000fe20000010019 */
[----:B------:R-:W-:Y:S01]  /*1510*/  FADD.FTZ R23, R23, R26 ;  /* 0x0000001a17177221 */ /* 0x000fe20000010000 */
        /* <DEDUP_REMOVED lines=26> */
[----:B------:R-:W-:-:S02]  /*16c0*/  FADD.FTZ R21, R21, R22 ;  /* 0x0000001615157221 */ /* 0x000fc40000010000 */
[----:B------:R-:W-:Y:S01]  /*16d0*/  FADD.FTZ R20, R20, R25 ;  /* 0x0000001914147221 */ /* 0x000fe20000010000 */
[----:B------:R-:W-:Y:S01]  /*16e0*/  FFMA.FTZ R23, R36, R36, R23 ;  /* 0x0000002424177223 */ /* 0x000fe20000010017 */
[----:B------:R-:W-:Y:S01]  /*16f0*/  FMUL.FTZ R25, R39, R39 ;  /* 0x0000002727197220 */ /* 0x000fe20000410000 */
[----:B------:R-:W-:Y:S02]  /*1700*/  FADD.FTZ R22, R38, R39 ;  /* 0x0000002726167221 */ /* 0x000fe40000010000 */
        /* <DEDUP_REMOVED lines=70> */
.L_x_2986:
[----:B------:R-:W-:Y:S05]  /*1b70*/  BSYNC.RECONVERGENT B0 ;  /* 0x0000000000007941 */ /* 0x000fea0003800200 */
.L_x_2985:
        /* <DEDUP_REMOVED lines=36> */
.L_x_2988:
[----:B------:R-:W-:Y:S05]  /*1dc0*/  BSYNC.RECONVERGENT B0 ;  /* 0x0000000000007941 */ /* 0x000fea0003800200 */
.L_x_2987:
        /* <DEDUP_REMOVED lines=10> */
[----:B------:R-:W-:Y:S02]  /*1e70*/  LOP3.LUT P4, R24, R7, 0x2, RZ, 0xc0, !PT ;  /* 0x0000000207187812 */ /* 0x000fe4000788c0ff */
[----:B-1----:R-:W-:Y:S01]  /*1e80*/  IADD3 R25, PT, PT, R23, R0, RZ ;  /* 0x0000000017197210 */ /* 0x002fe20007ffe0ff */
[----:B------:R-:W-:Y:S01]  /*1e90*/  IMAD R23, R3, R5, R0 ;  /* 0x0000000503177224 */ /* 0x000fe200078e0200 */
[----:B------:R-:W-:-:S03]  /*1ea0*/  SEL R27, R6, RZ, !P4 ;  /* 0x000000ff061b7207 */ /* 0x000fc60006000000 */
[----:B------:R-:W-:Y:S01]  /*1eb0*/  IMAD.WIDE.U32 R22, R23, 0x8, R32 ;  /* 0x0000000817167825 */ /* 0x000fe200078e0020 */
[----:B------:R-:W-:-:S04]  /*1ec0*/  ISETP.NE.AND P4, PT, R27, -0x1, PT ;  /* 0xffffffff1b00780c */ /* 0x000fc80003f85270 */
        /* <DEDUP_REMOVED lines=9> */
.L_x_2991:
[----:B----4-:R-:W3:Y:S04]  /*1f60*/  LDG.E.STRONG.GPU R22, desc[UR8][R20.64] ;  /* 0x0000000814167981 */ /* 0x010ee8000c1ef900 */
[----:B---3--:R-:W-:Y:S01]  /*1f70*/  CCTL.IVALL ;  /* 0x00000000ff00798f */ /* 0x008fe20002000000 */
[----:B------:R-:W-:Y:S05]  /*1f80*/  YIELD ;  /* 0x0000000000007946 */ /* 0x000fea0003800000 */
[----:B------:R-:W-:-:S13]  /*1f90*/  ISETP.NE.AND P4, PT, R22, R27, PT ;  /* 0x0000001b1600720c */ /* 0x000fda0003f85270 */
[----:B------:R-:W-:Y:S05]  /*1fa0*/  @P4 BRA `(.L_x_2991) ;  /* 0xfffffffc00ec4947 */ /* 0x000fea000383ffff */
.L_x_2990:
        /* <DEDUP_REMOVED lines=8> */
[----:B-1--4-:R-:W-:Y:S01]  /*2030*/  IADD3 R25, PT, PT, R0, R5, RZ ;  /* 0x0000000500197210 */ /* 0x012fe20007ffe0ff */
[--C-:B------:R-:W-:Y:S01]  /*2040*/  IMAD R27, R5, 0x3, R0.reuse ;  /* 0x00000003051b7824 */ /* 0x100fe200078e0200 */
[----:B------:R-:W-:Y:S01]  /*2050*/  IADD3 R24, PT, PT, -R3, RZ, RZ ;  /* 0x000000ff03187210 */ /* 0x000fe20007ffe1ff */
[----:B------:R-:W-:Y:S01]  /*2060*/  IMAD R26, R5, 0x7, R0 ;  /* 0x00000007051a7824 */ /* 0x000fe200078e0200 */
[----:B------:R-:W-:Y:S01]  /*2070*/  MOV R23, R0 ;  /* 0x0000000000177202 */ /* 0x000fe20000000f00 */
[----:B------:R-:W-:Y:S01]  /*2080*/  UMOV UR4, URZ ;  /* 0x000000ff00047c82 */ /* 0x000fe20008000000 */
[----:B------:R-:W-:-:S07]  /*2090*/  LOP3.LUT R22, R6, 0x7ffffff8, RZ, 0xc0, !PT ;  /* 0x7ffffff806167812 */ /* 0x000fce00078ec0ff */
.L_x_2993:
        /* <DEDUP_REMOVED lines=60> */
.L_x_2992:
        /* <DEDUP_REMOVED lines=12> */
[----:B------:R-:W-:Y:S02]  /*2520*/  IADD3 R24, PT, PT, R26, 0x2, RZ ;  /* 0x000000021a187810 */ /* 0x000fe40007ffe0ff */
[-C--:B------:R-:W-:Y:S02]  /*2530*/  ISETP.EQ.OR P5, PT, R22, R3.reuse, P3 ;  /* 0x000000031600720c */ /* 0x080fe40001fa2670 */
[----:B------:R-:W-:Y:S02]  /*2540*/  IADD3 R28, PT, PT, R26, 0x3, RZ ;  /* 0x000000031a1c7810 */ /* 0x000fe40007ffe0ff */
[----:B------:R-:W-:-:S09]  /*2550*/  ISETP.EQ.OR P4, PT, R24, R3, P3 ;  /* 0x000000031800720c */ /* 0x000fd20001f82670 */
[----:B------:R-:W-:-:S04]  /*2560*/  @!P5 IMAD R23, R22, R5, R0 ;  /* 0x000000051617d224 */ /* 0x000fc800078e0200 */
[----:B-1----:R-:W-:Y:S02]  /*2570*/  @!P4 IMAD R25, R24, R5, R0 ;  /* 0x000000051819c224 */ /* 0x002fe400078e0200 */
        /* <DEDUP_REMOVED lines=17> */
.L_x_2994:
        /* <DEDUP_REMOVED lines=18> */
.L_x_2995:
        /* <DEDUP_REMOVED lines=9> */
.L_x_2996:
[----:B------:R-:W-:Y:S05]  /*2840*/  BSYNC.RECONVERGENT B0 ;  /* 0x0000000000007941 */ /* 0x000fea0003800200 */
.L_x_2989:
        /* <DEDUP_REMOVED lines=26> */
[----:B------:R-:W-:Y:S01]  /*29f0*/  HFMA2 R27, -RZ, RZ, 1.875, 0 ;  /* 0x3f800000ff1b7431 */ /* 0x000fe200000001ff */
[----:B-1----:R-:W-:Y:S01]  /*2a00*/  UISETP.NE.AND UP0, UPT, UR4, URZ, UPT ;  /* 0x000000ff0400728c */ /* 0x002fe2000bf05270 */
[----:B------:R-:W-:Y:S01]  /*2a10*/  BSSY.RECONVERGENT B0, `(.L_x_2997) ;  /* 0x0000387000007945 */ /* 0x000fe20003800200 */
[----:B0-----:R-:W-:-:S04]  /*2a20*/  @P2 FADD.FTZ R28, R28, R29 ;  /* 0x0000001d1c1c2221 */ /* 0x001fc80000010000 */
[----:B------:R0:W1:Y:S03]  /*2a30*/  @P2 MUFU.RSQ R27, R28 ;  /* 0x0000001c001b2308 */ /* 0x0000660000001400 */
[----:B------:R-:W-:Y:S05]  /*2a40*/  BRA.U UP0, `(.L_x_2998) ;  /* 0x0000001500cc7547 */ /* 0x000fea000b800000 */
[----:B------:R-:W2:Y:S01]  /*2a50*/  LDCU.64 UR10, c[0x0][0x3e8] ;  /* 0x00007d00ff0a77ac */ /* 0x000ea20008000a00 */
[----:B------:R-:W-:Y:S01]  /*2a60*/  BSSY.RECONVERGENT B1, `(.L_x_2999) ;  /* 0x000001d000017945 */ /* 0x000fe20003800200 */
[C---:B0-----:R-:W-:Y:S02]  /*2a70*/  IADD3 R28, PT, PT, R69.reuse, 0x80, RZ ;  /* 0x00000080451c7810 */ /* 0x041fe40007ffe0ff */
[C---:B------:R-:W-:Y:S02]  /*2a80*/  IADD3 R30, PT, PT, R69.reuse, 0xa0, RZ ;  /* 0x000000a0451e7810 */ /* 0x040fe40007ffe0ff */
        /* <DEDUP_REMOVED lines=11> */
[----:B------:R-:W-:Y:S01]  /*2b40*/  FADD.FTZ R48, -R26, R48 ;  /* 0x000000301a307221 */ /* 0x000fe20000010100 */
[----:B------:R-:W-:Y:S01]  /*2b50*/  MOV R33, R73 ;  /* 0x0000004900217202 */ /* 0x000fe20000000f00 */
[----:B------:R-:W2:Y:S02]  /*2b60*/  LDCU.64 UR6, c[0x0][0x380] ;  /* 0x00007000ff0677ac */ /* 0x000ea40008000a00 */
[----:B-1----:R-:W-:Y:S01]  /*2b70*/  FMUL.FTZ R25, R48, R27 ;  /* 0x0000001b30197220 */ /* 0x002fe20000410000 */
[----:B0-----:R-:W-:Y:S02]  /*2b80*/  IMAD R24, R9, UR12, RZ ;  /* 0x0000000c09187c24 */ /* 0x001fe4000f8e02ff */
[----:B------:R-:W-:-:S04]  /*2b90*/  IMAD.WIDE.U32 R32, R69, UR12, R32 ;  /* 0x0000000c45207c25 */ /* 0x000fc8000f8e0020 */
[----:B------:R-:W-:Y:S02]  /*2ba0*/  IMAD R29, R69, UR13, R24 ;  /* 0x0000000d451d7c24 */ /* 0x000fe4000f8e0218 */
[----:B------:R-:W-:Y:S01]  /*2bb0*/  FADD.FTZ R24, -R26, R49 ;  /* 0x000000311a187221 */ /* 0x000fe20000010100 */
[----:B--2---:R-:W-:Y:S02]  /*2bc0*/  LEA R34, P2, R32, UR6, 0x2 ;  /* 0x0000000620227c11 */ /* 0x004fe4000f8410ff */
[----:B------:R-:W-:Y:S01]  /*2bd0*/  IADD3 R29, PT, PT, R33, R29, RZ ;  /* 0x0000001d211d7210 */ /* 0x000fe20007ffe0ff */
[----:B------:R-:W-:Y:S01]  /*2be0*/  FMUL.FTZ R48, R24, R27 ;  /* 0x0000001b18307220 */ /* 0x000fe20000410000 */
[----:B-----5:R-:W-:Y:S02]  /*2bf0*/  FFMA.FTZ R24, R20, R25, R22 ;  /* 0x0000001914187223 */ /* 0x020fe40000010016 */
[----:B------:R-:W-:Y:S01]  /*2c00*/  LEA.HI.X R35, R32, UR7, R29, 0x2, P2 ;  /* 0x0000000720237c11 */ /* 0x000fe200090f141d */
[----:B------:R-:W-:-:S05]  /*2c10*/  FFMA.FTZ R25, R21, R48, R23 ;  /* 0x0000003015197223 */ /* 0x000fca0000010017 */
[----:B------:R0:W-:Y:S02]  /*2c20*/  STG.E.64 desc[UR8][R34.64], R24 ;  /* 0x0000001822007986 */ /* 0x0001e4000c101b08 */
.L_x_3000:
[----:B------:R-:W-:Y:S05]  /*2c30*/  BSYNC.RECONVERGENT B1 ;  /* 0x0000000000017941 */ /* 0x000fea0003800200 */
.L_x_2999:
[----:B------:R-:W-:Y:S04]  /*2c40*/  BSSY.RECONVERGENT B1, `(.L_x_3001) ;  /* 0x0000013000017945 */ /* 0x000fe80003800200 */
[----:B------:R-:W-:Y:S05]  /*2c50*/  @P3 BRA `(.L_x_3002) ;  /* 0x0000000000443947 */ /* 0x000fea0003800000 */
[----:B------:R-:W2:Y:S01]  /*2c60*/  LDCU.64 UR6, c[0x0][0x3e0] ;  /* 0x00007c00ff0677ac */ /* 0x000ea20008000a00 */
[----:B------:R-:W-:Y:S01]  /*2c70*/  MOV R32, R74 ;  /* 0x0000004a00207202 */ /* 0x000fe20000000f00 */
[C---:B------:R-:W-:Y:S01]  /*2c80*/  FADD.FTZ R46, -R26.reuse, R46 ;  /* 0x0000002e1a2e7221 */ /* 0x040fe20000010100 */
[----:B------:R-:W-:Y:S01]  /*2c90*/  MOV R33, R73 ;  /* 0x0000004900217202 */ /* 0x000fe20000000f00 */
[----:B------:R-:W3:Y:S01]  /*2ca0*/  LDCU.64 UR12, c[0x0][0x380] ;  /* 0x00007000ff0c77ac */ /* 0x000ee20008000a00 */
[----:B0-----:R-:W-:Y:S01]  /*2cb0*/  FADD.FTZ R24, -R26, R47 ;  /* 0x0000002f1a187221 */ /* 0x001fe20000010100 */
[----:B--2---:R-:W-:Y:S02]  /*2cc0*/  IMAD R25, R13, UR6, RZ ;  /* 0x000000060d197c24 */ /* 0x004fe4000f8e02ff */
[----:B------:R-:W-:-:S04]  /*2cd0*/  IMAD.WIDE.U32 R32, R68, UR6, R32 ;  /* 0x0000000644207c25 */ /* 0x000fc8000f8e0020 */
[----:B------:R-:W-:Y:S02]  /*2ce0*/  IMAD R29, R68, UR7, R25 ;  /* 0x00000007441d7c24 */ /* 0x000fe4000f8e0219 */
[-C--:B-1----:R-:W-:Y:S01]  /*2cf0*/  FMUL.FTZ R25, R46, R27.reuse ;  /* 0x0000001b2e197220 */ /* 0x082fe20000410000 */
[----:B---3--:R-:W-:Y:S01]  /*2d00*/  LEA R34, P2, R32, UR12, 0x2 ;  /* 0x0000000c20227c11 */ /* 0x008fe2000f8410ff */
[----:B------:R-:W-:Y:S01]  /*2d10*/  FMUL.FTZ R46, R24, R27 ;  /* 0x0000001b182e7220 */ /* 0x000fe20000410000 */
[----:B------:R-:W-:Y:S01]  /*2d20*/  IADD3 R29, PT, PT, R33, R29, RZ ;  /* 0x0000001d211d7210 */ /* 0x000fe20007ffe0ff */
[----:B-----5:R-:W-:Y:S02]  /*2d30*/  FFMA.FTZ R24, R20, R25, R22 ;  /* 0x0000001914187223 */ /* 0x020fe40000010016 */
[----:B------:R-:W-:Y:S01]  /*2d40*/  FFMA.FTZ R25, R21, R46, R23 ;  /* 0x0000002e15197223 */ /* 0x000fe20000010017 */
[----:B------:R-:W-:-:S05]  /*2d50*/  LEA.HI.X R35, R32, UR13, R29, 0x2, P2 ;  /* 0x0000000d20237c11 */ /* 0x000fca00090f141d */
[----:B------:R2:W-:Y:S02]  /*2d60*/  STG.E.64 desc[UR8][R34.64], R24 ;  /* 0x0000001822007986 */ /* 0x0005e4000c101b08 */
.L_x_3002:
[----:B------:R-:W-:Y:S05]  /*2d70*/  BSYNC.RECONVERGENT B1 ;  /* 0x0000000000017941 */ /* 0x000fea0003800200 */
.L_x_3001:
[----:B------:R-:W-:Y:S04]  /*2d80*/  BSSY.RECONVERGENT B1, `(.L_x_3003) ;  /* 0x0000013000017945 */ /* 0x000fe80003800200 */
[----:B------:R-:W-:Y:S05]  /*2d90*/  @P4 BRA `(.L_x_3004) ;  /* 0x0000000000444947 */ /* 0x000fea0003800000 */
[----:B------:R-:W3:Y:S01]  /*2da0*/  LDCU.64 UR6, c[0x0][0x3e0] ;  /* 0x00007c00ff0677ac */ /* 0x000ee20008000a00 */
[----:B------:R-:W-:Y:S01]  /*2db0*/  MOV R32, R74 ;  /* 0x0000004a00207202 */ /* 0x000fe20000000f00 */
[----:B------:R-:W-:Y:S01]  /*2dc0*/  FADD.FTZ R50, -R26, R50 ;  /* 0x000000321a327221 */ /* 0x000fe20000010100 */
[----:B------:R-:W-:Y:S01]  /*2dd0*/  MOV R33, R73 ;  /* 0x0000004900217202 */ /* 0x000fe20000000f00 */
[----:B------:R-:W4:Y:S02]  /*2de0*/  LDCU.64 UR12, c[0x0][0x380] ;  /* 0x00007000ff0c77ac */ /* 0x000f240008000a00 */
[----:B012---:R-:W-:Y:S01]  /*2df0*/  FMUL.FTZ R25, R50, R27 ;  /* 0x0000001b32197220 */ /* 0x007fe20000410000 */
[----:B---3--:R-:W-:Y:S02]  /*2e00*/  IMAD R24, R62, UR6, RZ ;  /* 0x000000063e187c24 */ /* 0x008fe4000f8e02ff */
[----:B------:R-:W-:-:S04]  /*2e10*/  IMAD.WIDE.U32 R32, R67, UR6, R32 ;  /* 0x0000000643207c25 */ /* 0x000fc8000f8e0020 */
[----:B------:R-:W-:Y:S02]  /*2e20*/  IMAD R29, R67, UR7, R24 ;  /* 0x00000007431d7c24 */ /* 0x000fe4000f8e0218 */
[----:B------:R-:W-:Y:S01]  /*2e30*/  FADD.FTZ R24, -R26, R51 ;  /* 0x000000331a187221 */ /* 0x000fe20000010100 */
[----:B----4-:R-:W-:Y:S02]  /*2e40*/  LEA R34, P2, R32, UR12, 0x2 ;  /* 0x0000000c20227c11 */ /* 0x010fe4000f8410ff */
[----:B------:R-:W-:Y:S01]  /*2e50*/  IADD3 R29, PT, PT, R33, R29, RZ ;  /* 0x0000001d211d7210 */ /* 0x000fe20007ffe0ff */
[----:B------:R-:W-:Y:S01]  /*2e60*/  FMUL.FTZ R46, R24, R27 ;  /* 0x0000001b182e7220 */ /* 0x000fe20000410000 */
[----:B-----5:R-:W-:Y:S02]  /*2e70*/  FFMA.FTZ R24, R20, R25, R22 ;  /* 0x0000001914187223 */ /* 0x020fe40000010016 */
[----:B------:R-:W-:Y:S01]  /*2e80*/  LEA.HI.X R35, R32, UR13, R29, 0x2, P2 ;  /* 0x0000000d20237c11 */ /* 0x000fe200090f141d */
[----:B------:R-:W-:-:S05]  /*2e90*/  FFMA.FTZ R25, R21, R46, R23 ;  /* 0x0000002e15197223 */ /* 0x000fca0000010017 */
[----:B------:R3:W-:Y:S02]  /*2ea0*/  STG.E.64 desc[UR8][R34.64], R24 ;  /* 0x0000001822007986 */ /* 0x0007e4000c101b08 */
.L_x_3004:
[----:B------:R-:W-:Y:S05]  /*2eb0*/  BSYNC.RECONVERGENT B1 ;  /* 0x0000000000017941 */ /* 0x000fea0003800200 */
.L_x_3003:
[----:B------:R-:W-:Y:S04]  /*2ec0*/  BSSY.RECONVERGENT B1, `(.L_x_3005) ;  /* 0x0000013000017945 */ /* 0x000fe80003800200 */
[----:B------:R-:W-:Y:S05]  /*2ed0*/  @P1 BRA `(.L_x_3006) ;  /* 0x0000000000441947 */ /* 0x000fea0003800000 */
[----:B------:R-:W4:Y:S01]  /*2ee0*/  LDCU.64 UR6, c[0x0][0x3e0] ;  /* 0x00007c00ff0677ac */ /* 0x000f220008000a00 */
[----:B------:R-:W-:Y:S01]  /*2ef0*/  MOV R32, R74 ;  /* 0x0000004a00207202 */ /* 0x000fe20000000f00 */
[C---:B------:R-:W-:Y:S01]  /*2f00*/  FADD.FTZ R52, -R26.reuse, R52 ;  /* 0x000000341a347221 */ /* 0x040fe20000010100 */
[----:B------:R-:W-:Y:S01]  /*2f10*/  MOV R33, R73 ;  /* 0x0000004900217202 */ /* 0x000fe20000000f00 */
[----:B------:R-:W4:Y:S01]  /*2f20*/  LDCU.64 UR12, c[0x0][0x380] ;  /* 0x00007000ff0c77ac */ /* 0x000f220008000a00 */
[----:B0-23--:R-:W-:-:S04]  /*2f30*/  FADD.FTZ R24, -R26, R53 ;  /* 0x000000351a187221 */ /* 0x00dfc80000010100 */
[----:B-1----:R-:W-:Y:S01]  /*2f40*/  FMUL.FTZ R46, R24, R27 ;  /* 0x0000001b182e7220 */ /* 0x002fe20000410000 */
[----:B----4-:R-:W-:Y:S02]  /*2f50*/  IMAD R25, R63, UR6, RZ ;  /* 0x000000063f197c24 */ /* 0x010fe4000f8e02ff */
[----:B------:R-:W-:-:S04]  /*2f60*/  IMAD.WIDE.U32 R32, R10, UR6, R32 ;  /* 0x000000060a207c25 */ /* 0x000fc8000f8e0020 */
[----:B------:R-:W-:Y:S02]  /*2f70*/  IMAD R29, R10, UR7, R25 ;  /* 0x000000070a1d7c24 */ /* 0x000fe4000f8e0219 */
[----:B------:R-:W-:Y:S01]  /*2f80*/  FMUL.FTZ R25, R52, R27 ;  /* 0x0000001b34197220 */ /* 0x000fe20000410000 */
[----:B------:R-:W-:Y:S02]  /*2f90*/  LEA R34, P1, R32, UR12, 0x2 ;  /* 0x0000000c20227c11 */ /* 0x000fe4000f8210ff */
[----:B------:R-:W-:Y:S01]  /*2fa0*/  IADD3 R29, PT, PT, R33, R29, RZ ;  /* 0x0000001d211d7210 */ /* 0x000fe20007ffe0ff */
[----:B-----5:R-:W-:Y:S01]  /*2fb0*/  FFMA.FTZ R24, R20, R25, R22 ;  /* 0x0000001914187223 */ /* 0x020fe20000010016 */
[----:B------:R-:W-:Y:S02]  /*2fc0*/  FFMA.FTZ R25, R21, R46, R23 ;  /* 0x0000002e15197223 */ /* 0x000fe40000010017 */
[----:B------:R-:W-:-:S05]  /*2fd0*/  LEA.HI.X R35, R32, UR13, R29, 0x2, P1 ;  /* 0x0000000d20237c11 */ /* 0x000fca00088f141d */
[----:B------:R4:W-:Y:S02]  /*2fe0*/  STG.E.64 desc[UR8][R34.64], R24 ;  /* 0x0000001822007986 */ /* 0x0009e4000c101b08 */
.L_x_3006:
[----:B------:R-:W-:Y:S05]  /*2ff0*/  BSYNC.RECONVERGENT B1 ;  /* 0x0000000000017941 */ /* 0x000fea0003800200 */
.L_x_3005:
[----:B------:R-:W-:Y:S01]  /*3000*/  ISETP.GE.U32.AND P5, PT, R28, UR10, PT ;  /* 0x0000000a1c007c0c */ /* 0x000fe2000bfa6070 */
[----:B------:R-:W-:Y:S01]  /*3010*/  BSSY.RECONVERGENT B1, `(.L_x_3007) ;  /* 0x000002a000017945 */ /* 0x000fe20003800200 */
[----:B0-234-:R-:W-:Y:S02]  /*3020*/  SHF.R.S32.HI R25, RZ, 0x1f, R28 ;  /* 0x0000001fff197819 */ /* 0x01dfe4000001141c */
[----:B------:R-:W-:Y:S02]  /*3030*/  IADD3 R49, PT, PT, R69, 0xc0, RZ ;  /* 0x000000c045317810 */ /* 0x000fe40007ffe0ff */
[----:B------:R-:W-:Y:S02]  /*3040*/  ISETP.GE.AND.EX P5, PT, R25, UR11, PT, P5 ;  /* 0x0000000b19007c0c */ /* 0x000fe4000bfa6350 */
[C---:B------:R-:W-:Y:S02]  /*3050*/  IADD3 R47, PT, PT, R69.reuse, 0xe0, RZ ;  /* 0x000000e0452f7810 */ /* 0x040fe40007ffe0ff */
[----:B------:R-:W-:-:S02]  /*3060*/  IADD3 R35, PT, PT, R69, 0x100, RZ ;  /* 0x0000010045237810 */ /* 0x000fc40007ffe0ff */
[----:B------:R-:W-:Y:S02]  /*3070*/  IADD3 R31, PT, PT, R69, 0x120, RZ ;  /* 0x00000120451f7810 */ /* 0x000fe40007ffe0ff */
[----:B------:R-:W-:Y:S02]  /*3080*/  ISETP.GE.U32.AND P2, PT, R30, UR10, PT ;  /* 0x0000000a1e007c0c */ /* 0x000fe4000bf46070 */
[----:B------:R-:W-:Y:S02]  /*3090*/  ISETP.GE.U32.AND P1, PT, R49, UR10, PT ;  /* 0x0000000a31007c0c */ /* 0x000fe4000bf26070 */
[----:B------:R-:W-:Y:S02]  /*30a0*/  ISETP.GE.U32.AND P6, PT, R47, UR10, PT ;  /* 0x0000000a2f007c0c */ /* 0x000fe4000bfc6070 */
[----:B------:R-:W-:Y:S02]  /*30b0*/  ISETP.GE.U32.AND P3, PT, R35, UR10, PT ;  /* 0x0000000a23007c0c */ /* 0x000fe4000bf66070 */
[----:B------:R-:W-:-:S02]  /*30c0*/  ISETP.GE.U32.AND P4, PT, R31, UR10, PT ;  /* 0x0000000a1f007c0c */ /* 0x000fc4000bf86070 */
        /* <DEDUP_REMOVED lines=10> */
[C---:B------:R-:W-:Y:S02]  /*3170*/  IADD3 R33, PT, PT, R69.reuse, 0x140, RZ ;  /* 0x0000014045217810 */ /* 0x040fe40007ffe0ff */
[----:B------:R-:W-:Y:S01]  /*3180*/  IADD3 R34, PT, PT, R69, 0x160, RZ ;  /* 0x0000016045227810 */ /* 0x000fe20007ffe0ff */
[----:B------:R-:W-:Y:S08]  /*3190*/  @P5 BRA `(.L_x_3008) ;  /* 0x0000000000445947 */ /* 0x000ff00003800000 */
[----:B------:R-:W0:Y:S01]  /*31a0*/  LDCU.64 UR6, c[0x0][0x3e0] ;  /* 0x00007c00ff0677ac */ /* 0x000e220008000a00 */
[----:B------:R-:W-:Y:S01]  /*31b0*/  MOV R24, R74 ;  /* 0x0000004a00187202 */ /* 0x000fe20000000f00 */
[----:B------:R-:W-:Y:S01]  /*31c0*/  FADD.FTZ R42, -R26, R42 ;  /* 0x0000002a1a2a7221 */ /* 0x000fe20000010100 */
[----:B------:R-:W2:Y:S01]  /*31d0*/  LDCU.64 UR12, c[0x0][0x380] ;  /* 0x00007000ff0c77ac */ /* 0x000ea20008000a00 */
[----:B0-----:R-:W-:-:S04]  /*31e0*/  IMAD R25, R25, UR6, RZ ;  /* 0x0000000619197c24 */ /* 0x001fc8000f8e02ff */
[----:B------:R-:W-:Y:S01]  /*31f0*/  IMAD R29, R28, UR7, R25 ;  /* 0x000000071c1d7c24 */ /* 0x000fe2000f8e0219 */
[----:B------:R-:W-:-:S03]  /*3200*/  MOV R25, R73 ;  /* 0x0000004900197202 */ /* 0x000fc60000000f00 */
[----:B------:R-:W-:-:S05]  /*3210*/  IMAD.WIDE.U32 R24, R28, UR6, R24 ;  /* 0x000000061c187c25 */ /* 0x000fca000f8e0018 */
[----:B------:R-:W-:Y:S01]  /*3220*/  IADD3 R29, PT, PT, R25, R29, RZ ;  /* 0x0000001d191d7210 */ /* 0x000fe20007ffe0ff */
[----:B-1----:R-:W-:Y:S01]  /*3230*/  FMUL.FTZ R25, R42, R27 ;  /* 0x0000001b2a197220 */ /* 0x002fe20000410000 */
[----:B--2---:R-:W-:-:S04]  /*3240*/  LEA R28, P5, R24, UR12, 0x2 ;  /* 0x0000000c181c7c11 */ /* 0x004fc8000f8a10ff */
[----:B------:R-:W-:Y:S01]  /*3250*/  LEA.HI.X R29, R24, UR13, R29, 0x2, P5 ;  /* 0x0000000d181d7c11 */ /* 0x000fe2000a8f141d */
[----:B------:R-:W-:-:S04]  /*3260*/  FADD.FTZ R24, -R26, R43 ;  /* 0x0000002b1a187221 */ /* 0x000fc80000010100 */
[----:B------:R-:W-:Y:S01]  /*3270*/  FMUL.FTZ R42, R24, R27 ;  /* 0x0000001b182a7220 */ /* 0x000fe20000410000 */
[----:B-----5:R-:W-:-:S03]  /*3280*/  FFMA.FTZ R24, R20, R25, R22 ;  /* 0x0000001914187223 */ /* 0x020fc60000010016 */
[----:B------:R-:W-:-:S05]  /*3290*/  FFMA.FTZ R25, R21, R42, R23 ;  /* 0x0000002a15197223 */ /* 0x000fca0000010017 */
[----:B------:R0:W-:Y:S02]  /*32a0*/  STG.E.64 desc[UR8][R28.64], R24 ;  /* 0x000000181c007986 */ /* 0x0001e4000c101b08 */
.L_x_3008:
[----:B------:R-:W-:Y:S05]  /*32b0*/  BSYNC.RECONVERGENT B1 ;  /* 0x0000000000017941 */ /* 0x000fea0003800200 */
.L_x_3007:
[----:B------:R-:W-:Y:S04]  /*32c0*/  BSSY.RECONVERGENT B1, `(.L_x_3009) ;  /* 0x0000013000017945 */ /* 0x000fe80003800200 */
[----:B------:R-:W-:Y:S05]  /*32d0*/  @P2 BRA `(.L_x_3010) ;  /* 0x0000000000442947 */ /* 0x000fea0003800000 */
[----:B------:R-:W2:Y:S01]  /*32e0*/  LDCU.64 UR6, c[0x0][0x3e0] ;  /* 0x00007c00ff0677ac */ /* 0x000ea20008000a00 */
[----:B0-----:R-:W-:Y:S01]  /*32f0*/  MOV R24, R74 ;  /* 0x0000004a00187202 */ /* 0x001fe20000000f00 */
[----:B------:R-:W-:Y:S01]  /*3300*/  FADD.FTZ R14, -R26, R14 ;  /* 0x0000000e1a0e7221 */ /* 0x000fe20000010100 */
[----:B------:R-:W-:Y:S01]  /*3310*/  MOV R25, R73 ;  /* 0x0000004900197202 */ /* 0x000fe20000000f00 */
        /* <DEDUP_REMOVED lines=13> */
.L_x_3010:
[----:B------:R-:W-:Y:S05]  /*33f0*/  BSYNC.RECONVERGENT B1 ;  /* 0x0000000000017941 */ /* 0x000fea0003800200 */
.L_x_3009:
[----:B------:R-:W-:Y:S04]  /*3400*/  BSSY.RECONVERGENT B1, `(.L_x_3011) ;  /* 0x0000013000017945 */ /* 0x000fe80003800200 */
[----:B------:R-:W-:Y:S05]  /*3410*/  @P1 BRA `(.L_x_3012) ;  /* 0x0000000000441947 */ /* 0x000fea0003800000 */
[----:B------:R-:W3:Y:S01]  /*3420*/  LDCU.64 UR6, c[0x0][0x3e0] ;  /* 0x00007c00ff0677ac */ /* 0x000ee20008000a00 */
[----:B0-----:R-:W-:Y:S01]  /*3430*/  MOV R24, R74 ;  /* 0x0000004a00187202 */ /* 0x001fe20000000f00 */
[C---:B------:R-:W-:Y:S01]  /*3440*/  FADD.FTZ R16, -R26.reuse, R16 ;  /* 0x000000101a107221 */ /* 0x040fe20000010100 */
[----:B------:R-:W-:Y:S01]  /*3450*/  MOV R25, R73 ;  /* 0x0000004900197202 */ /* 0x000fe20000000f00 */
[----:B------:R-:W0:Y:S01]  /*3460*/  LDCU.64 UR12, c[0x0][0x380] ;  /* 0x00007000ff0c77ac */ /* 0x000e220008000a00 */
[----:B--2---:R-:W-:Y:S01]  /*3470*/  FADD.FTZ R14, -R26, R17 ;  /* 0x000000111a0e7221 */ /* 0x004fe20000010100 */
[----:B-1----:R-:W-:-:S03]  /*3480*/  FMUL.FTZ R15, R16, R27 ;  /* 0x0000001b100f7220 */ /* 0x002fc60000410000 */
        /* <DEDUP_REMOVED lines=9> */
[----:B------:R3:W-:Y:S02]  /*3520*/  STG.E.64 desc[UR8][R16.64], R14 ;  /* 0x0000000e10007986 */ /* 0x0007e4000c101b08 */
.L_x_3012:
[----:B------:R-:W-:Y:S05]  /*3530*/  BSYNC.RECONVERGENT B1 ;  /* 0x0000000000017941 */ /* 0x000fea0003800200 */
.L_x_3011:
[----:B------:R-:W-:Y:S04]  /*3540*/  BSSY.RECONVERGENT B1, `(.L_x_3013) ;  /* 0x0000013000017945 */ /* 0x000fe80003800200 */
[----:B------:R-:W-:Y:S05]  /*3550*/  @P6 BRA `(.L_x_3014) ;  /* 0x0000000000446947 */ /* 0x000fea0003800000 */
[----:B------:R-:W4:Y:S01]  /*3560*/  LDCU.64 UR6, c[0x0][0x3e0] ;  /* 0x00007c00ff0677ac */ /* 0x000f220008000a00 */
[----:B---3--:R-:W-:Y:S01]  /*3570*/  MOV R16, R74 ;  /* 0x0000004a00107202 */ /* 0x008fe20000000f00 */
[C---:B------:R-:W-:Y:S01]  /*3580*/  FADD.FTZ R18, -R26.reuse, R18 ;  /* 0x000000121a127221 */ /* 0x040fe20000010100 */
[----:B------:R-:W-:Y:S01]  /*3590*/  MOV R17, R73 ;  /* 0x0000004900117202 */ /* 0x000fe20000000f00 */
[----:B------:R-:W3:Y:S01]  /*35a0*/  LDCU.64 UR12, c[0x0][0x380] ;  /* 0x00007000ff0c77ac */ /* 0x000ee20008000a00 */
[----:B--2---:R-:W-:Y:S01]  /*35b0*/  FADD.FTZ R14, -R26, R19 ;  /* 0x000000131a0e7221 */ /* 0x004fe20000010100 */
[----:B-1----:R-:W-:-:S03]  /*35c0*/  FMUL.FTZ R15, R18, R27 ;  /* 0x0000001b120f7220 */ /* 0x002fc60000410000 */
[----:B0-----:R-:W-:Y:S01]  /*35d0*/  FMUL.FTZ R24, R14, R27 ;  /* 0x0000001b0e187220 */ /* 0x001fe20000410000 */
[----:B-----5:R-:W-:-:S03]  /*35e0*/  FFMA.FTZ R14, R20, R15, R22 ;  /* 0x0000000f140e7223 */ /* 0x020fc60000010016 */
[----:B------:R-:W-:Y:S01]  /*35f0*/  FFMA.FTZ R15, R21, R24, R23 ;  /* 0x00000018150f7223 */ /* 0x000fe20000010017 */
[----:B----4-:R-:W-:Y:S02]  /*3600*/  IMAD R48, R48, UR6, RZ ;  /* 0x0000000630307c24 */ /* 0x010fe4000f8e02ff */
[----:B------:R-:W-:-:S04]  /*3610*/  IMAD.WIDE.U32 R16, R47, UR6, R16 ;  /* 0x000000062f107c25 */ /* 0x000fc8000f8e0010 */
[----:B------:R-:W-:Y:S01]  /*3620*/  IMAD R47, R47, UR7, R48 ;  /* 0x000000072f2f7c24 */ /* 0x000fe2000f8e0230 */
[----:B---3--:R-:W-:-:S04]  /*3630*/  LEA R18, P1, R16, UR12, 0x2 ;  /* 0x0000000c10127c11 */ /* 0x008fc8000f8210ff */
[----:B------:R-:W-:-:S04]  /*3640*/  IADD3 R47, PT, PT, R17, R47, RZ ;  /* 0x0000002f112f7210 */ /* 0x000fc80007ffe0ff */
[----:B------:R-:W-:-:S05]  /*3650*/  LEA.HI.X R19, R16, UR13, R47, 0x2, P1 ;  /* 0x0000000d10137c11 */ /* 0x000fca00088f142f */
[----:B------:R4:W-:Y:S02]  /*3660*/  STG.E.64 desc[UR8][R18.64], R14 ;  /* 0x0000000e12007986 */ /* 0x0009e4000c101b08 */
.L_x_3014:
[----:B------:R-:W-:Y:S05]  /*3670*/  BSYNC.RECONVERGENT B1 ;  /* 0x0000000000017941 */ /* 0x000fea0003800200 */
.L_x_3013:
[----:B------:R-:W-:Y:S04]  /*3680*/  BSSY.RECONVERGENT B1, `(.L_x_3015) ;  /* 0x0000013000017945 */ /* 0x000fe80003800200 */
[----:B------:R-:W-:Y:S05]  /*3690*/  @P3 BRA `(.L_x_3016) ;  /* 0x0000000000443947 */ /* 0x000fea0003800000 */
[----:B------:R-:W0:Y:S01]  /*36a0*/  LDCU.64 UR6, c[0x0][0x3e0] ;  /* 0x00007c00ff0677ac */ /* 0x000e220008000a00 */
[----:B---3--:R-:W-:Y:S01]  /*36b0*/  MOV R16, R74 ;  /* 0x0000004a00107202 */ /* 0x008fe20000000f00 */
[C---:B------:R-:W-:Y:S01]  /*36c0*/  FADD.FTZ R36, -R26.reuse, R36 ;  /* 0x000000241a247221 */ /* 0x040fe20000010100 */
[----:B------:R-:W-:Y:S01]  /*36d0*/  MOV R17, R73 ;  /* 0x0000004900117202 */ /* 0x000fe20000000f00 */
[----:B------:R-:W3:Y:S01]  /*36e0*/  LDCU.64 UR12, c[0x0][0x380] ;  /* 0x00007000ff0c77ac */ /* 0x000ee20008000a00 */
[----:B--2-4-:R-:W-:Y:S01]  /*36f0*/  FADD.FTZ R14, -R26, R37 ;  /* 0x000000251a0e7221 */ /* 0x014fe20000010100 */
[----:B-1----:R-:W-:-:S03]  /*3700*/  FMUL.FTZ R15, R36, R27 ;  /* 0x0000001b240f7220 */ /* 0x002fc60000410000 */
[----:B0-----:R-:W-:Y:S01]  /*3710*/  FMUL.FTZ R24, R14, R27 ;  /* 0x0000001b0e187220 */ /* 0x001fe20000410000 */
[----:B-----5:R-:W-:-:S03]  /*3720*/  FFMA.FTZ R14, R20, R15, R22 ;  /* 0x0000000f140e7223 */ /* 0x020fc60000010016 */
[----:B------:R-:W-:Y:S01]  /*3730*/  FFMA.FTZ R15, R21, R24, R23 ;  /* 0x00000018150f7223 */ /* 0x000fe20000010017 */
[----:B------:R-:W-:Y:S02]  /*3740*/  IMAD R46, R46, UR6, RZ ;  /* 0x000000062e2e7c24 */ /* 0x000fe4000f8e02ff */
[----:B------:R-:W-:-:S04]  /*3750*/  IMAD.WIDE.U32 R16, R35, UR6, R16 ;  /* 0x0000000623107c25 */ /* 0x000fc8000f8e0010 */
[----:B------:R-:W-:Y:S01]  /*3760*/  IMAD R35, R35, UR7, R46 ;  /* 0x0000000723237c24 */ /* 0x000fe2000f8e022e */
[----:B---3--:R-:W-:-:S04]  /*3770*/  LEA R18, P1, R16, UR12, 0x2 ;  /* 0x0000000c10127c11 */ /* 0x008fc8000f8210ff */
[----:B------:R-:W-:-:S04]  /*3780*/  IADD3 R35, PT, PT, R17, R35, RZ ;  /* 0x0000002311237210 */ /* 0x000fc80007ffe0ff */
[----:B------:R-:W-:-:S05]  /*3790*/  LEA.HI.X R19, R16, UR13, R35, 0x2, P1 ;  /* 0x0000000d10137c11 */ /* 0x000fca00088f1423 */
[----:B------:R0:W-:Y:S02]  /*37a0*/  STG.E.64 desc[UR8][R18.64], R14 ;  /* 0x0000000e12007986 */ /* 0x0001e4000c101b08 */
.L_x_3016:
[----:B------:R-:W-:Y:S05]  /*37b0*/  BSYNC.RECONVERGENT B1 ;  /* 0x0000000000017941 */ /* 0x000fea0003800200 */
.L_x_3015:
[----:B------:R-:W-:Y:S04]  /*37c0*/  BSSY.RECONVERGENT B1, `(.L_x_3017) ;  /* 0x0000013000017945 */ /* 0x000fe80003800200 */
[----:B------:R-:W-:Y:S05]  /*37d0*/  @P4 BRA `(.L_x_3018) ;  /* 0x0000000000444947 */ /* 0x000fea0003800000 */
[----:B------:R-:W1:Y:S01]  /*37e0*/  LDCU.64 UR6, c[0x0][0x3e0] ;  /* 0x00007c00ff0677ac */ /* 0x000e620008000a00 */
[----:B0-234-:R-:W-:Y:S01]  /*37f0*/  MOV R14, R74 ;  /* 0x0000004a000e7202 */ /* 0x01dfe20000000f00 */
[C---:B------:R-:W-:Y:S01]  /*3800*/  FADD.FTZ R38, -R26.reuse, R38 ;  /* 0x000000261a267221 */ /* 0x040fe20000010100 */
[----:B------:R-:W-:Y:S01]  /*3810*/  MOV R15, R73 ;  /* 0x00000049000f7202 */ /* 0x000fe20000000f00 */
[----:B------:R-:W0:Y:S01]  /*3820*/  LDCU.64 UR12, c[0x0][0x380] ;  /* 0x00007000ff0c77ac */ /* 0x000e220008000a00 */
[----:B------:R-:W-:Y:S01]  /*3830*/  FADD.FTZ R18, -R26, R39 ;  /* 0x000000271a127221 */ /* 0x000fe20000010100 */
[----:B-1----:R-:W-:-:S03]  /*3840*/  FMUL.FTZ R17, R38, R27 ;  /* 0x0000001b26117220 */ /* 0x002fc60000410000 */
[----:B------:R-:W-:Y:S01]  /*3850*/  FMUL.FTZ R24, R18, R27 ;  /* 0x0000001b12187220 */ /* 0x000fe20000410000 */
[----:B-----5:R-:W-:-:S03]  /*3860*/  FFMA.FTZ R18, R20, R17, R22 ;  /* 0x0000001114127223 */ /* 0x020fc60000010016 */
[----:B------:R-:W-:Y:S01]  /*3870*/  FFMA.FTZ R19, R21, R24, R23 ;  /* 0x0000001815137223 */ /* 0x000fe20000010017 */
[----:B------:R-:W-:Y:S02]  /*3880*/  IMAD R32, R32, UR6, RZ ;  /* 0x0000000620207c24 */ /* 0x000fe4000f8e02ff */
[----:B------:R-:W-:-:S04]  /*3890*/  IMAD.WIDE.U32 R14, R31, UR6, R14 ;  /* 0x000000061f0e7c25 */ /* 0x000fc8000f8e000e */
[----:B------:R-:W-:Y:S01]  /*38a0*/  IMAD R31, R31, UR7, R32 ;  /* 0x000000071f1f7c24 */ /* 0x000fe2000f8e0220 */
[----:B0-----:R-:W-:-:S04]  /*38b0*/  LEA R16, P1, R14, UR12, 0x2 ;  /* 0x0000000c0e107c11 */ /* 0x001fc8000f8210ff */
[----:B------:R-:W-:-:S04]  /*38c0*/  IADD3 R31, PT, PT, R15, R31, RZ ;  /* 0x0000001f0f1f7210 */ /* 0x000fc80007ffe0ff */
[----:B------:R-:W-:-:S05]  /*38d0*/  LEA.HI.X R17, R14, UR13, R31, 0x2, P1 ;  /* 0x0000000d0e117c11 */ /* 0x000fca00088f141f */
[----:B------:R0:W-:Y:S02]  /*38e0*/  STG.E.64 desc[UR8][R16.64], R18 ;  /* 0x0000001210007986 */ /* 0x0001e4000c101b08 */
.L_x_3018:
[----:B------:R-:W-:Y:S05]  /*38f0*/  BSYNC.RECONVERGENT B1 ;  /* 0x0000000000017941 */ /* 0x000fea0003800200 */
.L_x_3017:
[----:B------:R-:W-:Y:S01]  /*3900*/  ISETP.GE.U32.AND P5, PT, R33, UR10, PT ;  /* 0x0000000a21007c0c */ /* 0x000fe2000bfa6070 */
[----:B------:R-:W-:Y:S01]  /*3910*/  BSSY.RECONVERGENT B1, `(.L_x_3019) ;  /* 0x0000024000017945 */ /* 0x000fe20003800200 */
[----:B0--3--:R-:W-:Y:S02]  /*3920*/  SHF.R.S32.HI R16, RZ, 0x1f, R33 ;  /* 0x0000001fff107819 */ /* 0x009fe40000011421 */
[C---:B--2---:R-:W-:Y:S02]  /*3930*/  IADD3 R28, PT, PT, R69.reuse, 0x180, RZ ;  /* 0x00000180451c7810 */ /* 0x044fe40007ffe0ff */
[----:B------:R-:W-:Y:S02]  /*3940*/  ISETP.GE.AND.EX P5, PT, R16, UR11, PT, P5 ;  /* 0x0000000b10007c0c */ /* 0x000fe4000bfa6350 */
        /* <DEDUP_REMOVED lines=9> */
[----:B------:R-:W-:Y:S02]  /*39e0*/  ISETP.GE.AND.EX P2, PT, R31, UR11, PT, P2 ;  /* 0x0000000b1f007c0c */ /* 0x000fe4000bf46320 */
[----:B------:R-:W-:Y:S02]  /*39f0*/  ISETP.GE.AND.EX P1, PT, R29, UR11, PT, P1 ;  /* 0x0000000b1d007c0c */ /* 0x000fe4000bf26310 */
[----:B------:R-:W-:Y:S02]  /*3a00*/  ISETP.GE.AND.EX P6, PT, R25, UR11, PT, P6 ;  /* 0x0000000b19007c0c */ /* 0x000fe4000bfc6360 */
[----:B------:R-:W-:Y:S02]  /*3a10*/  ISETP.GE.AND.EX P3, PT, R64, UR11, PT, P3 ;  /* 0x0000000b40007c0c */ /* 0x000fe4000bf66330 */
[----:B------:R-:W-:Y:S01]  /*3a20*/  ISETP.GE.AND.EX P4, PT, R65, UR11, PT, P4 ;  /* 0x0000000b41007c0c */ /* 0x000fe2000bf86340 */
[----:B------:R-:W-:-:S12]  /*3a30*/  @P5 BRA `(.L_x_3020) ;  /* 0x0000000000445947 */ /* 0x000fd80003800000 */
[----:B------:R-:W0:Y:S01]  /*3a40*/  LDCU.64 UR6, c[0x0][0x3e0] ;  /* 0x00007c00ff0677ac */ /* 0x000e220008000a00 */
[----:B----4-:R-:W-:Y:S01]  /*3a50*/  MOV R14, R74 ;  /* 0x0000004a000e7202 */ /* 0x010fe20000000f00 */
[C---:B------:R-:W-:Y:S01]  /*3a60*/  FADD.FTZ R40, -R26.reuse, R40 ;  /* 0x000000281a287221 */ /* 0x040fe20000010100 */
[----:B------:R-:W-:Y:S01]  /*3a70*/  MOV R15, R73 ;  /* 0x00000049000f7202 */ /* 0x000fe20000000f00 */
[----:B------:R-:W2:Y:S01]  /*3a80*/  LDCU.64 UR12, c[0x0][0x380] ;  /* 0x00007000ff0c77ac */ /* 0x000ea20008000a00 */
[----:B------:R-:W-:Y:S01]  /*3a90*/  FADD.FTZ R18, -R26, R41 ;  /* 0x000000291a127221 */ /* 0x000fe20000010100 */
        /* <DEDUP_REMOVED lines=8> */
[----:B------:R-:W-:-:S04]  /*3b20*/  IADD3 R33, PT, PT, R15, R33, RZ ;  /* 0x000000210f217210 */ /* 0x000fc80007ffe0ff */
[----:B------:R-:W-:-:S05]  /*3b30*/  LEA.HI.X R17, R14, UR13, R33, 0x2, P5 ;  /* 0x0000000d0e117c11 */ /* 0x000fca000a8f1421 */
[----:B------:R0:W-:Y:S02]  /*3b40*/  STG.E.64 desc[UR8][R16.64], R18 ;  /* 0x0000001210007986 */ /* 0x0001e4000c101b08 */
.L_x_3020:
[----:B------:R-:W-:Y:S05]  /*3b50*/  BSYNC.RECONVERGENT B1 ;  /* 0x0000000000017941 */ /* 0x000fea0003800200 */
.L_x_3019:
[----:B------:R-:W-:Y:S04]  /*3b60*/  BSSY.RECONVERGENT B1, `(.L_x_3021) ;  /* 0x0000013000017945 */ /* 0x000fe80003800200 */
[----:B------:R-:W-:Y:S05]  /*3b70*/  @P2 BRA `(.L_x_3022) ;  /* 0x0000000000442947 */ /* 0x000fea0003800000 */
[----:B------:R-:W2:Y:S01]  /*3b80*/  LDCU.64 UR6, c[0x0][0x3e0] ;  /* 0x00007c00ff0677ac */ /* 0x000ea20008000a00 */
[----:B----4-:R-:W-:Y:S01]  /*3b90*/  MOV R14, R74 ;  /* 0x0000004a000e7202 */ /* 0x010fe20000000f00 */
[C---:B------:R-:W-:Y:S01]  /*3ba0*/  FADD.FTZ R44, -R26.reuse, R44 ;  /* 0x0000002c1a2c7221 */ /* 0x040fe20000010100 */
[----:B------:R-:W-:Y:S01]  /*3bb0*/  MOV R15, R73 ;  /* 0x00000049000f7202 */ /* 0x000fe20000000f00 */
[----:B------:R-:W3:Y:S01]  /*3bc0*/  LDCU.64 UR12, c[0x0][0x380] ;  /* 0x00007000ff0c77ac */ /* 0x000ee20008000a00 */
[----:B0-----:R-:W-:-:S04]  /*3bd0*/  FADD.FTZ R18, -R26, R45 ;  /* 0x0000002d1a127221 */ /* 0x001fc80000010100 */
[----:B-1----:R-:W-:Y:S01]  /*3be0*/  FMUL.FTZ R30, R18, R27 ;  /* 0x0000001b121e7220 */ /* 0x002fe20000410000 */
[----:B--2---:R-:W-:Y:S02]  /*3bf0*/  IMAD R17, R31, UR6, RZ ;  /* 0x000000061f117c24 */ /* 0x004fe4000f8e02ff */
[----:B------:R-:W-:-:S04]  /*3c00*/  IMAD.WIDE.U32 R14, R34, UR6, R14 ;  /* 0x00000006220e7c25 */ /* 0x000fc8000f8e000e */
[----:B------:R-:W-:Y:S02]  /*3c10*/  IMAD R19, R34, UR7, R17 ;  /* 0x0000000722137c24 */ /* 0x000fe4000f8e0211 */
[----:B------:R-:W-:Y:S01]  /*3c20*/  FMUL.FTZ R17, R44, R27 ;  /* 0x0000001b2c117220 */ /* 0x000fe20000410000 */
[----:B---3--:R-:W-:Y:S02]  /*3c30*/  LEA R16, P2, R14, UR12, 0x2 ;  /* 0x0000000c0e107c11 */ /* 0x008fe4000f8410ff */
[----:B------:R-:W-:Y:S01]  /*3c40*/  IADD3 R19, PT, PT, R15, R19, RZ ;  /* 0x000000130f137210 */ /* 0x000fe20007ffe0ff */
[----:B-----5:R-:W-:-:S03]  /*3c50*/  FFMA.FTZ R18, R20, R17, R22 ;  /* 0x0000001114127223 */ /* 0x020fc60000010016 */
[----:B------:R-:W-:Y:S01]  /*3c60*/  LEA.HI.X R17, R14, UR13, R19, 0x2, P2 ;  /* 0x0000000d0e117c11 */ /* 0x000fe200090f1413 */
[----:B------:R-:W-:-:S05]  /*3c70*/  FFMA.FTZ R19, R21, R30, R23 ;  /* 0x0000001e15137223 */ /* 0x000fca0000010017 */
[----:B------:R2:W-:Y:S02]  /*3c80*/  STG.E.64 desc[UR8][R16.64], R18 ;  /* 0x0000001210007986 */ /* 0x0005e4000c101b08 */
.L_x_3022:
[----:B------:R-:W-:Y:S05]  /*3c90*/  BSYNC.RECONVERGENT B1 ;  /* 0x0000000000017941 */ /* 0x000fea0003800200 */
.L_x_3021:
[----:B------:R-:W-:Y:S04]  /*3ca0*/  BSSY.RECONVERGENT B1, `(.L_x_3023) ;  /* 0x0000013000017945 */ /* 0x000fe80003800200 */
[----:B------:R-:W-:Y:S05]  /*3cb0*/  @P1 BRA `(.L_x_3024) ;  /* 0x0000000000441947 */ /* 0x000fea0003800000 */
[----:B------:R-:W3:Y:S01]  /*3cc0*/  LDCU.64 UR6, c[0x0][0x3e0] ;  /* 0x00007c00ff0677ac */ /* 0x000ee20008000a00 */
[----:B----4-:R-:W-:Y:S01]  /*3cd0*/  MOV R14, R74 ;  /* 0x0000004a000e7202 */ /* 0x010fe20000000f00 */
[C---:B------:R-:W-:Y:S01]  /*3ce0*/  FADD.FTZ R54, -R26.reuse, R54 ;  /* 0x000000361a367221 */ /* 0x040fe20000010100 */
[----:B------:R-:W-:Y:S01]  /*3cf0*/  MOV R15, R73 ;  /* 0x00000049000f7202 */ /* 0x000fe20000000f00 */
[----:B------:R-:W4:Y:S01]  /*3d00*/  LDCU.64 UR12, c[0x0][0x380] ;  /* 0x00007000ff0c77ac */ /* 0x000f220008000a00 */
[----:B0-2---:R-:W-:Y:S01]  /*3d10*/  FADD.FTZ R18, -R26, R55 ;  /* 0x000000371a127221 */ /* 0x005fe20000010100 */
[----:B-1----:R-:W-:-:S03]  /*3d20*/  FMUL.FTZ R17, R54, R27 ;  /* 0x0000001b36117220 */ /* 0x002fc60000410000 */
[----:B------:R-:W-:Y:S01]  /*3d30*/  FMUL.FTZ R18, R18, R27 ;  /* 0x0000001b12127220 */ /* 0x000fe20000410000 */
[----:B---3--:R-:W-:Y:S02]  /*3d40*/  IMAD R29, R29, UR6, RZ ;  /* 0x000000061d1d7c24 */ /* 0x008fe4000f8e02ff */
[----:B------:R-:W-:-:S04]  /*3d50*/  IMAD.WIDE.U32 R14, R28, UR6, R14 ;  /* 0x000000061c0e7c25 */ /* 0x000fc8000f8e000e */
[----:B------:R-:W-:Y:S01]  /*3d60*/  IMAD R29, R28, UR7, R29 ;  /* 0x000000071c1d7c24 */ /* 0x000fe2000f8e021d */
[----:B----4-:R-:W-:Y:S01]  /*3d70*/  LEA R16, P1, R14, UR12, 0x2 ;  /* 0x0000000c0e107c11 */ /* 0x010fe2000f8210ff */
[----:B-----5:R-:W-:-:S03]  /*3d80*/  FFMA.FTZ R28, R20, R17, R22 ;  /* 0x00000011141c7223 */ /* 0x020fc60000010016 */
[----:B------:R-:W-:-:S04]  /*3d90*/  IADD3 R29, PT, PT, R15, R29, RZ ;  /* 0x0000001d0f1d7210 */ /* 0x000fc80007ffe0ff */
[----:B------:R-:W-:Y:S01]  /*3da0*/  LEA.HI.X R17, R14, UR13, R29, 0x2, P1 ;  /* 0x0000000d0e117c11 */ /* 0x000fe200088f141d */
[----:B------:R-:W-:-:S05]  /*3db0*/  FFMA.FTZ R29, R21, R18, R23 ;  /* 0x00000012151d7223 */ /* 0x000fca0000010017 */
[----:B------:R3:W-:Y:S02]  /*3dc0*/  STG.E.64 desc[UR8][R16.64], R28 ;  /* 0x0000001c10007986 */ /* 0x0007e4000c101b08 */
.L_x_3024:
[----:B------:R-:W-:Y:S05]  /*3dd0*/  BSYNC.RECONVERGENT B1 ;  /* 0x0000000000017941 */ /* 0x000fea0003800200 */
.L_x_3023:
[----:B------:R-:W-:Y:S04]  /*3de0*/  BSSY.RECONVERGENT B1, `(.L_x_3025) ;  /* 0x0000013000017945 */ /* 0x000fe80003800200 */
[----:B------:R-:W-:Y:S05]  /*3df0*/  @P6 BRA `(.L_x_3026) ;  /* 0x0000000000446947 */ /* 0x000fea0003800000 */
[----:B------:R-:W1:Y:S01]  /*3e00*/  LDCU.64 UR6, c[0x0][0x3e0] ;  /* 0x00007c00ff0677ac */ /* 0x000e620008000a00 */
[----:B----4-:R-:W-:Y:S01]  /*3e10*/  MOV R14, R74 ;  /* 0x0000004a000e7202 */ /* 0x010fe20000000f00 */
[C---:B------:R-:W-:Y:S01]  /*3e20*/  FADD.FTZ R56, -R26.reuse, R56 ;  /* 0x000000381a387221 */ /* 0x040fe20000010100 */
[----:B------:R-:W-:Y:S01]  /*3e30*/  MOV R15, R73 ;  /* 0x00000049000f7202 */ /* 0x000fe20000000f00 */
[----:B------:R-:W4:Y:S01]  /*3e40*/  LDCU.64 UR12, c[0x0][0x380] ;  /* 0x00007000ff0c77ac */ /* 0x000f220008000a00 */
[----:B0-2---:R-:W-:Y:S01]  /*3e50*/  FADD.FTZ R18, -R26, R57 ;  /* 0x000000391a127221 */ /* 0x005fe20000010100 */
[----:B-1-3--:R-:W-:-:S03]  /*3e60*/  FMUL.FTZ R17, R56, R27 ;  /* 0x0000001b38117220 */ /* 0x00afc60000410000 */
[----:B------:R-:W-:Y:S01]  /*3e70*/  FMUL.FTZ R18, R18, R27 ;  /* 0x0000001b12127220 */ /* 0x000fe20000410000 */
[----:B------:R-:W-:Y:S02]  /*3e80*/  IMAD R25, R25, UR6, RZ ;  /* 0x0000000619197c24 */ /* 0x000fe4000f8e02ff */
        /* <DEDUP_REMOVED lines=8> */
.L_x_3026:
[----:B------:R-:W-:Y:S05]  /*3f10*/  BSYNC.RECONVERGENT B1 ;  /* 0x0000000000017941 */ /* 0x000fea0003800200 */
.L_x_3025:
        /* <DEDUP_REMOVED lines=10> */
[----:B-----5:R-:W-:-:S03]  /*3fc0*/  FFMA.FTZ R24, R20, R17, R22 ;  /* 0x0000001114187223 */ /* 0x020fc60000010016 */
[----:B------:R-:W-:Y:S01]  /*3fd0*/  FFMA.FTZ R25, R21, R18, R23 ;  /* 0x0000001215197223 */ /* 0x000fe20000010017 */
[----:B------:R-:W-:Y:S02]  /*3fe0*/  IMAD R16, R64, UR6, RZ ;  /* 0x0000000640107c24 */ /* 0x000fe4000f8e02ff */
[----:B------:R-:W-:-:S04]  /*3ff0*/  IMAD.WIDE.U32 R14, R11, UR6, R14 ;  /* 0x000000060b0e7c25 */ /* 0x000fc8000f8e000e */
[----:B------:R-:W-:Y:S01]  /*4000*/  IMAD R19, R11, UR7, R16 ;  /* 0x000000070b137c24 */ /* 0x000fe2000f8e0210 */
[----:B----4-:R-:W-:-:S04]  /*4010*/  LEA R16, P1, R14, UR12, 0x2 ;  /* 0x0000000c0e107c11 */ /* 0x010fc8000f8210ff */
[----:B------:R-:W-:-:S04]  /*4020*/  IADD3 R19, PT, PT, R15, R19, RZ ;  /* 0x000000130f137210 */ /* 0x000fc80007ffe0ff */
[----:B------:R-:W-:-:S05]  /*4030*/  LEA.HI.X R17, R14, UR13, R19, 0x2, P1 ;  /* 0x0000000d0e117c11 */ /* 0x000fca00088f1413 */
[----:B------:R0:W-:Y:S02]  /*4040*/  STG.E.64 desc[UR8][R16.64], R24 ;  /* 0x0000001810007986 */ /* 0x0001e4000c101b08 */
.L_x_3028:
[----:B------:R-:W-:Y:S05]  /*4050*/  BSYNC.RECONVERGENT B1 ;  /* 0x0000000000017941 */ /* 0x000fea0003800200 */
.L_x_3027:
[----:B------:R-:W-:Y:S05]  /*4060*/  @P4 BRA `(.L_x_3029) ;  /* 0x0000002000844947 */ /* 0x000fea0003800000 */
[----:B------:R-:W4:Y:S01]  /*4070*/  LDCU.64 UR6, c[0x0][0x3e0] ;  /* 0x00007c00ff0677ac */ /* 0x000f220008000a00 */
[----:B------:R-:W-:Y:S01]  /*4080*/  MOV R72, R74 ;  /* 0x0000004a00487202 */ /* 0x000fe20000000f00 */
[C---:B------:R-:W-:Y:S01]  /*4090*/  FADD.FTZ R60, -R26.reuse, R60 ;  /* 0x0000003c1a3c7221 */ /* 0x040fe20000010100 */
[----:B------:R-:W-:Y:S01]  /*40a0*/  FADD.FTZ R26, -R26, R61 ;  /* 0x0000003d1a1a7221 */ /* 0x000fe20000010100 */
[----:B------:R-:W0:Y:S03]  /*40b0*/  LDCU.64 UR10, c[0x0][0x380] ;  /* 0x00007000ff0a77ac */ /* 0x000e260008000a00 */
[----:B-1----:R-:W-:-:S04]  /*40c0*/  FMUL.FTZ R26, R26, R27 ;  /* 0x0000001b1a1a7220 */ /* 0x002fc80000410000 */
[----:B-----5:R-:W-:Y:S01]  /*40d0*/  FFMA.FTZ R21, R21, R26, R23 ;  /* 0x0000001a15157223 */ /* 0x020fe20000010017 */
[----:B----4-:R-:W-:Y:S02]  /*40e0*/  IMAD R15, R65, UR6, RZ ;  /* 0x00000006410f7c24 */ /* 0x010fe4000f8e02ff */
[----:B------:R-:W-:-:S04]  /*40f0*/  IMAD.WIDE.U32 R72, R12, UR6, R72 ;  /* 0x000000060c487c25 */ /* 0x000fc8000f8e0048 */
[----:B0-23--:R-:W-:Y:S02]  /*4100*/  IMAD R17, R12, UR7, R15 ;  /* 0x000000070c117c24 */ /* 0x00dfe4000f8e020f */
[----:B------:R-:W-:Y:S01]  /*4110*/  FMUL.FTZ R15, R60, R27 ;  /* 0x0000001b3c0f7220 */ /* 0x000fe20000410000 */
[----:B------:R-:W-:Y:S02]  /*4120*/  LEA R14, P1, R72, UR10, 0x2 ;  /* 0x0000000a480e7c11 */ /* 0x000fe4000f8210ff */
[----:B------:R-:W-:Y:S01]  /*4130*/  IADD3 R17, PT, PT, R73, R17, RZ ;  /* 0x0000001149117210 */ /* 0x000fe20007ffe0ff */
[----:B------:R-:W-:-:S03]  /*4140*/  FFMA.FTZ R20, R20, R15, R22 ;  /* 0x0000000f14147223 */ /* 0x000fc60000010016 */
[----:B------:R-:W-:-:S05]  /*4150*/  LEA.HI.X R15, R72, UR11, R17, 0x2, P1 ;  /* 0x0000000b480f7c11 */ /* 0x000fca00088f1411 */
[----:B------:R0:W-:Y:S01]  /*4160*/  STG.E.64 desc[UR8][R14.64], R20 ;  /* 0x000000140e007986 */ /* 0x0001e2000c101b08 */
[----:B------:R-:W-:Y:S05]  /*4170*/  BRA `(.L_x_3029) ;  /* 0x0000002000407947 */ /* 0x000fea0003800000 */
.L_x_2998:
[----:B------:R-:W2:Y:S01]  /*4180*/  LDCU.64 UR12, c[0x0][0x3e8] ;  /* 0x00007d00ff0c77ac */ /* 0x000ea20008000a00 */
[----:B------:R-:W-:Y:S01]  /*4190*/  BSSY.RECONVERGENT B1, `(.L_x_3030) ;  /* 0x0000025000017945 */ /* 0x000fe20003800200 */
[C---:B0-----:R-:W-:Y:S02]  /*41a0*/  IADD3 R28, PT, PT, R69.reuse, 0x80, RZ ;  /* 0x00000080451c7810 */ /* 0x041fe40007ffe0ff */
[----:B------:R-:W-:Y:S02]  /*41b0*/  IADD3 R30, PT, PT, R69, 0xa0, RZ ;  /* 0x000000a0451e7810 */ /* 0x000fe40007ffe0ff */
[----:B--2---:R-:W-:Y:S02]  /*41c0*/  ISETP.GE.U32.AND P2, PT, R68, UR12, PT ;  /* 0x0000000c44007c0c */ /* 0x004fe4000bf46070 */
[----:B------:R-:W-:Y:S02]  /*41d0*/  ISETP.GE.U32.AND P3, PT, R67, UR12, PT ;  /* 0x0000000c43007c0c */ /* 0x000fe4000bf66070 */
[----:B------:R-:W-:-:S02]  /*41e0*/  ISETP.GE.U32.AND P4, PT, R10, UR12, PT ;  /* 0x0000000c0a007c0c */ /* 0x000fc4000bf86070 */
[----:B------:R-:W-:Y:S02]  /*41f0*/  ISETP.GE.AND.EX P2, PT, R13, UR13, PT, P2 ;  /* 0x0000000d0d007c0c */ /* 0x000fe4000bf46320 */
[----:B------:R-:W-:Y:S02]  /*4200*/  ISETP.GE.AND.EX P3, PT, R62, UR13, PT, P3 ;  /* 0x0000000d3e007c0c */ /* 0x000fe4000bf66330 */
[----:B------:R-:W-:Y:S01]  /*4210*/  ISETP.GE.AND.EX P4, PT, R63, UR13, PT, P4 ;  /* 0x0000000d3f007c0c */ /* 0x000fe2000bf86340 */
[----:B------:R-:W-:-:S12]  /*4220*/  @P1 BRA `(.L_x_3031) ;  /* 0x00000000006c1947 */ /* 0x000fd80003800000 */
[C---:B------:R-:W-:Y:S01]  /*4230*/  FADD.FTZ R48, -R26.reuse, R48 ;  /* 0x000000301a307221 */ /* 0x040fe20000010100 */
[----:B------:R-:W-:Y:S01]  /*4240*/  FADD.FTZ R24, -R26, R49 ;  /* 0x000000311a187221 */ /* 0x000fe20000010100 */
        /* <DEDUP_REMOVED lines=20> */
[----:B-1----:R-:W-:-:S04]  /*4390*/  LEA R32, P1, R24, UR10, 0x2 ;  /* 0x0000000a18207c11 */ /* 0x002fc8000f8210ff */
[----:B------:R-:W-:Y:S01]  /*43a0*/  LEA.HI.X R33, R24, UR11, R33, 0x2, P1 ;  /* 0x0000000b18217c11 */ /* 0x000fe200088f1421 */
[----:B--2---:R-:W-:Y:S01]  /*43b0*/  FMUL.FTZ R24, R31, R34 ;  /* 0x000000221f187220 */ /* 0x004fe20000410000 */
[----:B0-----:R-:W-:-:S05]  /*43c0*/  FMUL.FTZ R25, R29, R48 ;  /* 0x000000301d197220 */ /* 0x001fca0000410000 */
[----:B------:R0:W-:Y:S02]  /*43d0*/  STG.E.64 desc[UR8][R32.64], R24 ;  /* 0x0000001820007986 */ /* 0x0001e4000c101b08 */
.L_x_3031:
[----:B------:R-:W-:Y:S05]  /*43e0*/  BSYNC.RECONVERGENT B1 ;  /* 0x0000000000017941 */ /* 0x000fea0003800200 */
.L_x_3030:
[----:B------:R-:W-:Y:S04]  /*43f0*/  BSSY.RECONVERGENT B1, `(.L_x_3032) ;  /* 0x000001d000017945 */ /* 0x000fe80003800200 */
[----:B------:R-:W-:Y:S05]  /*4400*/  @P2 BRA `(.L_x_3033) ;  /* 0x00000000006c2947 */ /* 0x000fea0003800000 */
[C---:B------:R-:W-:Y:S01]  /*4410*/  FADD.FTZ R46, -R26.reuse, R46 ;  /* 0x0000002e1a2e7221 */ /* 0x040fe20000010100 */
[----:B0-----:R-:W-:Y:S01]  /*4420*/  FADD.FTZ R24, -R26, R47 ;  /* 0x0000002f1a187221 */ /* 0x001fe20000010100 */
        /* <DEDUP_REMOVED lines=18> */
[----:B-1----:R-:W-:-:S03]  /*4550*/  LEA R32, P1, R24, UR10, 0x2 ;  /* 0x0000000a18207c11 */ /* 0x002fc6000f8210ff */
[----:B------:R-:W0:Y:S01]  /*4560*/  MUFU.RCP R46, R35 ;  /* 0x00000023002e7308 */ /* 0x000e220000001000 */
[----:B------:R-:W-:-:S04]  /*4570*/  IADD3 R33, PT, PT, R25, R33, RZ ;  /* 0x0000002119217210 */ /* 0x000fc80007ffe0ff */
[----:B------:R-:W-:Y:S01]  /*4580*/  LEA.HI.X R33, R24, UR11, R33, 0x2, P1 ;  /* 0x0000000b18217c11 */ /* 0x000fe200088f1421 */
[----:B--2---:R-:W-:Y:S01]  /*4590*/  FMUL.FTZ R24, R31, R34 ;  /* 0x000000221f187220 */ /* 0x004fe20000410000 */
[----:B0-----:R-:W-:-:S05]  /*45a0*/  FMUL.FTZ R25, R29, R46 ;  /* 0x0000002e1d197220 */ /* 0x001fca0000410000 */
[----:B------:R2:W-:Y:S02]  /*45b0*/  STG.E.64 desc[UR8][R32.64], R24 ;  /* 0x0000001820007986 */ /* 0x0005e4000c101b08 */
.L_x_3033:
[----:B------:R-:W-:Y:S05]  /*45c0*/  BSYNC.RECONVERGENT B1 ;  /* 0x0000000000017941 */ /* 0x000fea0003800200 */
.L_x_3032:
[----:B------:R-:W-:Y:S04]  /*45d0*/  BSSY.RECONVERGENT B1, `(.L_x_3034) ;  /* 0x000001d000017945 */ /* 0x000fe80003800200 */
[----:B------:R-:W-:Y:S05]  /*45e0*/  @P3 BRA `(.L_x_3035) ;  /* 0x00000000006c3947 */ /* 0x000fea0003800000 */
[C---:B------:R-:W-:Y:S01]  /*45f0*/  FADD.FTZ R50, -R26.reuse, R50 ;  /* 0x000000321a327221 */ /* 0x040fe20000010100 */
[----:B0-2---:R-:W-:Y:S01]  /*4600*/  FADD.FTZ R24, -R26, R51 ;  /* 0x000000331a187221 */ /* 0x005fe20000010100 */
        /* <DEDUP_REMOVED lines=25> */
.L_x_3035:
[----:B------:R-:W-:Y:S05]  /*47a0*/  BSYNC.RECONVERGENT B1 ;  /* 0x0000000000017941 */ /* 0x000fea0003800200 */
.L_x_3034:
[----:B------:R-:W-:Y:S04]  /*47b0*/  BSSY.RECONVERGENT B1, `(.L_x_3036) ;  /* 0x000001d000017945 */ /* 0x000fe80003800200 */
[----:B------:R-:W-:Y:S05]  /*47c0*/  @P4 BRA `(.L_x_3037) ;  /* 0x00000000006c4947 */ /* 0x000fea0003800000 */
[C---:B0-23--:R-:W-:Y:S01]  /*47d0*/  FADD.FTZ R24, -R26.reuse, R53 ;  /* 0x000000351a187221 */ /* 0x04dfe20000010100 */
        /* <DEDUP_REMOVED lines=19> */
[----:B------:R-:W-:-:S03]  /*4910*/  IMAD.WIDE.U32 R24, R10, UR6, R24 ;  /* 0x000000060a187c25 */ /* 0x000fc6000f8e0018 */
[----:B-1----:R-:W-:Y:S02]  /*4920*/  LEA R32, P1, R24, UR10, 0x2 ;  /* 0x0000000a18207c11 */ /* 0x002fe4000f8210ff */
[----:B------:R-:W-:Y:S01]  /*4930*/  IADD3 R33, PT, PT, R25, R33, RZ ;  /* 0x0000002119217210 */ /* 0x000fe20007ffe0ff */
[----:B--2---:R-:W-:-:S03]  /*4940*/  FMUL.FTZ R25, R46, R35 ;  /* 0x000000232e197220 */ /* 0x004fc60000410000 */
[----:B------:R-:W-:Y:S01]  /*4950*/  LEA.HI.X R33, R24, UR11, R33, 0x2, P1 ;  /* 0x0000000b18217c11 */ /* 0x000fe200088f1421 */
[----:B0-----:R-:W-:-:S05]  /*4960*/  FMUL.FTZ R24, R29, R34 ;  /* 0x000000221d187220 */ /* 0x001fca0000410000 */
[----:B------:R4:W-:Y:S02]  /*4970*/  STG.E.64 desc[UR8][R32.64], R24 ;  /* 0x0000001820007986 */ /* 0x0009e4000c101b08 */
.L_x_3037:
[----:B------:R-:W-:Y:S05]  /*4980*/  BSYNC.RECONVERGENT B1 ;  /* 0x0000000000017941 */ /* 0x000fea0003800200 */
.L_x_3036:
[----:B------:R-:W-:Y:S01]  /*4990*/  ISETP.GE.U32.AND P5, PT, R28, UR12, PT ;  /* 0x0000000c1c007c0c */ /* 0x000fe2000bfa6070 */
[----:B------:R-:W-:Y:S01]  /*49a0*/  BSSY.RECONVERGENT B1, `(.L_x_3038) ;  /* 0x0000034000017945 */ /* 0x000fe20003800200 */
[----:B0-234-:R-:W-:Y:S02]  /*49b0*/  SHF.R.S32.HI R24, RZ, 0x1f, R28 ;  /* 0x0000001fff187819 */ /* 0x01dfe4000001141c */
[C---:B------:R-:W-:Y:S02]  /*49c0*/  IADD3 R49, PT, PT, R69.reuse, 0xc0, RZ ;  /* 0x000000c045317810 */ /* 0x040fe40007ffe0ff */
        /* <DEDUP_REMOVED lines=22> */
[----:B------:R-:W-:Y:S01]  /*4b30*/  FADD.FTZ R42, -R26, R42 ;  /* 0x0000002a1a2a7221 */ /* 0x000fe20000010100 */
[----:B------:R-:W0:Y:S03]  /*4b40*/  LDCU.64 UR6, c[0x0][0x3e0] ;  /* 0x00007c00ff0677ac */ /* 0x000e260008000a00 */
[----:B-1----:R-:W-:Y:S01]  /*4b50*/  FMUL.FTZ R25, R42, R27 ;  /* 0x0000001b2a197220 */ /* 0x002fe20000410000 */
[----:B------:R-:W-:Y:S01]  /*4b60*/  FADD.FTZ R42, -R26, R43 ;  /* 0x0000002b1a2a7221 */ /* 0x000fe20000010100 */
        /* <DEDUP_REMOVED lines=23> */
.L_x_3039:
[----:B------:R-:W-:Y:S05]  /*4ce0*/  BSYNC.RECONVERGENT B1 ;  /* 0x0000000000017941 */ /* 0x000fea0003800200 */
.L_x_3038:
[----:B------:R-:W-:Y:S04]  /*4cf0*/  BSSY.RECONVERGENT B1, `(.L_x_3040) ;  /* 0x000001d000017945 */ /* 0x000fe80003800200 */
[----:B------:R-:W-:Y:S05]  /*4d00*/  @P2 BRA `(.L_x_3041) ;  /* 0x00000000006c2947 */ /* 0x000fea0003800000 */
[----:B------:R-:W-:Y:S01]  /*4d10*/  FADD.FTZ R14, -R26, R14 ;  /* 0x0000000e1a0e7221 */ /* 0x000fe20000010100 */
[----:B------:R-:W2:Y:S03]  /*4d20*/  LDCU.64 UR6, c[0x0][0x3e0] ;  /* 0x00007c00ff0677ac */ /* 0x000ea60008000a00 */
[----:B01----:R-:W-:Y:S01]  /*4d30*/  FMUL.FTZ R29, R14, R27 ;  /* 0x0000001b0e1d7220 */ /* 0x003fe20000410000 */
[----:B------:R-:W-:Y:S01]  /*4d40*/  FADD.FTZ R14, -R26, R15 ;  /* 0x0000000f1a0e7221 */ /* 0x000fe20000010100 */
        /* <DEDUP_REMOVED lines=18> */
[----:B------:R-:W-:-:S04]  /*4e70*/  IADD3 R51, PT, PT, R15, R51, RZ ;  /* 0x000000330f337210 */ /* 0x000fc80007ffe0ff */
[----:B------:R-:W-:Y:S01]  /*4e80*/  LEA.HI.X R25, R14, UR11, R51, 0x2, P2 ;  /* 0x0000000b0e197c11 */ /* 0x000fe200090f1433 */
[----:B-1----:R-:W-:Y:S01]  /*4e90*/  FMUL.FTZ R14, R29, R42 ;  /* 0x0000002a1d0e7220 */ /* 0x002fe20000410000 */
[----:B0-----:R-:W-:-:S05]  /*4ea0*/  FMUL.FTZ R15, R28, R43 ;  /* 0x0000002b1c0f7220 */ /* 0x001fca0000410000 */
[----:B------:R2:W-:Y:S02]  /*4eb0*/  STG.E.64 desc[UR8][R24.64], R14 ;  /* 0x0000000e18007986 */ /* 0x0005e4000c101b08 */
.L_x_3041:
[----:B------:R-:W-:Y:S05]  /*4ec0*/  BSYNC.RECONVERGENT B1 ;  /* 0x0000000000017941 */ /* 0x000fea0003800200 */
.L_x_3040:
[----:B------:R-:W-:Y:S04]  /*4ed0*/  BSSY.RECONVERGENT B1, `(.L_x_3042) ;  /* 0x000001d000017945 */ /* 0x000fe80003800200 */
[----:B------:R-:W-:Y:S05]  /*4ee0*/  @P1 BRA `(.L_x_3043) ;  /* 0x00000000006c1947 */ /* 0x000fea0003800000 */
[C---:B------:R-:W-:Y:S01]  /*4ef0*/  FADD.FTZ R16, -R26.reuse, R16 ;  /* 0x000000101a107221 */ /* 0x040fe20000010100 */
[----:B--2---:R-:W-:Y:S01]  /*4f00*/  FADD.FTZ R14, -R26, R17 ;  /* 0x000000111a0e7221 */ /* 0x004fe20000010100 */
[----:B------:R-:W2:Y:S02]  /*4f10*/  LDCU.64 UR6, c[0x0][0x3e0] ;  /* 0x00007c00ff0677ac */ /* 0x000ea40008000a00 */
[-C--:B-1----:R-:W-:Y:S01]  /*4f20*/  FMUL.FTZ R15, R16, R27.reuse ;  /* 0x0000001b100f7220 */ /* 0x082fe20000410000 */
[----:B------:R-:W-:Y:S01]  /*4f30*/  FMUL.FTZ R16, R14, R27 ;  /* 0x0000001b0e107220 */ /* 0x000fe20000410000 */
[----:B------:R-:W1:Y:S02]  /*4f40*/  LDCU.64 UR10, c[0x0][0x380] ;  /* 0x00007000ff0a77ac */ /* 0x000e640008000a00 */
[----:B0----5:R-:W-:Y:S01]  /*4f50*/  FFMA.FTZ R24, R20, R15, R22 ;  /* 0x0000000f14187223 */ /* 0x021fe20000010016 */
[----:B------:R-:W-:Y:S01]  /*4f60*/  FFMA.FTZ R25, R21, R16, R23 ;  /* 0x0000001015197223 */ /* 0x000fe20000010017 */
[----:B------:R-:W-:-:S02]  /*4f70*/  MOV R15, R73 ;  /* 0x00000049000f7202 */ /* 0x000fc40000000f00 */
[----:B------:R-:W-:Y:S01]  /*4f80*/  FMUL.FTZ R14, R24, -1.4426950216293334961 ;  /* 0xbfb8aa3b180e7820 */ /* 0x000fe20000410000 */
[----:B------:R-:W-:-:S05]  /*4f90*/  FMUL.FTZ R16, R25, -1.4426950216293334961 ;  /* 0xbfb8aa3b19107820 */ /* 0x000fca0000410000 */
[----:B------:R-:W0:Y:S01]  /*4fa0*/  MUFU.EX2 R14, R14 ;  /* 0x0000000e000e7308 */ /* 0x000e220000000800 */
[----:B--2---:R-:W-:-:S07]  /*4fb0*/  IMAD R50, R50, UR6, RZ ;  /* 0x0000000632327c24 */ /* 0x004fce000f8e02ff */
[----:B------:R-:W2:Y:S01]  /*4fc0*/  MUFU.EX2 R16, R16 ;  /* 0x0000001000107308 */ /* 0x000ea20000000800 */
[----:B0-----:R-:W-:Y:S01]  /*4fd0*/  FADD.FTZ R28, R14, 1 ;  /* 0x3f8000000e1c7421 */ /* 0x001fe20000010000 */
[----:B------:R-:W-:-:S06]  /*4fe0*/  MOV R14, R74 ;  /* 0x0000004a000e7202 */ /* 0x000fcc0000000f00 */
[----:B------:R-:W0:Y:S01]  /*4ff0*/  MUFU.RCP R29, R28 ;  /* 0x0000001c001d7308 */ /* 0x000e220000001000 */
[----:B------:R-:W-:-:S04]  /*5000*/  IMAD.WIDE.U32 R14, R49, UR6, R14 ;  /* 0x00000006310e7c25 */ /* 0x000fc8000f8e000e */
[----:B--2---:R-:W-:Y:S01]  /*5010*/  FADD.FTZ R30, R16, 1 ;  /* 0x3f800000101e7421 */ /* 0x004fe20000010000 */
[----:B------:R-:W-:Y:S01]  /*5020*/  IMAD R49, R49, UR7, R50 ;  /* 0x0000000731317c24 */ /* 0x000fe2000f8e0232 */
[----:B-1----:R-:W-:-:S04]  /*5030*/  LEA R16, P1, R14, UR10, 0x2 ;  /* 0x0000000a0e107c11 */ /* 0x002fc8000f8210ff */
[----:B------:R-:W1:Y:S01]  /*5040*/  MUFU.RCP R30, R30 ;  /* 0x0000001e001e7308 */ /* 0x000e620000001000 */
[----:B------:R-:W-:-:S04]  /*5050*/  IADD3 R49, PT, PT, R15, R49, RZ ;  /* 0x000000310f317210 */ /* 0x000fc80007ffe0ff */
[----:B------:R-:W-:Y:S01]  /*5060*/  LEA.HI.X R17, R14, UR11, R49, 0x2, P1 ;  /* 0x0000000b0e117c11 */ /* 0x000fe200088f1431 */
[----:B0-----:R-:W-:Y:S01]  /*5070*/  FMUL.FTZ R14, R24, R29 ;  /* 0x0000001d180e7220 */ /* 0x001fe20000410000 */
[----:B-1----:R-:W-:-:S05]  /*5080*/  FMUL.FTZ R15, R25, R30 ;  /* 0x0000001e190f7220 */ /* 0x002fca0000410000 */
[----:B------:R3:W-:Y:S02]  /*5090*/  STG.E.64 desc[UR8][R16.64], R14 ;  /* 0x0000000e10007986 */ /* 0x0007e4000c101b08 */
.L_x_3043:
[----:B------:R-:W-:Y:S05]  /*50a0*/  BSYNC.RECONVERGENT B1 ;  /* 0x0000000000017941 */ /* 0x000fea0003800200 */
.L_x_3042:
[----:B------:R-:W-:Y:S04]  /*50b0*/  BSSY.RECONVERGENT B1, `(.L_x_3044) ;  /* 0x000001d000017945 */ /* 0x000fe80003800200 */
[----:B------:R-:W-:Y:S05]  /*50c0*/  @P6 BRA `(.L_x_3045) ;  /* 0x00000000006c6947 */ /* 0x000fea0003800000 */
[C---:B------:R-:W-:Y:S01]  /*50d0*/  FADD.FTZ R18, -R26.reuse, R18 ;  /* 0x000000121a127221 */ /* 0x040fe20000010100 */
[----:B--23--:R-:W-:Y:S01]  /*50e0*/  FADD.FTZ R14, -R26, R19 ;  /* 0x000000131a0e7221 */ /* 0x00cfe20000010100 */
        /* <DEDUP_REMOVED lines=25> */
.L_x_3045:
[----:B------:R-:W-:Y:S05]  /*5280*/  BSYNC.RECONVERGENT B1 ;  /* 0x0000000000017941 */ /* 0x000fea0003800200 */
.L_x_3044:
[----:B------:R-:W-:Y:S04]  /*5290*/  BSSY.RECONVERGENT B1, `(.L_x_3046) ;  /* 0x000001d000017945 */ /* 0x000fe80003800200 */
[----:B------:R-:W-:Y:S05]  /*52a0*/  @P3 BRA `(.L_x_3047) ;  /* 0x00000000006c3947 */ /* 0x000fea0003800000 */
[C---:B------:R-:W-:Y:S01]  /*52b0*/  FADD.FTZ R36, -R26.reuse, R36 ;  /* 0x000000241a247221 */ /* 0x040fe20000010100 */
[----:B--234-:R-:W-:Y:S01]  /*52c0*/  FADD.FTZ R14, -R26, R37 ;  /* 0x000000251a0e7221 */ /* 0x01cfe20000010100 */
        /* <DEDUP_REMOVED lines=25> */
.L_x_3047:
[----:B------:R-:W-:Y:S05]  /*5460*/  BSYNC.RECONVERGENT B1 ;  /* 0x0000000000017941 */ /* 0x000fea0003800200 */
.L_x_3046:
[----:B------:R-:W-:Y:S04]  /*5470*/  BSSY.RECONVERGENT B1, `(.L_x_3048) ;  /* 0x000001d000017945 */ /* 0x000fe80003800200 */
[----:B------:R-:W-:Y:S05]  /*5480*/  @P4 BRA `(.L_x_3049) ;  /* 0x00000000006c4947 */ /* 0x000fea0003800000 */
[C---:B------:R-:W-:Y:S01]  /*5490*/  FADD.FTZ R38, -R26.reuse, R38 ;  /* 0x000000261a267221 */ /* 0x040fe20000010100 */
[----:B0-234-:R-:W-:Y:S01]  /*54a0*/  FADD.FTZ R14, -R26, R39 ;  /* 0x000000271a0e7221 */ /* 0x01dfe20000010100 */
        /* <DEDUP_REMOVED lines=20> */
[----:B------:R-:W-:-:S04]  /*55f0*/  IADD3 R31, PT, PT, R15, R31, RZ ;  /* 0x0000001f0f1f7210 */ /* 0x000fc80007ffe0ff */
[----:B------:R-:W-:Y:S01]  /*5600*/  LEA.HI.X R17, R14, UR11, R31, 0x2, P1 ;  /* 0x0000000b0e117c11 */ /* 0x000fe200088f141f */
[----:B--2---:R-:W-:Y:S01]  /*5610*/  FMUL.FTZ R14, R25, R18 ;  /* 0x00000012190e7220 */ /* 0x004fe20000410000 */
[----:B0-----:R-:W-:-:S05]  /*5620*/  FMUL.FTZ R15, R24, R19 ;  /* 0x00000013180f7220 */ /* 0x001fca0000410000 */
[----:B------:R0:W-:Y:S02]  /*5630*/  STG.E.64 desc[UR8][R16.64], R14 ;  /* 0x0000000e10007986 */ /* 0x0001e4000c101b08 */
.L_x_3049:
[----:B------:R-:W-:Y:S05]  /*5640*/  BSYNC.RECONVERGENT B1 ;  /* 0x0000000000017941 */ /* 0x000fea0003800200 */
.L_x_3048:
[----:B------:R-:W-:Y:S01]  /*5650*/  ISETP.GE.U32.AND P5, PT, R33, UR12, PT ;  /* 0x0000000c21007c0c */ /* 0x000fe2000bfa6070 */
[----:B------:R-:W-:Y:S01]  /*5660*/  BSSY.RECONVERGENT B1, `(.L_x_3050) ;  /* 0x000002e000017945 */ /* 0x000fe20003800200 */
[----:B------:R-:W-:Y:S02]  /*5670*/  SHF.R.S32.HI R36, RZ, 0x1f, R33 ;  /* 0x0000001fff247819 */ /* 0x000fe40000011421 */
[C---:B0-2---:R-:W-:Y:S02]  /*5680*/  IADD3 R24, PT, PT, R69.reuse, 0x180, RZ ;  /* 0x0000018045187810 */ /* 0x045fe40007ffe0ff */
        /* <DEDUP_REMOVED lines=16> */
[C---:B------:R-:W-:Y:S01]  /*5790*/  FADD.FTZ R40, -R26.reuse, R40 ;  /* 0x000000281a287221 */ /* 0x040fe20000010100 */
[----:B---34-:R-:W-:Y:S01]  /*57a0*/  FADD.FTZ R14, -R26, R41 ;  /* 0x000000291a0e7221 */ /* 0x018fe20000010100 */
        /* <DEDUP_REMOVED lines=25> */
.L_x_3051:
[----:B------:R-:W-:Y:S05]  /*5940*/  BSYNC.RECONVERGENT B1 ;  /* 0x0000000000017941 */ /* 0x000fea0003800200 */
.L_x_3050:
[----:B------:R-:W-:Y:S04]  /*5950*/  BSSY.RECONVERGENT B1, `(.L_x_3052) ;  /* 0x000001d000017945 */ /* 0x000fe80003800200 */
[----:B------:R-:W-:Y:S05]  /*5960*/  @P2 BRA `(.L_x_3053) ;  /* 0x00000000006c2947 */ /* 0x000fea0003800000 */
[C---:B------:R-:W-:Y:S01]  /*5970*/  FADD.FTZ R44, -R26.reuse, R44 ;  /* 0x0000002c1a2c7221 */ /* 0x040fe20000010100 */
[----:B0--34-:R-:W-:Y:S01]  /*5980*/  FADD.FTZ R14, -R26, R45 ;  /* 0x0000002d1a0e7221 */ /* 0x019fe20000010100 */
        /* <DEDUP_REMOVED lines=25> */
.L_x_3053:
[----:B------:R-:W-:Y:S05]  /*5b20*/  BSYNC.RECONVERGENT B1 ;  /* 0x0000000000017941 */ /* 0x000fea0003800200 */
.L_x_3052:
        /* <DEDUP_REMOVED lines=29> */
.L_x_3055:
[----:B------:R-:W-:Y:S05]  /*5d00*/  BSYNC.RECONVERGENT B1 ;  /* 0x0000000000017941 */ /* 0x000fea0003800200 */
.L_x_3054:
        /* <DEDUP_REMOVED lines=29> */
.L_x_3057:
[----:B------:R-:W-:Y:S05]  /*5ee0*/  BSYNC.RECONVERGENT B1 ;  /* 0x0000000000017941 */ /* 0x000fea0003800200 */
.L_x_3056:
        /* <DEDUP_REMOVED lines=29> */
.L_x_3059:
[----:B------:R-:W-:Y:S05]  /*60c0*/  BSYNC.RECONVERGENT B1 ;  /* 0x0000000000017941 */ /* 0x000fea0003800200 */
.L_x_3058:
[----:B------:R-:W-:Y:S05]  /*60d0*/  @P4 BRA `(.L_x_3029) ;  /* 0x0000000000684947 */ /* 0x000fea0003800000 */
[C---:B------:R-:W-:Y:S01]  /*60e0*/  FADD.FTZ R60, -R26.reuse, R60 ;  /* 0x0000003c1a3c7221 */ /* 0x040fe20000010100 */
[----:B------:R-:W-:Y:S01]  /*60f0*/  FADD.FTZ R26, -R26, R61 ;  /* 0x0000003d1a1a7221 */ /* 0x000fe20000010100 */
[----:B------:R-:W0:Y:S01]  /*6100*/  LDCU.64 UR6, c[0x0][0x3e0] ;  /* 0x00007c00ff0677ac */ /* 0x000e220008000a00 */
[----:B------:R-:W-:Y:S01]  /*6110*/  MOV R72, R74 ;  /* 0x0000004a00487202 */ /* 0x000fe20000000f00 */
[-C--:B01234-:R-:W-:Y:S01]  /*6120*/  FMUL.FTZ R15, R60, R27.reuse ;  /* 0x0000001b3c0f7220 */ /* 0x09ffe20000410000 */
[----:B------:R-:W-:Y:S01]  /*6130*/  FMUL.FTZ R26, R26, R27 ;  /* 0x0000001b1a1a7220 */ /* 0x000fe20000410000 */
[----:B------:R-:W0:Y:S02]  /*6140*/  LDCU.64 UR10, c[0x0][0x380] ;  /* 0x00007000ff0a77ac */ /* 0x000e240008000a00 */
[----:B-----5:R-:W-:Y:S01]  /*6150*/  FFMA.FTZ R19, R20, R15, R22 ;  /* 0x0000000f14137223 */ /* 0x020fe20000010016 */
[----:B------:R-:W-:-:S03]  /*6160*/  FFMA.FTZ R26, R21, R26, R23 ;  /* 0x0000001a151a7223 */ /* 0x000fc60000010017 */
[----:B------:R-:W-:Y:S01]  /*6170*/  FMUL.FTZ R14, R19, -1.4426950216293334961 ;  /* 0xbfb8aa3b130e7820 */ /* 0x000fe20000410000 */
[----:B------:R-:W-:-:S05]  /*6180*/  FMUL.FTZ R15, R26, -1.4426950216293334961 ;  /* 0xbfb8aa3b1a0f7820 */ /* 0x000fca0000410000 */
[----:B------:R-:W1:Y:S01]  /*6190*/  MUFU.EX2 R14, R14 ;  /* 0x0000000e000e7308 */ /* 0x000e620000000800 */
[----:B------:R-:W-:Y:S02]  /*61a0*/  IMAD R21, R65, UR6, RZ ;  /* 0x0000000641157c24 */ /* 0x000fe4000f8e02ff */
        /* <DEDUP_REMOVED lines=13> */
.L_x_3029:
[----:B------:R-:W-:Y:S05]  /*6280*/  BSYNC.RECONVERGENT B0 ;  /* 0x0000000000007941 */ /* 0x000fea0003800200 */
.L_x_2997:
[----:B------:R-:W-:Y:S02]  /*6290*/  IADD3 R8, PT, PT, R5, R8, RZ ;  /* 0x0000000805087210 */ /* 0x000fe40007ffe0ff */
[----:B------:R-:W-:Y:S02]  /*62a0*/  IADD3 R7, PT, PT, R7, 0x1, RZ ;  /* 0x0000000107077810 */ /* 0x000fe40007ffe0ff */
[----:B------:R-:W-:-:S13]  /*62b0*/  ISETP.GE.AND P1, PT, R8, UR5, PT ;  /* 0x0000000508007c0c */ /* 0x000fda000bf26270 */
[----:B------:R-:W-:Y:S05]  /*62c0*/  @!P1 BRA `(.L_x_3060) ;  /* 0xffffff9c00f09947 */ /* 0x000fea000383ffff */
[----:B------:R-:W-:Y:S05]  /*62d0*/  EXIT ;  /* 0x000000000000794d */ /* 0x000fea0003800000 */
.L_x_3061:
        /* <DEDUP_REMOVED lines=10> */
.L_x_3470:


//--------------------- .text._Z35group_norm_nhwc_fwd_one_pass_kernelI11Fp32IOBf16WLi64ELi24ELi384EEv26Group_norm_nhwc_fwd_params --------------------------
	.section	.text._Z35group_norm_nhwc_fwd_one_pass_kernelI11Fp32IOBf16WLi64ELi24ELi384EEv26Group_norm_nhwc_fwd_params,"ax",@progbits
	.align	128
        .global         _Z35group_norm_nhwc_fwd_one_pass_kernelI11Fp32IOBf16WLi64ELi24ELi384EEv26Group_norm_nhwc_fwd_params
        .type           _Z35group_norm_nhwc_fwd_one_pass_kernelI11Fp32IOBf16WLi64ELi24ELi384EEv26Group_norm_nhwc_fwd_params,@function
        .size           _Z35group_norm_nhwc_fwd_one_pass_kernelI11Fp32IOBf16WLi64ELi24ELi384EEv26Group_norm_nhwc_fwd_params,(.L_x_3471 - _Z35group_norm_nhwc_fwd_one_pass_kernelI11Fp32IOBf16WLi64ELi24ELi384EEv26Group_norm_nhwc_fwd_params)
        .other          _Z35group_norm_nhwc_fwd_one_pass_kernelI11Fp32IOBf16WLi64ELi24ELi384EEv26Group_norm_nhwc_fwd_params,@"STO_CUDA_ENTRY STV_DEFAULT"
_Z35group_norm_nhwc_fwd_one_pass_kernelI11Fp32IOBf16WLi64ELi24ELi384EEv26Group_norm_nhwc_fwd_params:
.text._Z35group_norm_nhwc_fwd_one_pass_kernelI11Fp32IOBf16WLi64ELi24ELi384EEv26Group_norm_nhwc_fwd_params:
        /* <DEDUP_REMOVED lines=27> */
.L_x_3081:
[----:B0-----:R-:W0:Y:S01]  /*01b0*/  LDC R0, c[0x0][0x3f8] ;  /* 0x0000fe00ff007b82 */ /* 0x001e220000000800 */
[----:B--2---:R-:W-:Y:S01]  /*01c0*/  IABS R9, UR8 ;  /* 0x0000000800097c13 */ /* 0x004fe20008000000 */
[----:B-1----:R-:W1:Y:S01]  /*01d0*/  LDCU.64 UR10, c[0x0][0x3e8] ;  /* 0x00007d00ff0a77ac */ /* 0x002e620008000a00 */
[----:B------:R-:W-:Y:S01]  /*01e0*/  VIADD R12, R2, 0x20 ;  /* 0x00000020020c7836 */ /* 0x000fe20000000000 */
[----:B------:R-:W-:Y:S02]  /*01f0*/  SHF.R.S32.HI R15, RZ, 0x1f, R2 ;  /* 0x0000001fff0f7819 */ /* 0x000fe40000011402 */
[----:B------:R-:W-:Y:S02]  /*0200*/  CS2R R20, SRZ ;  /* 0x0000000000147805 */ /* 0x000fe4000001ff00 */
[----:B------:R-:W-:Y:S02]  /*0210*/  CS2R R22, SRZ ;  /* 0x0000000000167805 */ /* 0x000fe4000001ff00 */
[----:B------:R-:W-:-:S02]  /*0220*/  SHF.R.S32.HI R13, RZ, 0x1f, R12 ;  /* 0x0000001fff0d7819 */ /* 0x000fc4000001140c */
[----:B0-----:R-:W-:Y:S02]  /*0230*/  IABS R8, R0 ;  /* 0x0000000000087213 */ /* 0x001fe40000000000 */
[----:B------:R-:W-:Y:S02]  /*0240*/  ISETP.NE.AND P3, PT, R0, RZ, PT ;  /* 0x000000ff0000720c */ /* 0x000fe40003f65270 */
[----:B------:R-:W0:Y:S08]  /*0250*/  I2F.RP R6, R8 ;  /* 0x0000000800067306 */ /* 0x000e300000209400 */
[----:B0-----:R-:W0:Y:S02]  /*0260*/  MUFU.RCP R6, R6 ;  /* 0x0000000600067308 */ /* 0x001e240000001000 */
[----:B0-----:R-:W-:-:S06]  /*0270*/  IADD3 R4, PT, PT, R6, 0xffffffe, RZ ;  /* 0x0ffffffe06047810 */ /* 0x001fcc0007ffe0ff */
[----:B------:R0:W2:Y:S02]  /*0280*/  F2I.FTZ.U32.TRUNC.NTZ R5, R4 ;  /* 0x0000000400057305 */ /* 0x0000a4000021f000 */
[----:B0-----:R-:W-:Y:S02]  /*0290*/  HFMA2 R4, -RZ, RZ, 0, 0 ;  /* 0x00000000ff047431 */ /* 0x001fe400000001ff */
[----:B--2---:R-:W-:-:S04]  /*02a0*/  IMAD.MOV R7, RZ, RZ, -R5 ;  /* 0x000000ffff077224 */ /* 0x004fc800078e0a05 */
[----:B------:R-:W-:-:S04]  /*02b0*/  IMAD R7, R7, R8, RZ ;  /* 0x0000000807077224 */ /* 0x000fc800078e02ff */
[----:B------:R-:W-:Y:S01]  /*02c0*/  IMAD.HI.U32 R5, R5, R7, R4 ;  /* 0x0000000705057227 */ /* 0x000fe200078e0004 */
[----:B------:R-:W-:Y:S02]  /*02d0*/  MOV R7, R9 ;  /* 0x0000000900077202 */ /* 0x000fe40000000f00 */
[----:B------:R-:W-:-:S03]  /*02e0*/  LOP3.LUT R4, R24, 0xffff, RZ, 0xc0, !PT ;  /* 0x0000ffff18047812 */ /* 0x000fc600078ec0ff */
[----:B------:R-:W-:-:S04]  /*02f0*/  IMAD.HI.U32 R17, R5, R7, RZ ;  /* 0x0000000705117227 */ /* 0x000fc800078e00ff */
[----:B------:R-:W-:Y:S02]  /*0300*/  IMAD.MOV R5, RZ, RZ, -R17 ;  /* 0x000000ffff057224 */ /* 0x000fe400078e0a11 */
[----:B------:R-:W-:Y:S02]  /*0310*/  IMAD R4, R4, 0x1556, RZ ;  /* 0x0000155604047824 */ /* 0x000fe400078e02ff */
[----:B------:R-:W-:-:S03]  /*0320*/  IMAD R5, R8, R5, R7 ;  /* 0x0000000508057224 */ /* 0x000fc600078e0207 */
[----:B------:R-:W-:Y:S02]  /*0330*/  SHF.R.U32.HI R4, RZ, 0x10, R4 ;  /* 0x00000010ff047819 */ /* 0x000fe40000011604 */
[----:B------:R-:W-:Y:S02]  /*0340*/  ISETP.GT.U32.AND P2, PT, R8, R5, PT ;  /* 0x000000050800720c */ /* 0x000fe40003f44070 */
[----:B------:R-:W-:-:S05]  /*0350*/  PRMT R4, R4, 0x9910, RZ ;  /* 0x0000991004047816 */ /* 0x000fca00000000ff */
[----:B------:R-:W-:-:S04]  /*0360*/  IMAD R4, R4, 0xc, RZ ;  /* 0x0000000c04047824 */ /* 0x000fc800078e02ff */
[----:B------:R-:W-:Y:S02]  /*0370*/  IMAD.MOV R4, RZ, RZ, -R4 ;  /* 0x000000ffff047224 */ /* 0x000fe400078e0a04 */
[-C--:B------:R-:W-:Y:S02]  /*0380*/  @!P2 IADD3 R5, PT, PT, R5, -R8.reuse, RZ ;  /* 0x800000080505a210 */ /* 0x080fe40007ffe0ff */
[----:B------:R-:W-:Y:S02]  /*0390*/  @!P2 IADD3 R17, PT, PT, R17, 0x1, RZ ;  /* 0x000000011111a810 */ /* 0x000fe40007ffe0ff */
[----:B------:R-:W-:Y:S02]  /*03a0*/  ISETP.GE.U32.AND P1, PT, R5, R8, PT ;  /* 0x000000080500720c */ /* 0x000fe40003f26070 */
[----:B------:R-:W-:Y:S02]  /*03b0*/  LOP3.LUT R5, R0, UR8, RZ, 0x3c, !PT ;  /* 0x0000000800057c12 */ /* 0x000fe4000f8e3cff */
[----:B-1----:R-:W-:-:S02]  /*03c0*/  ISETP.GE.U32.AND P2, PT, R12, UR10, PT ;  /* 0x0000000a0c007c0c */ /* 0x002fc4000bf46070 */
[----:B------:R-:W-:Y:S02]  /*03d0*/  ISETP.GE.AND P4, PT, R5, RZ, PT ;  /* 0x000000ff0500720c */ /* 0x000fe40003f86270 */
[----:B------:R-:W-:Y:S02]  /*03e0*/  PRMT R7, R4, 0x7710, RZ ;  /* 0x0000771004077816 */ /* 0x000fe400000000ff */
[----:B------:R-:W-:Y:S02]  /*03f0*/  ISETP.GE.AND.EX P2, PT, R13, UR11, PT, P2 ;  /* 0x0000000b0d007c0c */ /* 0x000fe4000bf46320 */
[----:B------:R-:W-:Y:S02]  /*0400*/  IADD3 R7, PT, PT, R7, R24, RZ ;  /* 0x0000001807077210 */ /* 0x000fe40007ffe0ff */
[----:B------:R-:W-:Y:S02]  /*0410*/  @P1 IADD3 R17, PT, PT, R17, 0x1, RZ ;  /* 0x0000000111111810 */ /* 0x000fe40007ffe0ff */
[----:B------:R-:W-:Y:S01]  /*0420*/  ISETP.GE.U32.AND P1, PT, R2, UR10, PT ;  /* 0x0000000a02007c0c */ /* 0x000fe2000bf26070 */
[----:B------:R-:W-:-:S02]  /*0430*/  IMAD.SHL.U32 R7, R7, 0x2, RZ ;  /* 0x0000000207077824 */ /* 0x000fc400078e00ff */
[----:B------:R-:W-:Y:S02]  /*0440*/  @!P4 IADD3 R17, PT, PT, -R17, RZ, RZ ;  /* 0x000000ff1111c210 */ /* 0x000fe40007ffe1ff */
[----:B------:R-:W-:Y:S01]  /*0450*/  ISETP.GE.AND.EX P1, PT, R15, UR11, PT, P1 ;  /* 0x0000000b0f007c0c */ /* 0x000fe2000bf26310 */
[----:B------:R-:W0:Y:S01]  /*0460*/  LDCU.64 UR10, c[0x0][0x3f0] ;  /* 0x00007e00ff0a77ac */ /* 0x000e220008000a00 */
[----:B------:R-:W-:Y:S01]  /*0470*/  @!P3 LOP3.LUT R17, RZ, R0, RZ, 0x33, !PT ;  /* 0x00000000ff11b212 */ /* 0x000fe200078e33ff */
[----:B------:R-:W1:Y:S01]  /*0480*/  @!P2 LDC.64 R8, c[0x0][0x3e0] ;  /* 0x0000f800ff08ab82 */ /* 0x000e620000000a00 */
[----:B------:R-:W-:Y:S02]  /*0490*/  LOP3.LUT R7, R7, 0xffff, RZ, 0xc0, !PT ;  /* 0x0000ffff07077812 */ /* 0x000fe400078ec0ff */
[----:B------:R-:W-:Y:S02]  /*04a0*/  IADD3 R5, PT, PT, -R17, RZ, RZ ;  /* 0x000000ff11057210 */ /* 0x000fe40007ffe1ff */
[----:B------:R-:W-:-:S03]  /*04b0*/  SHF.R.S32.HI R4, RZ, 0x1f, R17 ;  /* 0x0000001fff047819 */ /* 0x000fc60000011411 */
[----:B------:R-:W-:Y:S02]  /*04c0*/  IMAD R0, R0, R5, UR8 ;  /* 0x0000000800007e24 */ /* 0x000fe4000f8e0205 */
[----:B------:R-:W2:Y:S02]  /*04d0*/  @!P1 LDC.64 R10, c[0x0][0x3e0] ;  /* 0x0000f800ff0a9b82 */ /* 0x000ea40000000a00 */
[----:B------:R-:W-:Y:S02]  /*04e0*/  IMAD R0, R0, 0x18, RZ ;  /* 0x0000001800007824 */ /* 0x000fe400078e02ff */
[----:B0-----:R-:W-:-:S03]  /*04f0*/  IMAD R14, R4, UR10, RZ ;  /* 0x0000000a040e7c24 */ /* 0x001fc6000f8e02ff */
[C---:B------:R-:W-:Y:S01]  /*0500*/  IADD3 R26, P3, PT, R0.reuse, R7, RZ ;  /* 0x00000007001a7210 */ /* 0x040fe20007f7e0ff */
[----:B------:R-:W0:Y:S01]  /*0510*/  @!P2 LDC.64 R4, c[0x0][0x390] ;  /* 0x0000e400ff04ab82 */ /* 0x000e220000000a00 */
[----:B------:R-:W-:Y:S02]  /*0520*/  IMAD R29, R17, UR11, R14 ;  /* 0x0000000b111d7c24 */ /* 0x000fe4000f8e020e */
[----:B------:R-:W-:Y:S01]  /*0530*/  LEA.HI.X.SX32 R27, R0, RZ, 0x1, P3 ;  /* 0x000000ff001b7211 */ /* 0x000fe200018f0eff */
[----:B-1----:R-:W-:-:S04]  /*0540*/  @!P2 IMAD R13, R13, R8, RZ ;  /* 0x000000080d0da224 */ /* 0x002fc800078e02ff */
[----:B------:R-:W1:Y:S01]  /*0550*/  @!P1 LDC.64 R6, c[0x0][0x390] ;  /* 0x0000e400ff069b82 */ /* 0x000e620000000a00 */
[----:B------:R-:W-:-:S04]  /*0560*/  IMAD.WIDE.U32 R26, R17, UR10, R26 ;  /* 0x0000000a111a7c25 */ /* 0x000fc8000f8e001a */
[----:B------:R-:W-:Y:S01]  /*0570*/  @!P2 IMAD.MOV.U32 R14, RZ, RZ, R26 ;  /* 0x000000ffff0ea224 */ /* 0x000fe200078e001a */
[----:B------:R-:W-:Y:S01]  /*0580*/  IADD3 R29, PT, PT, R27, R29, RZ ;  /* 0x0000001d1b1d7210 */ /* 0x000fe20007ffe0ff */
[----:B------:R-:W-:Y:S01]  /*0590*/  @!P2 IMAD R9, R12, R9, R13 ;  /* 0x000000090c09a224 */ /* 0x000fe200078e020d */
[----:B------:R-:W-:Y:S01]  /*05a0*/  @!P1 MOV R28, R26 ;  /* 0x0000001a001c9202 */ /* 0x000fe20000000f00 */
[----:B--2---:R-:W-:-:S04]  /*05b0*/  @!P1 IMAD R15, R15, R10, RZ ;  /* 0x0000000a0f0f9224 */ /* 0x004fc800078e02ff */
[C---:B------:R-:W-:Y:S01]  /*05c0*/  @!P1 IMAD R17, R2.reuse, R11, R15 ;  /* 0x0000000b02119224 */ /* 0x040fe200078e020f */
[----:B------:R-:W-:Y:S01]  /*05d0*/  @!P2 MOV R15, R29 ;  /* 0x0000001d000fa202 */ /* 0x000fe20000000f00 */
[----:B------:R-:W-:-:S04]  /*05e0*/  @!P1 IMAD.WIDE.U32 R10, R2, R10, R28 ;  /* 0x0000000a020a9225 */ /* 0x000fc800078e001c */
[----:B------:R-:W-:Y:S01]  /*05f0*/  @!P2 IMAD.WIDE.U32 R12, R12, R8, R14 ;  /* 0x000000080c0ca225 */ /* 0x000fe200078e000e */
[----:B------:R-:W-:-:S03]  /*0600*/  @!P1 IADD3 R11, PT, PT, R11, R17, RZ ;  /* 0x000000110b0b9210 */ /* 0x000fc60007ffe0ff */
[----:B------:R-:W-:Y:S01]  /*0610*/  @!P2 IMAD.IADD R9, R13, 0x1, R9 ;  /* 0x000000010d09a824 */ /* 0x000fe200078e0209 */
[----:B-1----:R-:W-:Y:S02]  /*0620*/  @!P1 LEA R6, P3, R10, R6, 0x2 ;  /* 0x000000060a069211 */ /* 0x002fe400078610ff */
[----:B0-----:R-:W-:Y:S02]  /*0630*/  @!P2 LEA R8, P4, R12, R4, 0x2 ;  /* 0x000000040c08a211 */ /* 0x001fe400078810ff */
[----:B------:R-:W-:Y:S02]  /*0640*/  @!P1 LEA.HI.X R7, R10, R7, R11, 0x2, P3 ;  /* 0x000000070a079211 */ /* 0x000fe400018f140b */
[----:B------:R-:W-:-:S03]  /*0650*/  @!P2 LEA.HI.X R9, R12, R5, R9, 0x2, P4 ;  /* 0x000000050c09a211 */ /* 0x000fc600020f1409 */
[----:B------:R-:W2:Y:S04]  /*0660*/  @!P1 LDG.E.64 R20, desc[UR14][R6.64] ;  /* 0x0000000e06149981 */ /* 0x000ea8000c1e1b00 */
[----:B------:R-:W3:Y:S01]  /*0670*/  @!P2 LDG.E.64 R22, desc[UR14][R8.64] ;  /* 0x0000000e0816a981 */ /* 0x000ee2000c1e1b00 */
[----:B------:R-:W-:Y:S01]  /*0680*/  BSSY.RECONVERGENT B0, `(.L_x_3062) ;  /* 0x000002f000007945 */ /* 0x000fe20003800200 */
[----:B------:R-:W0:Y:S02]  /*0690*/  S2R R4, SR_LANEID ;  /* 0x0000000000047919 */ /* 0x000e240000000000 */
[C---:B0-----:R-:W-:Y:S02]  /*06a0*/  ISETP.GT.AND P2, PT, R4.reuse, 0x1e, PT ;  /* 0x0000001e0400780c */ /* 0x041fe40003f44270 */
[----:B------:R-:W-:Y:S01]  /*06b0*/  ISETP.GT.AND P3, PT, R4, 0xf, PT ;  /* 0x0000000f0400780c */ /* 0x000fe20003f64270 */
[----:B--2---:R-:W-:Y:S01]  /*06c0*/  FMUL.FTZ R11, R21, R21 ;  /* 0x00000015150b7220 */ /* 0x004fe20000410000 */
[----:B------:R-:W-:Y:S01]  /*06d0*/  FADD.FTZ R5, R20, R21 ;  /* 0x0000001514057221 */ /* 0x000fe20000010000 */
[----:B---3--:R-:W-:-:S02]  /*06e0*/  FMUL.FTZ R13, R23, R23 ;  /* 0x00000017170d7220 */ /* 0x008fc40000410000 */
[----:B------:R-:W-:Y:S01]  /*06f0*/  FFMA.FTZ R11, R20, R20, R11 ;  /* 0x00000014140b7223 */ /* 0x000fe2000001000b */
[C---:B------:R-:W-:Y:S01]  /*0700*/  FADD.FTZ R10, R22.reuse, R23 ;  /* 0x00000017160a7221 */ /* 0x040fe20000010000 */
[----:B------:R-:W-:Y:S01]  /*0710*/  FADD.FTZ R5, RZ, R5 ;  /* 0x00000005ff057221 */ /* 0x000fe20000010000 */
[----:B------:R-:W-:Y:S01]  /*0720*/  FFMA.FTZ R12, R22, R22, R13 ;  /* 0x00000016160c7223 */ /* 0x000fe2000001000d */
[----:B------:R-:W-:Y:S02]  /*0730*/  FADD.FTZ R11, RZ, R11 ;  /* 0x0000000bff0b7221 */ /* 0x000fe40000010000 */
        /* <DEDUP_REMOVED lines=35> */
.L_x_3063:
[----:B----4-:R-:W-:Y:S05]  /*0970*/  BSYNC.RECONVERGENT B0 ;  /* 0x0000000000007941 */ /* 0x010fea0003800200 */
.L_x_3062:
        /* <DEDUP_REMOVED lines=36> */
.L_x_3065:
[----:B------:R-:W-:Y:S05]  /*0bc0*/  BSYNC.RECONVERGENT B0 ;  /* 0x0000000000007941 */ /* 0x000fea0003800200 */
.L_x_3064:
        /* <DEDUP_REMOVED lines=15> */
[----:B------:R-:W-:Y:S01]  /*0cc0*/  MOV R7, UR12 ;  /* 0x0000000c00077c02 */ /* 0x000fe20008000f00 */
[----:B------:R-:W-:Y:S01]  /*0cd0*/  IMAD.U32 R8, RZ, RZ, UR12 ;  /* 0x0000000cff087e24 */ /* 0x000fe2000f8e00ff */
[----:B------:R-:W-:Y:S02]  /*0ce0*/  UIMAD.WIDE.U32 UR10, UR10, 0x8, UR16 ;  /* 0x000000080a0a78a5 */ /* 0x000fe4000f8e0010 */
[----:B------:R-:W-:-:S04]  /*0cf0*/  UIADD3 UR9, UPT, UPT, -UR9, 0x1, URZ ;  /* 0x0000000109097890 */ /* 0x000fc8000fffe1ff */
[----:B------:R-:W-:Y:S02]  /*0d00*/  MOV R6, UR10 ;  /* 0x0000000a00067c02 */ /* 0x000fe40008000f00 */
[----:B------:R-:W-:Y:S02]  /*0d10*/  MOV R11, UR9 ;  /* 0x00000009000b7c02 */ /* 0x000fe40008000f00 */
        /* <DEDUP_REMOVED lines=12> */
.L_x_3068:
[----:B------:R-:W2:Y:S04]  /*0de0*/  LDG.E.STRONG.GPU R6, desc[UR14][R4.64] ;  /* 0x0000000e04067981 */ /* 0x000ea8000c1ef900 */
[----:B--2---:R-:W-:Y:S01]  /*0df0*/  CCTL.IVALL ;  /* 0x00000000ff00798f */ /* 0x004fe20002000000 */
[----:B------:R-:W-:Y:S05]  /*0e00*/  YIELD ;  /* 0x0000000000007946 */ /* 0x000fea0003800000 */
[----:B------:R-:W-:-:S13]  /*0e10*/  ISETP.NE.AND P4, PT, R6, R9, PT ;  /* 0x000000090600720c */ /* 0x000fda0003f85270 */
[----:B------:R-:W-:Y:S05]  /*0e20*/  @P4 BRA `(.L_x_3068) ;  /* 0xfffffffc00ec4947 */ /* 0x000fea000383ffff */
.L_x_3067:
        /* <DEDUP_REMOVED lines=15> */
.L_x_3070:
        /* <DEDUP_REMOVED lines=13> */
[----:B------:R-:W-:Y:S01]  /*0ff0*/  MOV R4, UR24 ;  /* 0x0000001800047c02 */ /* 0x000fe20008000f00 */
[----:B------:R-:W-:Y:S01]  /*1000*/  IMAD.U32 R5, RZ, RZ, UR25 ;  /* 0x00000019ff057e24 */ /* 0x000fe2000f8e00ff */
[----:B------:R-:W-:Y:S01]  /*1010*/  VOTEU.ALL UP2, P6 ;  /* 0x0000000000ff7886 */ /* 0x000fe20003040000 */
[----:B------:R-:W-:-:S03]  /*1020*/  @!UP1 UIMAD.WIDE.U32 UR24, UR20, 0x8, UR16 ;  /* 0x00000008141898a5 */ /* 0x000fc6000f8e0010 */
[----:B------:R-:W-:Y:S01]  /*1030*/  VOTEU.ALL UP1, P5 ;  /* 0x0000000000ff7886 */ /* 0x000fe20002820000 */
        /* <DEDUP_REMOVED lines=8> */
[----:B------:R-:W-:Y:S02]  /*10c0*/  MOV R8, UR24 ;  /* 0x0000001800087c02 */ /* 0x000fe40008000f00 */
[----:B--2---:R-:W-:Y:S01]  /*10d0*/  MOV R9, UR25 ;  /* 0x0000001900097c02 */ /* 0x004fe20008000f00 */
[----:B------:R-:W2:Y:S05]  /*10e0*/  @!P6 LDG.E.64 R10, desc[UR14][R10.64] ;  /* 0x0000000e0a0ae981 */ /* 0x000eaa000c1e1b00 */
[----:B------:R-:W4:Y:S01]  /*10f0*/  @!P5 LDG.E.64 R8, desc[UR14][R8.64] ;  /* 0x0000000e0808d981 */ /* 0x000f22000c1e1b00 */
[----:B------:R-:W-:-:S02]  /*1100*/  UIADD3 UR24, UPT, UPT, UR5, 0x4, URZ ;  /* 0x0000000405187890 */ /* 0x000fc4000fffe0ff */
        /* <DEDUP_REMOVED lines=22> */
[----:B------:R-:W-:Y:S01]  /*1270*/  MOV R4, UR24 ;  /* 0x0000001800047c02 */ /* 0x000fe20008000f00 */
[----:B------:R-:W-:Y:S01]  /*1280*/  IMAD.U32 R5, RZ, RZ, UR25 ;  /* 0x00000019ff057e24 */ /* 0x000fe2000f8e00ff */
        /* <DEDUP_REMOVED lines=8> */
[----:B------:R-:W-:Y:S01]  /*1310*/  MOV R8, UR24 ;  /* 0x0000001800087c02 */ /* 0x000fe20008000f00 */
[----:B------:R-:W-:Y:S01]  /*1320*/  IMAD.U32 R9, RZ, RZ, UR25 ;  /* 0x00000019ff097e24 */ /* 0x000fe2000f8e00ff */
        /* <DEDUP_REMOVED lines=26> */
.L_x_3069:
[----:B------:R-:W-:-:S04]  /*14d0*/  LOP3.LUT R4, R3, 0x7, RZ, 0xc0, !PT ;  /* 0x0000000703047812 */ /* 0x000fc800078ec0ff */
[----:B------:R-:W-:-:S13]  /*14e0*/  ISETP.NE.AND P2, PT, R4, RZ, PT ;  /* 0x000000ff0400720c */ /* 0x000fda0003f45270 */
[----:B------:R-:W-:Y:S05]  /*14f0*/  @!P2 BRA `(.L_x_3066) ;  /* 0x00000004006ca947 */ /* 0x000fea0003800000 */
[----:B------:R-:W-:Y:S02]  /*1500*/  IADD3 R4, PT, PT, R4, -0x1, RZ ;  /* 0xffffffff04047810 */ /* 0x000fe40007ffe0ff */
[----:B------:R-:W-:Y:S02]  /*1510*/  LOP3.LUT P2, R10, R3, 0x3, RZ, 0xc0, !PT ;  /* 0x00000003030a7812 */ /* 0x000fe4000784c0ff */
        /* <DEDUP_REMOVED lines=13> */
[----:B------:R-:W-:Y:S02]  /*15f0*/  MOV R6, UR10 ;  /* 0x0000000a00067c02 */ /* 0x000fe40008000f00 */
[----:B------:R-:W-:Y:S02]  /*1600*/  IMAD.U32 R7, RZ, RZ, UR12 ;  /* 0x0000000cff077e24 */ /* 0x000fe4000f8e00ff */
[----:B------:R-:W-:-:S02]  /*1610*/  ISETP.EQ.OR P5, PT, R6, UR18, P3 ;  /* 0x0000001206007c0c */ /* 0x000fc40009fa2670 */
[----:B------:R-:W-:Y:S02]  /*1620*/  MOV R6, UR9 ;  /* 0x0000000900067c02 */ /* 0x000fe40008000f00 */
[----:B------:R-:W-:-:S09]  /*1630*/  ISETP.EQ.OR P4, PT, R7, UR18, P3 ;  /* 0x0000001207007c0c */ /* 0x000fd20009f82670 */
[----:B------:R-:W-:-:S04]  /*1640*/  VOTEU.ALL UP1, P5 ;  /* 0x0000000000ff7886 */ /* 0x000fc80002820000 */
[----:B------:R-:W-:Y:S01]  /*1650*/  VOTEU.ALL UP2, P4 ;  /* 0x0000000000ff7886 */ /* 0x000fe20002040000 */
[----:B------:R-:W-:-:S04]  /*1660*/  @!UP1 UIMAD UR10, UR10, UR19, UR6 ;  /* 0x000000130a0a92a4 */ /* 0x000fc8000f8e0206 */
        /* <DEDUP_REMOVED lines=16> */
[----:B--2---:R-:W-:-:S06]  /*1770*/  MOV R9, UR11 ;  /* 0x0000000b00097c02 */ /* 0x004fcc0008000f00 */
[----:B------:R-:W2:Y:S01]  /*1780*/  @!P6 LDG.E.64 R8, desc[UR14][R8.64] ;  /* 0x0000000e0808e981 */ /* 0x000ea2000c1e1b00 */
[----:B------:R-:W-:-:S05]  /*1790*/  IMAD.U32 R11, RZ, RZ, UR5 ;  /* 0x00000005ff0b7e24 */ /* 0x000fca000f8e00ff */
[----:B------:R-:W-:-:S04]  /*17a0*/  IADD3 R11, PT, PT, R11, 0x4, RZ ;  /* 0x000000040b0b7810 */ /* 0x000fc80007ffe0ff */
[----:B------:R-:W-:Y:S01]  /*17b0*/  R2UR UR5, R11 ;  /* 0x000000000b0572ca */ /* 0x000fe200000e0000 */
[----:B----4-:R-:W-:Y:S01]  /*17c0*/  @!P5 FADD.FTZ R18, R18, R4 ;  /* 0x000000041212d221 */ /* 0x010fe20000010000 */
[----:B------:R-:W-:-:S03]  /*17d0*/  @!P5 FADD.FTZ R19, R19, R5 ;  /* 0x000000051313d221 */ /* 0x000fc60000010000 */
[----:B---3--:R-:W-:Y:S01]  /*17e0*/  @!P4 FADD.FTZ R18, R18, R6 ;  /* 0x000000061212c221 */ /* 0x008fe20000010000 */
[----:B------:R-:W-:-:S03]  /*17f0*/  @!P4 FADD.FTZ R19, R19, R7 ;  /* 0x000000071313c221 */ /* 0x000fc60000010000 */
[----:B--2---:R-:W-:Y:S01]  /*1800*/  @!P6 FADD.FTZ R18, R18, R8 ;  /* 0x000000081212e221 */ /* 0x004fe20000010000 */
[----:B------:R-:W-:-:S07]  /*1810*/  @!P6 FADD.FTZ R19, R19, R9 ;  /* 0x000000091313e221 */ /* 0x000fce0000010000 */
.L_x_3071:
        /* <DEDUP_REMOVED lines=13> */
[----:B------:R-:W-:Y:S01]  /*18f0*/  IMAD.U32 R4, RZ, RZ, UR12 ;  /* 0x0000000cff047e24 */ /* 0x000fe2000f8e00ff */
[----:B------:R-:W-:Y:S01]  /*1900*/  @!UP2 UIMAD.WIDE.U32 UR10, UR10, 0x8, UR16 ;  /* 0x000000080a0aa8a5 */ /* 0x000fe2000f8e0010 */
[----:B------:R-:W-:-:S05]  /*1910*/  MOV R5, UR13 ;  /* 0x0000000d00057c02 */ /* 0x000fca0008000f00 */
[----:B------:R-:W-:Y:S01]  /*1920*/  MOV R6, UR10 ;  /* 0x0000000a00067c02 */ /* 0x000fe20008000f00 */
[----:B------:R-:W0:Y:S01]  /*1930*/  @!P4 LDG.E.64 R4, desc[UR14][R4.64] ;  /* 0x0000000e0404c981 */ /* 0x000e22000c1e1b00 */
[----:B------:R-:W-:-:S06]  /*1940*/  MOV R7, UR11 ;  /* 0x0000000b00077c02 */ /* 0x000fcc0008000f00 */
[----:B------:R-:W3:Y:S01]  /*1950*/  @!P2 LDG.E.64 R6, desc[UR14][R6.64] ;  /* 0x0000000e0606a981 */ /* 0x000ee2000c1e1b00 */
[----:B------:R-:W-:-:S05]  /*1960*/  IMAD.U32 R8, RZ, RZ, UR5 ;  /* 0x00000005ff087e24 */ /* 0x000fca000f8e00ff */
[----:B------:R-:W-:-:S04]  /*1970*/  IADD3 R8, PT, PT, R8, 0x2, RZ ;  /* 0x0000000208087810 */ /* 0x000fc80007ffe0ff */
[----:B------:R-:W-:Y:S01]  /*1980*/  R2UR UR5, R8 ;  /* 0x00000000080572ca */ /* 0x000fe200000e0000 */
[----:B0-----:R-:W-:Y:S01]  /*1990*/  @!P4 FADD.FTZ R18, R18, R4 ;  /* 0x000000041212c221 */ /* 0x001fe20000010000 */
[----:B------:R-:W-:-:S03]  /*19a0*/  @!P4 FADD.FTZ R19, R19, R5 ;  /* 0x000000051313c221 */ /* 0x000fc60000010000 */
[----:B---3--:R-:W-:Y:S01]  /*19b0*/  @!P2 FADD.FTZ R18, R18, R6 ;  /* 0x000000061212a221 */ /* 0x008fe20000010000 */
[----:B------:R-:W-:-:S09]  /*19c0*/  @!P2 FADD.FTZ R19, R19, R7 ;  /* 0x000000071313a221 */ /* 0x000fd20000010000 */
.L_x_3072:
        /* <DEDUP_REMOVED lines=13> */
.L_x_3073:
[----:B------:R-:W-:Y:S05]  /*1aa0*/  BSYNC.RECONVERGENT B0 ;  /* 0x0000000000007941 */ /* 0x000fea0003800200 */
.L_x_3066:
[----:B---3--:R-:W-:Y:S01]  /*1ab0*/  LOP3.LUT R4, R24, 0xffff, RZ, 0xc0, !PT ;  /* 0x0000ffff18047812 */ /* 0x008fe200078ec0ff */
[----:B------:R-:W3:Y:S01]  /*1ac0*/  S2UR UR9, SR_CgaCtaId ;  /* 0x00000000000979c3 */ /* 0x000ee20000008800 */
[----:B------:R-:W4:Y:S01]  /*1ad0*/  LDCU UR10, c[0x0][0x414] ;  /* 0x00008280ff0a77ac */ /* 0x000f220008000800 */
[----:B------:R-:W-:Y:S02]  /*1ae0*/  IMAD.U32 R15, RZ, RZ, UR8 ;  /* 0x00000008ff0f7e24 */ /* 0x000fe4000f8e00ff */
        /* <DEDUP_REMOVED lines=14> */
[----:B------:R-:W-:Y:S02]  /*1bd0*/  @!P3 STS.64 [UR5+0x78], R18 ;  /* 0x00007812ff00b988 */ /* 0x000fe40008000a05 */
[----:B------:R-:W-:-:S04]  /*1be0*/  SHF.L.U32 R11, R11, 0x1, RZ ;  /* 0x000000010b0b7819 */ /* 0x000fc800000006ff */
[----:B------:R-:W-:-:S04]  /*1bf0*/  LOP3.LUT R11, R11, 0xffff, RZ, 0xc0, !PT ;  /* 0x0000ffff0b0b7812 */ /* 0x000fc800078ec0ff */
[----:B------:R-:W-:Y:S01]  /*1c00*/  IADD3 R13, PT, PT, R0, R11, RZ ;  /* 0x0000000b000d7210 */ /* 0x000fe20007ffe0ff */
[----:B------:R-:W-:-:S04]  /*1c10*/  @P0 FMUL.FTZ R11, R19, UR10 ;  /* 0x0000000a130b0c20 */ /* 0x000fc80008410000 */
[C---:B-1----:R-:W-:Y:S01]  /*1c20*/  IMAD.WIDE R6, R13.reuse, 0x2, R6 ;  /* 0x000000020d067825 */ /* 0x042fe200078e0206 */
[----:B------:R1:W-:Y:S03]  /*1c30*/  @P0 STG.E.64 desc[UR14][R8.64], R10 ;  /* 0x0000000a08000986 */ /* 0x0003e6000c101b0e */
[----:B---3--:R-:W-:Y:S01]  /*1c40*/  IMAD.WIDE R4, R13, 0x2, R4 ;  /* 0x000000020d047825 */ /* 0x008fe200078e0204 */
[----:B------:R-:W-:Y:S06]  /*1c50*/  BAR.SYNC.DEFER_BLOCKING 0x0 ;  /* 0x0000000000007b1d */ /* 0x000fec0000010000 */
[----:B------:R-:W2:Y:S04]  /*1c60*/  LDG.E.U16 R12, desc[UR14][R6.64] ;  /* 0x0000000e060c7981 */ /* 0x000ea8000c1e1500 */
[----:B------:R-:W3:Y:S04]  /*1c70*/  LDG.E.U16 R13, desc[UR14][R6.64+0x2] ;  /* 0x0000020e060d7981 */ /* 0x000ee8000c1e1500 */
[----:B------:R-:W4:Y:S04]  /*1c80*/  LDG.E.U16 R14, desc[UR14][R4.64] ;  /* 0x0000000e040e7981 */ /* 0x000f28000c1e1500 */
[----:B------:R-:W5:Y:S01]  /*1c90*/  LDG.E.U16 R15, desc[UR14][R4.64+0x2] ;  /* 0x0000020e040f7981 */ /* 0x000f62000c1e1500 */
[----:B-1----:R-:W-:Y:S01]  /*1ca0*/  MOV R10, 0x3f800000 ;  /* 0x3f800000000a7802 */ /* 0x002fe20000000f00 */
[----:B------:R-:W-:Y:S02]  /*1cb0*/  BSSY.RECONVERGENT B0, `(.L_x_3074) ;  /* 0x000007c000007945 */ /* 0x000fe40003800200 */
[----:B------:R-:W1:Y:S02]  /*1cc0*/  LDS.64 R16, [UR5+0x78] ;  /* 0x00007805ff107984 */ /* 0x000e640008000a00 */
[----:B-1----:R-:W-:-:S04]  /*1cd0*/  FMUL.FTZ R0, R16, UR10 ;  /* 0x0000000a10007c20 */ /* 0x002fc80008410000 */
[----:B------:R-:W-:-:S04]  /*1ce0*/  FMUL.FTZ R16, R0, R0 ;  /* 0x0000000000107220 */ /* 0x000fc80000410000 */
[----:B------:R-:W-:-:S05]  /*1cf0*/  FFMA.FTZ R16, R17, UR10, -R16 ;  /* 0x0000000a11107c23 */ /* 0x000fca0008010810 */
[----:B------:R-:W-:-:S13]  /*1d00*/  FSETP.GTU.FTZ.AND P2, PT, R16, RZ, PT ;  /* 0x000000ff1000720b */ /* 0x000fda0003f5c000 */
[----:B------:R-:W1:Y:S02]  /*1d10*/  @P2 LDC R9, c[0x0][0x3a8] ;  /* 0x0000ea00ff092b82 */ /* 0x000e640000000800 */
[----:B-1----:R-:W-:-:S04]  /*1d20*/  @P2 FADD.FTZ R16, R16, R9 ;  /* 0x0000000910102221 */ /* 0x002fc80000010000 */
[----:B------:R1:W0:Y:S01]  /*1d30*/  @P2 MUFU.RSQ R10, R16 ;  /* 0x00000010000a2308 */ /* 0x0002220000001400 */
[----:B--2---:R-:W-:Y:S01]  /*1d40*/  SHF.L.U32 R11, R12, 0x10, RZ ;  /* 0x000000100c0b7819 */ /* 0x004fe200000006ff */
[----:B---3--:R-:W-:Y:S01]  /*1d50*/  IMAD.U32 R12, R13, 0x10000, RZ ;  /* 0x000100000d0c7824 */ /* 0x008fe200078e00ff */
[----:B----4-:R-:W-:Y:S02]  /*1d60*/  SHF.L.U32 R14, R14, 0x10, RZ ;  /* 0x000000100e0e7819 */ /* 0x010fe400000006ff */
[----:B-----5:R-:W-:Y:S01]  /*1d70*/  SHF.L.U32 R13, R15, 0x10, RZ ;  /* 0x000000100f0d7819 */ /* 0x020fe200000006ff */
[----:B01----:R-:W-:Y:S06]  /*1d80*/  BRA.U UP0, `(.L_x_3075) ;  /* 0x0000000100bc7547 */ /* 0x003fec000b800000 */
[----:B------:R-:W0:Y:S01]  /*1d90*/  LDCU.64 UR12, c[0x0][0x3e8] ;  /* 0x00007d00ff0c77ac */ /* 0x000e220008000a00 */
[----:B------:R-:W-:Y:S01]  /*1da0*/  SHF.R.S32.HI R9, RZ, 0x1f, R2 ;  /* 0x0000001fff097819 */ /* 0x000fe20000011402 */
[----:B------:R-:W-:Y:S01]  /*1db0*/  BSSY.RECONVERGENT B1, `(.L_x_3076) ;  /* 0x0000019000017945 */ /* 0x000fe20003800200 */
[----:B------:R-:W-:-:S04]  /*1dc0*/  IADD3 R15, PT, PT, R2, 0x20, RZ ;  /* 0x00000020020f7810 */ /* 0x000fc80007ffe0ff */
[----:B------:R-:W-:Y:S02]  /*1dd0*/  SHF.R.S32.HI R16, RZ, 0x1f, R15 ;  /* 0x0000001fff107819 */ /* 0x000fe4000001140f */
[----:B0-----:R-:W-:Y:S02]  /*1de0*/  ISETP.GE.U32.AND P1, PT, R2, UR12, PT ;  /* 0x0000000c02007c0c */ /* 0x001fe4000bf26070 */
[----:B------:R-:W-:Y:S02]  /*1df0*/  ISETP.GE.U32.AND P2, PT, R15, UR12, PT ;  /* 0x0000000c0f007c0c */ /* 0x000fe4000bf46070 */
[----:B------:R-:W-:Y:S02]  /*1e00*/  ISETP.GE.AND.EX P1, PT, R9, UR13, PT, P1 ;  /* 0x0000000d09007c0c */ /* 0x000fe4000bf26310 */
[----:B------:R-:W-:-:S11]  /*1e10*/  ISETP.GE.AND.EX P2, PT, R16, UR13, PT, P2 ;  /* 0x0000000d10007c0c */ /* 0x000fd6000bf46320 */
[----:B------:R-:W-:Y:S05]  /*1e20*/  @P1 BRA `(.L_x_3077) ;  /* 0x0000000000441947 */ /* 0x000fea0003800000 */
[----:B------:R-:W0:Y:S01]  /*1e30*/  LDCU.64 UR16, c[0x0][0x3e0] ;  /* 0x00007c00ff1077ac */ /* 0x000e220008000a00 */
[----:B------:R-:W-:Y:S01]  /*1e40*/  MOV R5, R29 ;  /* 0x0000001d00057202 */ /* 0x000fe20000000f00 */
[----:B------:R-:W-:Y:S02]  /*1e50*/  IMAD.MOV.U32 R4, RZ, RZ, R26 ;  /* 0x000000ffff047224 */ /* 0x000fe400078e001a */
[C---:B------:R-:W-:Y:S01]  /*1e60*/  FADD.FTZ R7, -R0.reuse, R20 ;  /* 0x0000001400077221 */ /* 0x040fe20000010100 */
[----:B------:R-:W1:Y:S01]  /*1e70*/  LDCU.64 UR10, c[0x0][0x380] ;  /* 0x00007000ff0a77ac */ /* 0x000e620008000a00 */
[----:B------:R-:W-:Y:S02]  /*1e80*/  FADD.FTZ R21, -R0, R21 ;  /* 0x0000001500157221 */ /* 0x000fe40000010100 */
[----:B------:R-:W-:-:S04]  /*1e90*/  FMUL.FTZ R7, R7, R10 ;  /* 0x0000000a07077220 */ /* 0x000fc80000410000 */
[----:B------:R-:W-:Y:S01]  /*1ea0*/  FFMA.FTZ R8, R11, R7, R14 ;  /* 0x000000070b087223 */ /* 0x000fe2000001000e */
[----:B0-----:R-:W-:Y:S02]  /*1eb0*/  IMAD R9, R9, UR16, RZ ;  /* 0x0000001009097c24 */ /* 0x001fe4000f8e02ff */
[----:B------:R-:W-:-:S04]  /*1ec0*/  IMAD.WIDE.U32 R4, R2, UR16, R4 ;  /* 0x0000001002047c25 */ /* 0x000fc8000f8e0004 */
[----:B------:R-:W-:Y:S01]  /*1ed0*/  IMAD R9, R2, UR17, R9 ;  /* 0x0000001102097c24 */ /* 0x000fe2000f8e0209 */
[----:B-1----:R-:W-:-:S04]  /*1ee0*/  LEA R6, P1, R4, UR10, 0x2 ;  /* 0x0000000a04067c11 */ /* 0x002fc8000f8210ff */
[----:B------:R-:W-:Y:S01]  /*1ef0*/  IADD3 R5, PT, PT, R5, R9, RZ ;  /* 0x0000000905057210 */ /* 0x000fe20007ffe0ff */
[----:B------:R-:W-:-:S03]  /*1f00*/  FMUL.FTZ R9, R21, R10 ;  /* 0x0000000a15097220 */ /* 0x000fc60000410000 */
[----:B------:R-:W-:Y:S01]  /*1f10*/  LEA.HI.X R7, R4, UR11, R5, 0x2, P1 ;  /* 0x0000000b04077c11 */ /* 0x000fe200088f1405 */
[----:B------:R-:W-:-:S05]  /*1f20*/  FFMA.FTZ R9, R12, R9, R13 ;  /* 0x000000090c097223 */ /* 0x000fca000001000d */
[----:B------:R0:W-:Y:S02]  /*1f30*/  STG.E.64 desc[UR14][R6.64], R8 ;  /* 0x0000000806007986 */ /* 0x0001e4000c101b0e */
.L_x_3077:
[----:B------:R-:W-:Y:S05]  /*1f40*/  BSYNC.RECONVERGENT B1 ;  /* 0x0000000000017941 */ /* 0x000fea0003800200 */
.L_x_3076:
[----:B------:R-:W-:Y:S05]  /*1f50*/  @P2 BRA `(.L_x_3078) ;  /* 0x0000000400442947 */ /* 0x000fea0003800000 */
[----:B------:R-:W1:Y:S01]  /*1f60*/  LDCU.64 UR10, c[0x0][0x3e0] ;  /* 0x00007c00ff0a77ac */ /* 0x000e620008000a00 */
[----:B------:R-:W-:Y:S01]  /*1f70*/  MOV R4, R26 ;  /* 0x0000001a00047202 */ /* 0x000fe20000000f00 */
[----:B------:R-:W-:Y:S02]  /*1f80*/  IMAD.MOV.U32 R5, RZ, RZ, R29 ;  /* 0x000000ffff057224 */ /* 0x000fe400078e001d */
[C---:B0-----:R-:W-:Y:S01]  /*1f90*/  FADD.FTZ R7, -R0.reuse, R22 ;  /* 0x0000001600077221 */ /* 0x041fe20000010100 */
[----:B------:R-:W0:Y:S01]  /*1fa0*/  LDCU.64 UR12, c[0x0][0x380] ;  /* 0x00007000ff0c77ac */ /* 0x000e220008000a00 */
[----:B------:R-:W-:Y:S02]  /*1fb0*/  FADD.FTZ R23, -R0, R23 ;  /* 0x0000001700177221 */ /* 0x000fe40000010100 */
[-C--:B------:R-:W-:Y:S02]  /*1fc0*/  FMUL.FTZ R7, R7, R10.reuse ;  /* 0x0000000a07077220 */ /* 0x080fe40000410000 */
[----:B------:R-:W-:-:S02]  /*1fd0*/  FMUL.FTZ R23, R23, R10 ;  /* 0x0000000a17177220 */ /* 0x000fc40000410000 */
[----:B------:R-:W-:Y:S02]  /*1fe0*/  FFMA.FTZ R22, R11, R7, R14 ;  /* 0x000000070b167223 */ /* 0x000fe4000001000e */
[----:B------:R-:W-:Y:S01]  /*1ff0*/  FFMA.FTZ R23, R12, R23, R13 ;  /* 0x000000170c177223 */ /* 0x000fe2000001000d */
[----:B-1----:R-:W-:Y:S02]  /*2000*/  IMAD R16, R16, UR10, RZ ;  /* 0x0000000a10107c24 */ /* 0x002fe4000f8e02ff */
[----:B------:R-:W-:-:S04]  /*2010*/  IMAD.WIDE.U32 R4, R15, UR10, R4 ;  /* 0x0000000a0f047c25 */ /* 0x000fc8000f8e0004 */
[----:B------:R-:W-:Y:S01]  /*2020*/  IMAD R15, R15, UR11, R16 ;  /* 0x0000000b0f0f7c24 */ /* 0x000fe2000f8e0210 */
[----:B0-----:R-:W-:-:S04]  /*2030*/  LEA R6, P1, R4, UR12, 0x2 ;  /* 0x0000000c04067c11 */ /* 0x001fc8000f8210ff */
[----:B------:R-:W-:-:S04]  /*2040*/  IADD3 R15, PT, PT, R5, R15, RZ ;  /* 0x0000000f050f7210 */ /* 0x000fc80007ffe0ff */
[----:B------:R-:W-:-:S05]  /*2050*/  LEA.HI.X R7, R4, UR13, R15, 0x2, P1 ;  /* 0x0000000d04077c11 */ /* 0x000fca00088f140f */
[----:B------:R1:W-:Y:S01]  /*2060*/  STG.E.64 desc[UR14][R6.64], R22 ;  /* 0x0000001606007986 */ /* 0x0003e2000c101b0e */
[----:B------:R-:W-:Y:S05]  /*2070*/  BRA `(.L_x_3078) ;  /* 0x0000000000fc7947 */ /* 0x000fea0003800000 */
.L_x_3075:
[----:B------:R-:W-:Y:S04]  /*2080*/  BSSY.RECONVERGENT B1, `(.L_x_3079) ;  /* 0x000001e000017945 */ /* 0x000fe80003800200 */
[----:B------:R-:W-:Y:S05]  /*2090*/  @P1 BRA `(.L_x_3080) ;  /* 0x0000000000701947 */ /* 0x000fea0003800000 */
[C---:B------:R-:W-:Y:S01]  /*20a0*/  FADD.FTZ R5, -R0.reuse, R20 ;  /* 0x0000001400057221 */ /* 0x040fe20000010100 */
[----:B------:R-:W-:Y:S01]  /*20b0*/  FADD.FTZ R21, -R0, R21 ;  /* 0x0000001500157221 */ /* 0x000fe20000010100 */
[----:B------:R-:W0:Y:S01]  /*20c0*/  LDCU.64 UR10, c[0x0][0x3e0] ;  /* 0x00007c00ff0a77ac */ /* 0x000e220008000a00 */
[----:B------:R-:W-:Y:S01]  /*20d0*/  SHF.R.S32.HI R17, RZ, 0x1f, R2 ;  /* 0x0000001fff117819 */ /* 0x000fe20000011402 */
[-C--:B------:R-:W-:Y:S01]  /*20e0*/  FMUL.FTZ R5, R5, R10.reuse ;  /* 0x0000000a05057220 */ /* 0x080fe20000410000 */
[----:B------:R-:W-:Y:S01]  /*20f0*/  FMUL.FTZ R8, R21, R10 ;  /* 0x0000000a15087220 */ /* 0x000fe20000410000 */
[----:B------:R-:W1:Y:S01]  /*2100*/  LDCU.64 UR12, c[0x0][0x380] ;  /* 0x00007000ff0c77ac */ /* 0x000e620008000a00 */
[----:B------:R-:W-:Y:S01]  /*2110*/  MOV R6, R26 ;  /* 0x0000001a00067202 */ /* 0x000fe20000000f00 */
[----:B------:R-:W-:Y:S01]  /*2120*/  FFMA.FTZ R9, R11, R5, R14 ;  /* 0x000000050b097223 */ /* 0x000fe2000001000e */
[----:B------:R-:W-:Y:S01]  /*2130*/  FFMA.FTZ R8, R12, R8, R13 ;  /* 0x000000080c087223 */ /* 0x000fe2000001000d */
[----:B------:R-:W-:-:S02]  /*2140*/  MOV R7, R29 ;  /* 0x0000001d00077202 */ /* 0x000fc40000000f00 */
[----:B------:R-:W-:Y:S01]  /*2150*/  FMUL.FTZ R4, R9, -1.4426950216293334961 ;  /* 0xbfb8aa3b09047820 */ /* 0x000fe20000410000 */
[----:B------:R-:W-:-:S05]  /*2160*/  FMUL.FTZ R5, R8, -1.4426950216293334961 ;  /* 0xbfb8aa3b08057820 */ /* 0x000fca0000410000 */
[----:B------:R-:W2:Y:S01]  /*2170*/  MUFU.EX2 R4, R4 ;  /* 0x0000000400047308 */ /* 0x000ea20000000800 */
[----:B0-----:R-:W-:Y:S02]  /*2180*/  IMAD R17, R17, UR10, RZ ;  /* 0x0000000a11117c24 */ /* 0x001fe4000f8e02ff */
[----:B------:R-:W-:-:S05]  /*2190*/  IMAD.WIDE.U32 R6, R2, UR10, R6 ;  /* 0x0000000a02067c25 */ /* 0x000fca000f8e0006 */
[----:B------:R-:W0:Y:S01]  /*21a0*/  MUFU.EX2 R5, R5 ;  /* 0x0000000500057308 */ /* 0x000e220000000800 */
[----:B------:R-:W-:-:S04]  /*21b0*/  IMAD R17, R2, UR11, R17 ;  /* 0x0000000b02117c24 */ /* 0x000fc8000f8e0211 */
[----:B------:R-:W-:Y:S02]  /*21c0*/  IMAD.IADD R17, R7, 0x1, R17 ;  /* 0x0000000107117824 */ /* 0x000fe400078e0211 */
[----:B--2---:R-:W-:Y:S01]  /*21d0*/  FADD.FTZ R16, R4, 1 ;  /* 0x3f80000004107421 */ /* 0x004fe20000010000 */
[----:B-1----:R-:W-:-:S05]  /*21e0*/  LEA R4, P1, R6, UR12, 0x2 ;  /* 0x0000000c06047c11 */ /* 0x002fca000f8210ff */
[----:B------:R-:W1:Y:S01]  /*21f0*/  MUFU.RCP R16, R16 ;  /* 0x0000001000107308 */ /* 0x000e620000001000 */
[----:B0-----:R-:W-:Y:S01]  /*2200*/  FADD.FTZ R15, R5, 1 ;  /* 0x3f800000050f7421 */ /* 0x001fe20000010000 */
[----:B------:R-:W-:-:S06]  /*2210*/  LEA.HI.X R5, R6, UR13, R17, 0x2, P1 ;  /* 0x0000000d06057c11 */ /* 0x000fcc00088f1411 */
[----:B------:R-:W0:Y:S01]  /*2220*/  MUFU.RCP R15, R15 ;  /* 0x0000000f000f7308 */ /* 0x000e220000001000 */
[----:B-1----:R-:W-:Y:S01]  /*2230*/  FMUL.FTZ R6, R9, R16 ;  /* 0x0000001009067220 */ /* 0x002fe20000410000 */
[----:B0-----:R-:W-:-:S05]  /*2240*/  FMUL.FTZ R7, R8, R15 ;  /* 0x0000000f08077220 */ /* 0x001fca0000410000 */
[----:B------:R0:W-:Y:S02]  /*2250*/  STG.E.64 desc[UR14][R4.64], R6 ;  /* 0x0000000604007986 */ /* 0x0001e4000c101b0e */
.L_x_3080:
[----:B------:R-:W-:Y:S05]  /*2260*/  BSYNC.RECONVERGENT B1 ;  /* 0x0000000000017941 */ /* 0x000fea0003800200 */
.L_x_3079:
[----:B------:R-:W1:Y:S01]  /*2270*/  LDCU.64 UR10, c[0x0][0x3e8] ;  /* 0x00007d00ff0a77ac */ /* 0x000e620008000a00 */
[----:B0-----:R-:W-:-:S04]  /*2280*/  IADD3 R4, PT, PT, R2, 0x20, RZ ;  /* 0x0000002002047810 */ /* 0x001fc80007ffe0ff */
[----:B------:R-:W-:Y:S02]  /*2290*/  SHF.R.S32.HI R5, RZ, 0x1f, R4 ;  /* 0x0000001fff057819 */ /* 0x000fe40000011404 */
[----:B-1----:R-:W-:-:S04]  /*22a0*/  ISETP.GE.U32.AND P1, PT, R4, UR10, PT ;  /* 0x0000000a04007c0c */ /* 0x002fc8000bf26070 */
[----:B------:R-:W-:-:S13]  /*22b0*/  ISETP.GE.AND.EX P1, PT, R5, UR11, PT, P1 ;  /* 0x0000000b05007c0c */ /* 0x000fda000bf26310 */
[----:B------:R-:W-:Y:S05]  /*22c0*/  @P1 BRA `(.L_x_3078) ;  /* 0x0000000000681947 */ /* 0x000fea0003800000 */
[C---:B------:R-:W-:Y:S01]  /*22d0*/  FADD.FTZ R7, -R0.reuse, R22 ;  /* 0x0000001600077221 */ /* 0x040fe20000010100 */
[----:B------:R-:W-:Y:S01]  /*22e0*/  FADD.FTZ R23, -R0, R23 ;  /* 0x0000001700177221 */ /* 0x000fe20000010100 */
        /* <DEDUP_REMOVED lines=13> */
[----:B------:R-:W-:Y:S01]  /*23c0*/  IMAD R5, R4, UR11, R5 ;  /* 0x0000000b04057c24 */ /* 0x000fe2000f8e0205 */
[----:B-1----:R-:W-:-:S04]  /*23d0*/  LEA R4, P1, R26, UR12, 0x2 ;  /* 0x0000000c1a047c11 */ /* 0x002fc8000f8210ff */
[----:B------:R-:W-:Y:S01]  /*23e0*/  IADD3 R5, PT, PT, R27, R5, RZ ;  /* 0x000000051b057210 */ /* 0x000fe20007ffe0ff */
[----:B--2---:R-:W-:-:S03]  /*23f0*/  FADD.FTZ R6, R0, 1 ;  /* 0x3f80000000067421 */ /* 0x004fc60000010000 */
[----:B------:R-:W-:-:S03]  /*2400*/  LEA.HI.X R5, R26, UR13, R5, 0x2, P1 ;  /* 0x0000000d1a057c11 */ /* 0x000fc600088f1405 */
[----:B------:R-:W1:Y:S01]  /*2410*/  MUFU.RCP R6, R6 ;  /* 0x0000000600067308 */ /* 0x000e620000001000 */
[----:B0-----:R-:W-:-:S07]  /*2420*/  FADD.FTZ R10, R7, 1 ;  /* 0x3f800000070a7421 */ /* 0x001fce0000010000 */
[----:B------:R-:W0:Y:S01]  /*2430*/  MUFU.RCP R9, R10 ;  /* 0x0000000a00097308 */ /* 0x000e220000001000 */
[----:B-1----:R-:W-:Y:S01]  /*2440*/  FMUL.FTZ R8, R11, R6 ;  /* 0x000000060b087220 */ /* 0x002fe20000410000 */
[----:B0-----:R-:W-:-:S05]  /*2450*/  FMUL.FTZ R9, R12, R9 ;  /* 0x000000090c097220 */ /* 0x001fca0000410000 */
[----:B------:R2:W-:Y:S02]  /*2460*/  STG.E.64 desc[UR14][R4.64], R8 ;  /* 0x0000000804007986 */ /* 0x0005e4000c101b0e */
.L_x_3078:
[----:B------:R-:W-:Y:S05]  /*2470*/  BSYNC.RECONVERGENT B0 ;  /* 0x0000000000007941 */ /* 0x000fea0003800200 */
.L_x_3074:
[----:B------:R-:W-:Y:S02]  /*2480*/  UIADD3 UR8, UPT, UPT, UR19, UR8, URZ ;  /* 0x0000000813087290 */ /* 0x000fe4000fffe0ff */
[----:B------:R-:W-:Y:S02]  /*2490*/  UIADD3 UR4, UPT, UPT, UR4, 0x1, URZ ;  /* 0x0000000104047890 */ /* 0x000fe4000fffe0ff */
[----:B------:R-:W-:-:S09]  /*24a0*/  UISETP.GE.AND UP1, UPT, UR8, UR7, UPT ;  /* 0x000000070800728c */ /* 0x000fd2000bf26270 */
[----:B------:R-:W-:Y:S05]  /*24b0*/  BRA.U !UP1, `(.L_x_3081) ;  /* 0xffffffdd093c7547 */ /* 0x000fea000b83ffff */
[----:B------:R-:W-:Y:S05]  /*24c0*/  EXIT ;  /* 0x000000000000794d */ /* 0x000fea0003800000 */
.L_x_3082:
        /* <DEDUP_REMOVED lines=11> */
.L_x_3471:


//--------------------- .text._Z35group_norm_nhwc_fwd_one_pass_kernelI11Fp32IOBf16WLi128ELi24ELi384EEv26Group_norm_nhwc_fwd_params --------------------------
	.section	.text._Z35group_norm_nhwc_fwd_one_pass_kernelI11Fp32IOBf16WLi128ELi24ELi384EEv26Group_norm_nhwc_fwd_params,"ax",@progbits
	.align	128
        .global         _Z35group_norm_nhwc_fwd_one_pass_kernelI11Fp32IOBf16WLi128ELi24ELi384EEv26Group_norm_nhwc_fwd_params
        .type           _Z35group_norm_nhwc_fwd_one_pass_kernelI11Fp32IOBf16WLi128ELi24ELi384EEv26Group_norm_nhwc_fwd_params,@function
        .size           _Z35group_norm_nhwc_fwd_one_pass_kernelI11Fp32IOBf16WLi128ELi24ELi384EEv26Group_norm_nhwc_fwd_params,(.L_x_3472 - _Z35group_norm_nhwc_fwd_one_pass_kernelI11Fp32IOBf16WLi128ELi24ELi384EEv26Group_norm_nhwc_fwd_params)
        .other          _Z35group_norm_nhwc_fwd_one_pass_kernelI11Fp32IOBf16WLi128ELi24ELi384EEv26Group_norm_nhwc_fwd_params,@"STO_CUDA_ENTRY STV_DEFAULT"
_Z35group_norm_nhwc_fwd_one_pass_kernelI11Fp32IOBf16WLi128ELi24ELi384EEv26Group_norm_nhwc_fwd_params:
.text._Z35group_norm_nhwc_fwd_one_pass_kernelI11Fp32IOBf16WLi128ELi24ELi384EEv26Group_norm_nhwc_fwd_params:
        /* <DEDUP_REMOVED lines=25> */
.L_x_3110:
        /* <DEDUP_REMOVED lines=12> */
[----:B0-----:R-:W-:-:S06]  /*0250*/  IADD3 R2, PT, PT, R4, 0xffffffe, RZ ;  /* 0x0ffffffe04027810 */ /* 0x001fcc0007ffe0ff */
[----:B------:R0:W5:Y:S02]  /*0260*/  F2I.FTZ.U32.TRUNC.NTZ R3, R2 ;  /* 0x0000000200037305 */ /* 0x000164000021f000 */
[----:B0-----:R-:W-:Y:S01]  /*0270*/  HFMA2 R2, -RZ, RZ, 0, 0 ;  /* 0x00000000ff027431 */ /* 0x001fe200000001ff */
[----:B-----5:R-:W-:-:S05]  /*0280*/  IADD3 R6, PT, PT, RZ, -R3, RZ ;  /* 0x80000003ff067210 */ /* 0x020fca0007ffe0ff */
[----:B------:R-:W-:Y:S01]  /*0290*/  IMAD R5, R6, R7, RZ ;  /* 0x0000000706057224 */ /* 0x000fe200078e02ff */
[----:B------:R-:W-:-:S03]  /*02a0*/  IABS R6, UR8 ;  /* 0x0000000800067c13 */ /* 0x000fc60008000000 */
[----:B------:R-:W-:-:S06]  /*02b0*/  IMAD.HI.U32 R3, R3, R5, R2 ;  /* 0x0000000503037227 */ /* 0x000fcc00078e0002 */
[----:B------:R-:W-:-:S04]  /*02c0*/  IMAD.HI.U32 R5, R3, R6, RZ ;  /* 0x0000000603057227 */ /* 0x000fc800078e00ff */
[----:B------:R-:W-:-:S04]  /*02d0*/  IMAD.MOV R3, RZ, RZ, -R5 ;  /* 0x000000ffff037224 */ /* 0x000fc800078e0a05 */
[----:B------:R-:W-:Y:S01]  /*02e0*/  IMAD R2, R7, R3, R6 ;  /* 0x0000000307027224 */ /* 0x000fe200078e0206 */
[----:B-1----:R-:W-:-:S04]  /*02f0*/  LOP3.LUT R3, R8, 0xffff, RZ, 0xc0, !PT ;  /* 0x0000ffff08037812 */ /* 0x002fc800078ec0ff */
[----:B------:R-:W-:Y:S01]  /*0300*/  ISETP.GT.U32.AND P2, PT, R7, R2, PT ;  /* 0x000000020700720c */ /* 0x000fe20003f44070 */
[----:B------:R-:W-:-:S05]  /*0310*/  IMAD R3, R3, 0x1556, RZ ;  /* 0x0000155603037824 */ /* 0x000fca00078e02ff */
[----:B------:R-:W-:-:S07]  /*0320*/  SHF.R.U32.HI R3, RZ, 0x10, R3 ;  /* 0x00000010ff037819 */ /* 0x000fce0000011603 */
[-C--:B------:R-:W-:Y:S02]  /*0330*/  @!P2 IADD3 R2, PT, PT, R2, -R7.reuse, RZ ;  /* 0x800000070202a210 */ /* 0x080fe40007ffe0ff */
[----:B------:R-:W-:Y:S02]  /*0340*/  @!P2 IADD3 R5, PT, PT, R5, 0x1, RZ ;  /* 0x000000010505a810 */ /* 0x000fe40007ffe0ff */
[----:B------:R-:W-:Y:S02]  /*0350*/  ISETP.GE.U32.AND P1, PT, R2, R7, PT ;  /* 0x000000070200720c */ /* 0x000fe40003f26070 */
[----:B------:R-:W-:Y:S02]  /*0360*/  LOP3.LUT R2, R0, UR8, RZ, 0x3c, !PT ;  /* 0x0000000800027c12 */ /* 0x000fe4000f8e3cff */
[----:B--2---:R-:W-:Y:S02]  /*0370*/  ISETP.GE.U32.AND P2, PT, R11, UR10, PT ;  /* 0x0000000a0b007c0c */ /* 0x004fe4000bf46070 */
[----:B------:R-:W-:-:S02]  /*0380*/  ISETP.GE.AND P4, PT, R2, RZ, PT ;  /* 0x000000ff0200720c */ /* 0x000fc40003f86270 */
[----:B------:R-:W-:Y:S02]  /*0390*/  PRMT R2, R3, 0x9910, RZ ;  /* 0x0000991003027816 */ /* 0x000fe400000000ff */
[----:B------:R-:W-:-:S03]  /*03a0*/  SHF.R.S32.HI R3, RZ, 0x1f, R11 ;  /* 0x0000001fff037819 */ /* 0x000fc6000001140b */
[----:B------:R-:W-:Y:S01]  /*03b0*/  IMAD R2, R2, 0xc, RZ ;  /* 0x0000000c02027824 */ /* 0x000fe200078e02ff */
[----:B------:R-:W-:Y:S02]  /*03c0*/  ISETP.GE.AND.EX P2, PT, R3, UR11, PT, P2 ;  /* 0x0000000b03007c0c */ /* 0x000fe4000bf46320 */
[----:B------:R-:W-:Y:S02]  /*03d0*/  @P1 IADD3 R5, PT, PT, R5, 0x1, RZ ;  /* 0x0000000105051810 */ /* 0x000fe40007ffe0ff */
[----:B------:R-:W-:Y:S02]  /*03e0*/  IADD3 R2, PT, PT, RZ, -R2, RZ ;  /* 0x80000002ff027210 */ /* 0x000fe40007ffe0ff */
[----:B------:R-:W-:Y:S01]  /*03f0*/  ISETP.GE.U32.AND P1, PT, R23, UR10, PT ;  /* 0x0000000a17007c0c */ /* 0x000fe2000bf26070 */
[----:B------:R-:W-:Y:S01]  /*0400*/  @!P4 IMAD.MOV R5, RZ, RZ, -R5 ;  /* 0x000000ffff05c224 */ /* 0x000fe200078e0a05 */
[----:B------:R-:W-:Y:S02]  /*0410*/  PRMT R7, R2, 0x7710, RZ ;  /* 0x0000771002077816 */ /* 0x000fe400000000ff */
[----:B------:R-:W-:-:S02]  /*0420*/  @!P3 LOP3.LUT R5, RZ, R0, RZ, 0x33, !PT ;  /* 0x00000000ff05b212 */ /* 0x000fc400078e33ff */
[----:B------:R-:W-:Y:S01]  /*0430*/  IADD3 R2, PT, PT, R7, R8, RZ ;  /* 0x0000000807027210 */ /* 0x000fe20007ffe0ff */
[----:B------:R-:W0:Y:S01]  /*0440*/  @!P2 LDC.64 R16, c[0x0][0x390] ;  /* 0x0000e400ff10ab82 */ /* 0x000e220000000a00 */
[----:B------:R-:W-:Y:S02]  /*0450*/  IADD3 R9, PT, PT, -R5, RZ, RZ ;  /* 0x000000ff05097210 */ /* 0x000fe40007ffe1ff */
[----:B------:R-:W-:Y:S01]  /*0460*/  ISETP.GE.U32.AND P3, PT, R21, UR10, PT ;  /* 0x0000000a15007c0c */ /* 0x000fe2000bf66070 */
[----:B------:R-:W-:Y:S01]  /*0470*/  IMAD.SHL.U32 R2, R2, 0x2, RZ ;  /* 0x0000000202027824 */ /* 0x000fe200078e00ff */
[----:B------:R-:W-:Y:S01]  /*0480*/  ISETP.GE.AND.EX P1, PT, R29, UR11, PT, P1 ;  /* 0x0000000b1d007c0c */ /* 0x000fe2000bf26310 */
[----:B------:R-:W-:Y:S01]  /*0490*/  IMAD R0, R0, R9, UR8 ;  /* 0x0000000800007e24 */ /* 0x000fe2000f8e0209 */
[----:B------:R-:W-:Y:S01]  /*04a0*/  ISETP.GE.AND.EX P3, PT, R13, UR11, PT, P3 ;  /* 0x0000000b0d007c0c */ /* 0x000fe2000bf66330 */
[----:B------:R-:W1:Y:S01]  /*04b0*/  @!P2 LDC.64 R6, c[0x0][0x3e0] ;  /* 0x0000f800ff06ab82 */ /* 0x000e620000000a00 */
[----:B------:R-:W-:Y:S01]  /*04c0*/  LOP3.LUT R27, R2, 0xffff, RZ, 0xc0, !PT ;  /* 0x0000ffff021b7812 */ /* 0x000fe200078ec0ff */
[----:B------:R-:W-:Y:S01]  /*04d0*/  IMAD R0, R0, 0x18, RZ ;  /* 0x0000001800007824 */ /* 0x000fe200078e02ff */
[----:B------:R-:W-:-:S02]  /*04e0*/  SHF.R.S32.HI R2, RZ, 0x1f, R5 ;  /* 0x0000001fff027819 */ /* 0x000fc40000011405 */
[----:B------:R-:W-:Y:S02]  /*04f0*/  IADD3 R9, PT, PT, R23, 0x60, RZ ;  /* 0x0000006017097810 */ /* 0x000fe40007ffe0ff */
[----:B------:R-:W-:Y:S01]  /*0500*/  IADD3 R26, P4, PT, R0, R27, RZ ;  /* 0x0000001b001a7210 */ /* 0x000fe20007f9e0ff */
[----:B---3--:R-:W-:Y:S01]  /*0510*/  IMAD R2, R2, UR12, RZ ;  /* 0x0000000c02027c24 */ /* 0x008fe2000f8e02ff */
[----:B------:R-:W-:Y:S02]  /*0520*/  SHF.R.S32.HI R19, RZ, 0x1f, R9 ;  /* 0x0000001fff137819 */ /* 0x000fe40000011409 */
[----:B------:R-:W-:Y:S01]  /*0530*/  LEA.HI.X.SX32 R27, R0, RZ, 0x1, P4 ;  /* 0x000000ff001b7211 */ /* 0x000fe200020f0eff */
[----:B------:R-:W-:Y:S01]  /*0540*/  IMAD R25, R5, UR13, R2 ;  /* 0x0000000d05197c24 */ /* 0x000fe2000f8e0202 */
[----:B------:R-:W-:Y:S01]  /*0550*/  ISETP.GE.U32.AND P4, PT, R9, UR10, PT ;  /* 0x0000000a09007c0c */ /* 0x000fe2000bf86070 */
[----:B------:R-:W-:-:S03]  /*0560*/  IMAD.WIDE.U32 R26, R5, UR12, R26 ;  /* 0x0000000c051a7c25 */ /* 0x000fc6000f8e001a */
[----:B------:R-:W-:Y:S02]  /*0570*/  ISETP.GE.AND.EX P4, PT, R19, UR11, PT, P4 ;  /* 0x0000000b13007c0c */ /* 0x000fe4000bf86340 */
[----:B------:R-:W-:Y:S02]  /*0580*/  IADD3 R25, PT, PT, R27, R25, RZ ;  /* 0x000000191b197210 */ /* 0x000fe40007ffe0ff */
[----:B------:R-:W-:Y:S01]  /*0590*/  @!P2 MOV R24, R26 ;  /* 0x0000001a0018a202 */ /* 0x000fe20000000f00 */
        /* <DEDUP_REMOVED lines=8> */
[----:B------:R-:W0:Y:S08]  /*0620*/  @!P3 LDC.64 R10, c[0x0][0x390] ;  /* 0x0000e400ff0abb82 */ /* 0x000e300000000a00 */
[----:B------:R-:W3:Y:S01]  /*0630*/  @!P1 LDC.64 R14, c[0x0][0x390] ;  /* 0x0000e400ff0e9b82 */ /* 0x000ee20000000a00 */
[----:B-1----:R-:W-:Y:S01]  /*0640*/  @!P3 IMAD R12, R13, R2, RZ ;  /* 0x000000020d0cb224 */ /* 0x002fe200078e02ff */
[----:B------:R-:W-:-:S06]  /*0650*/  @!P3 MOV R13, R25 ;  /* 0x00000019000db202 */ /* 0x000fcc0000000f00 */
[----:B------:R-:W1:Y:S01]  /*0660*/  @!P4 LDC.64 R6, c[0x0][0x3e0] ;  /* 0x0000f800ff06cb82 */ /* 0x000e620000000a00 */
[----:B--2---:R-:W-:Y:S02]  /*0670*/  @!P1 IMAD R18, R29, R4, RZ ;  /* 0x000000041d129224 */ /* 0x004fe400078e02ff */
[----:B------:R-:W-:Y:S02]  /*0680*/  @!P3 IMAD R29, R21, R3, R12 ;  /* 0x00000003151db224 */ /* 0x000fe400078e020c */
[----:B------:R-:W-:-:S04]  /*0690*/  @!P3 IMAD.MOV.U32 R12, RZ, RZ, R26 ;  /* 0x000000ffff0cb224 */ /* 0x000fc800078e001a */
[----:B------:R-:W-:Y:S01]  /*06a0*/  @!P3 IMAD.WIDE.U32 R2, R21, R2, R12 ;  /* 0x000000021502b225 */ /* 0x000fe200078e000c */
[----:B------:R-:W-:Y:S02]  /*06b0*/  @!P1 MOV R12, R26 ;  /* 0x0000001a000c9202 */ /* 0x000fe40000000f00 */
[----:B------:R-:W-:Y:S01]  /*06c0*/  @!P1 MOV R13, R25 ;  /* 0x00000019000d9202 */ /* 0x000fe20000000f00 */
[----:B------:R-:W-:Y:S01]  /*06d0*/  @!P1 IMAD R21, R23, R5, R18 ;  /* 0x0000000517159224 */ /* 0x000fe200078e0212 */
[----:B------:R-:W-:Y:S02]  /*06e0*/  @!P3 IADD3 R3, PT, PT, R3, R29, RZ ;  /* 0x0000001d0303b210 */ /* 0x000fe40007ffe0ff */
[C---:B0-----:R-:W-:Y:S01]  /*06f0*/  @!P3 LEA R10, P6, R2.reuse, R10, 0x2 ;  /* 0x0000000a020ab211 */ /* 0x041fe200078c10ff */
[----:B------:R-:W-:Y:S02]  /*0700*/  @!P1 IMAD.WIDE.U32 R4, R23, R4, R12 ;  /* 0x0000000417049225 */ /* 0x000fe400078e000c */
[----:B------:R-:W0:Y:S01]  /*0710*/  @!P4 LDC.64 R12, c[0x0][0x390] ;  /* 0x0000e400ff0ccb82 */ /* 0x000e220000000a00 */
[----:B------:R-:W-:Y:S01]  /*0720*/  @!P3 LEA.HI.X R11, R2, R11, R3, 0x2, P6 ;  /* 0x0000000b020bb211 */ /* 0x000fe200030f1403 */
[----:B------:R-:W-:Y:S01]  /*0730*/  @!P1 IMAD.IADD R21, R5, 0x1, R21 ;  /* 0x0000000105159824 */ /* 0x000fe200078e0215 */
[----:B---3--:R-:W-:Y:S01]  /*0740*/  @!P1 LEA R14, P5, R4, R14, 0x2 ;  /* 0x0000000e040e9211 */ /* 0x008fe200078a10ff */
[----:B------:R-:W-:-:S02]  /*0750*/  HFMA2 R3, -RZ, RZ, 0, 0 ;  /* 0x00000000ff037431 */ /* 0x000fc400000001ff */
[----:B-1----:R-:W-:Y:S01]  /*0760*/  @!P4 IMAD R18, R19, R6, RZ ;  /* 0x000000061312c224 */ /* 0x002fe200078e02ff */
        /* <DEDUP_REMOVED lines=74> */
.L_x_3084:
[----:B------:R-:W-:Y:S05]  /*0c10*/  BSYNC.RECONVERGENT B0 ;  /* 0x0000000000007941 */ /* 0x000fea0003800200 */
.L_x_3083:
        /* <DEDUP_REMOVED lines=36> */
.L_x_3086:
[----:B------:R-:W-:Y:S05]  /*0e60*/  BSYNC.RECONVERGENT B0 ;  /* 0x0000000000007941 */ /* 0x000fea0003800200 */
.L_x_3085:
        /* <DEDUP_REMOVED lines=20> */
[----:B--2---:R-:W-:Y:S02]  /*0fb0*/  MOV R17, UR5 ;  /* 0x0000000500117c02 */ /* 0x004fe40008000f00 */
        /* <DEDUP_REMOVED lines=10> */
.L_x_3089:
[----:B---3--:R-:W2:Y:S04]  /*1060*/  LDG.E.STRONG.GPU R12, desc[UR16][R8.64] ;  /* 0x00000010080c7981 */ /* 0x008ea8000c1ef900 */
[----:B--2---:R-:W-:Y:S01]  /*1070*/  CCTL.IVALL ;  /* 0x00000000ff00798f */ /* 0x004fe20002000000 */
[----:B------:R-:W-:Y:S05]  /*1080*/  YIELD ;  /* 0x0000000000007946 */ /* 0x000fea0003800000 */
[----:B------:R-:W-:-:S13]  /*1090*/  ISETP.NE.AND P2, PT, R12, R15, PT ;  /* 0x0000000f0c00720c */ /* 0x000fda0003f45270 */
[----:B------:R-:W-:Y:S05]  /*10a0*/  @P2 BRA `(.L_x_3089) ;  /* 0xfffffffc00ec2947 */ /* 0x000fea000383ffff */
.L_x_3088:
        /* <DEDUP_REMOVED lines=15> */
.L_x_3091:
        /* <DEDUP_REMOVED lines=14> */
[----:B------:R-:W-:Y:S01]  /*1280*/  MOV R12, UR24 ;  /* 0x00000018000c7c02 */ /* 0x000fe20008000f00 */
[----:B------:R-:W-:Y:S01]  /*1290*/  IMAD.U32 R13, RZ, RZ, UR25 ;  /* 0x00000019ff0d7e24 */ /* 0x000fe2000f8e00ff */
[----:B------:R-:W-:Y:S02]  /*12a0*/  @!UP0 UIMAD.WIDE.U32 UR24, UR22, 0x8, UR18 ;  /* 0x00000008161888a5 */ /* 0x000fe4000f8e0012 */
[----:B------:R-:W-:Y:S01]  /*12b0*/  @!UP1 UIMAD.WIDE.U32 UR26, UR11, 0x8, UR18 ;  /* 0x000000080b1a98a5 */ /* 0x000fe2000f8e0012 */
[----:B------:R-:W-:Y:S02]  /*12c0*/  VOTEU.ALL UP0, P5 ;  /* 0x0000000000ff7886 */ /* 0x000fe40002800000 */
[----:B------:R-:W0:Y:S01]  /*12d0*/  @!P2 LDG.E.64 R12, desc[UR16][R12.64] ;  /* 0x000000100c0ca981 */ /* 0x000e22000c1e1b00 */
[----:B------:R-:W-:-:S02]  /*12e0*/  MOV R14, UR24 ;  /* 0x00000018000e7c02 */ /* 0x000fc40008000f00 */
[----:B------:R-:W-:Y:S01]  /*12f0*/  MOV R15, UR25 ;  /* 0x00000019000f7c02 */ /* 0x000fe20008000f00 */
[----:B------:R-:W-:Y:S01]  /*1300*/  @!UP0 UIMAD.WIDE.U32 UR24, UR10, 0x8, UR18 ;  /* 0x000000080a1888a5 */ /* 0x000fe2000f8e0012 */
[----:B-1----:R-:W-:Y:S02]  /*1310*/  MOV R16, UR26 ;  /* 0x0000001a00107c02 */ /* 0x002fe40008000f00 */
[----:B--2---:R-:W-:Y:S02]  /*1320*/  MOV R17, UR27 ;  /* 0x0000001b00117c02 */ /* 0x004fe40008000f00 */
[----:B------:R-:W2:Y:S01]  /*1330*/  @!P4 LDG.E.64 R14, desc[UR16][R14.64] ;  /* 0x000000100e0ec981 */ /* 0x000ea2000c1e1b00 */
[----:B------:R-:W-:Y:S01]  /*1340*/  MOV R18, UR24 ;  /* 0x0000001800127c02 */ /* 0x000fe20008000f00 */
[----:B------:R-:W-:Y:S02]  /*1350*/  IMAD.U32 R19, RZ, RZ, UR25 ;  /* 0x00000019ff137e24 */ /* 0x000fe4000f8e00ff */
[----:B------:R-:W3:Y:S04]  /*1360*/  @!P6 LDG.E.64 R16, desc[UR16][R16.64] ;  /* 0x000000101010e981 */ /* 0x000ee8000c1e1b00 */
[----:B------:R-:W4:Y:S01]  /*1370*/  @!P5 LDG.E.64 R18, desc[UR16][R18.64] ;  /* 0x000000101212d981 */ /* 0x000f22000c1e1b00 */
[----:B------:R-:W-:-:S02]  /*1380*/  UIADD3 UR24, UPT, UPT, UR5, 0x4, URZ ;  /* 0x0000000405187890 */ /* 0x000fc4000fffe0ff */
[----:B------:R-:W-:-:S04]  /*1390*/  UIADD3 UR25, UPT, UPT, UR5, 0x6, URZ ;  /* 0x0000000605197890 */ /* 0x000fc8000fffe0ff */
[----:B------:R-:W-:Y:S01]  /*13a0*/  MOV R9, UR24 ;  /* 0x0000001800097c02 */ /* 0x000fe20008000f00 */
[----:B------:R-:W-:Y:S01]  /*13b0*/  UIADD3 UR24, UPT, UPT, UR5, 0x5, URZ ;  /* 0x0000000505187890 */ /* 0x000fe2000fffe0ff */
[----:B0-----:R-:W-:Y:S01]  /*13c0*/  @!P2 FADD.FTZ R10, R10, R12 ;  /* 0x0000000c0a0aa221 */ /* 0x001fe20000010000 */
[----:B------:R-:W-:Y:S01]  /*13d0*/  @!P2 FADD.FTZ R11, R11, R13 ;  /* 0x0000000d0b0ba221 */ /* 0x000fe20000010000 */
[----:B------:R-:W-:-:S03]  /*13e0*/  ISETP.EQ.OR P2, PT, R9, UR15, P3 ;  /* 0x0000000f09007c0c */ /* 0x000fc60009f42670 */
[----:B------:R-:W-:Y:S01]  /*13f0*/  MOV R9, UR24 ;  /* 0x0000001800097c02 */ /* 0x000fe20008000f00 */
[----:B------:R-:W-:Y:S01]  /*1400*/  UIADD3 UR24, UPT, UPT, UR5, 0x7, URZ ;  /* 0x0000000705187890 */ /* 0x000fe2000fffe0ff */
[----:B------:R-:W-:Y:S01]  /*1410*/  MOV R12, UR25 ;  /* 0x00000019000c7c02 */ /* 0x000fe20008000f00 */
[----:B--2---:R-:W-:Y:S01]  /*1420*/  @!P4 FADD.FTZ R10, R10, R14 ;  /* 0x0000000e0a0ac221 */ /* 0x004fe20000010000 */
[----:B------:R-:W-:Y:S01]  /*1430*/  @!P4 FADD.FTZ R11, R11, R15 ;  /* 0x0000000f0b0bc221 */ /* 0x000fe20000010000 */
[----:B------:R-:W-:Y:S02]  /*1440*/  ISETP.EQ.OR P4, PT, R9, UR15, P3 ;  /* 0x0000000f09007c0c */ /* 0x000fe40009f82670 */
[----:B---3--:R-:W-:Y:S01]  /*1450*/  @!P6 FADD.FTZ R10, R10, R16 ;  /* 0x000000100a0ae221 */ /* 0x008fe20000010000 */
[----:B------:R-:W-:Y:S01]  /*1460*/  @!P6 FADD.FTZ R11, R11, R17 ;  /* 0x000000110b0be221 */ /* 0x000fe20000010000 */
[----:B------:R-:W-:Y:S01]  /*1470*/  ISETP.EQ.OR P6, PT, R12, UR15, P3 ;  /* 0x0000000f0c007c0c */ /* 0x000fe20009fc2670 */
[----:B------:R-:W-:Y:S01]  /*1480*/  VOTEU.ALL UP0, P2 ;  /* 0x0000000000ff7886 */ /* 0x000fe20001000000 */
[----:B------:R-:W-:Y:S01]  /*1490*/  MOV R9, UR24 ;  /* 0x0000001800097c02 */ /* 0x000fe20008000f00 */
[----:B----4-:R-:W-:Y:S01]  /*14a0*/  @!P5 FADD.FTZ R10, R10, R18 ;  /* 0x000000120a0ad221 */ /* 0x010fe20000010000 */
[----:B------:R-:W-:-:S02]  /*14b0*/  @!P5 FADD.FTZ R11, R11, R19 ;  /* 0x000000130b0bd221 */ /* 0x000fc40000010000 */
[----:B------:R-:W-:Y:S01]  /*14c0*/  ISETP.EQ.OR P5, PT, R9, UR15, P3 ;  /* 0x0000000f09007c0c */ /* 0x000fe20009fa2670 */
[----:B------:R-:W-:Y:S02]  /*14d0*/  @!UP0 UIMAD.WIDE.U32 UR24, UR21, 0x8, UR18 ;  /* 0x00000008151888a5 */ /* 0x000fe4000f8e0012 */
[----:B------:R-:W-:-:S04]  /*14e0*/  VOTEU.ALL UP0, P4 ;  /* 0x0000000000ff7886 */ /* 0x000fc80002000000 */
[----:B------:R-:W-:Y:S01]  /*14f0*/  MOV R12, UR24 ;  /* 0x00000018000c7c02 */ /* 0x000fe20008000f00 */
[----:B------:R-:W-:Y:S01]  /*1500*/  IMAD.U32 R13, RZ, RZ, UR25 ;  /* 0x00000019ff0d7e24 */ /* 0x000fe2000f8e00ff */
        /* <DEDUP_REMOVED lines=11> */
[----:B------:R-:W-:Y:S01]  /*15c0*/  MOV R18, UR24 ;  /* 0x0000001800127c02 */ /* 0x000fe20008000f00 */
[----:B------:R-:W-:-:S03]  /*15d0*/  IMAD.U32 R19, RZ, RZ, UR25 ;  /* 0x00000019ff137e24 */ /* 0x000fc6000f8e00ff */
        /* <DEDUP_REMOVED lines=23> */
.L_x_3090:
        /* <DEDUP_REMOVED lines=37> */
[----:B------:R-:W-:Y:S01]  /*19a0*/  IMAD.U32 R14, RZ, RZ, UR12 ;  /* 0x0000000cff0e7e24 */ /* 0x000fe2000f8e00ff */
[----:B------:R-:W-:Y:S02]  /*19b0*/  MOV R15, UR13 ;  /* 0x0000000d000f7c02 */ /* 0x000fe40008000f00 */
        /* <DEDUP_REMOVED lines=13> */
.L_x_3092:
        /* <DEDUP_REMOVED lines=28> */
.L_x_3093:
[----:B------:R-:W-:Y:S01]  /*1c50*/  IMAD.U32 R9, RZ, RZ, UR5 ;  /* 0x00000005ff097e24 */ /* 0x000fe2000f8e00ff */
[----:B------:R-:W-:Y:S01]  /*1c60*/  LOP3.LUT R8, R22, 0x1, RZ, 0xc0, !PT ;  /* 0x0000000116087812 */ /* 0x000fe200078ec0ff */
[----:B------:R-:W-:Y:S03]  /*1c70*/  BSSY.RECONVERGENT B0, `(.L_x_3087) ;  /* 0x000000b000007945 */ /* 0x000fe60003800200 */
        /* <DEDUP_REMOVED lines=10> */
.L_x_3094:
[----:B------:R-:W-:Y:S05]  /*1d20*/  BSYNC.RECONVERGENT B0 ;  /* 0x0000000000007941 */ /* 0x000fea0003800200 */
.L_x_3087:
[----:B------:R-:W4:Y:S01]  /*1d30*/  S2R R14, SR_TID.X ;  /* 0x00000000000e7919 */ /* 0x000f220000002100 */
[----:B------:R-:W5:Y:S01]  /*1d40*/  S2UR UR9, SR_CgaCtaId ;  /* 0x00000000000979c3 */ /* 0x000f620000008800 */
[----:B------:R-:W0:Y:S01]  /*1d50*/  LDCU UR10, c[0x0][0x414] ;  /* 0x00008280ff0a77ac */ /* 0x000e220008000800 */
[----:B------:R-:W-:Y:S01]  /*1d60*/  IMAD.U32 R29, RZ, RZ, UR8 ;  /* 0x00000008ff1d7e24 */ /* 0x000fe2000f8e00ff */
[----:B------:R-:W-:-:S05]  /*1d70*/  UMOV UR5, 0x400 ;  /* 0x0000040000057882 */ /* 0x000fca0000000000 */
[----:B-123--:R-:W1:Y:S08]  /*1d80*/  @P0 LDC.64 R16, c[0x0][0x388] ;  /* 0x0000e200ff100b82 */ /* 0x00ee700000000a00 */
[----:B------:R-:W2:Y:S01]  /*1d90*/  LDC.64 R12, c[0x0][0x398] ;  /* 0x0000e600ff0c7b82 */ /* 0x000ea20000000a00 */
[----:B-----5:R-:W-:Y:S01]  /*1da0*/  ULEA UR5, UR9, UR5, 0x18 ;  /* 0x0000000509057291 */ /* 0x020fe2000f8ec0ff */
[----:B----4-:R-:W-:Y:S01]  /*1db0*/  LOP3.LUT R8, R14, 0xffff, RZ, 0xc0, !PT ;  /* 0x0000ffff0e087812 */ /* 0x010fe200078ec0ff */
[----:B-1----:R-:W-:-:S07]  /*1dc0*/  @P0 IMAD.WIDE R16, R29, 0x8, R16 ;  /* 0x000000081d100825 */ /* 0x002fce00078e0210 */
[----:B------:R-:W-:Y:S01]  /*1dd0*/  @!P3 STS.64 [UR5+0x78], R10 ;  /* 0x0000780aff00b988 */ /* 0x000fe20008000a05 */
[----:B------:R-:W-:-:S05]  /*1de0*/  IMAD R8, R8, 0x1556, RZ ;  /* 0x0000155608087824 */ /* 0x000fca00078e02ff */
[----:B------:R-:W-:-:S04]  /*1df0*/  SHF.R.U32.HI R8, RZ, 0x10, R8 ;  /* 0x00000010ff087819 */ /* 0x000fc80000011608 */
[----:B------:R-:W-:-:S05]  /*1e00*/  PRMT R8, R8, 0x9910, RZ ;  /* 0x0000991008087816 */ /* 0x000fca00000000ff */
[----:B------:R-:W-:-:S05]  /*1e10*/  IMAD R8, R8, 0xc, RZ ;  /* 0x0000000c08087824 */ /* 0x000fca00078e02ff */
[----:B------:R-:W-:Y:S02]  /*1e20*/  IADD3 R15, PT, PT, RZ, -R8, RZ ;  /* 0x80000008ff0f7210 */ /* 0x000fe40007ffe0ff */
[----:B------:R-:W1:Y:S02]  /*1e30*/  LDC.64 R8, c[0x0][0x3a0] ;  /* 0x0000e800ff087b82 */ /* 0x000e640000000a00 */
[----:B------:R-:W-:-:S04]  /*1e40*/  PRMT R15, R15, 0x7710, RZ ;  /* 0x000077100f0f7816 */ /* 0x000fc800000000ff */
[----:B------:R-:W-:Y:S01]  /*1e50*/  IADD3 R15, PT, PT, R15, R14, RZ ;  /* 0x0000000e0f0f7210 */ /* 0x000fe20007ffe0ff */
[----:B0-----:R-:W-:-:S03]  /*1e60*/  @P0 FMUL.FTZ R14, R10, UR10 ;  /* 0x0000000a0a0e0c20 */ /* 0x001fc60008410000 */
[----:B------:R-:W-:-:S04]  /*1e70*/  SHF.L.U32 R15, R15, 0x1, RZ ;  /* 0x000000010f0f7819 */ /* 0x000fc800000006ff */
[----:B------:R-:W-:Y:S01]  /*1e80*/  LOP3.LUT R19, R15, 0xffff, RZ, 0xc0, !PT ;  /* 0x0000ffff0f137812 */ /* 0x000fe200078ec0ff */
[----:B------:R-:W-:-:S03]  /*1e90*/  @P0 FMUL.FTZ R15, R11, UR10 ;  /* 0x0000000a0b0f0c20 */ /* 0x000fc60008410000 */
[----:B------:R-:W-:Y:S02]  /*1ea0*/  IADD3 R19, PT, PT, R0, R19, RZ ;  /* 0x0000001300137210 */ /* 0x000fe40007ffe0ff */
[----:B------:R-:W-:Y:S03]  /*1eb0*/  @P0 STG.E.64 desc[UR16][R16.64], R14 ;  /* 0x0000000e10000986 */ /* 0x000fe6000c101b10 */
[C---:B--2---:R-:W-:Y:S01]  /*1ec0*/  IMAD.WIDE R12, R19.reuse, 0x2, R12 ;  /* 0x00000002130c7825 */ /* 0x044fe200078e020c */
[----:B------:R-:W-:Y:S03]  /*1ed0*/  BAR.SYNC.DEFER_BLOCKING 0x0 ;  /* 0x0000000000007b1d */ /* 0x000fe60000010000 */
[----:B-1----:R-:W-:-:S03]  /*1ee0*/  IMAD.WIDE R18, R19, 0x2, R8 ;  /* 0x0000000213127825 */ /* 0x002fc600078e0208 */
[----:B------:R-:W2:Y:S04]  /*1ef0*/  LDG.E.U16 R28, desc[UR16][R12.64] ;  /* 0x000000100c1c7981 */ /* 0x000ea8000c1e1500 */
[----:B------:R-:W3:Y:S04]  /*1f00*/  LDG.E.U16 R29, desc[UR16][R18.64] ;  /* 0x00000010121d7981 */ /* 0x000ee8000c1e1500 */
[----:B------:R-:W0:Y:S01]  /*1f10*/  LDS.64 R8, [UR5+0x78] ;  /* 0x00007805ff087984 */ /* 0x000e220008000a00 */
[----:B------:R-:W1:Y:S03]  /*1f20*/  LDCU.U8 UR5, c[0x0][0x3fc] ;  /* 0x00007f80ff0577ac */ /* 0x000e660008000000 */
[----:B------:R-:W4:Y:S04]  /*1f30*/  LDG.E.U16 R12, desc[UR16][R12.64+0x2] ;  /* 0x000002100c0c7981 */ /* 0x000f28000c1e1500 */
[----:B------:R-:W5:Y:S01]  /*1f40*/  LDG.E.U16 R18, desc[UR16][R18.64+0x2] ;  /* 0x0000021012127981 */ /* 0x000f62000c1e1500 */
        /* <DEDUP_REMOVED lines=10> */
[----:B--2---:R-:W-:Y:S02]  /*1ff0*/  SHF.L.U32 R9, R28, 0x10, RZ ;  /* 0x000000101c097819 */ /* 0x004fe400000006ff */
[----:B----4-:R-:W-:Y:S02]  /*2000*/  SHF.L.U32 R10, R12, 0x10, RZ ;  /* 0x000000100c0a7819 */ /* 0x010fe400000006ff */
[----:B---3--:R-:W-:Y:S01]  /*2010*/  SHF.L.U32 R12, R29, 0x10, RZ ;  /* 0x000000101d0c7819 */ /* 0x008fe200000006ff */
[----:B-----5:R-:W-:Y:S01]  /*2020*/  IMAD.U32 R11, R18, 0x10000, RZ ;  /* 0x00010000120b7824 */ /* 0x020fe200078e00ff */
        /* <DEDUP_REMOVED lines=12> */
[----:B------:R-:W-:Y:S01]  /*20f0*/  FADD.FTZ R5, -R0, R5 ;  /* 0x0000000500057221 */ /* 0x000fe20000010100 */
[----:B------:R-:W-:Y:S01]  /*2100*/  MOV R19, R25 ;  /* 0x0000001900137202 */ /* 0x000fe20000000f00 */
[----:B------:R-:W1:Y:S02]  /*2110*/  LDCU.64 UR10, c[0x0][0x380] ;  /* 0x00007000ff0a77ac */ /* 0x000e640008000a00 */
[----:B------:R-:W-:-:S04]  /*2120*/  FMUL.FTZ R5, R5, R8 ;  /* 0x0000000805057220 */ /* 0x000fc80000410000 */
[----:B------:R-:W-:Y:S01]  /*2130*/  FFMA.FTZ R5, R10, R5, R11 ;  /* 0x000000050a057223 */ /* 0x000fe2000001000b */
[----:B0-----:R-:W-:Y:S02]  /*2140*/  IMAD R14, R14, UR18, RZ ;  /* 0x000000120e0e7c24 */ /* 0x001fe4000f8e02ff */
[----:B------:R-:W-:-:S04]  /*2150*/  IMAD.WIDE.U32 R18, R23, UR18, R18 ;  /* 0x0000001217127c25 */ /* 0x000fc8000f8e0012 */
[----:B------:R-:W-:Y:S01]  /*2160*/  IMAD R15, R23, UR19, R14 ;  /* 0x00000013170f7c24 */ /* 0x000fe2000f8e020e */
[----:B-1----:R-:W-:-:S03]  /*2170*/  LEA R14, P1, R18, UR10, 0x2 ;  /* 0x0000000a120e7c11 */ /* 0x002fc6000f8210ff */
[----:B------:R-:W-:Y:S02]  /*2180*/  IMAD.IADD R15, R19, 0x1, R15 ;  /* 0x00000001130f7824 */ /* 0x000fe400078e020f */
[----:B------:R-:W-:-:S04]  /*2190*/  FADD.FTZ R19, -R0, R4 ;  /* 0x0000000400137221 */ /* 0x000fc80000010100 */
[----:B------:R-:W-:Y:S01]  /*21a0*/  FMUL.FTZ R4, R19, R8 ;  /* 0x0000000813047220 */ /* 0x000fe20000410000 */
[----:B------:R-:W-:-:S03]  /*21b0*/  LEA.HI.X R15, R18, UR11, R15, 0x2, P1 ;  /* 0x0000000b120f7c11 */ /* 0x000fc600088f140f */
[----:B------:R-:W-:-:S05]  /*21c0*/  FFMA.FTZ R4, R9, R4, R12 ;  /* 0x0000000409047223 */ /* 0x000fca000001000c */
[----:B------:R0:W-:Y:S02]  /*21d0*/  STG.E.64 desc[UR16][R14.64], R4 ;  /* 0x000000040e007986 */ /* 0x0001e4000c101b10 */
.L_x_3098:
[----:B------:R-:W-:Y:S05]  /*21e0*/  BSYNC.RECONVERGENT B1 ;  /* 0x0000000000017941 */ /* 0x000fea0003800200 */
.L_x_3097:
        /* <DEDUP_REMOVED lines=13> */
[----:B------:R-:W-:Y:S01]  /*22c0*/  FADD.FTZ R3, -R0, R3 ;  /* 0x0000000300037221 */ /* 0x000fe20000010100 */
[----:B------:R-:W1:Y:S03]  /*22d0*/  LDCU.64 UR18, c[0x0][0x380] ;  /* 0x00007000ff1277ac */ /* 0x000e660008000a00 */
[----:B------:R-:W-:-:S04]  /*22e0*/  FMUL.FTZ R3, R3, R8 ;  /* 0x0000000803037220 */ /* 0x000fc80000410000 */
[----:B------:R-:W-:Y:S01]  /*22f0*/  FFMA.FTZ R3, R10, R3, R11 ;  /* 0x000000030a037223 */ /* 0x000fe2000001000b */
[----:B0-----:R-:W-:-:S04]  /*2300*/  IMAD R4, R4, UR10, RZ ;  /* 0x0000000a04047c24 */ /* 0x001fc8000f8e02ff */
[----:B------:R-:W-:Y:S01]  /*2310*/  IMAD R19, R17, UR11, R4 ;  /* 0x0000000b11137c24 */ /* 0x000fe2000f8e0204 */
[----:B------:R-:W-:-:S05]  /*2320*/  MOV R4, R26 ;  /* 0x0000001a00047202 */ /* 0x000fca0000000f00 */
[----:B------:R-:W-:-:S04]  /*2330*/  IMAD.WIDE.U32 R4, R17, UR10, R4 ;  /* 0x0000000a11047c25 */ /* 0x000fc8000f8e0004 */
[----:B------:R-:W-:Y:S01]  /*2340*/  FADD.FTZ R17, -R0, R2 ;  /* 0x0000000200117221 */ /* 0x000fe20000010100 */
[----:B------:R-:W-:-:S03]  /*2350*/  IADD3 R19, PT, PT, R5, R19, RZ ;  /* 0x0000001305137210 */ /* 0x000fc60007ffe0ff */
[----:B------:R-:W-:Y:S01]  /*2360*/  FMUL.FTZ R2, R17, R8 ;  /* 0x0000000811027220 */ /* 0x000fe20000410000 */
[----:B-1----:R-:W-:-:S03]  /*2370*/  LEA R18, P1, R4, UR18, 0x2 ;  /* 0x0000001204127c11 */ /* 0x002fc6000f8210ff */
[----:B------:R-:W-:Y:S01]  /*2380*/  FFMA.FTZ R2, R9, R2, R12 ;  /* 0x0000000209027223 */ /* 0x000fe2000001000c */
[----:B------:R-:W-:-:S05]  /*2390*/  LEA.HI.X R19, R4, UR19, R19, 0x2, P1 ;  /* 0x0000001304137c11 */ /* 0x000fca00088f1413 */
[----:B------:R0:W-:Y:S04]  /*23a0*/  STG.E.64 desc[UR16][R18.64], R2 ;  /* 0x0000000212007986 */ /* 0x0001e8000c101b10 */
.L_x_3100:
[----:B------:R-:W-:Y:S05]  /*23b0*/  BSYNC.RECONVERGENT B1 ;  /* 0x0000000000017941 */ /* 0x000fea0003800200 */
.L_x_3099:
[----:B------:R-:W-:Y:S04]  /*23c0*/  BSSY.RECONVERGENT B1, `(.L_x_3101) ;  /* 0x0000013000017945 */ /* 0x000fe80003800200 */
[----:B------:R-:W-:Y:S05]  /*23d0*/  @P2 BRA `(.L_x_3102) ;  /* 0x0000000000442947 */ /* 0x000fea0003800000 */
[----:B------:R-:W1:Y:S01]  /*23e0*/  LDCU.64 UR10, c[0x0][0x3e0] ;  /* 0x00007c00ff0a77ac */ /* 0x000e620008000a00 */
[----:B------:R-:W-:Y:S01]  /*23f0*/  MOV R4, R26 ;  /* 0x0000001a00047202 */ /* 0x000fe20000000f00 */
[C---:B0-----:R-:W-:Y:S01]  /*2400*/  FADD.FTZ R3, -R0.reuse, R6 ;  /* 0x0000000600037221 */ /* 0x041fe20000010100 */
[----:B------:R-:W-:Y:S01]  /*2410*/  MOV R5, R25 ;  /* 0x0000001900057202 */ /* 0x000fe20000000f00 */
[----:B------:R-:W0:Y:S01]  /*2420*/  LDCU.64 UR18, c[0x0][0x380] ;  /* 0x00007000ff1277ac */ /* 0x000e220008000a00 */
[----:B------:R-:W-:Y:S01]  /*2430*/  FADD.FTZ R7, -R0, R7 ;  /* 0x0000000700077221 */ /* 0x000fe20000010100 */
[----:B------:R-:W-:-:S03]  /*2440*/  FMUL.FTZ R2, R3, R8 ;  /* 0x0000000803027220 */ /* 0x000fc60000410000 */
[----:B------:R-:W-:Y:S01]  /*2450*/  FMUL.FTZ R3, R7, R8 ;  /* 0x0000000807037220 */ /* 0x000fe20000410000 */
[----:B------:R-:W-:-:S03]  /*2460*/  FFMA.FTZ R2, R9, R2, R12 ;  /* 0x0000000209027223 */ /* 0x000fc6000001000c */
[----:B------:R-:W-:Y:S01]  /*2470*/  FFMA.FTZ R3, R10, R3, R11 ;  /* 0x000000030a037223 */ /* 0x000fe2000001000b */
[----:B-1----:R-:W-:Y:S02]  /*2480*/  IMAD R14, R14, UR10, RZ ;  /* 0x0000000a0e0e7c24 */ /* 0x002fe4000f8e02ff */
[----:B------:R-:W-:-:S04]  /*2490*/  IMAD.WIDE.U32 R4, R13, UR10, R4 ;  /* 0x0000000a0d047c25 */ /* 0x000fc8000f8e0004 */
[----:B------:R-:W-:Y:S01]  /*24a0*/  IMAD R13, R13, UR11, R14 ;  /* 0x0000000b0d0d7c24 */ /* 0x000fe2000f8e020e */
[----:B0-----:R-:W-:-:S03]  /*24b0*/  LEA R6, P1, R4, UR18, 0x2 ;  /* 0x0000001204067c11 */ /* 0x001fc6000f8210ff */
[----:B------:R-:W-:-:S05]  /*24c0*/  IMAD.IADD R13, R5, 0x1, R13 ;  /* 0x00000001050d7824 */ /* 0x000fca00078e020d */
[----:B------:R-:W-:-:S05]  /*24d0*/  LEA.HI.X R7, R4, UR19, R13, 0x2, P1 ;  /* 0x0000001304077c11 */ /* 0x000fca00088f140d */
[----:B------:R1:W-:Y:S02]  /*24e0*/  STG.E.64 desc[UR16][R6.64], R2 ;  /* 0x0000000206007986 */ /* 0x0003e4000c101b10 */
.L_x_3102:
[----:B------:R-:W-:Y:S05]  /*24f0*/  BSYNC.RECONVERGENT B1 ;  /* 0x0000000000017941 */ /* 0x000fea0003800200 */
.L_x_3101:
[----:B------:R-:W-:Y:S05]  /*2500*/  @P3 BRA `(.L_x_3103) ;  /* 0x0000000800543947 */ /* 0x000fea0003800000 */
[----:B------:R-:W2:Y:S01]  /*2510*/  LDCU.64 UR10, c[0x0][0x3e0] ;  /* 0x00007c00ff0a77ac */ /* 0x000ea20008000a00 */
[----:B01----:R-:W-:Y:S01]  /*2520*/  MOV R2, R26 ;  /* 0x0000001a00027202 */ /* 0x003fe20000000f00 */
[C---:B------:R-:W-:Y:S01]  /*2530*/  FADD.FTZ R5, -R0.reuse, R20 ;  /* 0x0000001400057221 */ /* 0x040fe20000010100 */
[----:B------:R-:W-:Y:S01]  /*2540*/  MOV R3, R25 ;  /* 0x0000001900037202 */ /* 0x000fe20000000f00 */
[----:B------:R-:W0:Y:S01]  /*2550*/  LDCU.64 UR12, c[0x0][0x380] ;  /* 0x00007000ff0c77ac */ /* 0x000e220008000a00 */
[----:B------:R-:W-:Y:S01]  /*2560*/  FADD.FTZ R21, -R0, R21 ;  /* 0x0000001500157221 */ /* 0x000fe20000010100 */
[----:B------:R-:W-:-:S03]  /*2570*/  FMUL.FTZ R5, R5, R8 ;  /* 0x0000000805057220 */ /* 0x000fc60000410000 */
[----:B------:R-:W-:Y:S01]  /*2580*/  FMUL.FTZ R21, R21, R8 ;  /* 0x0000000815157220 */ /* 0x000fe20000410000 */
[----:B------:R-:W-:-:S03]  /*2590*/  FFMA.FTZ R20, R9, R5, R12 ;  /* 0x0000000509147223 */ /* 0x000fc6000001000c */
[----:B------:R-:W-:Y:S01]  /*25a0*/  FFMA.FTZ R21, R10, R21, R11 ;  /* 0x000000150a157223 */ /* 0x000fe2000001000b */
[----:B--2---:R-:W-:Y:S02]  /*25b0*/  IMAD R15, R15, UR10, RZ ;  /* 0x0000000a0f0f7c24 */ /* 0x004fe4000f8e02ff */
[----:B------:R-:W-:-:S04]  /*25c0*/  IMAD.WIDE.U32 R2, R16, UR10, R2 ;  /* 0x0000000a10027c25 */ /* 0x000fc8000f8e0002 */
[----:B------:R-:W-:Y:S01]  /*25d0*/  IMAD R15, R16, UR11, R15 ;  /* 0x0000000b100f7c24 */ /* 0x000fe2000f8e020f */
[----:B0-----:R-:W-:-:S04]  /*25e0*/  LEA R4, P1, R2, UR12, 0x2 ;  /* 0x0000000c02047c11 */ /* 0x001fc8000f8210ff */
[----:B------:R-:W-:-:S04]  /*25f0*/  IADD3 R15, PT, PT, R3, R15, RZ ;  /* 0x0000000f030f7210 */ /* 0x000fc80007ffe0ff */
[----:B------:R-:W-:-:S05]  /*2600*/  LEA.HI.X R5, R2, UR13, R15, 0x2, P1 ;  /* 0x0000000d02057c11 */ /* 0x000fca00088f140f */
[----:B------:R2:W-:Y:S01]  /*2610*/  STG.E.64 desc[UR16][R4.64], R20 ;  /* 0x0000001404007986 */ /* 0x0005e2000c101b10 */
[----:B------:R-:W-:Y:S05]  /*2620*/  BRA `(.L_x_3103) ;  /* 0x00000008000c7947 */ /* 0x000fea0003800000 */
.L_x_3096:
[----:B------:R-:W0:Y:S01]  /*2630*/  LDCU.64 UR18, c[0x0][0x3e8] ;  /* 0x00007d00ff1277ac */ /* 0x000e220008000a00 */
[----:B------:R-:W-:Y:S01]  /*2640*/  BSSY.RECONVERGENT B1, `(.L_x_3104) ;  /* 0x0000021000017945 */ /* 0x000fe20003800200 */
[C---:B------:R-:W-:Y:S01]  /*2650*/  IADD3 R17, PT, PT, R23.reuse, 0x20, RZ ;  /* 0x0000002017117810 */ /* 0x040fe20007ffe0ff */
[C---:B------:R-:W-:Y:S01]  /*2660*/  VIADD R14, R23.reuse, 0x60 ;  /* 0x00000060170e7836 */ /* 0x040fe20000000000 */
[----:B------:R-:W-:Y:S01]  /*2670*/  IADD3 R13, PT, PT, R23, 0x40, RZ ;  /* 0x00000040170d7810 */ /* 0x000fe20007ffe0ff */
[----:B------:R-:W-:Y:S06]  /*2680*/  @P1 BRA `(.L_x_3105) ;  /* 0x0000000000701947 */ /* 0x000fec0003800000 */
[----:B------:R-:W1:Y:S01]  /*2690*/  LDCU.64 UR10, c[0x0][0x3e0] ;  /* 0x00007c00ff0a77ac */ /* 0x000e620008000a00 */
[----:B------:R-:W-:Y:S01]  /*26a0*/  SHF.R.S32.HI R16, RZ, 0x1f, R23 ;  /* 0x0000001fff107819 */ /* 0x000fe20000011417 */
[----:B------:R-:W-:Y:S01]  /*26b0*/  FADD.FTZ R5, -R0, R5 ;  /* 0x0000000500057221 */ /* 0x000fe20000010100 */
[----:B------:R-:W-:Y:S01]  /*26c0*/  MOV R28, R26 ;  /* 0x0000001a001c7202 */ /* 0x000fe20000000f00 */
[----:B------:R-:W2:Y:S01]  /*26d0*/  LDCU.64 UR12, c[0x0][0x380] ;  /* 0x00007000ff0c77ac */ /* 0x000ea20008000a00 */
[----:B------:R-:W-:Y:S01]  /*26e0*/  MOV R29, R25 ;  /* 0x00000019001d7202 */ /* 0x000fe20000000f00 */
[----:B------:R-:W-:-:S04]  /*26f0*/  FMUL.FTZ R5, R5, R8 ;  /* 0x0000000805057220 */ /* 0x000fc80000410000 */
[----:B------:R-:W-:Y:S01]  /*2700*/  FFMA.FTZ R5, R10, R5, R11 ;  /* 0x000000050a057223 */ /* 0x000fe2000001000b */
[----:B-1----:R-:W-:Y:S02]  /*2710*/  IMAD R16, R16, UR10, RZ ;  /* 0x0000000a10107c24 */ /* 0x002fe4000f8e02ff */
[----:B------:R-:W-:-:S04]  /*2720*/  IMAD.WIDE.U32 R28, R23, UR10, R28 ;  /* 0x0000000a171c7c25 */ /* 0x000fc8000f8e001c */
[----:B------:R-:W-:Y:S01]  /*2730*/  IMAD R15, R23, UR11, R16 ;  /* 0x0000000b170f7c24 */ /* 0x000fe2000f8e0210 */
[----:B--2---:R-:W-:-:S04]  /*2740*/  LEA R18, P1, R28, UR12, 0x2 ;  /* 0x0000000c1c127c11 */ /* 0x004fc8000f8210ff */
[----:B------:R-:W-:-:S04]  /*2750*/  IADD3 R15, PT, PT, R29, R15, RZ ;  /* 0x0000000f1d0f7210 */ /* 0x000fc80007ffe0ff */
[----:B------:R-:W-:Y:S01]  /*2760*/  LEA.HI.X R19, R28, UR13, R15, 0x2, P1 ;  /* 0x0000000d1c137c11 */ /* 0x000fe200088f140f */
[----:B------:R-:W-:Y:S01]  /*2770*/  FADD.FTZ R15, -R0, R4 ;  /* 0x00000004000f7221 */ /* 0x000fe20000010100 */
[----:B------:R-:W-:-:S03]  /*2780*/  FMUL.FTZ R28, R5, -1.4426950216293334961 ;  /* 0xbfb8aa3b051c7820 */ /* 0x000fc60000410000 */
[----:B------:R-:W-:-:S03]  /*2790*/  FMUL.FTZ R4, R15, R8 ;  /* 0x000000080f047220 */ /* 0x000fc60000410000 */
[----:B------:R-:W1:Y:S01]  /*27a0*/  MUFU.EX2 R28, R28 ;  /* 0x0000001c001c7308 */ /* 0x000e620000000800 */
[----:B------:R-:W-:-:S04]  /*27b0*/  FFMA.FTZ R4, R9, R4, R12 ;  /* 0x0000000409047223 */ /* 0x000fc8000001000c */
[----:B------:R-:W-:-:S06]  /*27c0*/  FMUL.FTZ R15, R4, -1.4426950216293334961 ;  /* 0xbfb8aa3b040f7820 */ /* 0x000fcc0000410000 */
[----:B------:R-:W2:Y:S01]  /*27d0*/  MUFU.EX2 R15, R15 ;  /* 0x0000000f000f7308 */ /* 0x000ea20000000800 */
[----:B-1----:R-:W-:-:S07]  /*27e0*/  FADD.FTZ R28, R28, 1 ;  /* 0x3f8000001c1c7421 */ /* 0x002fce0000010000 */
[----:B------:R-:W1:Y:S01]  /*27f0*/  MUFU.RCP R28, R28 ;  /* 0x0000001c001c7308 */ /* 0x000e620000001000 */
[----:B--2---:R-:W-:-:S07]  /*2800*/  FADD.FTZ R16, R15, 1 ;  /* 0x3f8000000f107421 */ /* 0x004fce0000010000 */
[----:B------:R-:W2:Y:S01]  /*2810*/  MUFU.RCP R29, R16 ;  /* 0x00000010001d7308 */ /* 0x000ea20000001000 */
[----:B-1----:R-:W-:Y:S01]  /*2820*/  FMUL.FTZ R5, R5, R28 ;  /* 0x0000001c05057220 */ /* 0x002fe20000410000 */
[----:B--2---:R-:W-:-:S05]  /*2830*/  FMUL.FTZ R4, R4, R29 ;  /* 0x0000001d04047220 */ /* 0x004fca0000410000 */
[----:B------:R1:W-:Y:S02]  /*2840*/  STG.E.64 desc[UR16][R18.64], R4 ;  /* 0x0000000412007986 */ /* 0x0003e4000c101b10 */
.L_x_3105:
[----:B0-----:R-:W-:Y:S05]  /*2850*/  BSYNC.RECONVERGENT B1 ;  /* 0x0000000000017941 */ /* 0x001fea0003800200 */
.L_x_3104:
        /* <DEDUP_REMOVED lines=15> */
[----:B------:R-:W1:Y:S03]  /*2950*/  LDCU.64 UR12, c[0x0][0x380] ;  /* 0x00007000ff0c77ac */ /* 0x000e660008000a00 */
[----:B------:R-:W-:Y:S01]  /*2960*/  FMUL.FTZ R29, R29, R8 ;  /* 0x000000081d1d7220 */ /* 0x000fe20000410000 */
[----:B0-----:R-:W-:-:S04]  /*2970*/  IMAD R4, R4, UR10, RZ ;  /* 0x0000000a04047c24 */ /* 0x001fc8000f8e02ff */
[----:B------:R-:W-:Y:S01]  /*2980*/  IMAD R19, R17, UR11, R4 ;  /* 0x0000000b11137c24 */ /* 0x000fe2000f8e0204 */
[----:B------:R-:W-:-:S05]  /*2990*/  MOV R4, R26 ;  /* 0x0000001a00047202 */ /* 0x000fca0000000f00 */
[----:B------:R-:W-:-:S04]  /*29a0*/  IMAD.WIDE.U32 R4, R17, UR10, R4 ;  /* 0x0000000a11047c25 */ /* 0x000fc8000f8e0004 */
[----:B------:R-:W-:Y:S01]  /*29b0*/  FMUL.FTZ R17, R3, R8 ;  /* 0x0000000803117220 */ /* 0x000fe20000410000 */
[----:B------:R-:W-:-:S03]  /*29c0*/  IMAD.IADD R19, R5, 0x1, R19 ;  /* 0x0000000105137824 */ /* 0x000fc600078e0213 */
[----:B------:R-:W-:Y:S01]  /*29d0*/  FFMA.FTZ R17, R10, R17, R11 ;  /* 0x000000110a117223 */ /* 0x000fe2000001000b */
[----:B------:R-:W-:Y:S01]  /*29e0*/  FFMA.FTZ R5, R9, R29, R12 ;  /* 0x0000001d09057223 */ /* 0x000fe2000001000c */
[C---:B-1----:R-:W-:Y:S02]  /*29f0*/  LEA R2, P1, R4.reuse, UR12, 0x2 ;  /* 0x0000000c04027c11 */ /* 0x042fe4000f8210ff */
[----:B------:R-:W-:Y:S01]  /*2a00*/  FMUL.FTZ R28, R17, -1.4426950216293334961 ;  /* 0xbfb8aa3b111c7820 */ /* 0x000fe20000410000 */
[----:B------:R-:W-:Y:S01]  /*2a10*/  FMUL.FTZ R18, R5, -1.4426950216293334961 ;  /* 0xbfb8aa3b05127820 */ /* 0x000fe20000410000 */
[----:B------:R-:W-:-:S04]  /*2a20*/  LEA.HI.X R3, R4, UR13, R19, 0x2, P1 ;  /* 0x0000000d04037c11 */ /* 0x000fc800088f1413 */
[----:B------:R-:W0:Y:S08]  /*2a30*/  MUFU.EX2 R28, R28 ;  /* 0x0000001c001c7308 */ /* 0x000e300000000800 */
[----:B------:R-:W1:Y:S01]  /*2a40*/  MUFU.EX2 R18, R18 ;  /* 0x0000001200127308 */ /* 0x000e620000000800 */
[----:B0-----:R-:W-:-:S07]  /*2a50*/  FADD.FTZ R29, R28, 1 ;  /* 0x3f8000001c1d7421 */ /* 0x001fce0000010000 */
[----:B------:R-:W-:Y:S01]  /*2a60*/  MUFU.RCP R29, R29 ;  /* 0x0000001d001d7308 */ /* 0x000fe20000001000 */
[----:B-1----:R-:W-:-:S07]  /*2a70*/  FADD.FTZ R19, R18, 1 ;  /* 0x3f80000012137421 */ /* 0x002fce0000010000 */
[----:B------:R-:W0:Y:S02]  /*2a80*/  MUFU.RCP R4, R19 ;  /* 0x0000001300047308 */ /* 0x000e240000001000 */
[----:B0-----:R-:W-:Y:S01]  /*2a90*/  FMUL.FTZ R4, R5, R4 ;  /* 0x0000000405047220 */ /* 0x001fe20000410000 */
[----:B------:R-:W-:-:S05]  /*2aa0*/  FMUL.FTZ R5, R17, R29 ;  /* 0x0000001d11057220 */ /* 0x000fca0000410000 */
[----:B------:R0:W-:Y:S02]  /*2ab0*/  STG.E.64 desc[UR16][R2.64], R4 ;  /* 0x0000000402007986 */ /* 0x0001e4000c101b10 */
.L_x_3107:
[----:B------:R-:W-:Y:S05]  /*2ac0*/  BSYNC.RECONVERGENT B1 ;  /* 0x0000000000017941 */ /* 0x000fea0003800200 */
.L_x_3106:
[----:B------:R-:W-:Y:S04]  /*2ad0*/  BSSY.RECONVERGENT B1, `(.L_x_3108) ;  /* 0x000001d000017945 */ /* 0x000fe80003800200 */
[----:B------:R-:W-:Y:S05]  /*2ae0*/  @P2 BRA `(.L_x_3109) ;  /* 0x00000000006c2947 */ /* 0x000fea0003800000 */
[C---:B0-----:R-:W-:Y:S01]  /*2af0*/  FADD.FTZ R3, -R0.reuse, R6 ;  /* 0x0000000600037221 */ /* 0x041fe20000010100 */
[----:B------:R-:W-:Y:S01]  /*2b00*/  FADD.FTZ R5, -R0, R7 ;  /* 0x0000000700057221 */ /* 0x000fe20000010100 */
        /* <DEDUP_REMOVED lines=25> */
.L_x_3109:
[----:B------:R-:W-:Y:S05]  /*2ca0*/  BSYNC.RECONVERGENT B1 ;  /* 0x0000000000017941 */ /* 0x000fea0003800200 */
.L_x_3108:
[----:B------:R-:W-:Y:S05]  /*2cb0*/  @P3 BRA `(.L_x_3103) ;  /* 0x0000000000683947 */ /* 0x000fea0003800000 */
[C---:B01----:R-:W-:Y:S01]  /*2cc0*/  FADD.FTZ R3, -R0.reuse, R20 ;  /* 0x0000001400037221 */ /* 0x043fe20000010100 */
        /* <DEDUP_REMOVED lines=19> */
[----:B-1----:R-:W-:-:S04]  /*2e00*/  LEA R2, P1, R24, UR12, 0x2 ;  /* 0x0000000c18027c11 */ /* 0x002fc8000f8210ff */
[----:B------:R-:W-:Y:S02]  /*2e10*/  LEA.HI.X R3, R24, UR13, R3, 0x2, P1 ;  /* 0x0000000d18037c11 */ /* 0x000fe400088f1403 */
[----:B------:R-:W0:Y:S01]  /*2e20*/  MUFU.RCP R5, R5 ;  /* 0x0000000500057308 */ /* 0x000e220000001000 */
[----:B--2---:R-:W-:Y:S01]  /*2e30*/  FMUL.FTZ R6, R9, R4 ;  /* 0x0000000409067220 */ /* 0x004fe20000410000 */
[----:B0-----:R-:W-:-:S05]  /*2e40*/  FMUL.FTZ R7, R10, R5 ;  /* 0x000000050a077220 */ /* 0x001fca0000410000 */
[----:B------:R3:W-:Y:S02]  /*2e50*/  STG.E.64 desc[UR16][R2.64], R6 ;  /* 0x0000000602007986 */ /* 0x0007e4000c101b10 */
.L_x_3103:
[----:B------:R-:W-:Y:S05]  /*2e60*/  BSYNC.RECONVERGENT B0 ;  /* 0x0000000000007941 */ /* 0x000fea0003800200 */
.L_x_3095:
[----:B------:R-:W-:Y:S02]  /*2e70*/  UIADD3 UR8, UPT, UPT, UR20, UR8, URZ ;  /* 0x0000000814087290 */ /* 0x000fe4000fffe0ff */
[----:B------:R-:W-:Y:S02]  /*2e80*/  UIADD3 UR4, UPT, UPT, UR4, 0x1, URZ ;  /* 0x0000000104047890 */ /* 0x000fe4000fffe0ff */
[----:B------:R-:W-:-:S09]  /*2e90*/  UISETP.GE.AND UP0, UPT, UR8, UR7, UPT ;  /* 0x000000070800728c */ /* 0x000fd2000bf06270 */
[----:B------:R-:W-:Y:S05]  /*2ea0*/  BRA.U !UP0, `(.L_x_3110) ;  /* 0xffffffd108b87547 */ /* 0x000fea000b83ffff */
[----:B------:R-:W-:Y:S05]  /*2eb0*/  EXIT ;  /* 0x000000000000794d */ /* 0x000fea0003800000 */
.L_x_3111:
        /* <DEDUP_REMOVED lines=12> */
.L_x_3472:


//--------------------- .text._Z35group_norm_nhwc_fwd_one_pass_kernelI11Fp32IOBf16WLi256ELi24ELi384EEv26Group_norm_nhwc_fwd_params --------------------------
	.section	.text._Z35group_norm_nhwc_fwd_one_pass_kernelI11Fp32IOBf16WLi256ELi24ELi384EEv26Group_norm_nhwc_fwd_params,"ax",@progbits
	.align	128
        .global         _Z35group_norm_nhwc_fwd_one_pass_kernelI11Fp32IOBf16WLi256ELi24ELi384EEv26Group_norm_nhwc_fwd_params
        .type           _Z35group_norm_nhwc_fwd_one_pass_kernelI11Fp32IOBf16WLi256ELi24ELi384EEv26Group_norm_nhwc_fwd_params,@function
        .size           _Z35group_norm_nhwc_fwd_one_pass_kernelI11Fp32IOBf16WLi256ELi24ELi384EEv26Group_norm_nhwc_fwd_params,(.L_x_3473 - _Z35group_norm_nhwc_fwd_one_pass_kernelI11Fp32IOBf16WLi256ELi24ELi384EEv26Group_norm_nhwc_fwd_params)
        .other          _Z35group_norm_nhwc_fwd_one_pass_kernelI11Fp32IOBf16WLi256ELi24ELi384EEv26Group_norm_nhwc_fwd_params,@"STO_CUDA_ENTRY STV_DEFAULT"
_Z35group_norm_nhwc_fwd_one_pass_kernelI11Fp32IOBf16WLi256ELi24ELi384EEv26Group_norm_nhwc_fwd_params:
.text._Z35group_norm_nhwc_fwd_one_pass_kernelI11Fp32IOBf16WLi256ELi24ELi384EEv26Group_norm_nhwc_fwd_params:
        /* <DEDUP_REMOVED lines=36> */
.L_x_3155:
[----:B0-----:R-:W0:Y:S01]  /*0240*/  LDCU UR5, c[0x0][0x3f8] ;  /* 0x00007f00ff0577ac */ /* 0x001e220008000800 */
[----:B------:R-:W-:Y:S01]  /*0250*/  IABS R8, UR7 ;  /* 0x0000000700087c13 */ /* 0x000fe20008000000 */
[C---:B------:R-:W-:Y:S01]  /*0260*/  VIADD R17, R31.reuse, 0x80 ;  /* 0x000000801f117836 */ /* 0x040fe20000000000 */
[C---:B------:R-:W-:Y:S01]  /*0270*/  IADD3 R19, PT, PT, R31.reuse, 0x20, RZ ;  /* 0x000000201f137810 */ /* 0x040fe20007ffe0ff */
[----:B-1----:R-:W1:Y:S01]  /*0280*/  LDCU.64 UR14, c[0x0][0x3e8] ;  /* 0x00007d00ff0e77ac */ /* 0x002e620008000a00 */
[----:B------:R-:W-:Y:S02]  /*0290*/  IADD3 R13, PT, PT, R31, 0x40, RZ ;  /* 0x000000401f0d7810 */ /* 0x000fe40007ffe0ff */
[----:B------:R-:W-:Y:S02]  /*02a0*/  SHF.R.S32.HI R33, RZ, 0x1f, R19 ;  /* 0x0000001fff217819 */ /* 0x000fe40000011413 */
[----:B---3--:R-:W-:Y:S02]  /*02b0*/  SHF.R.S32.HI R21, RZ, 0x1f, R13 ;  /* 0x0000001fff157819 */ /* 0x008fe4000001140d */
[----:B------:R-:W-:-:S02]  /*02c0*/  LOP3.LUT R34, R26, 0xffff, RZ, 0xc0, !PT ;  /* 0x0000ffff1a227812 */ /* 0x000fc400078ec0ff */
[----:B------:R-:W-:Y:S02]  /*02d0*/  SHF.R.S32.HI R15, RZ, 0x1f, R17 ;  /* 0x0000001fff0f7819 */ /* 0x000fe40000011411 */
[----:B------:R-:W-:Y:S02]  /*02e0*/  IADD3 R20, PT, PT, R31, 0xa0, RZ ;  /* 0x000000a01f147810 */ /* 0x000fe40007ffe0ff */
[----:B0-2-4-:R-:W-:Y:S02]  /*02f0*/  MOV R2, UR5 ;  /* 0x0000000500027c02 */ /* 0x015fe40008000f00 */
[----:B------:R-:W-:Y:S02]  /*0300*/  SHF.R.S32.HI R11, RZ, 0x1f, R20 ;  /* 0x0000001fff0b7819 */ /* 0x000fe40000011414 */
[----:B------:R-:W-:Y:S02]  /*0310*/  IABS R5, R2 ;  /* 0x0000000200057213 */ /* 0x000fe40000000000 */
[----:B-1----:R-:W-:-:S02]  /*0320*/  ISETP.GE.U32.AND P4, PT, R19, UR14, PT ;  /* 0x0000000e13007c0c */ /* 0x002fc4000bf86070 */
[----:B------:R-:W0:Y:S01]  /*0330*/  I2F.RP R4, R5 ;  /* 0x0000000500047306 */ /* 0x000e220000209400 */
[----:B------:R-:W-:Y:S02]  /*0340*/  ISETP.GE.U32.AND P5, PT, R13, UR14, PT ;  /* 0x0000000e0d007c0c */ /* 0x000fe4000bfa6070 */
[----:B------:R-:W-:Y:S02]  /*0350*/  ISETP.GE.AND.EX P4, PT, R33, UR15, PT, P4 ;  /* 0x0000000f21007c0c */ /* 0x000fe4000bf86340 */
[----:B------:R-:W-:Y:S02]  /*0360*/  ISETP.GE.AND.EX P5, PT, R21, UR15, PT, P5 ;  /* 0x0000000f15007c0c */ /* 0x000fe4000bfa6350 */
[----:B------:R-:W-:Y:S02]  /*0370*/  ISETP.GE.U32.AND P3, PT, R17, UR14, PT ;  /* 0x0000000e11007c0c */ /* 0x000fe4000bf66070 */
[----:B------:R-:W-:Y:S02]  /*0380*/  ISETP.GE.U32.AND P2, PT, R20, UR14, PT ;  /* 0x0000000e14007c0c */ /* 0x000fe4000bf46070 */
[----:B------:R-:W-:-:S02]  /*0390*/  ISETP.GE.AND.EX P3, PT, R15, UR15, PT, P3 ;  /* 0x0000000f0f007c0c */ /* 0x000fc4000bf66330 */
[----:B------:R-:W-:Y:S01]  /*03a0*/  ISETP.GE.AND.EX P2, PT, R11, UR15, PT, P2 ;  /* 0x0000000f0b007c0c */ /* 0x000fe2000bf46320 */
[----:B0-----:R-:W0:Y:S10]  /*03b0*/  MUFU.RCP R4, R4 ;  /* 0x0000000400047308 */ /* 0x001e340000001000 */
[----:B------:R-:W1:Y:S01]  /*03c0*/  @!P3 LDC.64 R28, c[0x0][0x3e0] ;  /* 0x0000f800ff1cbb82 */ /* 0x000e620000000a00 */
[----:B0-----:R-:W-:-:S04]  /*03d0*/  IADD3 R2, PT, PT, R4, 0xffffffe, RZ ;  /* 0x0ffffffe04027810 */ /* 0x001fc80007ffe0ff */
[----:B------:R0:W2:Y:S02]  /*03e0*/  F2I.FTZ.U32.TRUNC.NTZ R3, R2 ;  /* 0x0000000200037305 */ /* 0x0000a4000021f000 */
[----:B0-----:R-:W-:Y:S02]  /*03f0*/  HFMA2 R2, -RZ, RZ, 0, 0 ;  /* 0x00000000ff027431 */ /* 0x001fe400000001ff */
[----:B-1----:R-:W-:Y:S01]  /*0400*/  @!P3 IMAD R16, R15, R28, RZ ;  /* 0x0000001c0f10b224 */ /* 0x002fe200078e02ff */
[----:B--2---:R-:W-:-:S03]  /*0410*/  R2UR UR9, R3 ;  /* 0x00000000030972ca */ /* 0x004fc600000e0000 */
[----:B------:R-:W-:Y:S01]  /*0420*/  @!P3 IMAD R16, R17, R29, R16 ;  /* 0x0000001d1110b224 */ /* 0x000fe200078e0210 */
[----:B------:R-:W-:Y:S02]  /*0430*/  IADD3 R6, PT, PT, RZ, -R3, RZ ;  /* 0x80000003ff067210 */ /* 0x000fe40007ffe0ff */
[----:B------:R-:W-:-:S03]  /*0440*/  R2UR UR8, R2 ;  /* 0x00000000020872ca */ /* 0x000fc600000e0000 */
[----:B------:R-:W-:Y:S01]  /*0450*/  IMAD R7, R6, R5, RZ ;  /* 0x0000000506077224 */ /* 0x000fe200078e02ff */
[----:B------:R-:W-:Y:S02]  /*0460*/  MOV R6, R8 ;  /* 0x0000000800067202 */ /* 0x000fe40000000f00 */
[----:B------:R-:W0:Y:S02]  /*0470*/  @!P5 LDC.64 R8, c[0x0][0x3e0] ;  /* 0x0000f800ff08db82 */ /* 0x000e240000000a00 */
[----:B------:R-:W-:-:S05]  /*0480*/  R2UR UR10, R6 ;  /* 0x00000000060a72ca */ /* 0x000fca00000e0000 */
[----:B------:R-:W-:-:S05]  /*0490*/  IMAD.HI.U32 R7, R3, R7, UR8 ;  /* 0x0000000803077e27 */ /* 0x000fca000f8e0007 */
[----:B------:R-:W-:Y:S02]  /*04a0*/  R2UR UR8, R7 ;  /* 0x00000000070872ca */ /* 0x000fe400000e0000 */
[----:B------:R-:W1:Y:S11]  /*04b0*/  @!P4 LDC.64 R6, c[0x0][0x3e0] ;  /* 0x0000f800ff06cb82 */ /* 0x000e760000000a00 */
[----:B------:R-:W-:-:S02]  /*04c0*/  UIMAD.WIDE.U32 UR8, UR8, UR10, URZ ;  /* 0x0000000a080872a5 */ /* 0x000fc4000f8e00ff */
[----:B------:R-:W-:-:S04]  /*04d0*/  ULOP3.LUT UR8, UR7, UR5, URZ, 0x3c, !UPT ;  /* 0x0000000507087292 */ /* 0x000fc8000f8e3cff */
[----:B------:R-:W-:-:S05]  /*04e0*/  IADD3 R2, PT, PT, RZ, -UR9, RZ ;  /* 0x80000009ff027c10 */ /* 0x000fca000fffe0ff */
[----:B------:R-:W-:Y:S01]  /*04f0*/  IMAD R2, R5, R2, UR10 ;  /* 0x0000000a05027e24 */ /* 0x000fe2000f8e0202 */
[----:B------:R-:W2:Y:S01]  /*0500*/  LDCU.64 UR10, c[0x0][0x3f0] ;  /* 0x00007e00ff0a77ac */ /* 0x000ea20008000a00 */
[----:B-1----:R-:W-:-:S03]  /*0510*/  @!P4 IMAD R10, R33, R6, RZ ;  /* 0x00000006210ac224 */ /* 0x002fc600078e02ff */
[----:B------:R-:W-:Y:S01]  /*0520*/  ISETP.GT.U32.AND P1, PT, R5, R2, PT ;  /* 0x000000020500720c */ /* 0x000fe20003f24070 */
[----:B------:R-:W-:Y:S02]  /*0530*/  @!P4 IMAD R37, R19, R7, R10 ;  /* 0x000000071325c224 */ /* 0x000fe400078e020a */
[----:B0-----:R-:W-:-:S04]  /*0540*/  @!P5 IMAD R10, R21, R8, RZ ;  /* 0x00000008150ad224 */ /* 0x001fc800078e02ff */
        /* <DEDUP_REMOVED lines=8> */
[----:B------:R-:W0:Y:S11]  /*05d0*/  @!P4 LDC.64 R4, c[0x0][0x390] ;  /* 0x0000e400ff04cb82 */ /* 0x000e360000000a00 */
[----:B------:R-:W-:-:S05]  /*05e0*/  VOTEU.ANY UP1, P1 ;  /* 0x0000000000ff7886 */ /* 0x000fca0000820100 */
[----:B------:R-:W-:Y:S02]  /*05f0*/  @UP1 UIADD3 UR9, UPT, UPT, UR9, 0x1, URZ ;  /* 0x0000000109091890 */ /* 0x000fe4000fffe0ff */
[----:B------:R-:W-:Y:S02]  /*0600*/  UISETP.NE.AND UP1, UPT, UR5, URZ, UPT ;  /* 0x000000ff0500728c */ /* 0x000fe4000bf25270 */
[----:B------:R-:W-:-:S09]  /*0610*/  @!UP0 UIADD3 UR9, UPT, UPT, -UR9, URZ, URZ ;  /* 0x000000ff09098290 */ /* 0x000fd2000fffe1ff */
        /* <DEDUP_REMOVED lines=9> */
[----:B------:R-:W-:-:S03]  /*06b0*/  LEA.HI.X.SX32 R35, R2, RZ, 0x1, P1 ;  /* 0x000000ff02237211 */ /* 0x000fc600008f0eff */
[----:B------:R-:W-:Y:S02]  /*06c0*/  IMAD.WIDE.U32 R34, R3, UR9, R34 ;  /* 0x0000000903227c25 */ /* 0x000fe4000f8e0022 */
[----:B------:R-:W1:Y:S03]  /*06d0*/  @!P5 LDC.64 R2, c[0x0][0x390] ;  /* 0x0000e400ff02db82 */ /* 0x000e660000000a00 */
[----:B------:R-:W-:Y:S02]  /*06e0*/  IADD3 R33, PT, PT, R35, UR5, RZ ;  /* 0x0000000523217c10 */ /* 0x000fe4000fffe0ff */
[-C--:B------:R-:W-:Y:S02]  /*06f0*/  @!P4 MOV R32, R34.reuse ;  /* 0x000000220020c202 */ /* 0x080fe40000000f00 */
[----:B------:R-:W-:-:S03]  /*0700*/  @!P5 MOV R36, R34 ;  /* 0x000000220024d202 */ /* 0x000fc60000000f00 */
[----:B------:R-:W-:Y:S02]  /*0710*/  @!P4 IMAD.WIDE.U32 R18, R19, R6, R32 ;  /* 0x000000061312c225 */ /* 0x000fe400078e0020 */
[----:B------:R-:W2:Y:S03]  /*0720*/  @!P2 LDC.64 R6, c[0x0][0x3e0] ;  /* 0x0000f800ff06ab82 */ /* 0x000ea60000000a00 */
[----:B------:R-:W-:Y:S02]  /*0730*/  @!P4 IADD3 R10, PT, PT, R19, R37, RZ ;  /* 0x00000025130ac210 */ /* 0x000fe40007ffe0ff */
[----:B------:R-:W-:Y:S02]  /*0740*/  @!P5 MOV R37, R33 ;  /* 0x000000210025d202 */ /* 0x000fe40000000f00 */
[----:B0-----:R-:W-:Y:S01]  /*0750*/  @!P4 LEA R12, P1, R18, R4, 0x2 ;  /* 0x00000004120cc211 */ /* 0x001fe200078210ff */
[----:B------:R-:W-:-:S03]  /*0760*/  @!P5 IMAD.WIDE.U32 R8, R13, R8, R36 ;  /* 0x000000080d08d225 */ /* 0x000fc600078e0024 */
[----:B------:R-:W-:Y:S02]  /*0770*/  @!P4 LEA.HI.X R13, R18, R5, R10, 0x2, P1 ;  /* 0x00000005120dc211 */ /* 0x000fe400008f140a */
[----:B------:R-:W-:Y:S02]  /*0780*/  CS2R R4, SRZ ;  /* 0x0000000000047805 */ /* 0x000fe4000001ff00 */
[----:B------:R-:W-:Y:S01]  /*0790*/  SHF.R.S32.HI R10, RZ, 0x1f, R30 ;  /* 0x0000001fff0a7819 */ /* 0x000fe2000001141e */
[----:B------:R-:W0:Y:S01]  /*07a0*/  @!P2 LDC.64 R18, c[0x0][0x390] ;  /* 0x0000e400ff12ab82 */ /* 0x000e220000000a00 */
[----:B------:R-:W-:Y:S02]  /*07b0*/  @!P5 IADD3 R21, PT, PT, R9, R21, RZ ;  /* 0x000000150915d210 */ /* 0x000fe40007ffe0ff */
[----:B-1----:R-:W-:Y:S02]  /*07c0*/  @!P5 LEA R14, P6, R8, R2, 0x2 ;  /* 0x00000002080ed211 */ /* 0x002fe400078c10ff */
[----:B------:R-:W-:-:S02]  /*07d0*/  ISETP.GE.U32.AND P1, PT, R30, UR14, PT ;  /* 0x0000000e1e007c0c */ /* 0x000fc4000bf26070 */
[----:B------:R-:W-:Y:S02]  /*07e0*/  @!P5 LEA.HI.X R15, R8, R3, R21, 0x2, P6 ;  /* 0x00000003080fd211 */ /* 0x000fe400030f1415 */
[----:B------:R-:W-:Y:S01]  /*07f0*/  @!P3 MOV R2, R34 ;  /* 0x000000220002b202 */ /* 0x000fe20000000f00 */
[----:B------:R-:W1:Y:S01]  /*0800*/  @!P3 LDC.64 R8, c[0x0][0x390] ;  /* 0x0000e400ff08bb82 */ /* 0x000e620000000a00 */
[----:B------:R-:W-:Y:S01]  /*0810*/  @!P3 MOV R3, R33 ;  /* 0x000000210003b202 */ /* 0x000fe20000000f00 */
[----:B------:R3:W4:Y:S01]  /*0820*/  @!P5 LDG.E.64 R4, desc[UR12][R14.64] ;  /* 0x0000000c0e04d981 */ /* 0x000722000c1e1b00 */
[----:B------:R-:W-:Y:S01]  /*0830*/  ISETP.GE.AND.EX P1, PT, R10, UR15, PT, P1 ;  /* 0x0000000f0a007c0c */ /* 0x000fe2000bf26310 */
[----:B------:R-:W-:-:S04]  /*0840*/  @!P3 IMAD.WIDE.U32 R28, R17, R28, R2 ;  /* 0x0000001c111cb225 */ /* 0x000fc800078e0002 */
[----:B------:R-:W-:Y:S01]  /*0850*/  HFMA2 R3, -RZ, RZ, 0, 0 ;  /* 0x00000000ff037431 */ /* 0x000fe200000001ff */
[----:B------:R-:W-:Y:S01]  /*0860*/  MOV R2, RZ ;  /* 0x000000ff00027202 */ /* 0x000fe20000000f00 */
[----:B--2---:R-:W-:Y:S01]  /*0870*/  @!P2 IMAD R11, R11, R6, RZ ;  /* 0x000000060b0ba224 */ /* 0x004fe200078e02ff */
[----:B------:R-:W-:Y:S02]  /*0880*/  @!P2 MOV R37, R33 ;  /* 0x000000210025a202 */ /* 0x000fe40000000f00 */
[----:B---3--:R-:W-:Y:S02]  /*0890*/  IADD3 R15, PT, PT, R31, 0x60, RZ ;  /* 0x000000601f0f7810 */ /* 0x008fe40007ffe0ff */
[----:B------:R2:W3:Y:S01]  /*08a0*/  @!P4 LDG.E.64 R2, desc[UR12][R12.64] ;  /* 0x0000000c0c02c981 */ /* 0x0004e2000c1e1b00 */
[----:B------:R-:W-:Y:S01]  /*08b0*/  @!P2 IMAD.MOV.U32 R36, RZ, RZ, R34 ;  /* 0x000000ffff24a224 */ /* 0x000fe200078e0022 */
[----:B------:R-:W-:Y:S01]  /*08c0*/  ISETP.GE.U32.AND P4, PT, R15, UR14, PT ;  /* 0x0000000e0f007c0c */ /* 0x000fe2000bf86070 */
[----:B--2---:R-:W2:Y:S01]  /*08d0*/  @!P1 LDC.64 R12, c[0x0][0x3e0] ;  /* 0x0000f800ff0c9b82 */ /* 0x004ea20000000a00 */
[----:B------:R-:W-:Y:S01]  /*08e0*/  SHF.R.S32.HI R14, RZ, 0x1f, R15 ;  /* 0x0000001fff0e7819 */ /* 0x000fe2000001140f */
[----:B------:R-:W-:-:S02]  /*08f0*/  @!P2 IMAD R11, R20, R7, R11 ;  /* 0x00000007140ba224 */ /* 0x000fc400078e020b */
[----:B------:R-:W-:Y:S01]  /*0900*/  @!P2 IMAD.WIDE.U32 R20, R20, R6, R36 ;  /* 0x000000061414a225 */ /* 0x000fe200078e0024 */
[----:B------:R-:W-:-:S03]  /*0910*/  ISETP.GE.AND.EX P4, PT, R14, UR15, PT, P4 ;  /* 0x0000000f0e007c0c */ /* 0x000fc6000bf86340 */
[----:B------:R-:W5:Y:S01]  /*0920*/  @!P1 LDC.64 R6, c[0x0][0x390] ;  /* 0x0000e400ff069b82 */ /* 0x000f620000000a00 */
[----:B------:R-:W-:Y:S02]  /*0930*/  ISETP.GE.U32.AND P5, PT, R31, UR14, PT ;  /* 0x0000000e1f007c0c */ /* 0x000fe4000bfa6070 */
[----:B------:R-:W-:Y:S02]  /*0940*/  @!P3 IADD3 R17, PT, PT, R29, R16, RZ ;  /* 0x000000101d11b210 */ /* 0x000fe40007ffe0ff */
[----:B------:R-:W-:Y:S02]  /*0950*/  ISETP.GE.AND.EX P5, PT, R22, UR15, PT, P5 ;  /* 0x0000000f16007c0c */ /* 0x000fe4000bfa6350 */
[C---:B-1----:R-:W-:Y:S02]  /*0960*/  @!P3 LEA R16, P6, R28.reuse, R8, 0x2 ;  /* 0x000000081c10b211 */ /* 0x042fe400078c10ff */
[----:B------:R-:W-:Y:S02]  /*0970*/  @!P1 MOV R29, R33 ;  /* 0x00000021001d9202 */ /* 0x000fe40000000f00 */
[----:B------:R-:W-:-:S02]  /*0980*/  @!P3 LEA.HI.X R17, R28, R9, R17, 0x2, P6 ;  /* 0x000000091c11b211 */ /* 0x000fc400030f1411 */
[----:B------:R-:W-:Y:S01]  /*0990*/  @!P1 MOV R28, R34 ;  /* 0x00000022001c9202 */ /* 0x000fe20000000f00 */
[----:B------:R-:W1:Y:S01]  /*09a0*/  @!P4 LDC.64 R8, c[0x0][0x3e0] ;  /* 0x0000f800ff08cb82 */ /* 0x000e620000000a00 */
[----:B------:R-:W-:Y:S01]  /*09b0*/  @!P2 IADD3 R11, PT, PT, R21, R11, RZ ;  /* 0x0000000b150ba210 */ /* 0x000fe20007ffe0ff */
[----:B--2---:R-:W-:Y:S01]  /*09c0*/  @!P1 IMAD R10, R10, R12, RZ ;  /* 0x0000000c0a0a9224 */ /* 0x004fe200078e02ff */
[----:B0-----:R-:W-:Y:S01]  /*09d0*/  @!P2 LEA R18, P6, R20, R18, 0x2 ;  /* 0x000000121412a211 */ /* 0x001fe200078c10ff */
[----:B------:R-:W-:-:S03]  /*09e0*/  @!P1 IMAD.WIDE.U32 R28, R30, R12, R28 ;  /* 0x0000000c1e1c9225 */ /* 0x000fc600078e001c */
[----:B------:R-:W-:Y:S01]  /*09f0*/  @!P2 LEA.HI.X R19, R20, R19, R11, 0x2, P6 ;  /* 0x000000131413a211 */ /* 0x000fe200030f140b */
[----:B------:R-:W-:Y:S02]  /*0a00*/  @!P1 IMAD R13, R30, R13, R10 ;  /* 0x0000000d1e0d9224 */ /* 0x000fe400078e020a */
[----:B------:R-:W0:Y:S01]  /*0a10*/  @!P5 LDC.64 R10, c[0x0][0x3e0] ;  /* 0x0000f800ff0adb82 */ /* 0x000e220000000a00 */
[----:B-----5:R-:W-:Y:S02]  /*0a20*/  @!P1 LEA R20, P6, R28, R6, 0x2 ;  /* 0x000000061c149211 */ /* 0x020fe400078c10ff */
[----:B------:R-:W-:-:S05]  /*0a30*/  @!P1 IADD3 R21, PT, PT, R29, R13, RZ ;  /* 0x0000000d1d159210 */ /* 0x000fca0007ffe0ff */
[----:B------:R-:W2:Y:S01]  /*0a40*/  @!P4 LDC.64 R12, c[0x0][0x390] ;  /* 0x0000e400ff0ccb82 */ /* 0x000ea20000000a00 */
[----:B------:R-:W-:-:S07]  /*0a50*/  @!P1 LEA.HI.X R21, R28, R7, R21, 0x2, P6 ;  /* 0x000000071c159211 */ /* 0x000fce00030f1415 */
[----:B------:R-:W5:Y:S01]  /*0a60*/  @!P5 LDC.64 R6, c[0x0][0x390] ;  /* 0x0000e400ff06db82 */ /* 0x000f620000000a00 */
[----:B------:R-:W-:Y:S01]  /*0a70*/  @!P4 MOV R28, R34 ;  /* 0x00000022001cc202 */ /* 0x000fe20000000f00 */
[----:B-1----:R-:W-:Y:S01]  /*0a80*/  @!P4 IMAD R14, R14, R8, RZ ;  /* 0x000000080e0ec224 */ /* 0x002fe200078e02ff */
[----:B------:R-:W-:-:S03]  /*0a90*/  @!P4 MOV R29, R33 ;  /* 0x00000021001dc202 */ /* 0x000fc60000000f00 */
[C---:B------:R-:W-:Y:S01]  /*0aa0*/  @!P4 IMAD R9, R15.reuse, R9, R14 ;  /* 0x000000090f09c224 */ /* 0x040fe200078e020e */
[----:B------:R-:W-:Y:S01]  /*0ab0*/  @!P5 MOV R14, R34 ;  /* 0x00000022000ed202 */ /* 0x000fe20000000f00 */
[----:B------:R-:W-:Y:S01]  /*0ac0*/  @!P4 IMAD.WIDE.U32 R28, R15, R8, R28 ;  /* 0x000000080f1cc225 */ /* 0x000fe200078e001c */
[----:B------:R-:W-:-:S03]  /*0ad0*/  @!P5 MOV R15, R33 ;  /* 0x00000021000fd202 */ /* 0x000fc60000000f00 */
[-C--:B0-----:R-:W-:Y:S01]  /*0ae0*/  @!P5 IMAD R8, R22, R10.reuse, RZ ;  /* 0x0000000a1608d224 */ /* 0x081fe200078e02ff */
[----:B------:R-:W-:Y:S01]  /*0af0*/  @!P4 IADD3 R9, PT, PT, R29, R9, RZ ;  /* 0x000000091d09c210 */ /* 0x000fe20007ffe0ff */
[----:B------:R-:W-:Y:S01]  /*0b00*/  @!P5 IMAD.WIDE.U32 R14, R31, R10, R14 ;  /* 0x0000000a1f0ed225 */ /* 0x000fe200078e000e */
[----:B--2---:R-:W-:-:S03]  /*0b10*/  @!P4 LEA R12, P6, R28, R12, 0x2 ;  /* 0x0000000c1c0cc211 */ /* 0x004fc600078c10ff */
[----:B------:R-:W-:Y:S01]  /*0b20*/  @!P5 IMAD R11, R31, R11, R8 ;  /* 0x0000000b1f0bd224 */ /* 0x000fe200078e0208 */
[----:B------:R-:W-:-:S04]  /*0b30*/  @!P4 LEA.HI.X R13, R28, R13, R9, 0x2, P6 ;  /* 0x0000000d1c0dc211 */ /* 0x000fc800030f1409 */
[----:B------:R-:W-:Y:S02]  /*0b40*/  @!P5 IADD3 R11, PT, PT, R15, R11, RZ ;  /* 0x0000000b0f0bd210 */ /* 0x000fe40007ffe0ff */
[----:B-----5:R-:W-:-:S04]  /*0b50*/  @!P5 LEA R8, P6, R14, R6, 0x2 ;  /* 0x000000060e08d211 */ /* 0x020fc800078c10ff */
[----:B------:R-:W-:Y:S02]  /*0b60*/  @!P5 LEA.HI.X R9, R14, R7, R11, 0x2, P6 ;  /* 0x000000070e09d211 */ /* 0x000fe400030f140b */
[----:B------:R-:W-:Y:S02]  /*0b70*/  ISETP.GE.U32.AND P6, PT, R27, UR14, PT ;  /* 0x0000000e1b007c0c */ /* 0x000fe4000bfc6070 */
[----:B------:R-:W-:Y:S02]  /*0b80*/  CS2R R6, SRZ ;  /* 0x0000000000067805 */ /* 0x000fe4000001ff00 */
[----:B------:R-:W-:-:S04]  /*0b90*/  ISETP.GE.AND.EX P6, PT, R0, UR15, PT, P6 ;  /* 0x0000000f00007c0c */ /* 0x000fc8000bfc6360 */
[----:B------:R0:W2:Y:S01]  /*0ba0*/  @!P5 LDG.E.64 R6, desc[UR12][R8.64] ;  /* 0x0000000c0806d981 */ /* 0x0000a2000c1e1b00 */
[----:B------:R-:W-:-:S06]  /*0bb0*/  CS2R R10, SRZ ;  /* 0x00000000000a7805 */ /* 0x000fcc000001ff00 */
[----:B------:R1:W5:Y:S02]  /*0bc0*/  @!P3 LDG.E.64 R10, desc[UR12][R16.64] ;  /* 0x0000000c100ab981 */ /* 0x000364000c1e1b00 */
[----:B------:R-:W1:Y:S01]  /*0bd0*/  @!P6 LDC.64 R14, c[0x0][0x3e0] ;  /* 0x0000f800ff0eeb82 */ /* 0x000e620000000a00 */
[----:B0-----:R-:W-:-:S06]  /*0be0*/  CS2R R8, SRZ ;  /* 0x0000000000087805 */ /* 0x001fcc000001ff00 */
[----:B------:R0:W5:Y:S01]  /*0bf0*/  @!P4 LDG.E.64 R8, desc[UR12][R12.64] ;  /* 0x0000000c0c08c981 */ /* 0x000162000c1e1b00 */
[----:B-1----:R-:W1:Y:S01]  /*0c00*/  @!P6 LDC.64 R16, c[0x0][0x390] ;  /* 0x0000e400ff10eb82 */ /* 0x002e620000000a00 */
[----:B0-----:R-:W-:-:S06]  /*0c10*/  CS2R R12, SRZ ;  /* 0x00000000000c7805 */ /* 0x001fcc000001ff00 */
[----:B------:R0:W5:Y:S01]  /*0c20*/  @!P2 LDG.E.64 R12, desc[UR12][R18.64] ;  /* 0x0000000c120ca981 */ /* 0x000162000c1e1b00 */
[----:B------:R-:W-:-:S04]  /*0c30*/  @!P6 IMAD R28, R0, R14, RZ ;  /* 0x0000000e001ce224 */ /* 0x000fc800078e02ff */
[----:B------:R-:W-:Y:S01]  /*0c40*/  @!P6 IMAD R29, R27, R15, R28 ;  /* 0x0000000f1b1de224 */ /* 0x000fe200078e021c */
[----:B0-----:R-:W-:Y:S02]  /*0c50*/  @!P6 MOV R18, R34 ;  /* 0x000000220012e202 */ /* 0x001fe40000000f00 */
[----:B------:R-:W-:-:S03]  /*0c60*/  @!P6 MOV R19, R33 ;  /* 0x000000210013e202 */ /* 0x000fc60000000f00 */
[----:B------:R-:W-:Y:S01]  /*0c70*/  @!P6 IMAD.WIDE.U32 R18, R27, R14, R18 ;  /* 0x0000000e1b12e225 */ /* 0x000fe200078e0012 */
[----:B------:R-:W-:-:S03]  /*0c80*/  CS2R R14, SRZ ;  /* 0x00000000000e7805 */ /* 0x000fc6000001ff00 */
[----:B------:R-:W-:-:S03]  /*0c90*/  @!P6 IMAD.IADD R28, R19, 0x1, R29 ;  /* 0x00000001131ce824 */ /* 0x000fc600078e021d */
[----:B------:R0:W5:Y:S01]  /*0ca0*/  @!P1 LDG.E.64 R14, desc[UR12][R20.64] ;  /* 0x0000000c140e9981 */ /* 0x000162000c1e1b00 */
[----:B-1----:R-:W-:-:S04]  /*0cb0*/  @!P6 LEA R16, P1, R18, R16, 0x2 ;  /* 0x000000101210e211 */ /* 0x002fc800078210ff */
[----:B------:R-:W-:Y:S02]  /*0cc0*/  @!P6 LEA.HI.X R17, R18, R17, R28, 0x2, P1 ;  /* 0x000000111211e211 */ /* 0x000fe400008f141c */
[----:B0-----:R-:W-:-:S06]  /*0cd0*/  CS2R R20, SRZ ;  /* 0x0000000000147805 */ /* 0x001fcc000001ff00 */
[----:B------:R0:W5:Y:S01]  /*0ce0*/  @!P6 LDG.E.64 R20, desc[UR12][R16.64] ;  /* 0x0000000c1014e981 */ /* 0x000162000c1e1b00 */
[----:B------:R-:W-:Y:S01]  /*0cf0*/  ISETP.GT.AND P1, PT, R24, 0x1e, PT ;  /* 0x0000001e1800780c */ /* 0x000fe20003f24270 */
[----:B---3--:R-:W-:-:S04]  /*0d00*/  FMUL.FTZ R29, R3, R3 ;  /* 0x00000003031d7220 */ /* 0x008fc80000410000 */
[----:B------:R-:W-:Y:S01]  /*0d10*/  FFMA.FTZ R18, R2, R2, R29 ;  /* 0x0000000202127223 */ /* 0x000fe2000001001d */
[----:B----4-:R-:W-:-:S04]  /*0d20*/  FMUL.FTZ R29, R5, R5 ;  /* 0x00000005051d7220 */ /* 0x010fc80000410000 */
[----:B------:R-:W-:Y:S01]  /*0d30*/  FFMA.FTZ R29, R4, R4, R29 ;  /* 0x00000004041d7223 */ /* 0x000fe2000001001d */
[----:B0-----:R-:W-:Y:S01]  /*0d40*/  FADD.FTZ R17, R2, R3 ;  /* 0x0000000302117221 */ /* 0x001fe20000010000 */
[----:B--2---:R-:W-:-:S04]  /*0d50*/  FMUL.FTZ R19, R7, R7 ;  /* 0x0000000707137220 */ /* 0x004fc80000410000 */
[----:B------:R-:W-:-:S04]  /*0d60*/  FFMA.FTZ R19, R6, R6, R19 ;  /* 0x0000000606137223 */ /* 0x000fc80000010013 */
[----:B------:R-:W-:-:S04]  /*0d70*/  FADD.FTZ R19, RZ, R19 ;  /* 0x00000013ff137221 */ /* 0x000fc80000010000 */
[----:B------:R-:W-:Y:S01]  /*0d80*/  FADD.FTZ R18, R19, R18 ;  /* 0x0000001213127221 */ /* 0x000fe20000010000 */
[----:B-----5:R-:W-:-:S03]  /*0d90*/  FMUL.FTZ R19, R9, R9 ;  /* 0x0000000909137220 */ /* 0x020fc60000410000 */
[----:B------:R-:W-:Y:S01]  /*0da0*/  FADD.FTZ R18, R18, R29 ;  /* 0x0000001d12127221 */ /* 0x000fe20000010000 */
[----:B------:R-:W-:Y:S01]  /*0db0*/  FADD.FTZ R16, R6, R7 ;  /* 0x0000000706107221 */ /* 0x000fe20000010000 */
[----:B------:R-:W-:-:S03]  /*0dc0*/  FFMA.FTZ R19, R8, R8, R19 ;  /* 0x0000000808137223 */ /* 0x000fc60000010013 */
[----:B------:R-:W-:Y:S01]  /*0dd0*/  FADD.FTZ R16, RZ, R16 ;  /* 0x00000010ff107221 */ /* 0x000fe20000010000 */
[----:B------:R-:W-:Y:S01]  /*0de0*/  FADD.FTZ R18, R18, R19 ;  /* 0x0000001312127221 */ /* 0x000fe20000010000 */
[----:B------:R-:W-:Y:S02]  /*0df0*/  FMUL.FTZ R19, R11, R11 ;  /* 0x0000000b0b137220 */ /* 0x000fe40000410000 */
[----:B------:R-:W-:Y:S01]  /*0e00*/  FADD.FTZ R16, R16, R17 ;  /* 0x0000001110107221 */ /* 0x000fe20000010000 */
[----:B------:R-:W-:Y:S01]  /*0e10*/  FADD.FTZ R17, R4, R5 ;  /* 0x0000000504117221 */ /* 0x000fe20000010000 */
[----:B------:R-:W-:-:S03]  /*0e20*/  FFMA.FTZ R19, R10, R10, R19 ;  /* 0x0000000a0a137223 */ /* 0x000fc60000010013 */
[----:B------:R-:W-:Y:S01]  /*0e30*/  FADD.FTZ R16, R16, R17 ;  /* 0x0000001110107221 */ /* 0x000fe20000010000 */
        /* <DEDUP_REMOVED lines=8> */
[----:B------:R-:W-:-:S04]  /*0ec0*/  FADD.FTZ R17, R12, R13 ;  /* 0x0000000d0c117221 */ /* 0x000fc80000010000 */
[----:B------:R-:W-:Y:S01]  /*0ed0*/  FADD.FTZ R16, R16, R17 ;  /* 0x0000001110107221 */ /* 0x000fe20000010000 */
[----:B------:R-:W-:Y:S01]  /*0ee0*/  FMUL.FTZ R19, R15, R15 ;  /* 0x0000000f0f137220 */ /* 0x000fe20000410000 */
[----:B------:R-:W-:-:S03]  /*0ef0*/  FADD.FTZ R17, R14, R15 ;  /* 0x0000000f0e117221 */ /* 0x000fc60000010000 */
[----:B------:R-:W-:Y:S01]  /*0f00*/  FFMA.FTZ R19, R14, R14, R19 ;  /* 0x0000000e0e137223 */ /* 0x000fe20000010013 */
[----:B------:R-:W-:-:S03]  /*0f10*/  FADD.FTZ R16, R16, R17 ;  /* 0x0000001110107221 */ /* 0x000fc60000010000 */
[----:B------:R-:W-:Y:S01]  /*0f20*/  FADD.FTZ R18, R18, R19 ;  /* 0x0000001312127221 */ /* 0x000fe20000010000 */
[----:B------:R-:W-:Y:S01]  /*0f30*/  FMUL.FTZ R19, R21, R21 ;  /* 0x0000001515137220 */ /* 0x000fe20000410000 */
[----:B------:R-:W-:-:S03]  /*0f40*/  FADD.FTZ R17, R20, R21 ;  /* 0x0000001514117221 */ /* 0x000fc60000010000 */
[----:B------:R-:W-:Y:S01]  /*0f50*/  FFMA.FTZ R19, R20, R20, R19 ;  /* 0x0000001414137223 */ /* 0x000fe20000010013 */
[----:B------:R-:W-:-:S03]  /*0f60*/  FADD.FTZ R16, R16, R17 ;  /* 0x0000001110107221 */ /* 0x000fc60000010000 */
[----:B------:R-:W-:Y:S02]  /*0f70*/  FADD.FTZ R17, R18, R19 ;  /* 0x0000001312117221 */ /* 0x000fe40000010000 */
        /* <DEDUP_REMOVED lines=36> */
.L_x_3113:
[----:B------:R-:W-:Y:S05]  /*11c0*/  BSYNC.RECONVERGENT B0 ;  /* 0x0000000000007941 */ /* 0x000fea0003800200 */
.L_x_3112:
        /* <DEDUP_REMOVED lines=36> */
.L_x_3115:
[----:B------:R-:W-:Y:S05]  /*1410*/  BSYNC.RECONVERGENT B0 ;  /* 0x0000000000007941 */ /* 0x000fea0003800200 */
.L_x_3114:
        /* <DEDUP_REMOVED lines=31> */
.L_x_3118:
[----:B---3--:R-:W2:Y:S04]  /*1610*/  LDG.E.STRONG.GPU R16, desc[UR12][R28.64] ;  /* 0x0000000c1c107981 */ /* 0x008ea8000c1ef900 */
[----:B--2---:R-:W-:Y:S01]  /*1620*/  CCTL.IVALL ;  /* 0x00000000ff00798f */ /* 0x004fe20002000000 */
[----:B------:R-:W-:Y:S05]  /*1630*/  YIELD ;  /* 0x0000000000007946 */ /* 0x000fea0003800000 */
[----:B------:R-:W-:-:S13]  /*1640*/  ISETP.NE.AND P1, PT, R16, R37, PT ;  /* 0x000000251000720c */ /* 0x000fda0003f25270 */
[----:B------:R-:W-:Y:S05]  /*1650*/  @P1 BRA `(.L_x_3118) ;  /* 0xfffffffc00ec1947 */ /* 0x000fea000383ffff */
.L_x_3117:
        /* <DEDUP_REMOVED lines=15> */
.L_x_3120:
        /* <DEDUP_REMOVED lines=25> */
[----:B------:R-:W-:Y:S01]  /*18e0*/  IMAD.U32 R16, RZ, RZ, UR24 ;  /* 0x00000018ff107e24 */ /* 0x000fe2000f8e00ff */
[----:B------:R-:W2:Y:S01]  /*18f0*/  @!P1 LDG.E.64 R28, desc[UR12][R28.64] ;  /* 0x0000000c1c1c9981 */ /* 0x000ea2000c1e1b00 */
        /* <DEDUP_REMOVED lines=64> */
.L_x_3119:
        /* <DEDUP_REMOVED lines=52> */
.L_x_3121:
[----:B------:R-:W-:-:S13]  /*2040*/  LOP3.LUT P1, R16, R23, 0x3, RZ, 0xc0, !PT ;  /* 0x0000000317107812 */ /* 0x000fda000782c0ff */
[----:B------:R-:W-:Y:S05]  /*2050*/  @!P1 BRA `(.L_x_3116) ;  /* 0x0000000000a09947 */ /* 0x000fea0003800000 */
[----:B------:R-:W-:-:S13]  /*2060*/  ISETP.NE.AND P1, PT, R16, 0x1, PT ;  /* 0x000000011000780c */ /* 0x000fda0003f25270 */
[----:B------:R-:W-:Y:S05]  /*2070*/  @!P1 BRA `(.L_x_3122) ;  /* 0x0000000000609947 */ /* 0x000fea0003800000 */
[----:B------:R-:W-:Y:S01]  /*2080*/  IMAD.U32 R16, RZ, RZ, UR5 ;  /* 0x00000005ff107e24 */ /* 0x000fe2000f8e00ff */
[----:B------:R-:W-:-:S04]  /*2090*/  UIADD3 UR9, UPT, UPT, UR5, 0x1, URZ ;  /* 0x0000000105097890 */ /* 0x000fc8000fffe0ff */
[----:B------:R-:W-:Y:S02]  /*20a0*/  ISETP.EQ.OR P3, PT, R16, UR17, P2 ;  /* 0x0000001110007c0c */ /* 0x000fe40009762670 */
[----:B------:R-:W-:-:S04]  /*20b0*/  MOV R16, UR9 ;  /* 0x0000000900107c02 */ /* 0x000fc80008000f00 */
[----:B------:R-:W-:-:S07]  /*20c0*/  ISETP.EQ.OR P1, PT, R16, UR17, P2 ;  /* 0x0000001110007c0c */ /* 0x000fce0009722670 */
        /* <DEDUP_REMOVED lines=19> */
.L_x_3122:
        /* <DEDUP_REMOVED lines=13> */
.L_x_3123:
[----:B------:R-:W-:Y:S05]  /*22d0*/  BSYNC.RECONVERGENT B0 ;  /* 0x0000000000007941 */ /* 0x000fea0003800200 */
.L_x_3116:
[----:B------:R-:W4:Y:S01]  /*22e0*/  S2UR UR9, SR_CgaCtaId ;  /* 0x00000000000979c3 */ /* 0x000f220000008800 */
[----:B------:R-:W0:Y:S01]  /*22f0*/  LDCU UR10, c[0x0][0x414] ;  /* 0x00008280ff0a77ac */ /* 0x000e220008000800 */
[----:B--23--:R-:W-:Y:S01]  /*2300*/  MOV R29, UR7 ;  /* 0x00000007001d7c02 */ /* 0x00cfe20008000f00 */
[----:B------:R-:W-:-:S05]  /*2310*/  UMOV UR5, 0x400 ;  /* 0x0000040000057882 */ /* 0x000fca0000000000 */
[----:B------:R-:W2:Y:S01]  /*2320*/  @P0 LDC.64 R16, c[0x0][0x388] ;  /* 0x0000e200ff100b82 */ /* 0x000ea20000000a00 */
[----:B----4-:R-:W-:Y:S01]  /*2330*/  ULEA UR5, UR9, UR5, 0x18 ;  /* 0x0000000509057291 */ /* 0x010fe2000f8ec0ff */
[----:B--2---:R-:W-:-:S08]  /*2340*/  @P0 IMAD.WIDE R16, R29, 0x8, R16 ;  /* 0x000000081d100825 */ /* 0x004fd000078e0210 */
[----:B------:R0:W-:Y:S02]  /*2350*/  @!P2 STS.64 [UR5+0x78], R18 ;  /* 0x00007812ff00a988 */ /* 0x0001e40008000a05 */
[----:B0-----:R-:W-:Y:S01]  /*2360*/  @P0 FMUL.FTZ R18, R18, UR10 ;  /* 0x0000000a12120c20 */ /* 0x001fe20008410000 */
[----:B------:R-:W-:-:S05]  /*2370*/  @P0 FMUL.FTZ R19, R19, UR10 ;  /* 0x0000000a13130c20 */ /* 0x000fca0008410000 */
[----:B------:R0:W-:Y:S01]  /*2380*/  @P0 STG.E.64 desc[UR12][R16.64], R18 ;  /* 0x0000001210000986 */ /* 0x0001e2000c101b0c */
[----:B------:R-:W-:Y:S08]  /*2390*/  BAR.SYNC.DEFER_BLOCKING 0x0 ;  /* 0x0000000000007b1d */ /* 0x000ff00000010000 */
[----:B0-----:R-:W0:Y:S01]  /*23a0*/  LDC.64 R18, c[0x0][0x398] ;  /* 0x0000e600ff127b82 */ /* 0x001e220000000a00 */
[----:B------:R-:W2:Y:S02]  /*23b0*/  LDS.64 R16, [UR5+0x78] ;  /* 0x00007805ff107984 */ /* 0x000ea40008000a00 */
[----:B--2---:R-:W-:-:S05]  /*23c0*/  FMUL.FTZ R28, R16, UR10 ;  /* 0x0000000a101c7c20 */ /* 0x004fca0008410000 */
[----:B------:R-:W-:Y:S02]  /*23d0*/  R2UR UR5, R28 ;  /* 0x000000001c0572ca */ /* 0x000fe400000e0000 */
[----:B------:R-:W-:-:S04]  /*23e0*/  LOP3.LUT R28, R26, 0xffff, RZ, 0xc0, !PT ;  /* 0x0000ffff1a1c7812 */ /* 0x000fc800078ec0ff */
[----:B------:R-:W-:-:S05]  /*23f0*/  IADD3 R28, PT, PT, R28, UR8, RZ ;  /* 0x000000081c1c7c10 */ /* 0x000fca000fffe0ff */
[----:B0-----:R-:W-:Y:S02]  /*2400*/  IMAD.WIDE R18, R28, 0x2, R18 ;  /* 0x000000021c127825 */ /* 0x001fe400078e0212 */
[----:B-1----:R-:W-:-:S03]  /*2410*/  MOV R36, UR5 ;  /* 0x0000000500247c02 */ /* 0x002fc60008000f00 */
[----:B------:R-:W2:Y:S02]  /*2420*/  LDG.E.U16 R29, desc[UR12][R18.64] ;  /* 0x0000000c121d7981 */ /* 0x000ea4000c1e1500 */
[----:B------:R-:W-:-:S04]  /*2430*/  FMUL.FTZ R36, R36, UR5 ;  /* 0x0000000524247c20 */ /* 0x000fc80008410000 */
[----:B------:R-:W-:Y:S01]  /*2440*/  FFMA.FTZ R36, R17, UR10, -R36 ;  /* 0x0000000a11247c23 */ /* 0x000fe20008010824 */
[----:B------:R-:W0:Y:S01]  /*2450*/  LDCU.U8 UR10, c[0x0][0x3fc] ;  /* 0x00007f80ff0a77ac */ /* 0x000e220008000000 */
[----:B------:R-:W1:Y:S01]  /*2460*/  LDC.64 R16, c[0x0][0x3a0] ;  /* 0x0000e800ff107b82 */ /* 0x000e620000000a00 */
[----:B------:R2:W3:Y:S01]  /*2470*/  LDG.E.U16 R18, desc[UR12][R18.64+0x2] ;  /* 0x0000020c12127981 */ /* 0x0004e2000c1e1500 */
[----:B-1----:R-:W-:-:S05]  /*2480*/  IMAD.WIDE R16, R28, 0x2, R16 ;  /* 0x000000021c107825 */ /* 0x002fca00078e0210 */
[----:B------:R-:W4:Y:S04]  /*2490*/  LDG.E.U16 R28, desc[UR12][R16.64] ;  /* 0x0000000c101c7981 */ /* 0x000f28000c1e1500 */
[----:B------:R4:W5:Y:S01]  /*24a0*/  LDG.E.U16 R37, desc[UR12][R16.64+0x2] ;  /* 0x0000020c10257981 */ /* 0x000962000c1e1500 */
        /* <DEDUP_REMOVED lines=11> */
[----:B--2---:R-:W-:Y:S01]  /*2560*/  SHF.L.U32 R19, R29, 0x10, RZ ;  /* 0x000000101d137819 */ /* 0x004fe200000006ff */
[----:B---3--:R-:W-:Y:S01]  /*2570*/  IMAD.U32 R18, R18, 0x10000, RZ ;  /* 0x0001000012127824 */ /* 0x008fe200078e00ff */
        /* <DEDUP_REMOVED lines=16> */
[----:B------:R-:W-:-:S03]  /*2680*/  FFMA.FTZ R6, R19, R6, R17 ;  /* 0x0000000613067223 */ /* 0x000fc60000010011 */
[----:B------:R-:W-:Y:S01]  /*2690*/  FFMA.FTZ R7, R18, R7, R16 ;  /* 0x0000000712077223 */ /* 0x000fe20000010010 */
[----:B0-----:R-:W-:Y:S02]  /*26a0*/  IMAD R28, R22, UR18, RZ ;  /* 0x00000012161c7c24 */ /* 0x001fe4000f8e02ff */
[----:B------:R-:W-:-:S04]  /*26b0*/  IMAD.WIDE.U32 R36, R31, UR18, R36 ;  /* 0x000000121f247c25 */ /* 0x000fc8000f8e0024 */
[----:B------:R-:W-:Y:S01]  /*26c0*/  IMAD R29, R31, UR19, R28 ;  /* 0x000000131f1d7c24 */ /* 0x000fe2000f8e021c */
[----:B-1----:R-:W-:-:S04]  /*26d0*/  LEA R28, P1, R36, UR10, 0x2 ;  /* 0x0000000a241c7c11 */ /* 0x002fc8000f8210ff */
[----:B------:R-:W-:-:S04]  /*26e0*/  IADD3 R29, PT, PT, R37, R29, RZ ;  /* 0x0000001d251d7210 */ /* 0x000fc80007ffe0ff */
[----:B------:R-:W-:-:S05]  /*26f0*/  LEA.HI.X R29, R36, UR11, R29, 0x2, P1 ;  /* 0x0000000b241d7c11 */ /* 0x000fca00088f141d */
[----:B------:R0:W-:Y:S02]  /*2700*/  STG.E.64 desc[UR12][R28.64], R6 ;  /* 0x000000061c007986 */ /* 0x0001e4000c101b0c */
.L_x_3127:
[----:B------:R-:W-:Y:S05]  /*2710*/  BSYNC.RECONVERGENT B1 ;  /* 0x0000000000017941 */ /* 0x000fea0003800200 */
.L_x_3126:
        /* <DEDUP_REMOVED lines=23> */
.L_x_3129:
[----:B------:R-:W-:Y:S05]  /*2890*/  BSYNC.RECONVERGENT B1 ;  /* 0x0000000000017941 */ /* 0x000fea0003800200 */
.L_x_3128:
        /* <DEDUP_REMOVED lines=21> */
[----:B-1----:R-:W-:-:S03]  /*29f0*/  LEA R6, P1, R2, UR18, 0x2 ;  /* 0x0000001202067c11 */ /* 0x002fc6000f8210ff */
[----:B------:R-:W-:Y:S01]  /*2a00*/  FFMA.FTZ R3, R18, R3, R16 ;  /* 0x0000000312037223 */ /* 0x000fe20000010010 */
[----:B------:R-:W-:Y:S01]  /*2a10*/  LEA.HI.X R7, R2, UR19, R7, 0x2, P1 ;  /* 0x0000001302077c11 */ /* 0x000fe200088f1407 */
[----:B------:R-:W-:-:S04]  /*2a20*/  FMUL.FTZ R2, R4, UR8 ;  /* 0x0000000804027c20 */ /* 0x000fc80008410000 */
[----:B------:R-:W-:-:S05]  /*2a30*/  FFMA.FTZ R2, R19, R2, R17 ;  /* 0x0000000213027223 */ /* 0x000fca0000010011 */
[----:B------:R0:W-:Y:S02]  /*2a40*/  STG.E.64 desc[UR12][R6.64], R2 ;  /* 0x0000000206007986 */ /* 0x0001e4000c101b0c */
.L_x_3131:
[----:B------:R-:W-:Y:S05]  /*2a50*/  BSYNC.RECONVERGENT B1 ;  /* 0x0000000000017941 */ /* 0x000fea0003800200 */
.L_x_3130:
[----:B------:R-:W-:Y:S01]  /*2a60*/  BSSY.RECONVERGENT B1, `(.L_x_3132) ;  /* 0x0000015000017945 */ /* 0x000fe20003800200 */
[C---:B------:R-:W-:Y:S01]  /*2a70*/  VIADD R5, R31.reuse, 0x80 ;  /* 0x000000801f057836 */ /* 0x040fe20000000000 */
[----:B------:R-:W-:Y:S02]  /*2a80*/  IADD3 R4, PT, PT, R31, 0xa0, RZ ;  /* 0x000000a01f047810 */ /* 0x000fe40007ffe0ff */
[----:B------:R-:W-:Y:S05]  /*2a90*/  @P2 BRA `(.L_x_3133) ;  /* 0x0000000000442947 */ /* 0x000fea0003800000 */
[----:B------:R-:W1:Y:S01]  /*2aa0*/  LDCU.64 UR10, c[0x0][0x3e0] ;  /* 0x00007c00ff0a77ac */ /* 0x000e620008000a00 */
[----:B0-----:R-:W-:Y:S01]  /*2ab0*/  MOV R2, R34 ;  /* 0x0000002200027202 */ /* 0x001fe20000000f00 */
[----:B------:R-:W-:Y:S01]  /*2ac0*/  FADD.FTZ R8, R8, -UR5 ;  /* 0x8000000508087e21 */ /* 0x000fe20008010000 */
[----:B------:R-:W-:Y:S01]  /*2ad0*/  MOV R3, R33 ;  /* 0x0000002100037202 */ /* 0x000fe20000000f00 */
[----:B------:R-:W0:Y:S01]  /*2ae0*/  LDCU.64 UR18, c[0x0][0x380] ;  /* 0x00007000ff1277ac */ /* 0x000e220008000a00 */
[----:B------:R-:W-:Y:S01]  /*2af0*/  FADD.FTZ R9, R9, -UR5 ;  /* 0x8000000509097e21 */ /* 0x000fe20008010000 */
[----:B------:R-:W-:Y:S01]  /*2b00*/  FMUL.FTZ R8, R8, UR8 ;  /* 0x0000000808087c20 */ /* 0x000fe20008410000 */
[----:B-1----:R-:W-:Y:S02]  /*2b10*/  IMAD R29, R29, UR10, RZ ;  /* 0x0000000a1d1d7c24 */ /* 0x002fe4000f8e02ff */
[----:B------:R-:W-:-:S04]  /*2b20*/  IMAD.WIDE.U32 R2, R28, UR10, R2 ;  /* 0x0000000a1c027c25 */ /* 0x000fc8000f8e0002 */
[----:B------:R-:W-:Y:S01]  /*2b30*/  IMAD R29, R28, UR11, R29 ;  /* 0x0000000b1c1d7c24 */ /* 0x000fe2000f8e021d */
[----:B0-----:R-:W-:-:S04]  /*2b40*/  LEA R6, P1, R2, UR18, 0x2 ;  /* 0x0000001202067c11 */ /* 0x001fc8000f8210ff */
[----:B------:R-:W-:Y:S01]  /*2b50*/  IADD3 R29, PT, PT, R3, R29, RZ ;  /* 0x0000001d031d7210 */ /* 0x000fe20007ffe0ff */
[----:B------:R-:W-:-:S03]  /*2b60*/  FMUL.FTZ R3, R9, UR8 ;  /* 0x0000000809037c20 */ /* 0x000fc60008410000 */
[----:B------:R-:W-:Y:S01]  /*2b70*/  LEA.HI.X R7, R2, UR19, R29, 0x2, P1 ;  /* 0x0000001302077c11 */ /* 0x000fe200088f141d */
[----:B------:R-:W-:Y:S01]  /*2b80*/  FFMA.FTZ R2, R19, R8, R17 ;  /* 0x0000000813027223 */ /* 0x000fe20000010011 */
[----:B------:R-:W-:-:S05]  /*2b90*/  FFMA.FTZ R3, R18, R3, R16 ;  /* 0x0000000312037223 */ /* 0x000fca0000010010 */
[----:B------:R1:W-:Y:S02]  /*2ba0*/  STG.E.64 desc[UR12][R6.64], R2 ;  /* 0x0000000206007986 */ /* 0x0003e4000c101b0c */
.L_x_3133:
[----:B------:R-:W-:Y:S05]  /*2bb0*/  BSYNC.RECONVERGENT B1 ;  /* 0x0000000000017941 */ /* 0x000fea0003800200 */
.L_x_3132:
        /* <DEDUP_REMOVED lines=18> */
[----:B------:R-:W-:-:S04]  /*2ce0*/  FADD.FTZ R11, R11, -UR5 ;  /* 0x800000050b0b7e21 */ /* 0x000fc80008010000 */
[----:B------:R-:W-:-:S04]  /*2cf0*/  FMUL.FTZ R3, R11, UR8 ;  /* 0x000000080b037c20 */ /* 0x000fc80008410000 */
[----:B------:R-:W-:Y:S01]  /*2d00*/  FFMA.FTZ R3, R18, R3, R16 ;  /* 0x0000000312037223 */ /* 0x000fe20000010010 */
[----:B0-----:R-:W-:Y:S02]  /*2d10*/  IMAD R2, R2, UR10, RZ ;  /* 0x0000000a02027c24 */ /* 0x001fe4000f8e02ff */
[----:B------:R-:W-:-:S04]  /*2d20*/  IMAD.WIDE.U32 R6, R5, UR10, R6 ;  /* 0x0000000a05067c25 */ /* 0x000fc8000f8e0006 */
[----:B------:R-:W-:Y:S02]  /*2d30*/  IMAD R5, R5, UR11, R2 ;  /* 0x0000000b05057c24 */ /* 0x000fe4000f8e0202 */
[----:B------:R-:W-:Y:S01]  /*2d40*/  FMUL.FTZ R2, R10, UR8 ;  /* 0x000000080a027c20 */ /* 0x000fe20008410000 */
[----:B-1----:R-:W-:Y:S02]  /*2d50*/  LEA R10, P2, R6, UR18, 0x2 ;  /* 0x00000012060a7c11 */ /* 0x002fe4000f8410ff */
[----:B------:R-:W-:Y:S01]  /*2d60*/  IADD3 R5, PT, PT, R7, R5, RZ ;  /* 0x0000000507057210 */ /* 0x000fe20007ffe0ff */
[----:B------:R-:W-:-:S03]  /*2d70*/  FFMA.FTZ R2, R19, R2, R17 ;  /* 0x0000000213027223 */ /* 0x000fc60000010011 */
[----:B------:R-:W-:-:S05]  /*2d80*/  LEA.HI.X R11, R6, UR19, R5, 0x2, P2 ;  /* 0x00000013060b7c11 */ /* 0x000fca00090f1405 */
[----:B------:R0:W-:Y:S02]  /*2d90*/  STG.E.64 desc[UR12][R10.64], R2 ;  /* 0x000000020a007986 */ /* 0x0001e4000c101b0c */
.L_x_3135:
[----:B------:R-:W-:Y:S05]  /*2da0*/  BSYNC.RECONVERGENT B1 ;  /* 0x0000000000017941 */ /* 0x000fea0003800200 */
.L_x_3134:
[----:B------:R-:W-:Y:S04]  /*2db0*/  BSSY.RECONVERGENT B1, `(.L_x_3136) ;  /* 0x0000013000017945 */ /* 0x000fe80003800200 */
[----:B------:R-:W-:Y:S05]  /*2dc0*/  @P3 BRA `(.L_x_3137) ;  /* 0x0000000000443947 */ /* 0x000fea0003800000 */
[----:B------:R-:W1:Y:S01]  /*2dd0*/  LDCU.64 UR10, c[0x0][0x3e0] ;  /* 0x00007c00ff0a77ac */ /* 0x000e620008000a00 */
[----:B------:R-:W-:Y:S01]  /*2de0*/  MOV R6, R34 ;  /* 0x0000002200067202 */ /* 0x000fe20000000f00 */
[----:B------:R-:W-:Y:S01]  /*2df0*/  FADD.FTZ R12, R12, -UR5 ;  /* 0x800000050c0c7e21 */ /* 0x000fe20008010000 */
[----:B------:R-:W-:Y:S01]  /*2e00*/  MOV R7, R33 ;  /* 0x0000002100077202 */ /* 0x000fe20000000f00 */
[----:B------:R-:W2:Y:S01]  /*2e10*/  LDCU.64 UR18, c[0x0][0x380] ;  /* 0x00007000ff1277ac */ /* 0x000ea20008000a00 */
[----:B------:R-:W-:Y:S01]  /*2e20*/  FADD.FTZ R13, R13, -UR5 ;  /* 0x800000050d0d7e21 */ /* 0x000fe20008010000 */
[----:B0-----:R-:W-:-:S03]  /*2e30*/  FMUL.FTZ R2, R12, UR8 ;  /* 0x000000080c027c20 */ /* 0x001fc60008410000 */
[----:B------:R-:W-:Y:S01]  /*2e40*/  FMUL.FTZ R3, R13, UR8 ;  /* 0x000000080d037c20 */ /* 0x000fe20008410000 */
[----:B------:R-:W-:-:S03]  /*2e50*/  FFMA.FTZ R2, R19, R2, R17 ;  /* 0x0000000213027223 */ /* 0x000fc60000010011 */
[----:B------:R-:W-:Y:S01]  /*2e60*/  FFMA.FTZ R3, R18, R3, R16 ;  /* 0x0000000312037223 */ /* 0x000fe20000010010 */
[----:B-1----:R-:W-:Y:S02]  /*2e70*/  IMAD R9, R9, UR10, RZ ;  /* 0x0000000a09097c24 */ /* 0x002fe4000f8e02ff */
[----:B------:R-:W-:-:S04]  /*2e80*/  IMAD.WIDE.U32 R6, R4, UR10, R6 ;  /* 0x0000000a04067c25 */ /* 0x000fc8000f8e0006 */
[----:B------:R-:W-:Y:S01]  /*2e90*/  IMAD R9, R4, UR11, R9 ;  /* 0x0000000b04097c24 */ /* 0x000fe2000f8e0209 */
[----:B--2---:R-:W-:-:S04]  /*2ea0*/  LEA R4, P2, R6, UR18, 0x2 ;  /* 0x0000001206047c11 */ /* 0x004fc8000f8410ff */
[----:B------:R-:W-:-:S04]  /*2eb0*/  IADD3 R9, PT, PT, R7, R9, RZ ;  /* 0x0000000907097210 */ /* 0x000fc80007ffe0ff */
[----:B------:R-:W-:-:S05]  /*2ec0*/  LEA.HI.X R5, R6, UR19, R9, 0x2, P2 ;  /* 0x0000001306057c11 */ /* 0x000fca00090f1409 */
[----:B------:R1:W-:Y:S02]  /*2ed0*/  STG.E.64 desc[UR12][R4.64], R2 ;  /* 0x0000000204007986 */ /* 0x0003e4000c101b0c */
.L_x_3137:
[----:B------:R-:W-:Y:S05]  /*2ee0*/  BSYNC.RECONVERGENT B1 ;  /* 0x0000000000017941 */ /* 0x000fea0003800200 */
.L_x_3136:
[----:B------:R-:W-:Y:S04]  /*2ef0*/  BSSY.RECONVERGENT B1, `(.L_x_3138) ;  /* 0x0000013000017945 */ /* 0x000fe80003800200 */
[----:B------:R-:W-:Y:S05]  /*2f00*/  @P4 BRA `(.L_x_3139) ;  /* 0x0000000000444947 */ /* 0x000fea0003800000 */
[----:B------:R-:W2:Y:S01]  /*2f10*/  LDCU.64 UR10, c[0x0][0x3e0] ;  /* 0x00007c00ff0a77ac */ /* 0x000ea20008000a00 */
[----:B01----:R-:W-:Y:S01]  /*2f20*/  MOV R2, R34 ;  /* 0x0000002200027202 */ /* 0x003fe20000000f00 */
[----:B------:R-:W-:Y:S01]  /*2f30*/  FADD.FTZ R14, R14, -UR5 ;  /* 0x800000050e0e7e21 */ /* 0x000fe20008010000 */
[----:B------:R-:W-:Y:S01]  /*2f40*/  MOV R3, R33 ;  /* 0x0000002100037202 */ /* 0x000fe20000000f00 */
[----:B------:R-:W0:Y:S01]  /*2f50*/  LDCU.64 UR18, c[0x0][0x380] ;  /* 0x00007000ff1277ac */ /* 0x000e220008000a00 */
[----:B------:R-:W-:Y:S01]  /*2f60*/  FADD.FTZ R15, R15, -UR5 ;  /* 0x800000050f0f7e21 */ /* 0x000fe20008010000 */
[----:B------:R-:W-:-:S04]  /*2f70*/  FMUL.FTZ R4, R14, UR8 ;  /* 0x000000080e047c20 */ /* 0x000fc80008410000 */
[----:B------:R-:W-:Y:S01]  /*2f80*/  FFMA.FTZ R4, R19, R4, R17 ;  /* 0x0000000413047223 */ /* 0x000fe20000010011 */
[----:B--2---:R-:W-:Y:S02]  /*2f90*/  IMAD R5, R8, UR10, RZ ;  /* 0x0000000a08057c24 */ /* 0x004fe4000f8e02ff */
[----:B------:R-:W-:-:S04]  /*2fa0*/  IMAD.WIDE.U32 R2, R30, UR10, R2 ;  /* 0x0000000a1e027c25 */ /* 0x000fc8000f8e0002 */
[----:B------:R-:W-:Y:S01]  /*2fb0*/  IMAD R5, R30, UR11, R5 ;  /* 0x0000000b1e057c24 */ /* 0x000fe2000f8e0205 */
[----:B0-----:R-:W-:-:S04]  /*2fc0*/  LEA R6, P2, R2, UR18, 0x2 ;  /* 0x0000001202067c11 */ /* 0x001fc8000f8410ff */
[----:B------:R-:W-:Y:S01]  /*2fd0*/  IADD3 R3, PT, PT, R3, R5, RZ ;  /* 0x0000000503037210 */ /* 0x000fe20007ffe0ff */
[----:B------:R-:W-:-:S03]  /*2fe0*/  FMUL.FTZ R5, R15, UR8 ;  /* 0x000000080f057c20 */ /* 0x000fc60008410000 */
[----:B------:R-:W-:Y:S01]  /*2ff0*/  LEA.HI.X R7, R2, UR19, R3, 0x2, P2 ;  /* 0x0000001302077c11 */ /* 0x000fe200090f1403 */
[----:B------:R-:W-:-:S05]  /*3000*/  FFMA.FTZ R5, R18, R5, R16 ;  /* 0x0000000512057223 */ /* 0x000fca0000010010 */
[----:B------:R2:W-:Y:S02]  /*3010*/  STG.E.64 desc[UR12][R6.64], R4 ;  /* 0x0000000406007986 */ /* 0x0005e4000c101b0c */
.L_x_3139:
[----:B------:R-:W-:Y:S05]  /*3020*/  BSYNC.RECONVERGENT B1 ;  /* 0x0000000000017941 */ /* 0x000fea0003800200 */
.L_x_3138:
[----:B------:R-:W-:Y:S05]  /*3030*/  @P1 BRA `(.L_x_3140) ;  /* 0x0000001000641947 */ /* 0x000fea0003800000 */
[----:B------:R-:W2:Y:S01]  /*3040*/  LDCU.64 UR10, c[0x0][0x3e0] ;  /* 0x00007c00ff0a77ac */ /* 0x000ea20008000a00 */
[----:B01----:R-:W-:Y:S01]  /*3050*/  MOV R2, R34 ;  /* 0x0000002200027202 */ /* 0x003fe20000000f00 */
[----:B------:R-:W-:Y:S02]  /*3060*/  IMAD.MOV.U32 R3, RZ, RZ, R33 ;  /* 0x000000ffff037224 */ /* 0x000fe400078e0021 */
[----:B------:R-:W-:Y:S01]  /*3070*/  FADD.FTZ R20, R20, -UR5 ;  /* 0x8000000514147e21 */ /* 0x000fe20008010000 */
[----:B------:R-:W0:Y:S01]  /*3080*/  LDCU.64 UR14, c[0x0][0x380] ;  /* 0x00007000ff0e77ac */ /* 0x000e220008000a00 */
[----:B------:R-:W-:Y:S02]  /*3090*/  FADD.FTZ R21, R21, -UR5 ;  /* 0x8000000515157e21 */ /* 0x000fe40008010000 */
[----:B------:R-:W-:Y:S02]  /*30a0*/  FMUL.FTZ R20, R20, UR8 ;  /* 0x0000000814147c20 */ /* 0x000fe40008410000 */
[----:B------:R-:W-:-:S02]  /*30b0*/  FMUL.FTZ R21, R21, UR8 ;  /* 0x0000000815157c20 */ /* 0x000fc40008410000 */
[----:B------:R-:W-:Y:S02]  /*30c0*/  FFMA.FTZ R20, R19, R20, R17 ;  /* 0x0000001413147223 */ /* 0x000fe40000010011 */
        /* <DEDUP_REMOVED lines=9> */
.L_x_3125:
        /* <DEDUP_REMOVED lines=20> */
[----:B------:R-:W-:Y:S01]  /*32a0*/  LEA.HI.X R29, R36, UR19, R29, 0x2, P1 ;  /* 0x00000013241d7c11 */ /* 0x000fe200088f141d */
        /* <DEDUP_REMOVED lines=11> */
.L_x_3142:
[----:B------:R-:W-:Y:S05]  /*3360*/  BSYNC.RECONVERGENT B1 ;  /* 0x0000000000017941 */ /* 0x000fea0003800200 */
.L_x_3141:
        /* <DEDUP_REMOVED lines=15> */
[----:B------:R-:W-:-:S04]  /*3460*/  FFMA.FTZ R3, R18, R3, R16 ;  /* 0x0000000312037223 */ /* 0x000fc80000010010 */
[----:B------:R-:W-:Y:S01]  /*3470*/  FMUL.FTZ R36, R3, -1.4426950216293334961 ;  /* 0xbfb8aa3b03247820 */ /* 0x000fe20000410000 */
[----:B0-----:R-:W-:Y:S02]  /*3480*/  IMAD R6, R6, UR14, RZ ;  /* 0x0000000e06067c24 */ /* 0x001fe4000f8e02ff */
[----:B------:R-:W-:-:S03]  /*3490*/  IMAD.WIDE.U32 R28, R37, UR14, R28 ;  /* 0x0000000e251c7c25 */ /* 0x000fc6000f8e001c */
[----:B------:R-:W0:Y:S01]  /*34a0*/  MUFU.EX2 R36, R36 ;  /* 0x0000002400247308 */ /* 0x000e220000000800 */
[----:B------:R-:W-:Y:S01]  /*34b0*/  IMAD R7, R37, UR15, R6 ;  /* 0x0000000f25077c24 */ /* 0x000fe2000f8e0206 */
[----:B-1----:R-:W-:-:S04]  /*34c0*/  LEA R6, P1, R28, UR18, 0x2 ;  /* 0x000000121c067c11 */ /* 0x002fc8000f8210ff */
[----:B------:R-:W-:-:S04]  /*34d0*/  IADD3 R7, PT, PT, R29, R7, RZ ;  /* 0x000000071d077210 */ /* 0x000fc80007ffe0ff */
[----:B------:R-:W-:Y:S01]  /*34e0*/  LEA.HI.X R7, R28, UR19, R7, 0x2, P1 ;  /* 0x000000131c077c11 */ /* 0x000fe200088f1407 */
[----:B------:R-:W-:-:S06]  /*34f0*/  FMUL.FTZ R28, R2, -1.4426950216293334961 ;  /* 0xbfb8aa3b021c7820 */ /* 0x000fcc0000410000 */
        /* <DEDUP_REMOVED lines=8> */
.L_x_3144:
[----:B------:R-:W-:Y:S05]  /*3580*/  BSYNC.RECONVERGENT B1 ;  /* 0x0000000000017941 */ /* 0x000fea0003800200 */
.L_x_3143:
        /* <DEDUP_REMOVED lines=21> */
[----:B------:R-:W-:Y:S02]  /*36e0*/  FMUL.FTZ R2, R4, UR8 ;  /* 0x0000000804027c20 */ /* 0x000fe40008410000 */
[----:B------:R-:W-:Y:S02]  /*36f0*/  FMUL.FTZ R29, R3, -1.4426950216293334961 ;  /* 0xbfb8aa3b031d7820 */ /* 0x000fe40000410000 */
[----:B------:R-:W-:-:S04]  /*3700*/  FFMA.FTZ R2, R19, R2, R17 ;  /* 0x0000000213027223 */ /* 0x000fc80000010011 */
[----:B------:R-:W-:Y:S01]  /*3710*/  FMUL.FTZ R4, R2, -1.4426950216293334961 ;  /* 0xbfb8aa3b02047820 */ /* 0x000fe20000410000 */
        /* <DEDUP_REMOVED lines=9> */
.L_x_3146:
[----:B------:R-:W-:Y:S05]  /*37b0*/  BSYNC.RECONVERGENT B1 ;  /* 0x0000000000017941 */ /* 0x000fea0003800200 */
.L_x_3145:
[----:B------:R-:W-:Y:S01]  /*37c0*/  BSSY.RECONVERGENT B1, `(.L_x_3147) ;  /* 0x0000020000017945 */ /* 0x000fe20003800200 */
[----:B0-----:R-:W-:-:S03]  /*37d0*/  IADD3 R6, PT, PT, R31, 0xa0, RZ ;  /* 0x000000a01f067810 */ /* 0x001fc60007ffe0ff */
[----:B------:R-:W-:Y:S05]  /*37e0*/  @P4 BRA `(.L_x_3148) ;  /* 0x0000000000744947 */ /* 0x000fea0003800000 */
[----:B------:R-:W-:Y:S01]  /*37f0*/  FADD.FTZ R8, R8, -UR5 ;  /* 0x8000000508087e21 */ /* 0x000fe20008010000 */
[----:B------:R-:W-:Y:S01]  /*3800*/  FADD.FTZ R2, R9, -UR5 ;  /* 0x8000000509027e21 */ /* 0x000fe20008010000 */
[----:B------:R-:W0:Y:S01]  /*3810*/  LDCU.64 UR14, c[0x0][0x3e0] ;  /* 0x00007c00ff0e77ac */ /* 0x000e220008000a00 */
[----:B------:R-:W-:Y:S02]  /*3820*/  VIADD R5, R31, 0x60 ;  /* 0x000000601f057836 */ /* 0x000fe40000000000 */
[----:B------:R-:W-:Y:S01]  /*3830*/  FMUL.FTZ R8, R8, UR8 ;  /* 0x0000000808087c20 */ /* 0x000fe20008410000 */
[----:B------:R-:W-:Y:S01]  /*3840*/  FMUL.FTZ R7, R2, UR8 ;  /* 0x0000000802077c20 */ /* 0x000fe20008410000 */
[----:B------:R-:W1:Y:S02]  /*3850*/  LDCU.64 UR18, c[0x0][0x380] ;  /* 0x00007000ff1277ac */ /* 0x000e640008000a00 */
[----:B------:R-:W-:Y:S01]  /*3860*/  FFMA.FTZ R9, R19, R8, R17 ;  /* 0x0000000813097223 */ /* 0x000fe20000010011 */
        /* <DEDUP_REMOVED lines=21> */
.L_x_3148:
[----:B------:R-:W-:Y:S05]  /*39c0*/  BSYNC.RECONVERGENT B1 ;  /* 0x0000000000017941 */ /* 0x000fea0003800200 */
.L_x_3147:
        /* <DEDUP_REMOVED lines=40> */
.L_x_3150:
[----:B------:R-:W-:Y:S05]  /*3c50*/  BSYNC.RECONVERGENT B1 ;  /* 0x0000000000017941 */ /* 0x000fea0003800200 */
.L_x_3149:
[----:B------:R-:W-:Y:S04]  /*3c60*/  BSSY.RECONVERGENT B1, `(.L_x_3151) ;  /* 0x000001d000017945 */ /* 0x000fe80003800200 */
[----:B------:R-:W-:Y:S05]  /*3c70*/  @P3 BRA `(.L_x_3152) ;  /* 0x00000000006c3947 */ /* 0x000fea0003800000 */
[----:B------:R-:W-:Y:S01]  /*3c80*/  FADD.FTZ R12, R12, -UR5 ;  /* 0x800000050c0c7e21 */ /* 0x000fe20008010000 */
[----:B------:R-:W-:Y:S01]  /*3c90*/  FADD.FTZ R13, R13, -UR5 ;  /* 0x800000050d0d7e21 */ /* 0x000fe20008010000 */
[----:B------:R-:W1:Y:S01]  /*3ca0*/  LDCU.64 UR14, c[0x0][0x3e0] ;  /* 0x00007c00ff0e77ac */ /* 0x000e620008000a00 */
[----:B0-----:R-:W-:Y:S01]  /*3cb0*/  MOV R3, R33 ;  /* 0x0000002100037202 */ /* 0x001fe20000000f00 */
[----:B------:R-:W-:Y:S01]  /*3cc0*/  FMUL.FTZ R10, R12, UR8 ;  /* 0x000000080c0a7c20 */ /* 0x000fe20008410000 */
[----:B------:R-:W-:Y:S01]  /*3cd0*/  FMUL.FTZ R9, R13, UR8 ;  /* 0x000000080d097c20 */ /* 0x000fe20008410000 */
        /* <DEDUP_REMOVED lines=21> */
.L_x_3152:
[----:B------:R-:W-:Y:S05]  /*3e30*/  BSYNC.RECONVERGENT B1 ;  /* 0x0000000000017941 */ /* 0x000fea0003800200 */
.L_x_3151:
[----:B------:R-:W-:Y:S04]  /*3e40*/  BSSY.RECONVERGENT B1, `(.L_x_3153) ;  /* 0x000001d000017945 */ /* 0x000fe80003800200 */
[----:B------:R-:W-:Y:S05]  /*3e50*/  @P4 BRA `(.L_x_3154) ;  /* 0x00000000006c4947 */ /* 0x000fea0003800000 */
[----:B------:R-:W-:Y:S01]  /*3e60*/  FADD.FTZ R14, R14, -UR5 ;  /* 0x800000050e0e7e21 */ /* 0x000fe20008010000 */
[----:B------:R-:W-:Y:S01]  /*3e70*/  FADD.FTZ R15, R15, -UR5 ;  /* 0x800000050f0f7e21 */ /* 0x000fe20008010000 */
[----:B------:R-:W2:Y:S01]  /*3e80*/  LDCU.64 UR14, c[0x0][0x3e0] ;  /* 0x00007c00ff0e77ac */ /* 0x000ea20008000a00 */
[----:B01----:R-:W-:Y:S01]  /*3e90*/  MOV R4, R34 ;  /* 0x0000002200047202 */ /* 0x003fe20000000f00 */
[----:B------:R-:W-:Y:S01]  /*3ea0*/  FMUL.FTZ R6, R14, UR8 ;  /* 0x000000080e067c20 */ /* 0x000fe20008410000 */
[----:B------:R-:W-:Y:S01]  /*3eb0*/  FMUL.FTZ R15, R15, UR8 ;  /* 0x000000080f0f7c20 */ /* 0x000fe20008410000 */
[----:B------:R-:W0:Y:S01]  /*3ec0*/  LDCU.64 UR18, c[0x0][0x380] ;  /* 0x00007000ff1277ac */ /* 0x000e220008000a00 */
[----:B------:R-:W-:Y:S01]  /*3ed0*/  MOV R5, R33 ;  /* 0x0000002100057202 */ /* 0x000fe20000000f00 */
[----:B------:R-:W-:Y:S01]  /*3ee0*/  FFMA.FTZ R6, R19, R6, R17 ;  /* 0x0000000613067223 */ /* 0x000fe20000010011 */
        /* <DEDUP_REMOVED lines=18> */
.L_x_3154:
[----:B------:R-:W-:Y:S05]  /*4010*/  BSYNC.RECONVERGENT B1 ;  /* 0x0000000000017941 */ /* 0x000fea0003800200 */
.L_x_3153:
[----:B------:R-:W-:Y:S05]  /*4020*/  @P1 BRA `(.L_x_3140) ;  /* 0x0000000000681947 */ /* 0x000fea0003800000 */
[----:B------:R-:W-:Y:S01]  /*4030*/  FADD.FTZ R20, R20, -UR5 ;  /* 0x8000000514147e21 */ /* 0x000fe20008010000 */
[----:B------:R-:W-:Y:S01]  /*4040*/  FADD.FTZ R21, R21, -UR5 ;  /* 0x8000000515157e21 */ /* 0x000fe20008010000 */
[----:B------:R-:W3:Y:S01]  /*4050*/  LDCU.64 UR10, c[0x0][0x3e0] ;  /* 0x00007c00ff0a77ac */ /* 0x000ee20008000a00 */
[----:B------:R-:W-:Y:S01]  /*4060*/  MOV R32, R34 ;  /* 0x0000002200207202 */ /* 0x000fe20000000f00 */
[----:B------:R-:W-:Y:S01]  /*4070*/  FMUL.FTZ R20, R20, UR8 ;  /* 0x0000000814147c20 */ /* 0x000fe20008410000 */
[----:B------:R-:W-:Y:S01]  /*4080*/  FMUL.FTZ R21, R21, UR8 ;  /* 0x0000000815157c20 */ /* 0x000fe20008410000 */
[----:B------:R-:W4:Y:S02]  /*4090*/  LDCU.64 UR14, c[0x0][0x380] ;  /* 0x00007000ff0e77ac */ /* 0x000f240008000a00 */
[----:B------:R-:W-:Y:S01]  /*40a0*/  FFMA.FTZ R17, R19, R20, R17 ;  /* 0x0000001413117223 */ /* 0x000fe20000010011 */
[----:B------:R-:W-:-:S03]  /*40b0*/  FFMA.FTZ R16, R18, R21, R16 ;  /* 0x0000001512107223 */ /* 0x000fc60000010010 */
[----:B012---:R-:W-:Y:S01]  /*40c0*/  FMUL.FTZ R2, R17, -1.4426950216293334961 ;  /* 0xbfb8aa3b11027820 */ /* 0x007fe20000410000 */
[----:B------:R-:W-:-:S05]  /*40d0*/  FMUL.FTZ R3, R16, -1.4426950216293334961 ;  /* 0xbfb8aa3b10037820 */ /* 0x000fca0000410000 */
[----:B------:R-:W0:Y:S01]  /*40e0*/  MUFU.EX2 R2, R2 ;  /* 0x0000000200027308 */ /* 0x000e220000000800 */
[----:B---3--:R-:W-:Y:S02]  /*40f0*/  IMAD R6, R0, UR10, RZ ;  /* 0x0000000a00067c24 */ /* 0x008fe4000f8e02ff */
[----:B------:R-:W-:-:S05]  /*4100*/  IMAD.WIDE.U32 R32, R27, UR10, R32 ;  /* 0x0000000a1b207c25 */ /* 0x000fca000f8e0020 */
[----:B------:R-:W1:Y:S01]  /*4110*/  MUFU.EX2 R3, R3 ;  /* 0x0000000300037308 */ /* 0x000e620000000800 */
[----:B------:R-:W-:-:S05]  /*4120*/  IMAD R7, R27, UR11, R6 ;  /* 0x0000000b1b077c24 */ /* 0x000fca000f8e0206 */
[----:B------:R-:W-:Y:S01]  /*4130*/  IADD3 R7, PT, PT, R33, R7, RZ ;  /* 0x0000000721077210 */ /* 0x000fe20007ffe0ff */
[----:B0-----:R-:W-:Y:S01]  /*4140*/  FADD.FTZ R4, R2, 1 ;  /* 0x3f80000002047421 */ /* 0x001fe20000010000 */
[----:B----4-:R-:W-:-:S05]  /*4150*/  LEA R2, P1, R32, UR14, 0x2 ;  /* 0x0000000e20027c11 */ /* 0x010fca000f8210ff */
[----:B------:R-:W0:Y:S01]  /*4160*/  MUFU.RCP R4, R4 ;  /* 0x0000000400047308 */ /* 0x000e220000001000 */
[----:B-1----:R-:W-:Y:S01]  /*4170*/  FADD.FTZ R5, R3, 1 ;  /* 0x3f80000003057421 */ /* 0x002fe20000010000 */
[----:B------:R-:W-:-:S06]  /*4180*/  LEA.HI.X R3, R32, UR15, R7, 0x2, P1 ;  /* 0x0000000f20037c11 */ /* 0x000fcc00088f1407 */
[----:B------:R-:W1:Y:S01]  /*4190*/  MUFU.RCP R5, R5 ;  /* 0x0000000500057308 */ /* 0x000e620000001000 */
[----:B0-----:R-:W-:Y:S01]  /*41a0*/  FMUL.FTZ R6, R17, R4 ;  /* 0x0000000411067220 */ /* 0x001fe20000410000 */
[----:B-1----:R-:W-:-:S05]  /*41b0*/  FMUL.FTZ R7, R16, R5 ;  /* 0x0000000510077220 */ /* 0x002fca0000410000 */
[----:B------:R4:W-:Y:S02]  /*41c0*/  STG.E.64 desc[UR12][R2.64], R6 ;  /* 0x0000000602007986 */ /* 0x0009e4000c101b0c */
.L_x_3140:
[----:B------:R-:W-:Y:S05]  /*41d0*/  BSYNC.RECONVERGENT B0 ;  /* 0x0000000000007941 */ /* 0x000fea0003800200 */
.L_x_3124:
        /* <DEDUP_REMOVED lines=8> */
.L_x_3156:
        /* <DEDUP_REMOVED lines=10> */
.L_x_3473:


//--------------------- .text._Z35group_norm_nhwc_fwd_one_pass_kernelI11Fp32IOBf16WLi512ELi24ELi384EEv26Group_norm_nhwc_fwd_params --------------------------
	.section	.text._Z35group_norm_nhwc_fwd_one_pass_kernelI11Fp32IOBf16WLi512ELi24ELi384EEv26Group_norm_nhwc_fwd_params,"ax",@progbits
	.align	128
        .global         _Z35group_norm_nhwc_fwd_one_pass_kernelI11Fp32IOBf16WLi512ELi24ELi384EEv26Group_norm_nhwc_fwd_params
        .type           _Z35group_norm_nhwc_fwd_one_pass_kernelI11Fp32IOBf16WLi512ELi24ELi384EEv26Group_norm_nhwc_fwd_params,@function
        .size           _Z35group_norm_nhwc_fwd_one_pass_kernelI11Fp32IOBf16WLi512ELi24ELi384EEv26Group_norm_nhwc_fwd_params,(.L_x_3474 - _Z35group_norm_nhwc_fwd_one_pass_kernelI11Fp32IOBf16WLi512ELi24ELi384EEv26Group_norm_nhwc_fwd_params)
        .other          _Z35group_norm_nhwc_fwd_one_pass_kernelI11Fp32IOBf16WLi512ELi24ELi384EEv26Group_norm_nhwc_fwd_params,@"STO_CUDA_ENTRY STV_DEFAULT"
_Z35group_norm_nhwc_fwd_one_pass_kernelI11Fp32IOBf16WLi512ELi24ELi384EEv26Group_norm_nhwc_fwd_params:
.text._Z35group_norm_nhwc_fwd_one_pass_kernelI11Fp32IOBf16WLi512ELi24ELi384EEv26Group_norm_nhwc_fwd_params:
        /* <DEDUP_REMOVED lines=41> */
.L_x_3232:
[----:B0-----:R-:W0:Y:S01]  /*0290*/  LDC R21, c[0x0][0x3f8] ;  /* 0x0000fe00ff157b82 */ /* 0x001e220000000800 */
[----:B--2---:R-:W2:Y:S01]  /*02a0*/  LDCU.64 UR6, c[0x0][0x3e8] ;  /* 0x00007d00ff0677ac */ /* 0x004ea20008000a00 */
[C---:B------:R-:W-:Y:S02]  /*02b0*/  IADD3 R27, PT, PT, R69.reuse, 0x140, RZ ;  /* 0x00000140451b7810 */ /* 0x040fe40007ffe0ff */
[C---:B------:R-:W-:Y:S01]  /*02c0*/  IADD3 R35, PT, PT, R69.reuse, 0xa0, RZ ;  /* 0x000000a045237810 */ /* 0x040fe20007ffe0ff */
[----:B---3--:R-:W3:Y:S01]  /*02d0*/  LDCU.64 UR10, c[0x0][0x3f0] ;  /* 0x00007e00ff0a77ac */ /* 0x008ee20008000a00 */
[----:B------:R-:W-:Y:S02]  /*02e0*/  SHF.R.S32.HI R29, RZ, 0x1f, R27 ;  /* 0x0000001fff1d7819 */ /* 0x000fe4000001141b */
        /* <DEDUP_REMOVED lines=8> */
[----:B01--4-:R-:W-:Y:S02]  /*0370*/  IABS R17, R21 ;  /* 0x0000001500117213 */ /* 0x013fe40000000000 */
        /* <DEDUP_REMOVED lines=31> */
[----:B------:R-:W-:Y:S02]  /*0570*/  SHF.R.S32.HI R14, RZ, 0x1f, R15 ;  /* 0x0000001fff0e7819 */ /* 0x000fe4000001140f */
[----:B------:R-:W-:Y:S01]  /*0580*/  ISETP.GE.AND.EX P1, PT, R39, UR7, PT, P1 ;  /* 0x0000000727007c0c */ /* 0x000fe2000bf26310 */
[----:B------:R-:W-:Y:S01]  /*0590*/  IMAD R70, R21, R17, R8 ;  /* 0x0000001115467224 */ /* 0x000fe200078e0208 */
[----:B------:R-:W-:Y:S01]  /*05a0*/  ISETP.GE.U32.AND P2, PT, R33, UR6, PT ;  /* 0x0000000621007c0c */ /* 0x000fe2000bf46070 */
[----:B---3--:R-:W-:Y:S02]  /*05b0*/  IMAD R14, R14, UR10, RZ ;  /* 0x0000000a0e0e7c24 */ /* 0x008fe4000f8e02ff */
[----:B------:R-:W-:Y:S01]  /*05c0*/  IMAD R70, R70, 0x18, RZ ;  /* 0x0000001846467824 */ /* 0x000fe200078e02ff */
[----:B------:R-:W-:Y:S01]  /*05d0*/  ISETP.GE.AND.EX P2, PT, R41, UR7, PT, P2 ;  /* 0x0000000729007c0c */ /* 0x000fe2000bf46320 */
[----:B------:R-:W2:Y:S01]  /*05e0*/  @!P3 LDC.64 R22, c[0x0][0x3e0] ;  /* 0x0000f800ff16bb82 */ /* 0x000ea20000000a00 */
[----:B------:R-:W-:-:S02]  /*05f0*/  IMAD R73, R15, UR11, R14 ;  /* 0x0000000b0f497c24 */ /* 0x000fc4000f8e020e */
[----:B------:R-:W-:-:S04]  /*0600*/  IADD3 R74, P5, PT, R70, R75, RZ ;  /* 0x0000004b464a7210 */ /* 0x000fc80007fbe0ff */
[----:B------:R-:W-:Y:S01]  /*0610*/  LEA.HI.X.SX32 R75, R70, RZ, 0x1, P5 ;  /* 0x000000ff464b7211 */ /* 0x000fe200028f0eff */
[----:B------:R-:W3:Y:S01]  /*0620*/  @!P3 LDC.64 R20, c[0x0][0x390] ;  /* 0x0000e400ff14bb82 */ /* 0x000ee20000000a00 */
[----:B------:R-:W-:Y:S01]  /*0630*/  ISETP.GE.U32.AND P5, PT, R32, UR6, PT ;  /* 0x0000000620007c0c */ /* 0x000fe2000bfa6070 */
[----:B------:R-:W-:-:S06]  /*0640*/  IMAD.WIDE.U32 R74, R15, UR10, R74 ;  /* 0x0000000a0f4a7c25 */ /* 0x000fcc000f8e004a */
[----:B------:R-:W4:Y:S01]  /*0650*/  @!P1 LDC.64 R14, c[0x0][0x3e0] ;  /* 0x0000f800ff0e9b82 */ /* 0x000f220000000a00 */
[----:B------:R-:W-:Y:S02]  /*0660*/  IADD3 R73, PT, PT, R75, R73, RZ ;  /* 0x000000494b497210 */ /* 0x000fe40007ffe0ff */
[----:B------:R-:W-:Y:S02]  /*0670*/  @!P4 MOV R72, R74 ;  /* 0x0000004a0048c202 */ /* 0x000fe40000000f00 */
[----:B------:R-:W-:Y:S01]  /*0680*/  @!P3 MOV R29, R73 ;  /* 0x00000049001db202 */ /* 0x000fe20000000f00 */
[----:B--2---:R-:W-:Y:S02]  /*0690*/  @!P3 IMAD R28, R37, R22, RZ ;  /* 0x00000016251cb224 */ /* 0x004fe400078e02ff */
[----:B------:R-:W2:Y:S01]  /*06a0*/  @!P2 LDC.64 R16, c[0x0][0x3e0] ;  /* 0x0000f800ff10ab82 */ /* 0x000ea20000000a00 */
[----:B------:R-:W-:-:S04]  /*06b0*/  @!P4 IMAD.WIDE.U32 R24, R27, R24, R72 ;  /* 0x000000181b18c225 */ /* 0x000fc800078e0048 */
[----:B------:R-:W-:Y:S01]  /*06c0*/  @!P3 IMAD R27, R35, R23, R28 ;  /* 0x00000017231bb224 */ /* 0x000fe200078e021c */
[----:B------:R-:W-:Y:S02]  /*06d0*/  @!P3 MOV R28, R74 ;  /* 0x0000004a001cb202 */ /* 0x000fe40000000f00 */
[----:B------:R-:W-:Y:S02]  /*06e0*/  @!P4 IADD3 R25, PT, PT, R25, R31, RZ ;  /* 0x0000001f1919c210 */ /* 0x000fe40007ffe0ff */
[C---:B0-----:R-:W-:Y:S01]  /*06f0*/  @!P4 LEA R18, P6, R24.reuse, R18, 0x2 ;  /* 0x000000121812c211 */ /* 0x041fe200078c10ff */
[----:B------:R-:W-:Y:S01]  /*0700*/  @!P3 IMAD.WIDE.U32 R22, R35, R22, R28 ;  /* 0x000000162316b225 */ /* 0x000fe200078e001c */
[----:B------:R-:W0:Y:S01]  /*0710*/  @!P1 LDC.64 R30, c[0x0][0x390] ;  /* 0x0000e400ff1e9b82 */ /* 0x000e220000000a00 */
[----:B------:R-:W-:Y:S02]  /*0720*/  SHF.R.S32.HI R35, RZ, 0x1f, R32 ;  /* 0x0000001fff237819 */ /* 0x000fe40000011420 */
[----:B------:R-:W-:Y:S01]  /*0730*/  @!P4 LEA.HI.X R19, R24, R19, R25, 0x2, P6 ;  /* 0x000000131813c211 */ /* 0x000fe200030f1419 */
[----:B----4-:R-:W-:Y:S01]  /*0740*/  @!P1 IMAD R24, R39, R14, RZ ;  /* 0x0000000e27189224 */ /* 0x010fe200078e02ff */
[----:B------:R-:W-:-:S02]  /*0750*/  @!P3 IADD3 R23, PT, PT, R23, R27, RZ ;  /* 0x0000001b1717b210 */ /* 0x000fc40007ffe0ff */
[----:B---3--:R-:W-:Y:S01]  /*0760*/  @!P3 LEA R20, P6, R22, R20, 0x2 ;  /* 0x000000141614b211 */ /* 0x008fe200078c10ff */
[----:B------:R-:W3:Y:S01]  /*0770*/  @!P2 LDC.64 R28, c[0x0][0x390] ;  /* 0x0000e400ff1cab82 */ /* 0x000ee20000000a00 */
[----:B------:R-:W-:Y:S01]  /*0780*/  ISETP.GE.AND.EX P5, PT, R35, UR7, PT, P5 ;  /* 0x0000000723007c0c */ /* 0x000fe2000bfa6350 */
[----:B------:R-:W-:Y:S01]  /*0790*/  @!P1 IMAD R37, R26, R15, R24 ;  /* 0x0000000f1a259224 */ /* 0x000fe200078e0218 */
[----:B------:R-:W-:Y:S01]  /*07a0*/  @!P3 LEA.HI.X R21, R22, R21, R23, 0x2, P6 ;  /* 0x000000151615b211 */ /* 0x000fe200030f1417 */
[----:B--2---:R-:W-:Y:S01]  /*07b0*/  @!P2 IMAD R34, R41, R16, RZ ;  /* 0x000000102922a224 */ /* 0x004fe200078e02ff */
[----:B------:R-:W-:Y:S02]  /*07c0*/  @!P1 MOV R22, R74 ;  /* 0x0000004a00169202 */ /* 0x000fe40000000f00 */
[----:B------:R-:W-:Y:S01]  /*07d0*/  @!P1 MOV R23, R73 ;  /* 0x0000004900179202 */ /* 0x000fe20000000f00 */
[----:B------:R-:W-:Y:S01]  /*07e0*/  @!P2 IMAD R17, R33, R17, R34 ;  /* 0x000000112111a224 */ /* 0x000fe200078e0222 */
[----:B------:R-:W-:-:S02]  /*07f0*/  MOV R15, RZ ;  /* 0x000000ff000f7202 */ /* 0x000fc40000000f00 */
[----:B------:R-:W-:Y:S01]  /*0800*/  IADD3 R41, PT, PT, R69, 0x120, RZ ;  /* 0x0000012045297810 */ /* 0x000fe20007ffe0ff */
[----:B------:R-:W-:Y:S01]  /*0810*/  @!P1 IMAD.WIDE.U32 R22, R26, R14, R22 ;  /* 0x0000000e1a169225 */ /* 0x000fe200078e0016 */
[----:B------:R-:W-:Y:S01]  /*0820*/  MOV R14, RZ ;  /* 0x000000ff000e7202 */ /* 0x000fe20000000f00 */
[----:B------:R-:W2:Y:S01]  /*0830*/  @!P5 LDC.64 R26, c[0x0][0x3e0] ;  /* 0x0000f800ff1adb82 */ /* 0x000ea20000000a00 */
[----:B------:R-:W-:Y:S02]  /*0840*/  @!P2 MOV R24, R74 ;  /* 0x0000004a0018a202 */ /* 0x000fe40000000f00 */
[----:B------:R-:W-:Y:S02]  /*0850*/  @!P2 MOV R25, R73 ;  /* 0x000000490019a202 */ /* 0x000fe40000000f00 */
[----:B------:R-:W4:Y:S01]  /*0860*/  @!P4 LDG.E.64 R14, desc[UR8][R18.64] ;  /* 0x00000008120ec981 */ /* 0x000f22000c1e1b00 */
[----:B------:R-:W-:Y:S02]  /*0870*/  ISETP.GE.U32.AND P4, PT, R41, UR6, PT ;  /* 0x0000000629007c0c */ /* 0x000fe4000bf86070 */
[----:B------:R-:W-:Y:S01]  /*0880*/  SHF.R.S32.HI R39, RZ, 0x1f, R41 ;  /* 0x0000001fff277819 */ /* 0x000fe20000011429 */
[----:B------:R-:W-:Y:S01]  /*0890*/  @!P2 IMAD.WIDE.U32 R24, R33, R16, R24 ;  /* 0x000000102118a225 */ /* 0x000fe200078e0018 */
[----:B------:R-:W-:-:S02]  /*08a0*/  @!P1 IADD3 R16, PT, PT, R23, R37, RZ ;  /* 0x0000002517109210 */ /* 0x000fc40007ffe0ff */
[C---:B0-----:R-:W-:Y:S02]  /*08b0*/  @!P1 LEA R30, P6, R22.reuse, R30, 0x2 ;  /* 0x0000001e161e9211 */ /* 0x041fe400078c10ff */
[----:B------:R-:W-:Y:S02]  /*08c0*/  ISETP.GE.AND.EX P4, PT, R39, UR7, PT, P4 ;  /* 0x0000000727007c0c */ /* 0x000fe4000bf86340 */
[----:B------:R-:W-:Y:S02]  /*08d0*/  @!P1 LEA.HI.X R31, R22, R31, R16, 0x2, P6 ;  /* 0x0000001f161f9211 */ /* 0x000fe400030f1410 */
[----:B------:R-:W-:Y:S02]  /*08e0*/  @!P2 IADD3 R22, PT, PT, R25, R17, RZ ;  /* 0x000000111916a210 */ /* 0x000fe40007ffe0ff */
[----:B---3--:R-:W-:Y:S02]  /*08f0*/  @!P2 LEA R28, P6, R24, R28, 0x2 ;  /* 0x0000001c181ca211 */ /* 0x008fe400078c10ff */
[----:B------:R-:W-:-:S02]  /*0900*/  CS2R R16, SRZ ;  /* 0x0000000000107805 */ /* 0x000fc4000001ff00 */
        /* <DEDUP_REMOVED lines=23> */
[----:B------:R0:W4:Y:S01]  /*0a80*/  @!P2 LDG.E.64 R36, desc[UR8][R28.64] ;  /* 0x000000081c24a981 */ /* 0x000122000c1e1b00 */
        /* <DEDUP_REMOVED lines=14> */
[----:B------:R0:W4:Y:S03]  /*0b70*/  @!P5 LDG.E.64 R38, desc[UR8][R24.64] ;  /* 0x000000081826d981 */ /* 0x000126000c1e1b00 */
        /* <DEDUP_REMOVED lines=16> */
[----:B------:R0:W4:Y:S02]  /*0c80*/  @!P4 LDG.E.64 R40, desc[UR8][R34.64] ;  /* 0x000000082228c981 */ /* 0x000124000c1e1b00 */
        /* <DEDUP_REMOVED lines=38> */
[----:B------:R0:W5:Y:S01]  /*0ef0*/  @!P3 LDG.E.64 R42, desc[UR8][R26.64] ;  /* 0x000000081a2ab981 */ /* 0x000162000c1e1b00 */
        /* <DEDUP_REMOVED lines=15> */
[----:B------:R-:W0:Y:S01]  /*0ff0*/  @!P1 LDC.64 R28, c[0x0][0x390] ;  /* 0x0000e400ff1c9b82 */ /* 0x000e220000000a00 */
[----:B------:R-:W-:Y:S02]  /*1000*/  CS2R R46, SRZ ;  /* 0x00000000002e7805 */ /* 0x000fe4000001ff00 */
[----:B------:R-:W-:-:S04]  /*1010*/  @!P6 MOV R35, R73 ;  /* 0x000000490023e202 */ /* 0x000fc80000000f00 */
[----:B------:R0:W3:Y:S01]  /*1020*/  @!P4 LDG.E.64 R46, desc[UR8][R48.64] ;  /* 0x00000008302ec981 */ /* 0x0000e2000c1e1b00 */
[----:B------:R-:W0:Y:S01]  /*1030*/  @!P3 LDC.64 R20, c[0x0][0x3e0] ;  /* 0x0000f800ff14bb82 */ /* 0x000e220000000a00 */
        /* <DEDUP_REMOVED lines=14> */
[----:B------:R-:W-:Y:S01]  /*1120*/  @!P3 IMAD R25, R63, R20, RZ ;  /* 0x000000143f19b224 */ /* 0x000fe200078e02ff */
        /* <DEDUP_REMOVED lines=10> */
[----:B------:R1:W4:Y:S02]  /*11d0*/  @!P6 LDG.E.64 R50, desc[UR8][R26.64] ;  /* 0x000000081a32e981 */ /* 0x000324000c1e1b00 */
[----:B------:R-:W-:Y:S02]  /*11e0*/  @!P3 IADD3 R20, PT, PT, R25, R21, RZ ;  /* 0x000000151914b210 */ /* 0x000fe40007ffe0ff */
[C---:B0-----:R-:W-:Y:S01]  /*11f0*/  @!P3 LEA R22, P6, R24.reuse, R22, 0x2 ;  /* 0x000000161816b211 */ /* 0x041fe200078c10ff */
[----:B------:R-:W2:Y:S03]  /*1200*/  @!P1 LDG.E.64 R48, desc[UR8][R28.64] ;  /* 0x000000081c309981 */ /* 0x000ea6000c1e1b00 */
[----:B------:R-:W-:Y:S02]  /*1210*/  @!P3 LEA.HI.X R23, R24, R23, R20, 0x2, P6 ;  /* 0x000000171817b211 */ /* 0x000fe400030f1414 */
[----:B------:R-:W0:Y:S01]  /*1220*/  @!P4 LDC.64 R20, c[0x0][0x3e0] ;  /* 0x0000f800ff14cb82 */ /* 0x000e220000000a00 */
[----:B------:R-:W-:-:S06]  /*1230*/  CS2R R52, SRZ ;  /* 0x0000000000347805 */ /* 0x000fcc000001ff00 */
[----:B------:R0:W5:Y:S01]  /*1240*/  @!P3 LDG.E.64 R52, desc[UR8][R22.64] ;  /* 0x000000081634b981 */ /* 0x000162000c1e1b00 */
        /* <DEDUP_REMOVED lines=18> */
[----:B------:R-:W5:Y:S03]  /*1370*/  @!P2 LDG.E.64 R54, desc[UR8][R32.64] ;  /* 0x000000082036a981 */ /* 0x000f66000c1e1b00 */
[C---:B------:R-:W-:Y:S01]  /*1380*/  @!P3 IMAD R23, R12.reuse, R23, R28 ;  /* 0x000000170c17b224 */ /* 0x040fe200078e021c */
[----:B------:R-:W-:Y:S01]  /*1390*/  CS2R R58, SRZ ;  /* 0x00000000003a7805 */ /* 0x000fe2000001ff00 */
[----:B------:R-:W-:Y:S01]  /*13a0*/  @!P3 IMAD.WIDE.U32 R26, R12, R22, R26 ;  /* 0x000000160c1ab225 */ /* 0x000fe200078e001a */
[----:B------:R-:W5:Y:S01]  /*13b0*/  @!P5 LDG.E.64 R56, desc[UR8][R30.64] ;  /* 0x000000081e38d981 */ /* 0x000f62000c1e1b00 */
[----:B------:R-:W-:-:S03]  /*13c0*/  CS2R R60, SRZ ;  /* 0x00000000003c7805 */ /* 0x000fc6000001ff00 */
[----:B------:R-:W-:Y:S01]  /*13d0*/  @!P3 IADD3 R22, PT, PT, R27, R23, RZ ;  /* 0x000000171b16b210 */ /* 0x000fe20007ffe0ff */
[----:B------:R-:W5:Y:S01]  /*13e0*/  @!P4 LDG.E.64 R58, desc[UR8][R24.64] ;  /* 0x00000008183ac981 */ /* 0x000f62000c1e1b00 */
[----:B-1----:R-:W-:-:S04]  /*13f0*/  @!P3 LEA R20, P2, R26, R20, 0x2 ;  /* 0x000000141a14b211 */ /* 0x002fc800078410ff */
[----:B------:R-:W-:-:S05]  /*1400*/  @!P3 LEA.HI.X R21, R26, R21, R22, 0x2, P2 ;  /* 0x000000151a15b211 */ /* 0x000fca00010f1416 */
[----:B------:R4:W5:Y:S01]  /*1410*/  @!P3 LDG.E.64 R60, desc[UR8][R20.64] ;  /* 0x00000008143cb981 */ /* 0x000962000c1e1b00 */
        /* <DEDUP_REMOVED lines=8> */
[----:B----4-:R-:W-:Y:S02]  /*14a0*/  FADD.FTZ R21, R50, R51 ;  /* 0x0000003332157221 */ /* 0x010fe40000010000 */
[----:B------:R-:W-:Y:S01]  /*14b0*/  FADD.FTZ R22, R22, R27 ;  /* 0x0000001b16167221 */ /* 0x000fe20000010000 */
[----:B------:R-:W-:Y:S01]  /*14c0*/  FMUL.FTZ R25, R51, R51 ;  /* 0x0000003333197220 */ /* 0x000fe20000410000 */
[----:B------:R-:W-:Y:S02]  /*14d0*/  FADD.FTZ R23, RZ, R23 ;  /* 0x00000017ff177221 */ /* 0x000fe40000010000 */
[----:B------:R-:W-:Y:S01]  /*14e0*/  FADD.FTZ R21, R22, R21 ;  /* 0x0000001516157221 */ /* 0x000fe20000010000 */
[----:B-----5:R-:W-:Y:S01]  /*14f0*/  FADD.FTZ R22, R52, R53 ;  /* 0x0000003534167221 */ /* 0x020fe20000010000 */
        /* <DEDUP_REMOVED lines=103> */
.L_x_3158:
[----:B------:R-:W-:Y:S05]  /*1b70*/  BSYNC.RECONVERGENT B0 ;  /* 0x0000000000007941 */ /* 0x000fea0003800200 */
.L_x_3157:
        /* <DEDUP_REMOVED lines=36> */
.L_x_3160:
[----:B------:R-:W-:Y:S05]  /*1dc0*/  BSYNC.RECONVERGENT B0 ;  /* 0x0000000000007941 */ /* 0x000fea0003800200 */
.L_x_3159:
        /* <DEDUP_REMOVED lines=25> */
.L_x_3163:
[----:B----4-:R-:W3:Y:S04]  /*1f60*/  LDG.E.STRONG.GPU R22, desc[UR8][R20.64] ;  /* 0x0000000814167981 */ /* 0x010ee8000c1ef900 */
[----:B---3--:R-:W-:Y:S01]  /*1f70*/  CCTL.IVALL ;  /* 0x00000000ff00798f */ /* 0x008fe20002000000 */
[----:B------:R-:W-:Y:S05]  /*1f80*/  YIELD ;  /* 0x0000000000007946 */ /* 0x000fea0003800000 */
[----:B------:R-:W-:-:S13]  /*1f90*/  ISETP.NE.AND P4, PT, R22, R27, PT ;  /* 0x0000001b1600720c */ /* 0x000fda0003f85270 */
[----:B------:R-:W-:Y:S05]  /*1fa0*/  @P4 BRA `(.L_x_3163) ;  /* 0xfffffffc00ec4947 */ /* 0x000fea000383ffff */
.L_x_3162:
        /* <DEDUP_REMOVED lines=15> */
.L_x_3165:
        /* <DEDUP_REMOVED lines=60> */
.L_x_3164:
        /* <DEDUP_REMOVED lines=35> */
.L_x_3166:
        /* <DEDUP_REMOVED lines=18> */
.L_x_3167:
        /* <DEDUP_REMOVED lines=9> */
.L_x_3168:
[----:B------:R-:W-:Y:S05]  /*2840*/  BSYNC.RECONVERGENT B0 ;  /* 0x0000000000007941 */ /* 0x000fea0003800200 */
.L_x_3161:
        /* <DEDUP_REMOVED lines=13> */
[----:B------:R0:W-:Y:S01]  /*2920*/  @P0 STG.E.64 desc[UR8][R26.64], R20 ;  /* 0x000000141a000986 */ /* 0x0001e2000c101b08 */
[C---:B-1----:R-:W-:Y:S01]  /*2930*/  IMAD.WIDE R24, R29.reuse, 0x2, R24 ;  /* 0x000000021d187825 */ /* 0x042fe200078e0218 */
[----:B------:R-:W-:Y:S03]  /*2940*/  BAR.SYNC.DEFER_BLOCKING 0x0 ;  /* 0x0000000000007b1d */ /* 0x000fe60000010000 */
[----:B---3--:R-:W-:-:S03]  /*2950*/  IMAD.WIDE R22, R29, 0x2, R22 ;  /* 0x000000021d167825 */ /* 0x008fc600078e0216 */
[----:B------:R-:W2:Y:S04]  /*2960*/  LDG.E.U16 R28, desc[UR8][R24.64] ;  /* 0x00000008181c7981 */ /* 0x000ea8000c1e1500 */
[----:B------:R-:W3:Y:S04]  /*2970*/  LDG.E.U16 R29, desc[UR8][R24.64+0x2] ;  /* 0x00000208181d7981 */ /* 0x000ee8000c1e1500 */
[----:B------:R-:W4:Y:S04]  /*2980*/  LDG.E.U16 R30, desc[UR8][R22.64] ;  /* 0x00000008161e7981 */ /* 0x000f28000c1e1500 */
[----:B------:R1:W5:Y:S01]  /*2990*/  LDG.E.U16 R31, desc[UR8][R22.64+0x2] ;  /* 0x00000208161f7981 */ /* 0x000362000c1e1500 */
[----:B0-----:R-:W-:Y:S01]  /*29a0*/  HFMA2 R27, -RZ, RZ, 1.875, 0 ;  /* 0x3f800000ff1b7431 */ /* 0x001fe200000001ff */
[----:B------:R-:W-:Y:S02]  /*29b0*/  BSSY.RECONVERGENT B0, `(.L_x_3169) ;  /* 0x0000393000007945 */ /* 0x000fe40003800200 */
[----:B------:R-:W1:Y:S01]  /*29c0*/  LDS.64 R20, [UR4+0x78] ;  /* 0x00007804ff147984 */ /* 0x000e620008000a00 */
[----:B------:R-:W0:Y:S02]  /*29d0*/  LDCU.U8 UR4, c[0x0][0x3fc] ;  /* 0x00007f80ff0477ac */ /* 0x000e240008000000 */
[----:B0-----:R-:W-:Y:S01]  /*29e0*/  UISETP.NE.AND UP0, UPT, UR4, URZ, UPT ;  /* 0x000000ff0400728c */ /* 0x001fe2000bf05270 */
[----:B-1----:R-:W-:-:S04]  /*29f0*/  FMUL.FTZ R22, R20, UR7 ;  /* 0x0000000714167c20 */ /* 0x002fc80008410000 */
        /* <DEDUP_REMOVED lines=26> */
[C---:B------:R-:W-:Y:S01]  /*2ba0*/  FADD.FTZ R48, -R22.reuse, R48 ;  /* 0x0000003016307221 */ /* 0x040fe20000010100 */
[----:B------:R-:W-:Y:S01]  /*2bb0*/  MOV R33, R73 ;  /* 0x0000004900217202 */ /* 0x000fe20000000f00 */
[----:B------:R-:W1:Y:S01]  /*2bc0*/  LDCU.64 UR6, c[0x0][0x380] ;  /* 0x00007000ff0677ac */ /* 0x000e620008000a00 */
[----:B------:R-:W-:Y:S01]  /*2bd0*/  FADD.FTZ R70, -R22, R49 ;  /* 0x0000003116467221 */ /* 0x000fe20000010100 */
[----:B0-----:R-:W-:Y:S02]  /*2be0*/  IMAD R20, R9, UR12, RZ ;  /* 0x0000000c09147c24 */ /* 0x001fe4000f8e02ff */
[----:B------:R-:W-:-:S04]  /*2bf0*/  IMAD.WIDE.U32 R32, R69, UR12, R32 ;  /* 0x0000000c45207c25 */ /* 0x000fc8000f8e0020 */
[----:B------:R-:W-:Y:S02]  /*2c00*/  IMAD R21, R69, UR13, R20 ;  /* 0x0000000d45157c24 */ /* 0x000fe4000f8e0214 */
[----:B------:R-:W-:Y:S01]  /*2c10*/  FMUL.FTZ R20, R48, R27 ;  /* 0x0000001b30147220 */ /* 0x000fe20000410000 */
[----:B-1----:R-:W-:Y:S02]  /*2c20*/  LEA R34, P2, R32, UR6, 0x2 ;  /* 0x0000000620227c11 */ /* 0x002fe4000f8410ff */
[----:B------:R-:W-:Y:S01]  /*2c30*/  IADD3 R29, PT, PT, R33, R21, RZ ;  /* 0x00000015211d7210 */ /* 0x000fe20007ffe0ff */
[----:B------:R-:W-:Y:S01]  /*2c40*/  FMUL.FTZ R21, R70, R27 ;  /* 0x0000001b46157220 */ /* 0x000fe20000410000 */
[----:B------:R-:W-:Y:S02]  /*2c50*/  FFMA.FTZ R20, R26, R20, R23 ;  /* 0x000000141a147223 */ /* 0x000fe40000010017 */
[----:B------:R-:W-:Y:S01]  /*2c60*/  LEA.HI.X R35, R32, UR7, R29, 0x2, P2 ;  /* 0x0000000720237c11 */ /* 0x000fe200090f141d */
[----:B------:R-:W-:-:S05]  /*2c70*/  FFMA.FTZ R21, R25, R21, R24 ;  /* 0x0000001519157223 */ /* 0x000fca0000010018 */
[----:B------:R0:W-:Y:S02]  /*2c80*/  STG.E.64 desc[UR8][R34.64], R20 ;  /* 0x0000001422007986 */ /* 0x0001e4000c101b08 */
.L_x_3172:
[----:B------:R-:W-:Y:S05]  /*2c90*/  BSYNC.RECONVERGENT B1 ;  /* 0x0000000000017941 */ /* 0x000fea0003800200 */
.L_x_3171:
[----:B------:R-:W-:Y:S04]  /*2ca0*/  BSSY.RECONVERGENT B1, `(.L_x_3173) ;  /* 0x0000013000017945 */ /* 0x000fe80003800200 */
[----:B------:R-:W-:Y:S05]  /*2cb0*/  @P3 BRA `(.L_x_3174) ;  /* 0x0000000000443947 */ /* 0x000fea0003800000 */
[----:B------:R-:W1:Y:S01]  /*2cc0*/  LDCU.64 UR6, c[0x0][0x3e0] ;  /* 0x00007c00ff0677ac */ /* 0x000e620008000a00 */
[----:B------:R-:W-:Y:S01]  /*2cd0*/  MOV R32, R74 ;  /* 0x0000004a00207202 */ /* 0x000fe20000000f00 */
[C---:B------:R-:W-:Y:S01]  /*2ce0*/  FADD.FTZ R46, -R22.reuse, R46 ;  /* 0x0000002e162e7221 */ /* 0x040fe20000010100 */
[----:B------:R-:W-:Y:S01]  /*2cf0*/  MOV R33, R73 ;  /* 0x0000004900217202 */ /* 0x000fe20000000f00 */
[----:B------:R-:W2:Y:S01]  /*2d00*/  LDCU.64 UR12, c[0x0][0x380] ;  /* 0x00007000ff0c77ac */ /* 0x000ea20008000a00 */
[----:B------:R-:W-:Y:S01]  /*2d10*/  FADD.FTZ R48, -R22, R47 ;  /* 0x0000002f16307221 */ /* 0x000fe20000010100 */
[----:B0-----:R-:W-:-:S04]  /*2d20*/  FMUL.FTZ R20, R46, R27 ;  /* 0x0000001b2e147220 */ /* 0x001fc80000410000 */
[----:B------:R-:W-:Y:S01]  /*2d30*/  FFMA.FTZ R20, R26, R20, R23 ;  /* 0x000000141a147223 */ /* 0x000fe20000010017 */
[----:B-1----:R-:W-:Y:S02]  /*2d40*/  IMAD R21, R13, UR6, RZ ;  /* 0x000000060d157c24 */ /* 0x002fe4000f8e02ff */
[----:B------:R-:W-:-:S04]  /*2d50*/  IMAD.WIDE.U32 R32, R68, UR6, R32 ;  /* 0x0000000644207c25 */ /* 0x000fc8000f8e0020 */
[----:B------:R-:W-:Y:S01]  /*2d60*/  IMAD R21, R68, UR7, R21 ;  /* 0x0000000744157c24 */ /* 0x000fe2000f8e0215 */
[----:B--2---:R-:W-:-:S04]  /*2d70*/  LEA R34, P2, R32, UR12, 0x2 ;  /* 0x0000000c20227c11 */ /* 0x004fc8000f8410ff */
[----:B------:R-:W-:Y:S01]  /*2d80*/  IADD3 R29, PT, PT, R33, R21, RZ ;  /* 0x00000015211d7210 */ /* 0x000fe20007ffe0ff */
[----:B------:R-:W-:-:S03]  /*2d90*/  FMUL.FTZ R21, R48, R27 ;  /* 0x0000001b30157220 */ /* 0x000fc60000410000 */
[----:B------:R-:W-:Y:S01]  /*2da0*/  LEA.HI.X R35, R32, UR13, R29, 0x2, P2 ;  /* 0x0000000d20237c11 */ /* 0x000fe200090f141d */
[----:B------:R-:W-:-:S05]  /*2db0*/  FFMA.FTZ R21, R25, R21, R24 ;  /* 0x0000001519157223 */ /* 0x000fca0000010018 */
[----:B------:R1:W-:Y:S02]  /*2dc0*/  STG.E.64 desc[UR8][R34.64], R20 ;  /* 0x0000001422007986 */ /* 0x0003e4000c101b08 */
.L_x_3174:
[----:B------:R-:W-:Y:S05]  /*2dd0*/  BSYNC.RECONVERGENT B1 ;  /* 0x0000000000017941 */ /* 0x000fea0003800200 */
.L_x_3173:
[----:B------:R-:W-:Y:S04]  /*2de0*/  BSSY.RECONVERGENT B1, `(.L_x_3175) ;  /* 0x0000013000017945 */ /* 0x000fe80003800200 */
[----:B------:R-:W-:Y:S05]  /*2df0*/  @P4 BRA `(.L_x_3176) ;  /* 0x0000000000444947 */ /* 0x000fea0003800000 */
[----:B------:R-:W0:Y:S01]  /*2e00*/  LDCU.64 UR6, c[0x0][0x3e0] ;  /* 0x00007c00ff0677ac */ /* 0x000e220008000a00 */
[----:B------:R-:W-:Y:S01]  /*2e10*/  MOV R32, R74 ;  /* 0x0000004a00207202 */ /* 0x000fe20000000f00 */
[C---:B------:R-:W-:Y:S01]  /*2e20*/  FADD.FTZ R50, -R22.reuse, R50 ;  /* 0x0000003216327221 */ /* 0x040fe20000010100 */
[----:B------:R-:W-:Y:S01]  /*2e30*/  MOV R33, R73 ;  /* 0x0000004900217202 */ /* 0x000fe20000000f00 */
[----:B------:R-:W2:Y:S01]  /*2e40*/  LDCU.64 UR12, c[0x0][0x380] ;  /* 0x00007000ff0c77ac */ /* 0x000ea20008000a00 */
[----:B------:R-:W-:Y:S01]  /*2e50*/  FADD.FTZ R46, -R22, R51 ;  /* 0x00000033162e7221 */ /* 0x000fe20000010100 */
[----:B01----:R-:W-:Y:S02]  /*2e60*/  IMAD R20, R62, UR6, RZ ;  /* 0x000000063e147c24 */ /* 0x003fe4000f8e02ff */
[----:B------:R-:W-:-:S04]  /*2e70*/  IMAD.WIDE.U32 R32, R67, UR6, R32 ;  /* 0x0000000643207c25 */ /* 0x000fc8000f8e0020 */
[----:B------:R-:W-:Y:S02]  /*2e80*/  IMAD R21, R67, UR7, R20 ;  /* 0x0000000743157c24 */ /* 0x000fe4000f8e0214 */
[----:B------:R-:W-:Y:S01]  /*2e90*/  FMUL.FTZ R20, R50, R27 ;  /* 0x0000001b32147220 */ /* 0x000fe20000410000 */
[----:B--2---:R-:W-:Y:S02]  /*2ea0*/  LEA R34, P2, R32, UR12, 0x2 ;  /* 0x0000000c20227c11 */ /* 0x004fe4000f8410ff */
[----:B------:R-:W-:Y:S01]  /*2eb0*/  IADD3 R29, PT, PT, R33, R21, RZ ;  /* 0x00000015211d7210 */ /* 0x000fe20007ffe0ff */
[----:B------:R-:W-:Y:S01]  /*2ec0*/  FMUL.FTZ R21, R46, R27 ;  /* 0x0000001b2e157220 */ /* 0x000fe20000410000 */
[----:B------:R-:W-:Y:S02]  /*2ed0*/  FFMA.FTZ R20, R26, R20, R23 ;  /* 0x000000141a147223 */ /* 0x000fe40000010017 */
[----:B------:R-:W-:Y:S01]  /*2ee0*/  LEA.HI.X R35, R32, UR13, R29, 0x2, P2 ;  /* 0x0000000d20237c11 */ /* 0x000fe200090f141d */
[----:B------:R-:W-:-:S05]  /*2ef0*/  FFMA.FTZ R21, R25, R21, R24 ;  /* 0x0000001519157223 */ /* 0x000fca0000010018 */
[----:B------:R2:W-:Y:S02]  /*2f00*/  STG.E.64 desc[UR8][R34.64], R20 ;  /* 0x0000001422007986 */ /* 0x0005e4000c101b08 */
.L_x_3176:
[----:B------:R-:W-:Y:S05]  /*2f10*/  BSYNC.RECONVERGENT B1 ;  /* 0x0000000000017941 */ /* 0x000fea0003800200 */
.L_x_3175:
[----:B------:R-:W-:Y:S04]  /*2f20*/  BSSY.RECONVERGENT B1, `(.L_x_3177) ;  /* 0x0000013000017945 */ /* 0x000fe80003800200 */
[----:B------:R-:W-:Y:S05]  /*2f30*/  @P1 BRA `(.L_x_3178) ;  /* 0x0000000000441947 */ /* 0x000fea0003800000 */
[----:B------:R-:W3:Y:S01]  /*2f40*/  LDCU.64 UR6, c[0x0][0x3e0] ;  /* 0x00007c00ff0677ac */ /* 0x000ee20008000a00 */
[----:B------:R-:W-:Y:S01]  /*2f50*/  MOV R32, R74 ;  /* 0x0000004a00207202 */ /* 0x000fe20000000f00 */
[C---:B------:R-:W-:Y:S01]  /*2f60*/  FADD.FTZ R52, -R22.reuse, R52 ;  /* 0x0000003416347221 */ /* 0x040fe20000010100 */
[----:B------:R-:W-:Y:S01]  /*2f70*/  MOV R33, R73 ;  /* 0x0000004900217202 */ /* 0x000fe20000000f00 */
[----:B------:R-:W4:Y:S01]  /*2f80*/  LDCU.64 UR12, c[0x0][0x380] ;  /* 0x00007000ff0c77ac */ /* 0x000f220008000a00 */
[----:B------:R-:W-:Y:S01]  /*2f90*/  FADD.FTZ R46, -R22, R53 ;  /* 0x00000035162e7221 */ /* 0x000fe20000010100 */
[----:B012---:R-:W-:-:S04]  /*2fa0*/  FMUL.FTZ R20, R52, R27 ;  /* 0x0000001b34147220 */ /* 0x007fc80000410000 */
[----:B------:R-:W-:Y:S01]  /*2fb0*/  FFMA.FTZ R20, R26, R20, R23 ;  /* 0x000000141a147223 */ /* 0x000fe20000010017 */
[----:B---3--:R-:W-:Y:S02]  /*2fc0*/  IMAD R21, R63, UR6, RZ ;  /* 0x000000063f157c24 */ /* 0x008fe4000f8e02ff */
[----:B------:R-:W-:-:S04]  /*2fd0*/  IMAD.WIDE.U32 R32, R10, UR6, R32 ;  /* 0x000000060a207c25 */ /* 0x000fc8000f8e0020 */
[----:B------:R-:W-:Y:S01]  /*2fe0*/  IMAD R21, R10, UR7, R21 ;  /* 0x000000070a157c24 */ /* 0x000fe2000f8e0215 */
[----:B----4-:R-:W-:-:S04]  /*2ff0*/  LEA R34, P1, R32, UR12, 0x2 ;  /* 0x0000000c20227c11 */ /* 0x010fc8000f8210ff */
[----:B------:R-:W-:Y:S01]  /*3000*/  IADD3 R29, PT, PT, R33, R21, RZ ;  /* 0x00000015211d7210 */ /* 0x000fe20007ffe0ff */
[----:B------:R-:W-:-:S03]  /*3010*/  FMUL.FTZ R21, R46, R27 ;  /* 0x0000001b2e157220 */ /* 0x000fc60000410000 */
[----:B------:R-:W-:Y:S01]  /*3020*/  LEA.HI.X R35, R32, UR13, R29, 0x2, P1 ;  /* 0x0000000d20237c11 */ /* 0x000fe200088f141d */
[----:B------:R-:W-:-:S05]  /*3030*/  FFMA.FTZ R21, R25, R21, R24 ;  /* 0x0000001519157223 */ /* 0x000fca0000010018 */
[----:B------:R3:W-:Y:S02]  /*3040*/  STG.E.64 desc[UR8][R34.64], R20 ;  /* 0x0000001422007986 */ /* 0x0007e4000c101b08 */
.L_x_3178:
[----:B------:R-:W-:Y:S05]  /*3050*/  BSYNC.RECONVERGENT B1 ;  /* 0x0000000000017941 */ /* 0x000fea0003800200 */
.L_x_3177:
[----:B------:R-:W-:Y:S01]  /*3060*/  ISETP.GE.U32.AND P5, PT, R28, UR10, PT ;  /* 0x0000000a1c007c0c */ /* 0x000fe2000bfa6070 */
[----:B------:R-:W-:Y:S01]  /*3070*/  BSSY.RECONVERGENT B1, `(.L_x_3179) ;  /* 0x000002a000017945 */ /* 0x000fe20003800200 */
[----:B0123--:R-:W-:Y:S02]  /*3080*/  SHF.R.S32.HI R21, RZ, 0x1f, R28 ;  /* 0x0000001fff157819 */ /* 0x00ffe4000001141c */
        /* <DEDUP_REMOVED lines=25> */
[C---:B------:R-:W-:Y:S01]  /*3220*/  FADD.FTZ R42, -R22.reuse, R42 ;  /* 0x0000002a162a7221 */ /* 0x040fe20000010100 */
[----:B------:R-:W-:Y:S01]  /*3230*/  FADD.FTZ R52, -R22, R43 ;  /* 0x0000002b16347221 */ /* 0x000fe20000010100 */
[----:B------:R-:W1:Y:S01]  /*3240*/  LDCU.64 UR12, c[0x0][0x380] ;  /* 0x00007000ff0c77ac */ /* 0x000e620008000a00 */
[----:B0-----:R-:W-:-:S04]  /*3250*/  IMAD R21, R21, UR6, RZ ;  /* 0x0000000615157c24 */ /* 0x001fc8000f8e02ff */
[----:B------:R-:W-:Y:S01]  /*3260*/  IMAD R29, R28, UR7, R21 ;  /* 0x000000071c1d7c24 */ /* 0x000fe2000f8e0215 */
[----:B------:R-:W-:-:S03]  /*3270*/  MOV R21, R73 ;  /* 0x0000004900157202 */ /* 0x000fc60000000f00 */
[----:B------:R-:W-:-:S05]  /*3280*/  IMAD.WIDE.U32 R20, R28, UR6, R20 ;  /* 0x000000061c147c25 */ /* 0x000fca000f8e0014 */
[----:B------:R-:W-:Y:S01]  /*3290*/  IADD3 R29, PT, PT, R21, R29, RZ ;  /* 0x0000001d151d7210 */ /* 0x000fe20007ffe0ff */
[----:B------:R-:W-:Y:S01]  /*32a0*/  FMUL.FTZ R21, R52, R27 ;  /* 0x0000001b34157220 */ /* 0x000fe20000410000 */
[----:B-1----:R-:W-:-:S03]  /*32b0*/  LEA R28, P5, R20, UR12, 0x2 ;  /* 0x0000000c141c7c11 */ /* 0x002fc6000f8a10ff */
[----:B------:R-:W-:Y:S01]  /*32c0*/  FFMA.FTZ R21, R25, R21, R24 ;  /* 0x0000001519157223 */ /* 0x000fe20000010018 */
[----:B------:R-:W-:Y:S01]  /*32d0*/  LEA.HI.X R29, R20, UR13, R29, 0x2, P5 ;  /* 0x0000000d141d7c11 */ /* 0x000fe2000a8f141d */
[----:B------:R-:W-:-:S04]  /*32e0*/  FMUL.FTZ R20, R42, R27 ;  /* 0x0000001b2a147220 */ /* 0x000fc80000410000 */
[----:B------:R-:W-:-:S05]  /*32f0*/  FFMA.FTZ R20, R26, R20, R23 ;  /* 0x000000141a147223 */ /* 0x000fca0000010017 */
[----:B------:R0:W-:Y:S02]  /*3300*/  STG.E.64 desc[UR8][R28.64], R20 ;  /* 0x000000141c007986 */ /* 0x0001e4000c101b08 */
.L_x_3180:
[----:B------:R-:W-:Y:S05]  /*3310*/  BSYNC.RECONVERGENT B1 ;  /* 0x0000000000017941 */ /* 0x000fea0003800200 */
.L_x_3179:
[----:B------:R-:W-:Y:S04]  /*3320*/  BSSY.RECONVERGENT B1, `(.L_x_3181) ;  /* 0x0000013000017945 */ /* 0x000fe80003800200 */
[----:B------:R-:W-:Y:S05]  /*3330*/  @P2 BRA `(.L_x_3182) ;  /* 0x0000000000442947 */ /* 0x000fea0003800000 */
[----:B------:R-:W1:Y:S01]  /*3340*/  LDCU.64 UR6, c[0x0][0x3e0] ;  /* 0x00007c00ff0677ac */ /* 0x000e620008000a00 */
[----:B0-----:R-:W-:Y:S01]  /*3350*/  MOV R20, R74 ;  /* 0x0000004a00147202 */ /* 0x001fe20000000f00 */
[----:B------:R-:W-:Y:S01]  /*3360*/  FADD.FTZ R16, -R22, R16 ;  /* 0x0000001016107221 */ /* 0x000fe20000010100 */
[----:B------:R-:W-:Y:S01]  /*3370*/  MOV R21, R73 ;  /* 0x0000004900157202 */ /* 0x000fe20000000f00 */
[----:B------:R-:W0:Y:S02]  /*3380*/  LDCU.64 UR12, c[0x0][0x380] ;  /* 0x00007000ff0c77ac */ /* 0x000e240008000a00 */
[----:B------:R-:W-:-:S04]  /*3390*/  FMUL.FTZ R16, R16, R27 ;  /* 0x0000001b10107220 */ /* 0x000fc80000410000 */
[----:B------:R-:W-:Y:S01]  /*33a0*/  FFMA.FTZ R16, R26, R16, R23 ;  /* 0x000000101a107223 */ /* 0x000fe20000010017 */
[----:B-1----:R-:W-:Y:S02]  /*33b0*/  IMAD R51, R51, UR6, RZ ;  /* 0x0000000633337c24 */ /* 0x002fe4000f8e02ff */
[----:B------:R-:W-:-:S04]  /*33c0*/  IMAD.WIDE.U32 R20, R30, UR6, R20 ;  /* 0x000000061e147c25 */ /* 0x000fc8000f8e0014 */
[----:B------:R-:W-:Y:S02]  /*33d0*/  IMAD R51, R30, UR7, R51 ;  /* 0x000000071e337c24 */ /* 0x000fe4000f8e0233 */
[----:B------:R-:W-:Y:S01]  /*33e0*/  FADD.FTZ R30, -R22, R17 ;  /* 0x00000011161e7221 */ /* 0x000fe20000010100 */
[----:B0-----:R-:W-:Y:S02]  /*33f0*/  LEA R28, P2, R20, UR12, 0x2 ;  /* 0x0000000c141c7c11 */ /* 0x001fe4000f8410ff */
[----:B------:R-:W-:Y:S01]  /*3400*/  IADD3 R51, PT, PT, R21, R51, RZ ;  /* 0x0000003315337210 */ /* 0x000fe20007ffe0ff */
[----:B------:R-:W-:-:S03]  /*3410*/  FMUL.FTZ R17, R30, R27 ;  /* 0x0000001b1e117220 */ /* 0x000fc60000410000 */
[----:B------:R-:W-:Y:S01]  /*3420*/  LEA.HI.X R29, R20, UR13, R51, 0x2, P2 ;  /* 0x0000000d141d7c11 */ /* 0x000fe200090f1433 */
[----:B------:R-:W-:-:S05]  /*3430*/  FFMA.FTZ R17, R25, R17, R24 ;  /* 0x0000001119117223 */ /* 0x000fca0000010018 */
[----:B------:R1:W-:Y:S02]  /*3440*/  STG.E.64 desc[UR8][R28.64], R16 ;  /* 0x000000101c007986 */ /* 0x0003e4000c101b08 */
.L_x_3182:
[----:B------:R-:W-:Y:S05]  /*3450*/  BSYNC.RECONVERGENT B1 ;  /* 0x0000000000017941 */ /* 0x000fea0003800200 */
.L_x_3181:
[----:B------:R-:W-:Y:S04]  /*3460*/  BSSY.RECONVERGENT B1, `(.L_x_3183) ;  /* 0x0000013000017945 */ /* 0x000fe80003800200 */
[----:B------:R-:W-:Y:S05]  /*3470*/  @P1 BRA `(.L_x_3184) ;  /* 0x0000000000441947 */ /* 0x000fea0003800000 */
[----:B------:R-:W2:Y:S01]  /*3480*/  LDCU.64 UR6, c[0x0][0x3e0] ;  /* 0x00007c00ff0677ac */ /* 0x000ea20008000a00 */
[----:B0-----:R-:W-:Y:S01]  /*3490*/  MOV R20, R74 ;  /* 0x0000004a00147202 */ /* 0x001fe20000000f00 */
[C---:B------:R-:W-:Y:S01]  /*34a0*/  FADD.FTZ R18, -R22.reuse, R18 ;  /* 0x0000001216127221 */ /* 0x040fe20000010100 */
[----:B------:R-:W-:Y:S01]  /*34b0*/  MOV R21, R73 ;  /* 0x0000004900157202 */ /* 0x000fe20000000f00 */
[----:B------:R-:W0:Y:S01]  /*34c0*/  LDCU.64 UR12, c[0x0][0x380] ;  /* 0x00007000ff0c77ac */ /* 0x000e220008000a00 */
[----:B-1----:R-:W-:Y:S01]  /*34d0*/  FADD.FTZ R28, -R22, R19 ;  /* 0x00000013161c7221 */ /* 0x002fe20000010100 */
        /* <DEDUP_REMOVED lines=10> */
[----:B------:R2:W-:Y:S02]  /*3580*/  STG.E.64 desc[UR8][R18.64], R16 ;  /* 0x0000001012007986 */ /* 0x0005e4000c101b08 */
.L_x_3184:
[----:B------:R-:W-:Y:S05]  /*3590*/  BSYNC.RECONVERGENT B1 ;  /* 0x0000000000017941 */ /* 0x000fea0003800200 */
.L_x_3183:
[----:B------:R-:W-:Y:S04]  /*35a0*/  BSSY.RECONVERGENT B1, `(.L_x_3185) ;  /* 0x0000013000017945 */ /* 0x000fe80003800200 */
[----:B------:R-:W-:Y:S05]  /*35b0*/  @P6 BRA `(.L_x_3186) ;  /* 0x0000000000446947 */ /* 0x000fea0003800000 */
[----:B------:R-:W3:Y:S01]  /*35c0*/  LDCU.64 UR6, c[0x0][0x3e0] ;  /* 0x00007c00ff0677ac */ /* 0x000ee20008000a00 */
[----:B--2---:R-:W-:Y:S01]  /*35d0*/  MOV R18, R74 ;  /* 0x0000004a00127202 */ /* 0x004fe20000000f00 */
[C---:B------:R-:W-:Y:S01]  /*35e0*/  FADD.FTZ R36, -R22.reuse, R36 ;  /* 0x0000002416247221 */ /* 0x040fe20000010100 */
[----:B------:R-:W-:Y:S01]  /*35f0*/  MOV R19, R73 ;  /* 0x0000004900137202 */ /* 0x000fe20000000f00 */
[----:B------:R-:W2:Y:S01]  /*3600*/  LDCU.64 UR12, c[0x0][0x380] ;  /* 0x00007000ff0c77ac */ /* 0x000ea20008000a00 */
[----:B01----:R-:W-:Y:S01]  /*3610*/  FADD.FTZ R28, -R22, R37 ;  /* 0x00000025161c7221 */ /* 0x003fe20000010100 */
[----:B------:R-:W-:-:S03]  /*3620*/  FMUL.FTZ R16, R36, R27 ;  /* 0x0000001b24107220 */ /* 0x000fc60000410000 */
[----:B------:R-:W-:Y:S01]  /*3630*/  FMUL.FTZ R17, R28, R27 ;  /* 0x0000001b1c117220 */ /* 0x000fe20000410000 */
[----:B------:R-:W-:-:S03]  /*3640*/  FFMA.FTZ R16, R26, R16, R23 ;  /* 0x000000101a107223 */ /* 0x000fc60000010017 */
[----:B------:R-:W-:Y:S01]  /*3650*/  FFMA.FTZ R17, R25, R17, R24 ;  /* 0x0000001119117223 */ /* 0x000fe20000010018 */
[----:B---3--:R-:W-:Y:S02]  /*3660*/  IMAD R48, R48, UR6, RZ ;  /* 0x0000000630307c24 */ /* 0x008fe4000f8e02ff */
[----:B------:R-:W-:-:S04]  /*3670*/  IMAD.WIDE.U32 R18, R47, UR6, R18 ;  /* 0x000000062f127c25 */ /* 0x000fc8000f8e0012 */
[----:B------:R-:W-:Y:S01]  /*3680*/  IMAD R47, R47, UR7, R48 ;  /* 0x000000072f2f7c24 */ /* 0x000fe2000f8e0230 */
[----:B--2---:R-:W-:-:S04]  /*3690*/  LEA R20, P1, R18, UR12, 0x2 ;  /* 0x0000000c12147c11 */ /* 0x004fc8000f8210ff */
[----:B------:R-:W-:-:S04]  /*36a0*/  IADD3 R47, PT, PT, R19, R47, RZ ;  /* 0x0000002f132f7210 */ /* 0x000fc80007ffe0ff */
[----:B------:R-:W-:-:S05]  /*36b0*/  LEA.HI.X R21, R18, UR13, R47, 0x2, P1 ;  /* 0x0000000d12157c11 */ /* 0x000fca00088f142f */
[----:B------:R3:W-:Y:S02]  /*36c0*/  STG.E.64 desc[UR8][R20.64], R16 ;  /* 0x0000001014007986 */ /* 0x0007e4000c101b08 */
.L_x_3186:
[----:B------:R-:W-:Y:S05]  /*36d0*/  BSYNC.RECONVERGENT B1 ;  /* 0x0000000000017941 */ /* 0x000fea0003800200 */
.L_x_3185:
[----:B------:R-:W-:Y:S04]  /*36e0*/  BSSY.RECONVERGENT B1, `(.L_x_3187) ;  /* 0x0000013000017945 */ /* 0x000fe80003800200 */
[----:B------:R-:W-:Y:S05]  /*36f0*/  @P3 BRA `(.L_x_3188) ;  /* 0x0000000000443947 */ /* 0x000fea0003800000 */
[----:B------:R-:W4:Y:S01]  /*3700*/  LDCU.64 UR6, c[0x0][0x3e0] ;  /* 0x00007c00ff0677ac */ /* 0x000f220008000a00 */
[----:B--2---:R-:W-:Y:S01]  /*3710*/  MOV R18, R74 ;  /* 0x0000004a00127202 */ /* 0x004fe20000000f00 */
[C---:B------:R-:W-:Y:S01]  /*3720*/  FADD.FTZ R38, -R22.reuse, R38 ;  /* 0x0000002616267221 */ /* 0x040fe20000010100 */
[----:B------:R-:W-:Y:S01]  /*3730*/  MOV R19, R73 ;  /* 0x0000004900137202 */ /* 0x000fe20000000f00 */
[----:B------:R-:W2:Y:S01]  /*3740*/  LDCU.64 UR12, c[0x0][0x380] ;  /* 0x00007000ff0c77ac */ /* 0x000ea20008000a00 */
[----:B01----:R-:W-:Y:S01]  /*3750*/  FADD.FTZ R28, -R22, R39 ;  /* 0x00000027161c7221 */ /* 0x003fe20000010100 */
[----:B---3--:R-:W-:-:S03]  /*3760*/  FMUL.FTZ R16, R38, R27 ;  /* 0x0000001b26107220 */ /* 0x008fc60000410000 */
[----:B------:R-:W-:Y:S01]  /*3770*/  FMUL.FTZ R17, R28, R27 ;  /* 0x0000001b1c117220 */ /* 0x000fe20000410000 */
[----:B------:R-:W-:-:S03]  /*3780*/  FFMA.FTZ R16, R26, R16, R23 ;  /* 0x000000101a107223 */ /* 0x000fc60000010017 */
[----:B------:R-:W-:Y:S01]  /*3790*/  FFMA.FTZ R17, R25, R17, R24 ;  /* 0x0000001119117223 */ /* 0x000fe20000010018 */
[----:B----4-:R-:W-:Y:S02]  /*37a0*/  IMAD R46, R46, UR6, RZ ;  /* 0x000000062e2e7c24 */ /* 0x010fe4000f8e02ff */
[----:B------:R-:W-:-:S04]  /*37b0*/  IMAD.WIDE.U32 R18, R35, UR6, R18 ;  /* 0x0000000623127c25 */ /* 0x000fc8000f8e0012 */
[----:B------:R-:W-:Y:S01]  /*37c0*/  IMAD R35, R35, UR7, R46 ;  /* 0x0000000723237c24 */ /* 0x000fe2000f8e022e */
[----:B--2---:R-:W-:-:S04]  /*37d0*/  LEA R20, P1, R18, UR12, 0x2 ;  /* 0x0000000c12147c11 */ /* 0x004fc8000f8210ff */
[----:B------:R-:W-:-:S04]  /*37e0*/  IADD3 R35, PT, PT, R19, R35, RZ ;  /* 0x0000002313237210 */ /* 0x000fc80007ffe0ff */
[----:B------:R-:W-:-:S05]  /*37f0*/  LEA.HI.X R21, R18, UR13, R35, 0x2, P1 ;  /* 0x0000000d12157c11 */ /* 0x000fca00088f1423 */
[----:B------:R4:W-:Y:S02]  /*3800*/  STG.E.64 desc[UR8][R20.64], R16 ;  /* 0x0000001014007986 */ /* 0x0009e4000c101b08 */
.L_x_3188:
[----:B------:R-:W-:Y:S05]  /*3810*/  BSYNC.RECONVERGENT B1 ;  /* 0x0000000000017941 */ /* 0x000fea0003800200 */
.L_x_3187:
[----:B------:R-:W-:Y:S04]  /*3820*/  BSSY.RECONVERGENT B1, `(.L_x_3189) ;  /* 0x0000013000017945 */ /* 0x000fe80003800200 */
[----:B------:R-:W-:Y:S05]  /*3830*/  @P4 BRA `(.L_x_3190) ;  /* 0x0000000000444947 */ /* 0x000fea0003800000 */
[----:B------:R-:W5:Y:S01]  /*3840*/  LDCU.64 UR6, c[0x0][0x3e0] ;  /* 0x00007c00ff0677ac */ /* 0x000f620008000a00 */
[----:B--2---:R-:W-:Y:S01]  /*3850*/  MOV R18, R74 ;  /* 0x0000004a00127202 */ /* 0x004fe20000000f00 */
[C---:B------:R-:W-:Y:S01]  /*3860*/  FADD.FTZ R40, -R22.reuse, R40 ;  /* 0x0000002816287221 */ /* 0x040fe20000010100 */
[----:B------:R-:W-:Y:S01]  /*3870*/  MOV R19, R73 ;  /* 0x0000004900137202 */ /* 0x000fe20000000f00 */
[----:B------:R-:W2:Y:S01]  /*3880*/  LDCU.64 UR12, c[0x0][0x380] ;  /* 0x00007000ff0c77ac */ /* 0x000ea20008000a00 */
[----:B01----:R-:W-:Y:S01]  /*3890*/  FADD.FTZ R28, -R22, R41 ;  /* 0x00000029161c7221 */ /* 0x003fe20000010100 */
[----:B---34-:R-:W-:-:S03]  /*38a0*/  FMUL.FTZ R16, R40, R27 ;  /* 0x0000001b28107220 */ /* 0x018fc60000410000 */
[----:B------:R-:W-:Y:S01]  /*38b0*/  FMUL.FTZ R17, R28, R27 ;  /* 0x0000001b1c117220 */ /* 0x000fe20000410000 */
[----:B------:R-:W-:-:S03]  /*38c0*/  FFMA.FTZ R16, R26, R16, R23 ;  /* 0x000000101a107223 */ /* 0x000fc60000010017 */
[----:B------:R-:W-:Y:S01]  /*38d0*/  FFMA.FTZ R17, R25, R17, R24 ;  /* 0x0000001119117223 */ /* 0x000fe20000010018 */
[----:B-----5:R-:W-:Y:S02]  /*38e0*/  IMAD R32, R32, UR6, RZ ;  /* 0x0000000620207c24 */ /* 0x020fe4000f8e02ff */
[----:B------:R-:W-:-:S04]  /*38f0*/  IMAD.WIDE.U32 R18, R31, UR6, R18 ;  /* 0x000000061f127c25 */ /* 0x000fc8000f8e0012 */
[----:B------:R-:W-:Y:S01]  /*3900*/  IMAD R31, R31, UR7, R32 ;  /* 0x000000071f1f7c24 */ /* 0x000fe2000f8e0220 */
[----:B--2---:R-:W-:-:S04]  /*3910*/  LEA R20, P1, R18, UR12, 0x2 ;  /* 0x0000000c12147c11 */ /* 0x004fc8000f8210ff */
[----:B------:R-:W-:-:S04]  /*3920*/  IADD3 R31, PT, PT, R19, R31, RZ ;  /* 0x0000001f131f7210 */ /* 0x000fc80007ffe0ff */
[----:B------:R-:W-:-:S05]  /*3930*/  LEA.HI.X R21, R18, UR13, R31, 0x2, P1 ;  /* 0x0000000d12157c11 */ /* 0x000fca00088f141f */
[----:B------:R0:W-:Y:S02]  /*3940*/  STG.E.64 desc[UR8][R20.64], R16 ;  /* 0x0000001014007986 */ /* 0x0001e4000c101b08 */
.L_x_3190:
[----:B------:R-:W-:Y:S05]  /*3950*/  BSYNC.RECONVERGENT B1 ;  /* 0x0000000000017941 */ /* 0x000fea0003800200 */
.L_x_3189:
[----:B------:R-:W-:Y:S01]  /*3960*/  ISETP.GE.U32.AND P5, PT, R33, UR10, PT ;  /* 0x0000000a21007c0c */ /* 0x000fe2000bfa6070 */
[----:B------:R-:W-:Y:S01]  /*3970*/  BSSY.RECONVERGENT B1, `(.L_x_3191) ;  /* 0x0000024000017945 */ /* 0x000fe20003800200 */
[----:B--2---:R-:W-:Y:S02]  /*3980*/  SHF.R.S32.HI R18, RZ, 0x1f, R33 ;  /* 0x0000001fff127819 */ /* 0x004fe40000011421 */
[C---:B01----:R-:W-:Y:S02]  /*3990*/  IADD3 R28, PT, PT, R69.reuse, 0x180, RZ ;  /* 0x00000180451c7810 */ /* 0x043fe40007ffe0ff */
[----:B------:R-:W-:Y:S02]  /*39a0*/  ISETP.GE.AND.EX P5, PT, R18, UR11, PT, P5 ;  /* 0x0000000b12007c0c */ /* 0x000fe4000bfa6350 */
[----:B---34-:R-:W-:Y:S02]  /*39b0*/  IADD3 R20, PT, PT, R69, 0x1a0, RZ ;  /* 0x000001a045147810 */ /* 0x018fe40007ffe0ff */
        /* <DEDUP_REMOVED lines=15> */
[----:B------:R-:W-:Y:S01]  /*3ab0*/  MOV R16, R74 ;  /* 0x0000004a00107202 */ /* 0x000fe20000000f00 */
[C---:B------:R-:W-:Y:S01]  /*3ac0*/  FADD.FTZ R14, -R22.reuse, R14 ;  /* 0x0000000e160e7221 */ /* 0x040fe20000010100 */
[----:B------:R-:W-:Y:S01]  /*3ad0*/  MOV R17, R73 ;  /* 0x0000004900117202 */ /* 0x000fe20000000f00 */
[----:B------:R-:W1:Y:S01]  /*3ae0*/  LDCU.64 UR12, c[0x0][0x380] ;  /* 0x00007000ff0c77ac */ /* 0x000e620008000a00 */
[----:B------:R-:W-:-:S04]  /*3af0*/  FADD.FTZ R30, -R22, R15 ;  /* 0x0000000f161e7221 */ /* 0x000fc80000010100 */
[----:B------:R-:W-:-:S04]  /*3b00*/  FMUL.FTZ R19, R30, R27 ;  /* 0x0000001b1e137220 */ /* 0x000fc80000410000 */
[----:B------:R-:W-:Y:S01]  /*3b10*/  FFMA.FTZ R19, R25, R19, R24 ;  /* 0x0000001319137223 */ /* 0x000fe20000010018 */
[----:B0-----:R-:W-:Y:S02]  /*3b20*/  IMAD R18, R18, UR6, RZ ;  /* 0x0000000612127c24 */ /* 0x001fe4000f8e02ff */
[----:B------:R-:W-:-:S04]  /*3b30*/  IMAD.WIDE.U32 R16, R33, UR6, R16 ;  /* 0x0000000621107c25 */ /* 0x000fc8000f8e0010 */
[----:B------:R-:W-:Y:S02]  /*3b40*/  IMAD R33, R33, UR7, R18 ;  /* 0x0000000721217c24 */ /* 0x000fe4000f8e0212 */
[----:B------:R-:W-:Y:S01]  /*3b50*/  FMUL.FTZ R18, R14, R27 ;  /* 0x0000001b0e127220 */ /* 0x000fe20000410000 */
[----:B-1----:R-:W-:Y:S02]  /*3b60*/  LEA R14, P5, R16, UR12, 0x2 ;  /* 0x0000000c100e7c11 */ /* 0x002fe4000f8a10ff */
[----:B------:R-:W-:Y:S01]  /*3b70*/  IADD3 R33, PT, PT, R17, R33, RZ ;  /* 0x0000002111217210 */ /* 0x000fe20007ffe0ff */
[----:B------:R-:W-:-:S03]  /*3b80*/  FFMA.FTZ R18, R26, R18, R23 ;  /* 0x000000121a127223 */ /* 0x000fc60000010017 */
[----:B------:R-:W-:-:S05]  /*3b90*/  LEA.HI.X R15, R16, UR13, R33, 0x2, P5 ;  /* 0x0000000d100f7c11 */ /* 0x000fca000a8f1421 */
[----:B------:R0:W-:Y:S02]  /*3ba0*/  STG.E.64 desc[UR8][R14.64], R18 ;  /* 0x000000120e007986 */ /* 0x0001e4000c101b08 */
.L_x_3192:
[----:B------:R-:W-:Y:S05]  /*3bb0*/  BSYNC.RECONVERGENT B1 ;  /* 0x0000000000017941 */ /* 0x000fea0003800200 */
.L_x_3191:
[----:B------:R-:W-:Y:S04]  /*3bc0*/  BSSY.RECONVERGENT B1, `(.L_x_3193) ;  /* 0x0000013000017945 */ /* 0x000fe80003800200 */
[----:B------:R-:W-:Y:S05]  /*3bd0*/  @P2 BRA `(.L_x_3194) ;  /* 0x0000000000442947 */ /* 0x000fea0003800000 */
[----:B------:R-:W1:Y:S01]  /*3be0*/  LDCU.64 UR6, c[0x0][0x3e0] ;  /* 0x00007c00ff0677ac */ /* 0x000e620008000a00 */
[----:B0-----:R-:W-:Y:S01]  /*3bf0*/  MOV R14, R74 ;  /* 0x0000004a000e7202 */ /* 0x001fe20000000f00 */
        /* <DEDUP_REMOVED lines=12> */
[----:B------:R-:W-:-:S04]  /*3cc0*/  IADD3 R17, PT, PT, R15, R17, RZ ;  /* 0x000000110f117210 */ /* 0x000fc80007ffe0ff */
[----:B------:R-:W-:-:S05]  /*3cd0*/  LEA.HI.X R17, R14, UR13, R17, 0x2, P2 ;  /* 0x0000000d0e117c11 */ /* 0x000fca00090f1411 */
[----:B------:R1:W-:Y:S02]  /*3ce0*/  STG.E.64 desc[UR8][R16.64], R18 ;  /* 0x0000001210007986 */ /* 0x0003e4000c101b08 */
.L_x_3194:
[----:B------:R-:W-:Y:S05]  /*3cf0*/  BSYNC.RECONVERGENT B1 ;  /* 0x0000000000017941 */ /* 0x000fea0003800200 */
.L_x_3193:
[----:B------:R-:W-:Y:S04]  /*3d00*/  BSSY.RECONVERGENT B1, `(.L_x_3195) ;  /* 0x0000013000017945 */ /* 0x000fe80003800200 */
[----:B------:R-:W-:Y:S05]  /*3d10*/  @P1 BRA `(.L_x_3196) ;  /* 0x0000000000441947 */ /* 0x000fea0003800000 */
[----:B------:R-:W2:Y:S01]  /*3d20*/  LDCU.64 UR6, c[0x0][0x3e0] ;  /* 0x00007c00ff0677ac */ /* 0x000ea20008000a00 */
[----:B0-----:R-:W-:Y:S01]  /*3d30*/  MOV R14, R74 ;  /* 0x0000004a000e7202 */ /* 0x001fe20000000f00 */
[----:B------:R-:W-:Y:S01]  /*3d40*/  FADD.FTZ R54, -R22, R54 ;  /* 0x0000003616367221 */ /* 0x000fe20000010100 */
[----:B------:R-:W-:Y:S01]  /*3d50*/  MOV R15, R73 ;  /* 0x00000049000f7202 */ /* 0x000fe20000000f00 */
[----:B------:R-:W0:Y:S02]  /*3d60*/  LDCU.64 UR12, c[0x0][0x380] ;  /* 0x00007000ff0c77ac */ /* 0x000e240008000a00 */
[----:B-1----:R-:W-:-:S04]  /*3d70*/  FMUL.FTZ R18, R54, R27 ;  /* 0x0000001b36127220 */ /* 0x002fc80000410000 */
[----:B------:R-:W-:Y:S01]  /*3d80*/  FFMA.FTZ R18, R26, R18, R23 ;  /* 0x000000121a127223 */ /* 0x000fe20000010017 */
[----:B--2---:R-:W-:Y:S02]  /*3d90*/  IMAD R29, R29, UR6, RZ ;  /* 0x000000061d1d7c24 */ /* 0x004fe4000f8e02ff */
        /* <DEDUP_REMOVED lines=9> */
.L_x_3196:
[----:B------:R-:W-:Y:S05]  /*3e30*/  BSYNC.RECONVERGENT B1 ;  /* 0x0000000000017941 */ /* 0x000fea0003800200 */
.L_x_3195:
[----:B------:R-:W-:Y:S04]  /*3e40*/  BSSY.RECONVERGENT B1, `(.L_x_3197) ;  /* 0x0000013000017945 */ /* 0x000fe80003800200 */
[----:B------:R-:W-:Y:S05]  /*3e50*/  @P6 BRA `(.L_x_3198) ;  /* 0x0000000000446947 */ /* 0x000fea0003800000 */
[----:B------:R-:W3:Y:S01]  /*3e60*/  LDCU.64 UR6, c[0x0][0x3e0] ;  /* 0x00007c00ff0677ac */ /* 0x000ee20008000a00 */
[----:B0-----:R-:W-:Y:S01]  /*3e70*/  MOV R14, R74 ;  /* 0x0000004a000e7202 */ /* 0x001fe20000000f00 */
[C---:B------:R-:W-:Y:S01]  /*3e80*/  FADD.FTZ R56, -R22.reuse, R56 ;  /* 0x0000003816387221 */ /* 0x040fe20000010100 */
[----:B------:R-:W-:Y:S01]  /*3e90*/  MOV R15, R73 ;  /* 0x00000049000f7202 */ /* 0x000fe20000000f00 */
[----:B------:R-:W0:Y:S01]  /*3ea0*/  LDCU.64 UR12, c[0x0][0x380] ;  /* 0x00007000ff0c77ac */ /* 0x000e220008000a00 */
[----:B-12---:R-:W-:Y:S01]  /*3eb0*/  FADD.FTZ R18, -R22, R57 ;  /* 0x0000003916127221 */ /* 0x006fe20000010100 */
        /* <DEDUP_REMOVED lines=11> */
.L_x_3198:
[----:B------:R-:W-:Y:S05]  /*3f70*/  BSYNC.RECONVERGENT B1 ;  /* 0x0000000000017941 */ /* 0x000fea0003800200 */
.L_x_3197:
        /* <DEDUP_REMOVED lines=19> */
.L_x_3200:
[----:B------:R-:W-:Y:S05]  /*40b0*/  BSYNC.RECONVERGENT B1 ;  /* 0x0000000000017941 */ /* 0x000fea0003800200 */
.L_x_3199:
[----:B------:R-:W-:Y:S05]  /*40c0*/  @P4 BRA `(.L_x_3201) ;  /* 0x0000002000844947 */ /* 0x000fea0003800000 */
[----:B------:R-:W0:Y:S01]  /*40d0*/  LDCU.64 UR6, c[0x0][0x3e0] ;  /* 0x00007c00ff0677ac */ /* 0x000e220008000a00 */
[----:B------:R-:W-:Y:S01]  /*40e0*/  MOV R72, R74 ;  /* 0x0000004a00487202 */ /* 0x000fe20000000f00 */
[C---:B------:R-:W-:Y:S01]  /*40f0*/  FADD.FTZ R60, -R22.reuse, R60 ;  /* 0x0000003c163c7221 */ /* 0x040fe20000010100 */
[----:B------:R-:W-:Y:S01]  /*4100*/  FADD.FTZ R22, -R22, R61 ;  /* 0x0000003d16167221 */ /* 0x000fe20000010100 */
[----:B------:R-:W5:Y:S02]  /*4110*/  LDCU.64 UR10, c[0x0][0x380] ;  /* 0x00007000ff0a77ac */ /* 0x000f640008000a00 */
[-C--:B------:R-:W-:Y:S01]  /*4120*/  FMUL.FTZ R60, R60, R27.reuse ;  /* 0x0000001b3c3c7220 */ /* 0x080fe20000410000 */
[----:B------:R-:W-:-:S03]  /*4130*/  FMUL.FTZ R22, R22, R27 ;  /* 0x0000001b16167220 */ /* 0x000fc60000410000 */
[----:B------:R-:W-:Y:S01]  /*4140*/  FFMA.FTZ R60, R26, R60, R23 ;  /* 0x0000003c1a3c7223 */ /* 0x000fe20000010017 */
[----:B------:R-:W-:Y:S01]  /*4150*/  FFMA.FTZ R61, R25, R22, R24 ;  /* 0x00000016193d7223 */ /* 0x000fe20000010018 */
[----:B0-----:R-:W-:Y:S02]  /*4160*/  IMAD R15, R65, UR6, RZ ;  /* 0x00000006410f7c24 */ /* 0x001fe4000f8e02ff */
[----:B------:R-:W-:-:S04]  /*4170*/  IMAD.WIDE.U32 R72, R12, UR6, R72 ;  /* 0x000000060c487c25 */ /* 0x000fc8000f8e0048 */
[----:B------:R-:W-:Y:S01]  /*4180*/  IMAD R15, R12, UR7, R15 ;  /* 0x000000070c0f7c24 */ /* 0x000fe2000f8e020f */
[----:B-----5:R-:W-:-:S04]  /*4190*/  LEA R14, P1, R72, UR10, 0x2 ;  /* 0x0000000a480e7c11 */ /* 0x020fc8000f8210ff */
[----:B------:R-:W-:-:S04]  /*41a0*/  IADD3 R15, PT, PT, R73, R15, RZ ;  /* 0x0000000f490f7210 */ /* 0x000fc80007ffe0ff */
[----:B------:R-:W-:-:S05]  /*41b0*/  LEA.HI.X R15, R72, UR11, R15, 0x2, P1 ;  /* 0x0000000b480f7c11 */ /* 0x000fca00088f140f */
[----:B------:R0:W-:Y:S01]  /*41c0*/  STG.E.64 desc[UR8][R14.64], R60 ;  /* 0x0000003c0e007986 */ /* 0x0001e2000c101b08 */
[----:B------:R-:W-:Y:S05]  /*41d0*/  BRA `(.L_x_3201) ;  /* 0x0000002000407947 */ /* 0x000fea0003800000 */
.L_x_3170:
        /* <DEDUP_REMOVED lines=38> */
.L_x_3203:
[----:B------:R-:W-:Y:S05]  /*4440*/  BSYNC.RECONVERGENT B1 ;  /* 0x0000000000017941 */ /* 0x000fea0003800200 */
.L_x_3202:
[----:B------:R-:W-:Y:S04]  /*4450*/  BSSY.RECONVERGENT B1, `(.L_x_3204) ;  /* 0x000001d000017945 */ /* 0x000fe80003800200 */
[----:B------:R-:W-:Y:S05]  /*4460*/  @P2 BRA `(.L_x_3205) ;  /* 0x00000000006c2947 */ /* 0x000fea0003800000 */
[C---:B------:R-:W-:Y:S01]  /*4470*/  FADD.FTZ R46, -R22.reuse, R46 ;  /* 0x0000002e162e7221 */ /* 0x040fe20000010100 */
[----:B0-----:R-:W-:Y:S01]  /*4480*/  FADD.FTZ R20, -R22, R47 ;  /* 0x0000002f16147221 */ /* 0x001fe20000010100 */
        /* <DEDUP_REMOVED lines=25> */
.L_x_3205:
[----:B------:R-:W-:Y:S05]  /*4620*/  BSYNC.RECONVERGENT B1 ;  /* 0x0000000000017941 */ /* 0x000fea0003800200 */
.L_x_3204:
[----:B------:R-:W-:Y:S04]  /*4630*/  BSSY.RECONVERGENT B1, `(.L_x_3206) ;  /* 0x000001d000017945 */ /* 0x000fe80003800200 */
[----:B------:R-:W-:Y:S05]  /*4640*/  @P3 BRA `(.L_x_3207) ;  /* 0x00000000006c3947 */ /* 0x000fea0003800000 */
[C---:B------:R-:W-:Y:S01]  /*4650*/  FADD.FTZ R50, -R22.reuse, R50 ;  /* 0x0000003216327221 */ /* 0x040fe20000010100 */
[----:B01----:R-:W-:Y:S01]  /*4660*/  FADD.FTZ R20, -R22, R51 ;  /* 0x0000003316147221 */ /* 0x003fe20000010100 */
        /* <DEDUP_REMOVED lines=25> */
.L_x_3207:
[----:B------:R-:W-:Y:S05]  /*4800*/  BSYNC.RECONVERGENT B1 ;  /* 0x0000000000017941 */ /* 0x000fea0003800200 */
.L_x_3206:
[----:B------:R-:W-:Y:S04]  /*4810*/  BSSY.RECONVERGENT B1, `(.L_x_3208) ;  /* 0x000001d000017945 */ /* 0x000fe80003800200 */
[----:B------:R-:W-:Y:S05]  /*4820*/  @P4 BRA `(.L_x_3209) ;  /* 0x00000000006c4947 */ /* 0x000fea0003800000 */
[C---:B012---:R-:W-:Y:S01]  /*4830*/  FADD.FTZ R20, -R22.reuse, R53 ;  /* 0x0000003516147221 */ /* 0x047fe20000010100 */
        /* <DEDUP_REMOVED lines=26> */
.L_x_3209:
[----:B------:R-:W-:Y:S05]  /*49e0*/  BSYNC.RECONVERGENT B1 ;  /* 0x0000000000017941 */ /* 0x000fea0003800200 */
.L_x_3208:
[----:B------:R-:W-:Y:S01]  /*49f0*/  ISETP.GE.U32.AND P5, PT, R28, UR12, PT ;  /* 0x0000000c1c007c0c */ /* 0x000fe2000bfa6070 */
[----:B------:R-:W-:Y:S01]  /*4a00*/  BSSY.RECONVERGENT B1, `(.L_x_3210) ;  /* 0x0000034000017945 */ /* 0x000fe20003800200 */
[----:B0123--:R-:W-:Y:S02]  /*4a10*/  SHF.R.S32.HI R20, RZ, 0x1f, R28 ;  /* 0x0000001fff147819 */ /* 0x00ffe4000001141c */
        /* <DEDUP_REMOVED lines=23> */
[C---:B------:R-:W-:Y:S01]  /*4b90*/  FADD.FTZ R42, -R22.reuse, R42 ;  /* 0x0000002a162a7221 */ /* 0x040fe20000010100 */
[----:B------:R-:W-:Y:S01]  /*4ba0*/  FADD.FTZ R52, -R22, R43 ;  /* 0x0000002b16347221 */ /* 0x000fe20000010100 */
[----:B------:R-:W0:Y:S02]  /*4bb0*/  LDCU.64 UR6, c[0x0][0x3e0] ;  /* 0x00007c00ff0677ac */ /* 0x000e240008000a00 */
        /* <DEDUP_REMOVED lines=24> */
.L_x_3211:
[----:B------:R-:W-:Y:S05]  /*4d40*/  BSYNC.RECONVERGENT B1 ;  /* 0x0000000000017941 */ /* 0x000fea0003800200 */
.L_x_3210:
        /* <DEDUP_REMOVED lines=29> */
.L_x_3213:
[----:B------:R-:W-:Y:S05]  /*4f20*/  BSYNC.RECONVERGENT B1 ;  /* 0x0000000000017941 */ /* 0x000fea0003800200 */
.L_x_3212:
[----:B------:R-:W-:Y:S04]  /*4f30*/  BSSY.RECONVERGENT B1, `(.L_x_3214) ;  /* 0x000001d000017945 */ /* 0x000fe80003800200 */
[----:B------:R-:W-:Y:S05]  /*4f40*/  @P1 BRA `(.L_x_3215) ;  /* 0x00000000006c1947 */ /* 0x000fea0003800000 */
[C---:B-1----:R-:W-:Y:S01]  /*4f50*/  FADD.FTZ R16, -R22.reuse, R19 ;  /* 0x0000001316107221 */ /* 0x042fe20000010100 */
[----:B------:R-:W-:Y:S01]  /*4f60*/  FADD.FTZ R18, -R22, R18 ;  /* 0x0000001216127221 */ /* 0x000fe20000010100 */
[----:B------:R-:W1:Y:S01]  /*4f70*/  LDCU.64 UR6, c[0x0][0x3e0] ;  /* 0x00007c00ff0677ac */ /* 0x000e620008000a00 */
[----:B------:R-:W-:Y:S01]  /*4f80*/  MOV R17, R73 ;  /* 0x0000004900117202 */ /* 0x000fe20000000f00 */
[-C--:B0-----:R-:W-:Y:S01]  /*4f90*/  FMUL.FTZ R21, R16, R27.reuse ;  /* 0x0000001b10157220 */ /* 0x081fe20000410000 */
[----:B------:R-:W-:Y:S01]  /*4fa0*/  FMUL.FTZ R18, R18, R27 ;  /* 0x0000001b12127220 */ /* 0x000fe20000410000 */
[----:B------:R-:W0:Y:S02]  /*4fb0*/  LDCU.64 UR10, c[0x0][0x380] ;  /* 0x00007000ff0a77ac */ /* 0x000e240008000a00 */
[----:B------:R-:W-:Y:S01]  /*4fc0*/  FFMA.FTZ R21, R25, R21, R24 ;  /* 0x0000001519157223 */ /* 0x000fe20000010018 */
[----:B------:R-:W-:-:S03]  /*4fd0*/  FFMA.FTZ R20, R26, R18, R23 ;  /* 0x000000121a147223 */ /* 0x000fc60000010017 */
[----:B------:R-:W-:Y:S01]  /*4fe0*/  FMUL.FTZ R18, R21, -1.4426950216293334961 ;  /* 0xbfb8aa3b15127820 */ /* 0x000fe20000410000 */
[----:B------:R-:W-:-:S05]  /*4ff0*/  FMUL.FTZ R16, R20, -1.4426950216293334961 ;  /* 0xbfb8aa3b14107820 */ /* 0x000fca0000410000 */
[----:B------:R-:W2:Y:S01]  /*5000*/  MUFU.EX2 R18, R18 ;  /* 0x0000001200127308 */ /* 0x000ea20000000800 */
[----:B-1----:R-:W-:-:S07]  /*5010*/  IMAD R50, R50, UR6, RZ ;  /* 0x0000000632327c24 */ /* 0x002fce000f8e02ff */
[----:B------:R-:W1:Y:S01]  /*5020*/  MUFU.EX2 R16, R16 ;  /* 0x0000001000107308 */ /* 0x000e620000000800 */
[----:B--2---:R-:W-:-:S07]  /*5030*/  FADD.FTZ R30, R18, 1 ;  /* 0x3f800000121e7421 */ /* 0x004fce0000010000 */
[----:B------:R-:W2:Y:S01]  /*5040*/  MUFU.RCP R30, R30 ;  /* 0x0000001e001e7308 */ /* 0x000ea20000001000 */
[----:B-1----:R-:W-:Y:S01]  /*5050*/  FADD.FTZ R28, R16, 1 ;  /* 0x3f800000101c7421 */ /* 0x002fe20000010000 */
[----:B------:R-:W-:-:S06]  /*5060*/  MOV R16, R74 ;  /* 0x0000004a00107202 */ /* 0x000fcc0000000f00 */
[----:B------:R-:W1:Y:S01]  /*5070*/  MUFU.RCP R29, R28 ;  /* 0x0000001c001d7308 */ /* 0x000e620000001000 */
[----:B------:R-:W-:-:S04]  /*5080*/  IMAD.WIDE.U32 R16, R49, UR6, R16 ;  /* 0x0000000631107c25 */ /* 0x000fc8000f8e0010 */
[----:B------:R-:W-:Y:S01]  /*5090*/  IMAD R49, R49, UR7, R50 ;  /* 0x0000000731317c24 */ /* 0x000fe2000f8e0232 */
[----:B0-----:R-:W-:-:S04]  /*50a0*/  LEA R18, P1, R16, UR10, 0x2 ;  /* 0x0000000a10127c11 */ /* 0x001fc8000f8210ff */
[----:B------:R-:W-:Y:S01]  /*50b0*/  IADD3 R49, PT, PT, R17, R49, RZ ;  /* 0x0000003111317210 */ /* 0x000fe20007ffe0ff */
[----:B--2---:R-:W-:-:S03]  /*50c0*/  FMUL.FTZ R17, R21, R30 ;  /* 0x0000001e15117220 */ /* 0x004fc60000410000 */
[----:B------:R-:W-:Y:S01]  /*50d0*/  LEA.HI.X R19, R16, UR11, R49, 0x2, P1 ;  /* 0x0000000b10137c11 */ /* 0x000fe200088f1431 */
[----:B-1----:R-:W-:-:S05]  /*50e0*/  FMUL.FTZ R16, R20, R29 ;  /* 0x0000001d14107220 */ /* 0x002fca0000410000 */
[----:B------:R2:W-:Y:S02]  /*50f0*/  STG.E.64 desc[UR8][R18.64], R16 ;  /* 0x0000001012007986 */ /* 0x0005e4000c101b08 */
.L_x_3215:
[----:B------:R-:W-:Y:S05]  /*5100*/  BSYNC.RECONVERGENT B1 ;  /* 0x0000000000017941 */ /* 0x000fea0003800200 */
.L_x_3214:
[----:B------:R-:W-:Y:S04]  /*5110*/  BSSY.RECONVERGENT B1, `(.L_x_3216) ;  /* 0x000001d000017945 */ /* 0x000fe80003800200 */
[----:B------:R-:W-:Y:S05]  /*5120*/  @P6 BRA `(.L_x_3217) ;  /* 0x00000000006c6947 */ /* 0x000fea0003800000 */
[C---:B------:R-:W-:Y:S01]  /*5130*/  FADD.FTZ R36, -R22.reuse, R36 ;  /* 0x0000002416247221 */ /* 0x040fe20000010100 */
[----:B-12---:R-:W-:Y:S01]  /*5140*/  FADD.FTZ R16, -R22, R37 ;  /* 0x0000002516107221 */ /* 0x006fe20000010100 */
[----:B------:R-:W1:Y:S02]  /*5150*/  LDCU.64 UR6, c[0x0][0x3e0] ;  /* 0x00007c00ff0677ac */ /* 0x000e640008000a00 */
[-C--:B------:R-:W-:Y:S01]  /*5160*/  FMUL.FTZ R36, R36, R27.reuse ;  /* 0x0000001b24247220 */ /* 0x080fe20000410000 */
[----:B------:R-:W-:Y:S01]  /*5170*/  FMUL.FTZ R17, R16, R27 ;  /* 0x0000001b10117220 */ /* 0x000fe20000410000 */
[----:B------:R-:W2:Y:S02]  /*5180*/  LDCU.64 UR10, c[0x0][0x380] ;  /* 0x00007000ff0a77ac */ /* 0x000ea40008000a00 */
[----:B0-----:R-:W-:Y:S01]  /*5190*/  FFMA.FTZ R29, R26, R36, R23 ;  /* 0x000000241a1d7223 */ /* 0x001fe20000010017 */
[----:B------:R-:W-:Y:S01]  /*51a0*/  FFMA.FTZ R28, R25, R17, R24 ;  /* 0x00000011191c7223 */ /* 0x000fe20000010018 */
[----:B------:R-:W-:-:S02]  /*51b0*/  MOV R17, R73 ;  /* 0x0000004900117202 */ /* 0x000fc40000000f00 */
[----:B------:R-:W-:Y:S01]  /*51c0*/  FMUL.FTZ R16, R29, -1.4426950216293334961 ;  /* 0xbfb8aa3b1d107820 */ /* 0x000fe20000410000 */
[----:B------:R-:W-:-:S05]  /*51d0*/  FMUL.FTZ R18, R28, -1.4426950216293334961 ;  /* 0xbfb8aa3b1c127820 */ /* 0x000fca0000410000 */
[----:B------:R-:W0:Y:S01]  /*51e0*/  MUFU.EX2 R16, R16 ;  /* 0x0000001000107308 */ /* 0x000e220000000800 */
[----:B-1----:R-:W-:-:S07]  /*51f0*/  IMAD R48, R48, UR6, RZ ;  /* 0x0000000630307c24 */ /* 0x002fce000f8e02ff */
[----:B------:R-:W1:Y:S01]  /*5200*/  MUFU.EX2 R18, R18 ;  /* 0x0000001200127308 */ /* 0x000e620000000800 */
[----:B0-----:R-:W-:Y:S01]  /*5210*/  FADD.FTZ R20, R16, 1 ;  /* 0x3f80000010147421 */ /* 0x001fe20000010000 */
[----:B------:R-:W-:-:S06]  /*5220*/  MOV R16, R74 ;  /* 0x0000004a00107202 */ /* 0x000fcc0000000f00 */
[----:B------:R-:W0:Y:S01]  /*5230*/  MUFU.RCP R20, R20 ;  /* 0x0000001400147308 */ /* 0x000e220000001000 */
[----:B------:R-:W-:-:S04]  /*5240*/  IMAD.WIDE.U32 R16, R47, UR6, R16 ;  /* 0x000000062f107c25 */ /* 0x000fc8000f8e0010 */
[----:B-1----:R-:W-:Y:S01]  /*5250*/  FADD.FTZ R21, R18, 1 ;  /* 0x3f80000012157421 */ /* 0x002fe20000010000 */
[----:B------:R-:W-:Y:S01]  /*5260*/  IMAD R47, R47, UR7, R48 ;  /* 0x000000072f2f7c24 */ /* 0x000fe2000f8e0230 */
[----:B--2---:R-:W-:-:S04]  /*5270*/  LEA R18, P1, R16, UR10, 0x2 ;  /* 0x0000000a10127c11 */ /* 0x004fc8000f8210ff */
[----:B------:R-:W1:Y:S01]  /*5280*/  MUFU.RCP R21, R21 ;  /* 0x0000001500157308 */ /* 0x000e620000001000 */
[----:B------:R-:W-:-:S04]  /*5290*/  IADD3 R47, PT, PT, R17, R47, RZ ;  /* 0x0000002f112f7210 */ /* 0x000fc80007ffe0ff */
[----:B------:R-:W-:Y:S01]  /*52a0*/  LEA.HI.X R19, R16, UR11, R47, 0x2, P1 ;  /* 0x0000000b10137c11 */ /* 0x000fe200088f142f */
[----:B0-----:R-:W-:Y:S01]  /*52b0*/  FMUL.FTZ R16, R29, R20 ;  /* 0x000000141d107220 */ /* 0x001fe20000410000 */
[----:B-1----:R-:W-:-:S05]  /*52c0*/  FMUL.FTZ R17, R28, R21 ;  /* 0x000000151c117220 */ /* 0x002fca0000410000 */
[----:B------:R3:W-:Y:S02]  /*52d0*/  STG.E.64 desc[UR8][R18.64], R16 ;  /* 0x0000001012007986 */ /* 0x0007e4000c101b08 */
.L_x_3217:
[----:B------:R-:W-:Y:S05]  /*52e0*/  BSYNC.RECONVERGENT B1 ;  /* 0x0000000000017941 */ /* 0x000fea0003800200 */
.L_x_3216:
[----:B------:R-:W-:Y:S04]  /*52f0*/  BSSY.RECONVERGENT B1, `(.L_x_3218) ;  /* 0x000001d000017945 */ /* 0x000fe80003800200 */
[----:B------:R-:W-:Y:S05]  /*5300*/  @P3 BRA `(.L_x_3219) ;  /* 0x00000000006c3947 */ /* 0x000fea0003800000 */
[C---:B------:R-:W-:Y:S01]  /*5310*/  FADD.FTZ R38, -R22.reuse, R38 ;  /* 0x0000002616267221 */ /* 0x040fe20000010100 */
[----:B-123--:R-:W-:Y:S01]  /*5320*/  FADD.FTZ R16, -R22, R39 ;  /* 0x0000002716107221 */ /* 0x00efe20000010100 */
        /* <DEDUP_REMOVED lines=25> */
.L_x_3219:
[----:B------:R-:W-:Y:S05]  /*54c0*/  BSYNC.RECONVERGENT B1 ;  /* 0x0000000000017941 */ /* 0x000fea0003800200 */
.L_x_3218:
[----:B------:R-:W-:Y:S04]  /*54d0*/  BSSY.RECONVERGENT B1, `(.L_x_3220) ;  /* 0x000001d000017945 */ /* 0x000fe80003800200 */
[----:B------:R-:W-:Y:S05]  /*54e0*/  @P4 BRA `(.L_x_3221) ;  /* 0x00000000006c4947 */ /* 0x000fea0003800000 */
[C---:B------:R-:W-:Y:S01]  /*54f0*/  FADD.FTZ R40, -R22.reuse, R40 ;  /* 0x0000002816287221 */ /* 0x040fe20000010100 */
[----:B-1234-:R-:W-:Y:S01]  /*5500*/  FADD.FTZ R16, -R22, R41 ;  /* 0x0000002916107221 */ /* 0x01efe20000010100 */
        /* <DEDUP_REMOVED lines=25> */
.L_x_3221:
[----:B------:R-:W-:Y:S05]  /*56a0*/  BSYNC.RECONVERGENT B1 ;  /* 0x0000000000017941 */ /* 0x000fea0003800200 */
.L_x_3220:
[----:B------:R-:W-:Y:S01]  /*56b0*/  ISETP.GE.U32.AND P5, PT, R33, UR12, PT ;  /* 0x0000000c21007c0c */ /* 0x000fe2000bfa6070 */
[----:B------:R-:W-:Y:S01]  /*56c0*/  BSSY.RECONVERGENT B1, `(.L_x_3222) ;  /* 0x000002e000017945 */ /* 0x000fe20003800200 */
[----:B------:R-:W-:Y:S02]  /*56d0*/  SHF.R.S32.HI R36, RZ, 0x1f, R33 ;  /* 0x0000001fff247819 */ /* 0x000fe40000011421 */
[C---:B01----:R-:W-:Y:S02]  /*56e0*/  IADD3 R20, PT, PT, R69.reuse, 0x180, RZ ;  /* 0x0000018045147810 */ /* 0x043fe40007ffe0ff */
[----:B------:R-:W-:Y:S02]  /*56f0*/  ISETP.GE.AND.EX P5, PT, R36, UR13, PT, P5 ;  /* 0x0000000d24007c0c */ /* 0x000fe4000bfa6350 */
[----:B--234-:R-:W-:Y:S02]  /*5700*/  IADD3 R18, PT, PT, R69, 0x1a0, RZ ;  /* 0x000001a045127810 */ /* 0x01cfe40007ffe0ff */
        /* <DEDUP_REMOVED lines=41> */
.L_x_3223:
[----:B------:R-:W-:Y:S05]  /*59a0*/  BSYNC.RECONVERGENT B1 ;  /* 0x0000000000017941 */ /* 0x000fea0003800200 */
.L_x_3222:
[----:B------:R-:W-:Y:S04]  /*59b0*/  BSSY.RECONVERGENT B1, `(.L_x_3224) ;  /* 0x000001d000017945 */ /* 0x000fe80003800200 */
[----:B------:R-:W-:Y:S05]  /*59c0*/  @P2 BRA `(.L_x_3225) ;  /* 0x00000000006c2947 */ /* 0x000fea0003800000 */
[C---:B------:R-:W-:Y:S01]  /*59d0*/  FADD.FTZ R44, -R22.reuse, R44 ;  /* 0x0000002c162c7221 */ /* 0x040fe20000010100 */
[----:B0-----:R-:W-:Y:S01]  /*59e0*/  FADD.FTZ R14, -R22, R45 ;  /* 0x0000002d160e7221 */ /* 0x001fe20000010100 */
        /* <DEDUP_REMOVED lines=25> */
.L_x_3225:
[----:B------:R-:W-:Y:S05]  /*5b80*/  BSYNC.RECONVERGENT B1 ;  /* 0x0000000000017941 */ /* 0x000fea0003800200 */
.L_x_3224:
[----:B------:R-:W-:Y:S04]  /*5b90*/  BSSY.RECONVERGENT B1, `(.L_x_3226) ;  /* 0x000001d000017945 */ /* 0x000fe80003800200 */
[----:B------:R-:W-:Y:S05]  /*5ba0*/  @P1 BRA `(.L_x_3227) ;  /* 0x00000000006c1947 */ /* 0x000fea0003800000 */
[C---:B------:R-:W-:Y:S01]  /*5bb0*/  FADD.FTZ R54, -R22.reuse, R54 ;  /* 0x0000003616367221 */ /* 0x040fe20000010100 */
[----:B01----:R-:W-:Y:S01]  /*5bc0*/  FADD.FTZ R14, -R22, R55 ;  /* 0x00000037160e7221 */ /* 0x003fe20000010100 */
        /* <DEDUP_REMOVED lines=25> */
.L_x_3227:
[----:B------:R-:W-:Y:S05]  /*5d60*/  BSYNC.RECONVERGENT B1 ;  /* 0x0000000000017941 */ /* 0x000fea0003800200 */
.L_x_3226:
[----:B------:R-:W-:Y:S04]  /*5d70*/  BSSY.RECONVERGENT B1, `(.L_x_3228) ;  /* 0x000001d000017945 */ /* 0x000fe80003800200 */
[----:B------:R-:W-:Y:S05]  /*5d80*/  @P6 BRA `(.L_x_3229) ;  /* 0x00000000006c6947 */ /* 0x000fea0003800000 */
[C---:B------:R-:W-:Y:S01]  /*5d90*/  FADD.FTZ R56, -R22.reuse, R56 ;  /* 0x0000003816387221 */ /* 0x040fe20000010100 */
[----:B012---:R-:W-:Y:S01]  /*5da0*/  FADD.FTZ R14, -R22, R57 ;  /* 0x00000039160e7221 */ /* 0x007fe20000010100 */
        /* <DEDUP_REMOVED lines=25> */
.L_x_3229:
[----:B------:R-:W-:Y:S05]  /*5f40*/  BSYNC.RECONVERGENT B1 ;  /* 0x0000000000017941 */ /* 0x000fea0003800200 */
.L_x_3228:
[----:B------:R-:W-:Y:S04]  /*5f50*/  BSSY.RECONVERGENT B1, `(.L_x_3230) ;  /* 0x000001d000017945 */ /* 0x000fe80003800200 */
[----:B------:R-:W-:Y:S05]  /*5f60*/  @P3 BRA `(.L_x_3231) ;  /* 0x00000000006c3947 */ /* 0x000fea0003800000 */
[C---:B------:R-:W-:Y:S01]  /*5f70*/  FADD.FTZ R58, -R22.reuse, R58 ;  /* 0x0000003a163a7221 */ /* 0x040fe20000010100 */
[----:B0123--:R-:W-:Y:S01]  /*5f80*/  FADD.FTZ R14, -R22, R59 ;  /* 0x0000003b160e7221 */ /* 0x00ffe20000010100 */
        /* <DEDUP_REMOVED lines=25> */
.L_x_3231:
[----:B------:R-:W-:Y:S05]  /*6120*/  BSYNC.RECONVERGENT B1 ;  /* 0x0000000000017941 */ /* 0x000fea0003800200 */
.L_x_3230:
[----:B------:R-:W-:Y:S05]  /*6130*/  @P4 BRA `(.L_x_3201) ;  /* 0x0000000000684947 */ /* 0x000fea0003800000 */
[C---:B------:R-:W-:Y:S01]  /*6140*/  FADD.FTZ R60, -R22.reuse, R60 ;  /* 0x0000003c163c7221 */ /* 0x040fe20000010100 */
[----:B------:R-:W-:Y:S01]  /*6150*/  FADD.FTZ R22, -R22, R61 ;  /* 0x0000003d16167221 */ /* 0x000fe20000010100 */
[----:B------:R-:W5:Y:S01]  /*6160*/  LDCU.64 UR6, c[0x0][0x3e0] ;  /* 0x00007c00ff0677ac */ /* 0x000f620008000a00 */
[----:B------:R-:W-:Y:S01]  /*6170*/  MOV R72, R74 ;  /* 0x0000004a00487202 */ /* 0x000fe20000000f00 */
[-C--:B------:R-:W-:Y:S01]  /*6180*/  FMUL.FTZ R60, R60, R27.reuse ;  /* 0x0000001b3c3c7220 */ /* 0x080fe20000410000 */
[----:B------:R-:W-:Y:S01]  /*6190*/  FMUL.FTZ R22, R22, R27 ;  /* 0x0000001b16167220 */ /* 0x000fe20000410000 */
[----:B------:R-:W5:Y:S02]  /*61a0*/  LDCU.64 UR10, c[0x0][0x380] ;  /* 0x00007000ff0a77ac */ /* 0x000f640008000a00 */
[----:B------:R-:W-:Y:S01]  /*61b0*/  FFMA.FTZ R23, R26, R60, R23 ;  /* 0x0000003c1a177223 */ /* 0x000fe20000010017 */
[----:B------:R-:W-:-:S03]  /*61c0*/  FFMA.FTZ R22, R25, R22, R24 ;  /* 0x0000001619167223 */ /* 0x000fc60000010018 */
[----:B01234-:R-:W-:Y:S01]  /*61d0*/  FMUL.FTZ R14, R23, -1.4426950216293334961 ;  /* 0xbfb8aa3b170e7820 */ /* 0x01ffe20000410000 */
[----:B------:R-:W-:-:S05]  /*61e0*/  FMUL.FTZ R15, R22, -1.4426950216293334961 ;  /* 0xbfb8aa3b160f7820 */ /* 0x000fca0000410000 */
[----:B------:R-:W0:Y:S01]  /*61f0*/  MUFU.EX2 R14, R14 ;  /* 0x0000000e000e7308 */ /* 0x000e220000000800 */
[----:B-----5:R-:W-:Y:S02]  /*6200*/  IMAD R19, R65, UR6, RZ ;  /* 0x0000000641137c24 */ /* 0x020fe4000f8e02ff */
[----:B------:R-:W-:-:S05]  /*6210*/  IMAD.WIDE.U32 R72, R12, UR6, R72 ;  /* 0x000000060c487c25 */ /* 0x000fca000f8e0048 */
[----:B------:R-:W1:Y:S01]  /*6220*/  MUFU.EX2 R15, R15 ;  /* 0x0000000f000f7308 */ /* 0x000e620000000800 */
[----:B------:R-:W-:-:S05]  /*6230*/  IMAD R19, R12, UR7, R19 ;  /* 0x000000070c137c24 */ /* 0x000fca000f8e0213 */
[----:B------:R-:W-:Y:S01]  /*6240*/  IADD3 R19, PT, PT, R73, R19, RZ ;  /* 0x0000001349137210 */ /* 0x000fe20007ffe0ff */
[----:B0-----:R-:W-:Y:S01]  /*6250*/  FADD.FTZ R16, R14, 1 ;  /* 0x3f8000000e107421 */ /* 0x001fe20000010000 */
[----:B------:R-:W-:-:S05]  /*6260*/  LEA R14, P1, R72, UR10, 0x2 ;  /* 0x0000000a480e7c11 */ /* 0x000fca000f8210ff */
[----:B------:R-:W0:Y:S01]  /*6270*/  MUFU.RCP R16, R16 ;  /* 0x0000001000107308 */ /* 0x000e220000001000 */
[----:B-1----:R-:W-:Y:S01]  /*6280*/  FADD.FTZ R17, R15, 1 ;  /* 0x3f8000000f117421 */ /* 0x002fe20000010000 */
[----:B------:R-:W-:-:S06]  /*6290*/  LEA.HI.X R15, R72, UR11, R19, 0x2, P1 ;  /* 0x0000000b480f7c11 */ /* 0x000fcc00088f1413 */
[----:B------:R-:W1:Y:S01]  /*62a0*/  MUFU.RCP R17, R17 ;  /* 0x0000001100117308 */ /* 0x000e620000001000 */
[----:B0-----:R-:W-:Y:S01]  /*62b0*/  FMUL.FTZ R18, R23, R16 ;  /* 0x0000001017127220 */ /* 0x001fe20000410000 */
[----:B-1----:R-:W-:-:S05]  /*62c0*/  FMUL.FTZ R19, R22, R17 ;  /* 0x0000001116137220 */ /* 0x002fca0000410000 */
[----:B------:R0:W-:Y:S02]  /*62d0*/  STG.E.64 desc[UR8][R14.64], R18 ;  /* 0x000000120e007986 */ /* 0x0001e4000c101b08 */
.L_x_3201:
[----:B------:R-:W-:Y:S05]  /*62e0*/  BSYNC.RECONVERGENT B0 ;  /* 0x0000000000007941 */ /* 0x000fea0003800200 */
.L_x_3169:
[----:B------:R-:W-:Y:S02]  /*62f0*/  IADD3 R8, PT, PT, R5, R8, RZ ;  /* 0x0000000805087210 */ /* 0x000fe40007ffe0ff */
[----:B------:R-:W-:Y:S02]  /*6300*/  IADD3 R7, PT, PT, R7, 0x1, RZ ;  /* 0x0000000107077810 */ /* 0x000fe40007ffe0ff */
[----:B------:R-:W-:-:S13]  /*6310*/  ISETP.GE.AND P1, PT, R8, UR5, PT ;  /* 0x0000000508007c0c */ /* 0x000fda000bf26270 */
[----:B------:R-:W-:Y:S05]  /*6320*/  @!P1 BRA `(.L_x_3232) ;  /* 0xffffff9c00d89947 */ /* 0x000fea000383ffff */
[----:B------:R-:W-:Y:S05]  /*6330*/  EXIT ;  /* 0x000000000000794d */ /* 0x000fea0003800000 */
.L_x_3233:
        /* <DEDUP_REMOVED lines=12> */
.L_x_3474:


//--------------------- .text._Z35group_norm_nhwc_fwd_one_pass_kernelI11Fp32IOFp16WLi64ELi24ELi384EEv26Group_norm_nhwc_fwd_params --------------------------
	.section	.text._Z35group_norm_nhwc_fwd_one_pass_kernelI11Fp32IOFp16WLi64ELi24ELi384EEv26Group_norm_nhwc_fwd_params,"ax",@progbits
	.align	128
        .global         _Z35group_norm_nhwc_fwd_one_pass_kernelI11Fp32IOFp16WLi64ELi24ELi384EEv26Group_norm_nhwc_fwd_params
        .type           _Z35group_norm_nhwc_fwd_one_pass_kernelI11Fp32IOFp16WLi64ELi24ELi384EEv26Group_norm_nhwc_fwd_params,@function
        .size           _Z35group_norm_nhwc_fwd_one_pass_kernelI11Fp32IOFp16WLi64ELi24ELi384EEv26Group_norm_nhwc_fwd_params,(.L_x_3475 - _Z35group_norm_nhwc_fwd_one_pass_kernelI11Fp32IOFp16WLi64ELi24ELi384EEv26Group_norm_nhwc_fwd_params)
        .other          _Z35group_norm_nhwc_fwd_one_pass_kernelI11Fp32IOFp16WLi64ELi24ELi384EEv26Group_norm_nhwc_fwd_params,@"STO_CUDA_ENTRY STV_DEFAULT"
_Z35group_norm_nhwc_fwd_one_pass_kernelI11Fp32IOFp16WLi64ELi24ELi384EEv26Group_norm_nhwc_fwd_params:
.text._Z35group_norm_nhwc_fwd_one_pass_kernelI11Fp32IOFp16WLi64ELi24ELi384EEv26Group_norm_nhwc_fwd_params:
        /* <DEDUP_REMOVED lines=27> */
.L_x_3253:
[----:B0-----:R-:W0:Y:S01]  /*01b0*/  LDC R0, c[0x0][0x3f8] ;  /* 0x0000fe00ff007b82 */ /* 0x001e220000000800 */
[----:B--2---:R-:W-:Y:S01]  /*01c0*/  IABS R9, UR8 ;  /* 0x0000000800097c13 */ /* 0x004fe20008000000 */
[----:B-1----:R-:W1:Y:S01]  /*01d0*/  LDCU.64 UR10, c[0x0][0x3e8] ;  /* 0x00007d00ff0a77ac */ /* 0x002e620008000a00 */
[----:B------:R-:W-:Y:S02]  /*01e0*/  SHF.R.S32.HI R15, RZ, 0x1f, R2 ;  /* 0x0000001fff0f7819 */ /* 0x000fe40000011402 */
[----:B------:R-:W-:Y:S02]  /*01f0*/  CS2R R20, SRZ ;  /* 0x0000000000147805 */ /* 0x000fe4000001ff00 */
[----:B------:R-:W-:Y:S02]  /*0200*/  IADD3 R12, PT, PT, R2, 0x20, RZ ;  /* 0x00000020020c7810 */ /* 0x000fe40007ffe0ff */
        /* <DEDUP_REMOVED lines=21> */
[----:B------:R-:W-:-:S04]  /*0360*/  IMAD R4, R4, 0xc, RZ ;  /* 0x0000000c04047824 */ /* 0x000fc800078e02ff */
[----:B------:R-:W-:-:S05]  /*0370*/  IMAD.MOV R4, RZ, RZ, -R4 ;  /* 0x000000ffff047224 */ /* 0x000fca00078e0a04 */
[----:B------:R-:W-:Y:S01]  /*0380*/  PRMT R7, R4, 0x7710, RZ ;  /* 0x0000771004077816 */ /* 0x000fe200000000ff */
[----:B------:R-:W-:Y:S01]  /*0390*/  @!P2 VIADD R17, R17, 0x1 ;  /* 0x000000011111a836 */ /* 0x000fe20000000000 */
[-C--:B------:R-:W-:Y:S02]  /*03a0*/  @!P2 IADD3 R5, PT, PT, R5, -R8.reuse, RZ ;  /* 0x800000080505a210 */ /* 0x080fe40007ffe0ff */
[----:B-1----:R-:W-:Y:S02]  /*03b0*/  ISETP.GE.U32.AND P2, PT, R12, UR10, PT ;  /* 0x0000000a0c007c0c */ /* 0x002fe4000bf46070 */
[----:B------:R-:W-:Y:S02]  /*03c0*/  ISETP.GE.U32.AND P1, PT, R5, R8, PT ;  /* 0x000000080500720c */ /* 0x000fe40003f26070 */
[----:B------:R-:W-:Y:S02]  /*03d0*/  LOP3.LUT R5, R0, UR8, RZ, 0x3c, !PT ;  /* 0x0000000800057c12 */ /* 0x000fe4000f8e3cff */
[----:B------:R-:W-:-:S02]  /*03e0*/  ISETP.GE.AND.EX P2, PT, R13, UR11, PT, P2 ;  /* 0x0000000b0d007c0c */ /* 0x000fc4000bf46320 */
[----:B------:R-:W-:Y:S02]  /*03f0*/  ISETP.GE.AND P4, PT, R5, RZ, PT ;  /* 0x000000ff0500720c */ /* 0x000fe40003f86270 */
[----:B------:R-:W-:-:S04]  /*0400*/  IADD3 R7, PT, PT, R7, R24, RZ ;  /* 0x0000001807077210 */ /* 0x000fc80007ffe0ff */
[----:B------:R-:W-:Y:S02]  /*0410*/  SHF.L.U32 R7, R7, 0x1, RZ ;  /* 0x0000000107077819 */ /* 0x000fe400000006ff */
[----:B------:R-:W-:Y:S02]  /*0420*/  @P1 IADD3 R17, PT, PT, R17, 0x1, RZ ;  /* 0x0000000111111810 */ /* 0x000fe40007ffe0ff */
[----:B------:R-:W-:Y:S01]  /*0430*/  ISETP.GE.U32.AND P1, PT, R2, UR10, PT ;  /* 0x0000000a02007c0c */ /* 0x000fe2000bf26070 */
[----:B------:R-:W0:Y:S01]  /*0440*/  @!P2 LDC.64 R8, c[0x0][0x3e0] ;  /* 0x0000f800ff08ab82 */ /* 0x000e220000000a00 */
[----:B------:R-:W-:Y:S02]  /*0450*/  LOP3.LUT R7, R7, 0xffff, RZ, 0xc0, !PT ;  /* 0x0000ffff07077812 */ /* 0x000fe400078ec0ff */
[----:B------:R-:W-:Y:S01]  /*0460*/  ISETP.GE.AND.EX P1, PT, R15, UR11, PT, P1 ;  /* 0x0000000b0f007c0c */ /* 0x000fe2000bf26310 */
[----:B------:R-:W1:Y:S01]  /*0470*/  LDCU.64 UR10, c[0x0][0x3f0] ;  /* 0x00007e00ff0a77ac */ /* 0x000e620008000a00 */
[----:B------:R-:W-:-:S02]  /*0480*/  @!P4 IADD3 R17, PT, PT, -R17, RZ, RZ ;  /* 0x000000ff1111c210 */ /* 0x000fc40007ffe1ff */
[----:B------:R-:W-:-:S04]  /*0490*/  @!P3 LOP3.LUT R17, RZ, R0, RZ, 0x33, !PT ;  /* 0x00000000ff11b212 */ /* 0x000fc800078e33ff */
[----:B------:R-:W-:Y:S02]  /*04a0*/  IADD3 R5, PT, PT, -R17, RZ, RZ ;  /* 0x000000ff11057210 */ /* 0x000fe40007ffe1ff */
[----:B------:R-:W-:-:S03]  /*04b0*/  SHF.R.S32.HI R4, RZ, 0x1f, R17 ;  /* 0x0000001fff047819 */ /* 0x000fc60000011411 */
[----:B------:R-:W2:Y:S01]  /*04c0*/  @!P1 LDC.64 R10, c[0x0][0x3e0] ;  /* 0x0000f800ff0a9b82 */ /* 0x000ea20000000a00 */
[----:B------:R-:W-:-:S04]  /*04d0*/  IMAD R0, R0, R5, UR8 ;  /* 0x0000000800007e24 */ /* 0x000fc8000f8e0205 */
[----:B------:R-:W-:Y:S02]  /*04e0*/  IMAD R0, R0, 0x18, RZ ;  /* 0x0000001800007824 */ /* 0x000fe400078e02ff */
[----:B-1----:R-:W-:Y:S02]  /*04f0*/  IMAD R14, R4, UR10, RZ ;  /* 0x0000000a040e7c24 */ /* 0x002fe4000f8e02ff */
[----:B------:R-:W1:Y:S01]  /*0500*/  @!P2 LDC.64 R4, c[0x0][0x390] ;  /* 0x0000e400ff04ab82 */ /* 0x000e620000000a00 */
[C---:B------:R-:W-:Y:S01]  /*0510*/  IADD3 R26, P3, PT, R0.reuse, R7, RZ ;  /* 0x00000007001a7210 */ /* 0x040fe20007f7e0ff */
[----:B------:R-:W-:Y:S02]  /*0520*/  IMAD R29, R17, UR11, R14 ;  /* 0x0000000b111d7c24 */ /* 0x000fe4000f8e020e */
[----:B0-----:R-:W-:Y:S01]  /*0530*/  @!P2 IMAD R13, R13, R8, RZ ;  /* 0x000000080d0da224 */ /* 0x001fe200078e02ff */
[----:B------:R-:W-:-:S03]  /*0540*/  LEA.HI.X.SX32 R27, R0, RZ, 0x1, P3 ;  /* 0x000000ff001b7211 */ /* 0x000fc600018f0eff */
[----:B------:R-:W0:Y:S01]  /*0550*/  @!P1 LDC.64 R6, c[0x0][0x390] ;  /* 0x0000e400ff069b82 */ /* 0x000e220000000a00 */
[----:B------:R-:W-:Y:S02]  /*0560*/  @!P2 IMAD R9, R12, R9, R13 ;  /* 0x000000090c09a224 */ /* 0x000fe400078e020d */
[----:B------:R-:W-:-:S04]  /*0570*/  IMAD.WIDE.U32 R26, R17, UR10, R26 ;  /* 0x0000000a111a7c25 */ /* 0x000fc8000f8e001a */
[----:B--2---:R-:W-:Y:S01]  /*0580*/  @!P1 IMAD R15, R15, R10, RZ ;  /* 0x0000000a0f0f9224 */ /* 0x004fe200078e02ff */
[-C--:B------:R-:W-:Y:S01]  /*0590*/  @!P1 MOV R28, R26.reuse ;  /* 0x0000001a001c9202 */ /* 0x080fe20000000f00 */
[----:B------:R-:W-:Y:S01]  /*05a0*/  IMAD.IADD R29, R27, 0x1, R29 ;  /* 0x000000011b1d7824 */ /* 0x000fe200078e021d */
[----:B------:R-:W-:Y:S01]  /*05b0*/  @!P2 MOV R14, R26 ;  /* 0x0000001a000ea202 */ /* 0x000fe20000000f00 */
[C---:B------:R-:W-:Y:S02]  /*05c0*/  @!P1 IMAD R17, R2.reuse, R11, R15 ;  /* 0x0000000b02119224 */ /* 0x040fe400078e020f */
[----:B------:R-:W-:Y:S01]  /*05d0*/  @!P1 IMAD.WIDE.U32 R10, R2, R10, R28 ;  /* 0x0000000a020a9225 */ /* 0x000fe200078e001c */
[----:B------:R-:W-:-:S03]  /*05e0*/  @!P2 MOV R15, R29 ;  /* 0x0000001d000fa202 */ /* 0x000fc60000000f00 */
[----:B------:R-:W-:Y:S02]  /*05f0*/  @!P1 IMAD.IADD R11, R11, 0x1, R17 ;  /* 0x000000010b0b9824 */ /* 0x000fe400078e0211 */
[----:B------:R-:W-:Y:S01]  /*0600*/  @!P2 IMAD.WIDE.U32 R12, R12, R8, R14 ;  /* 0x000000080c0ca225 */ /* 0x000fe200078e000e */
[----:B0-----:R-:W-:-:S04]  /*0610*/  @!P1 LEA R6, P3, R10, R6, 0x2 ;  /* 0x000000060a069211 */ /* 0x001fc800078610ff */
[----:B------:R-:W-:Y:S02]  /*0620*/  @!P2 IADD3 R9, PT, PT, R13, R9, RZ ;  /* 0x000000090d09a210 */ /* 0x000fe40007ffe0ff */
[----:B-1----:R-:W-:Y:S02]  /*0630*/  @!P2 LEA R8, P4, R12, R4, 0x2 ;  /* 0x000000040c08a211 */ /* 0x002fe400078810ff */
        /* <DEDUP_REMOVED lines=51> */
.L_x_3235:
[----:B----4-:R-:W-:Y:S05]  /*0970*/  BSYNC.RECONVERGENT B0 ;  /* 0x0000000000007941 */ /* 0x010fea0003800200 */
.L_x_3234:
        /* <DEDUP_REMOVED lines=36> */
.L_x_3237:
[----:B------:R-:W-:Y:S05]  /*0bc0*/  BSYNC.RECONVERGENT B0 ;  /* 0x0000000000007941 */ /* 0x000fea0003800200 */
.L_x_3236:
        /* <DEDUP_REMOVED lines=33> */
.L_x_3240:
[----:B------:R-:W2:Y:S04]  /*0de0*/  LDG.E.STRONG.GPU R6, desc[UR14][R4.64] ;  /* 0x0000000e04067981 */ /* 0x000ea8000c1ef900 */
[----:B--2---:R-:W-:Y:S01]  /*0df0*/  CCTL.IVALL ;  /* 0x00000000ff00798f */ /* 0x004fe20002000000 */
[----:B------:R-:W-:Y:S05]  /*0e00*/  YIELD ;  /* 0x0000000000007946 */ /* 0x000fea0003800000 */
[----:B------:R-:W-:-:S13]  /*0e10*/  ISETP.NE.AND P4, PT, R6, R9, PT ;  /* 0x000000090600720c */ /* 0x000fda0003f85270 */
[----:B------:R-:W-:Y:S05]  /*0e20*/  @P4 BRA `(.L_x_3240) ;  /* 0xfffffffc00ec4947 */ /* 0x000fea000383ffff */
.L_x_3239:
        /* <DEDUP_REMOVED lines=15> */
.L_x_3242:
        /* <DEDUP_REMOVED lines=91> */
.L_x_3241:
        /* <DEDUP_REMOVED lines=53> */
.L_x_3243:
        /* <DEDUP_REMOVED lines=27> */
.L_x_3244:
        /* <DEDUP_REMOVED lines=13> */
.L_x_3245:
[----:B------:R-:W-:Y:S05]  /*1aa0*/  BSYNC.RECONVERGENT B0 ;  /* 0x0000000000007941 */ /* 0x000fea0003800200 */
.L_x_3238:
        /* <DEDUP_REMOVED lines=20> */
[----:B------:R-:W-:-:S05]  /*1bf0*/  LOP3.LUT R11, R11, 0xffff, RZ, 0xc0, !PT ;  /* 0x0000ffff0b0b7812 */ /* 0x000fca00078ec0ff */
[----:B------:R-:W-:Y:S02]  /*1c00*/  IMAD.IADD R13, R0, 0x1, R11 ;  /* 0x00000001000d7824 */ /* 0x000fe400078e020b */
[----:B------:R-:W-:Y:S02]  /*1c10*/  @P0 FMUL.FTZ R11, R19, UR10 ;  /* 0x0000000a130b0c20 */ /* 0x000fe40008410000 */
[----:B-1----:R-:W-:-:S03]  /*1c20*/  IMAD.WIDE R6, R13, 0x2, R6 ;  /* 0x000000020d067825 */ /* 0x002fc600078e0206 */
[----:B------:R1:W-:Y:S01]  /*1c30*/  @P0 STG.E.64 desc[UR14][R8.64], R10 ;  /* 0x0000000a08000986 */ /* 0x0003e2000c101b0e */
        /* <DEDUP_REMOVED lines=33> */
[C---:B------:R-:W-:Y:S01]  /*1e50*/  FADD.FTZ R7, -R0.reuse, R20 ;  /* 0x0000001400077221 */ /* 0x040fe20000010100 */
[----:B------:R-:W-:Y:S01]  /*1e60*/  MOV R5, R29 ;  /* 0x0000001d00057202 */ /* 0x000fe20000000f00 */
[----:B------:R-:W1:Y:S01]  /*1e70*/  LDCU.64 UR10, c[0x0][0x380] ;  /* 0x00007000ff0a77ac */ /* 0x000e620008000a00 */
[----:B------:R-:W-:Y:S01]  /*1e80*/  FADD.FTZ R21, -R0, R21 ;  /* 0x0000001500157221 */ /* 0x000fe20000010100 */
[----:B------:R-:W-:-:S04]  /*1e90*/  FMUL.FTZ R7, R7, R10 ;  /* 0x0000000a07077220 */ /* 0x000fc80000410000 */
[----:B------:R-:W-:Y:S01]  /*1ea0*/  FFMA.FTZ R8, R11, R7, R14 ;  /* 0x000000070b087223 */ /* 0x000fe2000001000e */
[----:B0-----:R-:W-:Y:S02]  /*1eb0*/  IMAD R9, R9, UR16, RZ ;  /* 0x0000001009097c24 */ /* 0x001fe4000f8e02ff */
[----:B------:R-:W-:-:S04]  /*1ec0*/  IMAD.WIDE.U32 R4, R2, UR16, R4 ;  /* 0x0000001002047c25 */ /* 0x000fc8000f8e0004 */
[----:B------:R-:W-:Y:S01]  /*1ed0*/  IMAD R9, R2, UR17, R9 ;  /* 0x0000001102097c24 */ /* 0x000fe2000f8e0209 */
[----:B-1----:R-:W-:-:S03]  /*1ee0*/  LEA R6, P1, R4, UR10, 0x2 ;  /* 0x0000000a04067c11 */ /* 0x002fc6000f8210ff */
[----:B------:R-:W-:Y:S02]  /*1ef0*/  IMAD.IADD R5, R5, 0x1, R9 ;  /* 0x0000000105057824 */ /* 0x000fe400078e0209 */
[----:B------:R-:W-:-:S03]  /*1f00*/  FMUL.FTZ R9, R21, R10 ;  /* 0x0000000a15097220 */ /* 0x000fc60000410000 */
[----:B------:R-:W-:Y:S01]  /*1f10*/  LEA.HI.X R7, R4, UR11, R5, 0x2, P1 ;  /* 0x0000000b04077c11 */ /* 0x000fe200088f1405 */
[----:B------:R-:W-:-:S05]  /*1f20*/  FFMA.FTZ R9, R12, R9, R13 ;  /* 0x000000090c097223 */ /* 0x000fca000001000d */
[----:B------:R0:W-:Y:S02]  /*1f30*/  STG.E.64 desc[UR14][R6.64], R8 ;  /* 0x0000000806007986 */ /* 0x0001e4000c101b0e */
.L_x_3249:
[----:B------:R-:W-:Y:S05]  /*1f40*/  BSYNC.RECONVERGENT B1 ;  /* 0x0000000000017941 */ /* 0x000fea0003800200 */
.L_x_3248:
        /* <DEDUP_REMOVED lines=19> */
.L_x_3247:
        /* <DEDUP_REMOVED lines=12> */
[----:B------:R-:W-:-:S02]  /*2140*/  IMAD.MOV.U32 R7, RZ, RZ, R29 ;  /* 0x000000ffff077224 */ /* 0x000fc400078e001d */
        /* <DEDUP_REMOVED lines=17> */
.L_x_3252:
[----:B------:R-:W-:Y:S05]  /*2260*/  BSYNC.RECONVERGENT B1 ;  /* 0x0000000000017941 */ /* 0x000fea0003800200 */
.L_x_3251:
        /* <DEDUP_REMOVED lines=32> */
.L_x_3250:
[----:B------:R-:W-:Y:S05]  /*2470*/  BSYNC.RECONVERGENT B0 ;  /* 0x0000000000007941 */ /* 0x000fea0003800200 */
.L_x_3246:
[----:B------:R-:W-:Y:S02]  /*2480*/  UIADD3 UR8, UPT, UPT, UR19, UR8, URZ ;  /* 0x0000000813087290 */ /* 0x000fe4000fffe0ff */
[----:B------:R-:W-:Y:S02]  /*2490*/  UIADD3 UR4, UPT, UPT, UR4, 0x1, URZ ;  /* 0x0000000104047890 */ /* 0x000fe4000fffe0ff */
[----:B------:R-:W-:-:S09]  /*24a0*/  UISETP.GE.AND UP1, UPT, UR8, UR7, UPT ;  /* 0x000000070800728c */ /* 0x000fd2000bf26270 */
[----:B------:R-:W-:Y:S05]  /*24b0*/  BRA.U !UP1, `(.L_x_3253) ;  /* 0xffffffdd093c7547 */ /* 0x000fea000b83ffff */
[----:B------:R-:W-:Y:S05]  /*24c0*/  EXIT ;  /* 0x000000000000794d */ /* 0x000fea0003800000 */
.L_x_3254:
        /* <DEDUP_REMOVED lines=11> */
.L_x_3475:


//--------------------- .text._Z35group_norm_nhwc_fwd_one_pass_kernelI11Fp32IOFp16WLi128ELi24ELi384EEv26Group_norm_nhwc_fwd_params --------------------------
	.section	.text._Z35group_norm_nhwc_fwd_one_pass_kernelI11Fp32IOFp16WLi128ELi24ELi384EEv26Group_norm_nhwc_fwd_params,"ax",@progbits
	.align	128
        .global         _Z35group_norm_nhwc_fwd_one_pass_kernelI11Fp32IOFp16WLi128ELi24ELi384EEv26Group_norm_nhwc_fwd_params
        .type           _Z35group_norm_nhwc_fwd_one_pass_kernelI11Fp32IOFp16WLi128ELi24ELi384EEv26Group_norm_nhwc_fwd_params,@function
        .size           _Z35group_norm_nhwc_fwd_one_pass_kernelI11Fp32IOFp16WLi128ELi24ELi384EEv26Group_norm_nhwc_fwd_params,(.L_x_3476 - _Z35group_norm_nhwc_fwd_one_pass_kernelI11Fp32IOFp16WLi128ELi24ELi384EEv26Group_norm_nhwc_fwd_params)
        .other          _Z35group_norm_nhwc_fwd_one_pass_kernelI11Fp32IOFp16WLi128ELi24ELi384EEv26Group_norm_nhwc_fwd_params,@"STO_CUDA_ENTRY STV_DEFAULT"
_Z35group_norm_nhwc_fwd_one_pass_kernelI11Fp32IOFp16WLi128ELi24ELi384EEv26Group_norm_nhwc_fwd_params:
.text._Z35group_norm_nhwc_fwd_one_pass_kernelI11Fp32IOFp16WLi128ELi24ELi384EEv26Group_norm_nhwc_fwd_params:
        /* <DEDUP_REMOVED lines=25> */
.L_x_3282:
        /* <DEDUP_REMOVED lines=26> */
[-C--:B------:R-:W-:Y:S01]  /*0330*/  @!P2 IADD3 R2, PT, PT, R2, -R7.reuse, RZ ;  /* 0x800000070202a210 */ /* 0x080fe20007ffe0ff */
[----:B------:R-:W-:Y:S01]  /*0340*/  @!P2 VIADD R5, R5, 0x1 ;  /* 0x000000010505a836 */ /* 0x000fe20000000000 */
        /* <DEDUP_REMOVED lines=13> */
[----:B------:R-:W-:Y:S01]  /*0420*/  ISETP.GE.U32.AND P3, PT, R21, UR10, PT ;  /* 0x0000000a15007c0c */ /* 0x000fe2000bf66070 */
[----:B------:R-:W-:Y:S01]  /*0430*/  IMAD.IADD R2, R7, 0x1, R8 ;  /* 0x0000000107027824 */ /* 0x000fe200078e0208 */
[----:B------:R-:W-:Y:S01]  /*0440*/  IADD3 R9, PT, PT, -R5, RZ, RZ ;  /* 0x000000ff05097210 */ /* 0x000fe20007ffe1ff */
[----:B------:R-:W0:Y:S01]  /*0450*/  @!P2 LDC.64 R6, c[0x0][0x3e0] ;  /* 0x0000f800ff06ab82 */ /* 0x000e220000000a00 */
[----:B------:R-:W-:Y:S02]  /*0460*/  ISETP.GE.U32.AND P1, PT, R23, UR10, PT ;  /* 0x0000000a17007c0c */ /* 0x000fe4000bf26070 */
[----:B------:R-:W-:Y:S01]  /*0470*/  SHF.L.U32 R2, R2, 0x1, RZ ;  /* 0x0000000102027819 */ /* 0x000fe200000006ff */
[----:B------:R-:W-:Y:S01]  /*0480*/  IMAD R0, R0, R9, UR8 ;  /* 0x0000000800007e24 */ /* 0x000fe2000f8e0209 */
[----:B------:R-:W-:Y:S02]  /*0490*/  ISETP.GE.AND.EX P3, PT, R13, UR11, PT, P3 ;  /* 0x0000000b0d007c0c */ /* 0x000fe4000bf66330 */
[----:B------:R-:W-:Y:S01]  /*04a0*/  LOP3.LUT R27, R2, 0xffff, RZ, 0xc0, !PT ;  /* 0x0000ffff021b7812 */ /* 0x000fe200078ec0ff */
[----:B------:R-:W-:Y:S01]  /*04b0*/  IMAD R0, R0, 0x18, RZ ;  /* 0x0000001800007824 */ /* 0x000fe200078e02ff */
[----:B------:R-:W-:Y:S01]  /*04c0*/  SHF.R.S32.HI R2, RZ, 0x1f, R5 ;  /* 0x0000001fff027819 */ /* 0x000fe20000011405 */
[----:B------:R-:W1:Y:S01]  /*04d0*/  @!P2 LDC.64 R16, c[0x0][0x390] ;  /* 0x0000e400ff10ab82 */ /* 0x000e620000000a00 */
[----:B------:R-:W-:-:S02]  /*04e0*/  ISETP.GE.AND.EX P1, PT, R29, UR11, PT, P1 ;  /* 0x0000000b1d007c0c */ /* 0x000fc4000bf26310 */
        /* <DEDUP_REMOVED lines=9> */
[----:B0-----:R-:W-:Y:S01]  /*0580*/  @!P2 IMAD R4, R3, R6, RZ ;  /* 0x000000060304a224 */ /* 0x001fe200078e02ff */
[----:B------:R-:W-:Y:S01]  /*0590*/  IADD3 R25, PT, PT, R27, R25, RZ ;  /* 0x000000191b197210 */ /* 0x000fe20007ffe0ff */
[----:B------:R-:W0:Y:S01]  /*05a0*/  @!P3 LDC.64 R2, c[0x0][0x3e0] ;  /* 0x0000f800ff02bb82 */ /* 0x000e220000000a00 */
[----:B------:R-:W-:Y:S01]  /*05b0*/  @!P2 MOV R24, R26 ;  /* 0x0000001a0018a202 */ /* 0x000fe20000000f00 */
[----:B------:R-:W-:-:S04]  /*05c0*/  @!P2 IMAD R15, R11, R7, R4 ;  /* 0x000000070b0fa224 */ /* 0x000fc800078e0204 */
[----:B------:R-:W-:Y:S02]  /*05d0*/  @!P2 IMAD.WIDE.U32 R6, R11, R6, R24 ;  /* 0x000000060b06a225 */ /* 0x000fe400078e0018 */
[----:B------:R-:W2:Y:S02]  /*05e0*/  @!P1 LDC.64 R4, c[0x0][0x3e0] ;  /* 0x0000f800ff049b82 */ /* 0x000ea40000000a00 */
[----:B------:R-:W-:Y:S01]  /*05f0*/  @!P2 IMAD.IADD R7, R7, 0x1, R15 ;  /* 0x000000010707a824 */ /* 0x000fe200078e020f */
[----:B-1----:R-:W-:-:S04]  /*0600*/  @!P2 LEA R16, P5, R6, R16, 0x2 ;  /* 0x000000100610a211 */ /* 0x002fc800078a10ff */
[----:B------:R-:W-:Y:S01]  /*0610*/  @!P2 LEA.HI.X R17, R6, R17, R7, 0x2, P5 ;  /* 0x000000110611a211 */ /* 0x000fe200028f1407 */
[----:B------:R-:W1:Y:S01]  /*0620*/  @!P3 LDC.64 R10, c[0x0][0x390] ;  /* 0x0000e400ff0abb82 */ /* 0x000e620000000a00 */
[----:B0-----:R-:W-:-:S07]  /*0630*/  @!P3 IMAD R12, R13, R2, RZ ;  /* 0x000000020d0cb224 */ /* 0x001fce00078e02ff */
[----:B------:R-:W0:Y:S01]  /*0640*/  @!P1 LDC.64 R14, c[0x0][0x390] ;  /* 0x0000e400ff0e9b82 */ /* 0x000e220000000a00 */
        /* <DEDUP_REMOVED lines=9> */
[----:B------:R-:W-:Y:S02]  /*06e0*/  @!P3 IADD3 R3, PT, PT, R3, R29, RZ ;  /* 0x0000001d0303b210 */ /* 0x000fe40007ffe0ff */
[C---:B-1----:R-:W-:Y:S01]  /*06f0*/  @!P3 LEA R10, P6, R2.reuse, R10, 0x2 ;  /* 0x0000000a020ab211 */ /* 0x042fe200078c10ff */
[----:B------:R-:W-:Y:S02]  /*0700*/  @!P1 IMAD.WIDE.U32 R4, R23, R4, R12 ;  /* 0x0000000417049225 */ /* 0x000fe400078e000c */
[----:B------:R-:W1:Y:S01]  /*0710*/  @!P4 LDC.64 R12, c[0x0][0x390] ;  /* 0x0000e400ff0ccb82 */ /* 0x000e620000000a00 */
[----:B------:R-:W-:Y:S01]  /*0720*/  @!P3 LEA.HI.X R11, R2, R11, R3, 0x2, P6 ;  /* 0x0000000b020bb211 */ /* 0x000fe200030f1403 */
[----:B------:R-:W-:Y:S01]  /*0730*/  @!P1 IMAD.IADD R21, R5, 0x1, R21 ;  /* 0x0000000105159824 */ /* 0x000fe200078e0215 */
[C---:B0-----:R-:W-:Y:S01]  /*0740*/  @!P1 LEA R14, P5, R4.reuse, R14, 0x2 ;  /* 0x0000000e040e9211 */ /* 0x041fe200078a10ff */
[----:B------:R-:W-:Y:S01]  /*0750*/  HFMA2 R3, -RZ, RZ, 0, 0 ;  /* 0x00000000ff037431 */ /* 0x000fe200000001ff */
[----:B------:R-:W-:Y:S01]  /*0760*/  MOV R2, RZ ;  /* 0x000000ff00027202 */ /* 0x000fe20000000f00 */
[----:B--2---:R-:W-:Y:S01]  /*0770*/  @!P4 IMAD R18, R19, R6, RZ ;  /* 0x000000061312c224 */ /* 0x004fe200078e02ff */
[----:B------:R-:W-:-:S02]  /*0780*/  @!P1 LEA.HI.X R15, R4, R15, R21, 0x2, P5 ;  /* 0x0000000f040f9211 */ /* 0x000fc400028f1415 */
[----:B------:R-:W-:Y:S02]  /*0790*/  CS2R R4, SRZ ;  /* 0x0000000000047805 */ /* 0x000fe4000001ff00 */
[----:B------:R-:W-:Y:S01]  /*07a0*/  @!P4 MOV R19, R25 ;  /* 0x000000190013c202 */ /* 0x000fe20000000f00 */
[C---:B------:R-:W-:Y:S01]  /*07b0*/  @!P4 IMAD R21, R9.reuse, R7, R18 ;  /* 0x000000070915c224 */ /* 0x040fe200078e0212 */
[----:B------:R-:W-:Y:S01]  /*07c0*/  @!P4 MOV R18, R26 ;  /* 0x0000001a0012c202 */ /* 0x000fe20000000f00 */
[----:B------:R-:W2:Y:S04]  /*07d0*/  @!P2 LDG.E.64 R2, desc[UR16][R16.64] ;  /* 0x000000101002a981 */ /* 0x000ea8000c1e1b00 */
[----:B------:R-:W-:Y:S01]  /*07e0*/  @!P4 IMAD.WIDE.U32 R18, R9, R6, R18 ;  /* 0x000000060912c225 */ /* 0x000fe200078e0012 */
[----:B------:R-:W3:Y:S01]  /*07f0*/  @!P1 LDG.E.64 R4, desc[UR16][R14.64] ;  /* 0x000000100e049981 */ /* 0x000ee2000c1e1b00 */
[----:B------:R-:W-:-:S03]  /*0800*/  CS2R R6, SRZ ;  /* 0x0000000000067805 */ /* 0x000fc6000001ff00 */
[----:B------:R-:W-:Y:S02]  /*0810*/  @!P4 IADD3 R9, PT, PT, R19, R21, RZ ;  /* 0x000000151309c210 */ /* 0x000fe40007ffe0ff */
[C---:B-1----:R-:W-:Y:S02]  /*0820*/  @!P4 LEA R12, P2, R18.reuse, R12, 0x2 ;  /* 0x0000000c120cc211 */ /* 0x042fe400078410ff */
        /* <DEDUP_REMOVED lines=9> */
[----:B---3--:R-:W-:Y:S01]  /*08c0*/  FMUL.FTZ R17, R5, R5 ;  /* 0x0000000505117220 */ /* 0x008fe20000410000 */
[----:B------:R-:W-:-:S03]  /*08d0*/  FADD.FTZ R14, R4, R5 ;  /* 0x00000005040e7221 */ /* 0x000fc60000010000 */
[----:B------:R-:W-:Y:S01]  /*08e0*/  FFMA.FTZ R17, R4, R4, R17 ;  /* 0x0000000404117223 */ /* 0x000fe20000010011 */
[C---:B------:R-:W-:Y:S01]  /*08f0*/  FFMA.FTZ R16, R2.reuse, R2, R19 ;  /* 0x0000000202107223 */ /* 0x040fe20000010013 */
[----:B------:R-:W-:Y:S01]  /*0900*/  FADD.FTZ R15, R2, R3 ;  /* 0x00000003020f7221 */ /* 0x000fe20000010000 */
[----:B------:R-:W-:Y:S01]  /*0910*/  FADD.FTZ R14, RZ, R14 ;  /* 0x0000000eff0e7221 */ /* 0x000fe20000010000 */
[----:B------:R-:W-:Y:S01]  /*0920*/  FADD.FTZ R17, RZ, R17 ;  /* 0x00000011ff117221 */ /* 0x000fe20000010000 */
[----:B-----5:R-:W-:Y:S01]  /*0930*/  FMUL.FTZ R19, R7, R7 ;  /* 0x0000000707137220 */ /* 0x020fe20000410000 */
[----:B------:R-:W-:Y:S01]  /*0940*/  FADD.FTZ R11, R6, R7 ;  /* 0x00000007060b7221 */ /* 0x000fe20000010000 */
[----:B------:R-:W-:Y:S01]  /*0950*/  FADD.FTZ R14, R14, R15 ;  /* 0x0000000f0e0e7221 */ /* 0x000fe20000010000 */
        /* <DEDUP_REMOVED lines=40> */
[----:B--2---:R-:W-:-:S03]  /*0be0*/  FADD.FTZ R11, R14, R17 ;  /* 0x000000110e0b7221 */ /* 0x004fc60000010000 */
[----:B------:R-:W-:-:S05]  /*0bf0*/  @!P2 IMAD.IADD R9, R9, 0x1, R12 ;  /* 0x000000010909a824 */ /* 0x000fca00078e020c */
[----:B------:R3:W-:Y:S02]  /*0c00*/  @!P2 STS.64 [R9+0x10], R10 ;  /* 0x0000100a0900a388 */ /* 0x0007e40000000a00 */
.L_x_3256:
[----:B------:R-:W-:Y:S05]  /*0c10*/  BSYNC.RECONVERGENT B0 ;  /* 0x0000000000007941 */ /* 0x000fea0003800200 */
.L_x_3255:
        /* <DEDUP_REMOVED lines=36> */
.L_x_3258:
[----:B------:R-:W-:Y:S05]  /*0e60*/  BSYNC.RECONVERGENT B0 ;  /* 0x0000000000007941 */ /* 0x000fea0003800200 */
.L_x_3257:
        /* <DEDUP_REMOVED lines=31> */
.L_x_3261:
[----:B---3--:R-:W2:Y:S04]  /*1060*/  LDG.E.STRONG.GPU R12, desc[UR16][R8.64] ;  /* 0x00000010080c7981 */ /* 0x008ea8000c1ef900 */
[----:B--2---:R-:W-:Y:S01]  /*1070*/  CCTL.IVALL ;  /* 0x00000000ff00798f */ /* 0x004fe20002000000 */
[----:B------:R-:W-:Y:S05]  /*1080*/  YIELD ;  /* 0x0000000000007946 */ /* 0x000fea0003800000 */
[----:B------:R-:W-:-:S13]  /*1090*/  ISETP.NE.AND P2, PT, R12, R15, PT ;  /* 0x0000000f0c00720c */ /* 0x000fda0003f45270 */
[----:B------:R-:W-:Y:S05]  /*10a0*/  @P2 BRA `(.L_x_3261) ;  /* 0xfffffffc00ec2947 */ /* 0x000fea000383ffff */
.L_x_3260:
        /* <DEDUP_REMOVED lines=15> */
.L_x_3263:
        /* <DEDUP_REMOVED lines=14> */
[----:B------:R-:W-:Y:S01]  /*1280*/  VOTEU.ALL UP1, P6 ;  /* 0x0000000000ff7886 */ /* 0x000fe20003020000 */
[----:B------:R-:W-:Y:S01]  /*1290*/  MOV R13, UR25 ;  /* 0x00000019000d7c02 */ /* 0x000fe20008000f00 */
[----:B------:R-:W-:-:S03]  /*12a0*/  @!UP0 UIMAD.WIDE.U32 UR24, UR22, 0x8, UR18 ;  /* 0x00000008161888a5 */ /* 0x000fc6000f8e0012 */
[----:B------:R-:W-:Y:S01]  /*12b0*/  VOTEU.ALL UP0, P5 ;  /* 0x0000000000ff7886 */ /* 0x000fe20002800000 */
[----:B------:R-:W-:Y:S01]  /*12c0*/  @!UP1 UIMAD.WIDE.U32 UR26, UR11, 0x8, UR18 ;  /* 0x000000080b1a98a5 */ /* 0x000fe2000f8e0012 */
[----:B------:R-:W0:Y:S01]  /*12d0*/  @!P2 LDG.E.64 R12, desc[UR16][R12.64] ;  /* 0x000000100c0ca981 */ /* 0x000e22000c1e1b00 */
[----:B------:R-:W-:Y:S02]  /*12e0*/  MOV R14, UR24 ;  /* 0x00000018000e7c02 */ /* 0x000fe40008000f00 */
[----:B------:R-:W-:Y:S01]  /*12f0*/  MOV R15, UR25 ;  /* 0x00000019000f7c02 */ /* 0x000fe20008000f00 */
[----:B------:R-:W-:Y:S01]  /*1300*/  @!UP0 UIMAD.WIDE.U32 UR24, UR10, 0x8, UR18 ;  /* 0x000000080a1888a5 */ /* 0x000fe2000f8e0012 */
[----:B-1----:R-:W-:Y:S01]  /*1310*/  IMAD.U32 R16, RZ, RZ, UR26 ;  /* 0x0000001aff107e24 */ /* 0x002fe2000f8e00ff */
[----:B--2---:R-:W-:-:S03]  /*1320*/  MOV R17, UR27 ;  /* 0x0000001b00117c02 */ /* 0x004fc60008000f00 */
[----:B------:R-:W2:Y:S01]  /*1330*/  @!P4 LDG.E.64 R14, desc[UR16][R14.64] ;  /* 0x000000100e0ec981 */ /* 0x000ea2000c1e1b00 */
[----:B------:R-:W-:Y:S02]  /*1340*/  MOV R18, UR24 ;  /* 0x0000001800127c02 */ /* 0x000fe40008000f00 */
[----:B------:R-:W-:Y:S01]  /*1350*/  MOV R19, UR25 ;  /* 0x0000001900137c02 */ /* 0x000fe20008000f00 */
[----:B------:R-:W3:Y:S05]  /*1360*/  @!P6 LDG.E.64 R16, desc[UR16][R16.64] ;  /* 0x000000101010e981 */ /* 0x000eea000c1e1b00 */
        /* <DEDUP_REMOVED lines=14> */
[----:B------:R-:W-:Y:S02]  /*1450*/  IMAD.U32 R9, RZ, RZ, UR24 ;  /* 0x00000018ff097e24 */ /* 0x000fe4000f8e00ff */
[----:B---3--:R-:W-:Y:S01]  /*1460*/  @!P6 FADD.FTZ R10, R10, R16 ;  /* 0x000000100a0ae221 */ /* 0x008fe20000010000 */
[----:B------:R-:W-:Y:S01]  /*1470*/  @!P6 FADD.FTZ R11, R11, R17 ;  /* 0x000000110b0be221 */ /* 0x000fe20000010000 */
[----:B------:R-:W-:Y:S01]  /*1480*/  ISETP.EQ.OR P6, PT, R12, UR15, P3 ;  /* 0x0000000f0c007c0c */ /* 0x000fe20009fc2670 */
[----:B------:R-:W-:Y:S01]  /*1490*/  VOTEU.ALL UP0, P2 ;  /* 0x0000000000ff7886 */ /* 0x000fe20001000000 */
[----:B----4-:R-:W-:Y:S01]  /*14a0*/  @!P5 FADD.FTZ R10, R10, R18 ;  /* 0x000000120a0ad221 */ /* 0x010fe20000010000 */
[----:B------:R-:W-:Y:S01]  /*14b0*/  @!P5 FADD.FTZ R11, R11, R19 ;  /* 0x000000130b0bd221 */ /* 0x000fe20000010000 */
[----:B------:R-:W-:-:S02]  /*14c0*/  ISETP.EQ.OR P5, PT, R9, UR15, P3 ;  /* 0x0000000f09007c0c */ /* 0x000fc40009fa2670 */
[----:B------:R-:W-:Y:S01]  /*14d0*/  @!UP0 UIMAD.WIDE.U32 UR24, UR21, 0x8, UR18 ;  /* 0x00000008151888a5 */ /* 0x000fe2000f8e0012 */
[----:B------:R-:W-:-:S05]  /*14e0*/  VOTEU.ALL UP0, P4 ;  /* 0x0000000000ff7886 */ /* 0x000fca0002000000 */
[----:B------:R-:W-:Y:S01]  /*14f0*/  MOV R12, UR24 ;  /* 0x00000018000c7c02 */ /* 0x000fe20008000f00 */
[----:B------:R-:W-:Y:S01]  /*1500*/  VOTEU.ALL UP1, P6 ;  /* 0x0000000000ff7886 */ /* 0x000fe20003020000 */
[----:B------:R-:W-:Y:S01]  /*1510*/  MOV R13, UR25 ;  /* 0x00000019000d7c02 */ /* 0x000fe20008000f00 */
[----:B------:R-:W-:Y:S02]  /*1520*/  @!UP0 UIMAD.WIDE.U32 UR24, UR12, 0x8, UR18 ;  /* 0x000000080c1888a5 */ /* 0x000fe4000f8e0012 */
[----:B------:R-:W-:Y:S01]  /*1530*/  VOTEU.ALL UP0, P5 ;  /* 0x0000000000ff7886 */ /* 0x000fe20002800000 */
[----:B------:R-:W-:Y:S02]  /*1540*/  @!UP1 UIMAD.WIDE.U32 UR26, UR14, 0x8, UR18 ;  /* 0x000000080e1a98a5 */ /* 0x000fe4000f8e0012 */
[----:B------:R-:W2:Y:S01]  /*1550*/  @!P2 LDG.E.64 R12, desc[UR16][R12.64] ;  /* 0x000000100c0ca981 */ /* 0x000ea2000c1e1b00 */
[----:B------:R-:W-:Y:S02]  /*1560*/  MOV R14, UR24 ;  /* 0x00000018000e7c02 */ /* 0x000fe40008000f00 */
[----:B------:R-:W-:Y:S01]  /*1570*/  MOV R15, UR25 ;  /* 0x00000019000f7c02 */ /* 0x000fe20008000f00 */
[----:B------:R-:W-:Y:S01]  /*1580*/  @!UP0 UIMAD.WIDE.U32 UR24, UR13, 0x8, UR18 ;  /* 0x000000080d1888a5 */ /* 0x000fe2000f8e0012 */
[----:B------:R-:W-:-:S02]  /*1590*/  MOV R16, UR26 ;  /* 0x0000001a00107c02 */ /* 0x000fc40008000f00 */
[----:B------:R-:W-:Y:S02]  /*15a0*/  MOV R17, UR27 ;  /* 0x0000001b00117c02 */ /* 0x000fe40008000f00 */
[----:B------:R-:W3:Y:S01]  /*15b0*/  @!P4 LDG.E.64 R14, desc[UR16][R14.64] ;  /* 0x000000100e0ec981 */ /* 0x000ee2000c1e1b00 */
[----:B------:R-:W-:Y:S01]  /*15c0*/  IMAD.U32 R18, RZ, RZ, UR24 ;  /* 0x00000018ff127e24 */ /* 0x000fe2000f8e00ff */
        /* <DEDUP_REMOVED lines=24> */
.L_x_3262:
        /* <DEDUP_REMOVED lines=52> */
.L_x_3264:
        /* <DEDUP_REMOVED lines=28> */
.L_x_3265:
        /* <DEDUP_REMOVED lines=13> */
.L_x_3266:
[----:B------:R-:W-:Y:S05]  /*1d20*/  BSYNC.RECONVERGENT B0 ;  /* 0x0000000000007941 */ /* 0x000fea0003800200 */
.L_x_3259:
[----:B------:R-:W4:Y:S01]  /*1d30*/  S2R R14, SR_TID.X ;  /* 0x00000000000e7919 */ /* 0x000f220000002100 */
[----:B------:R-:W5:Y:S01]  /*1d40*/  S2UR UR9, SR_CgaCtaId ;  /* 0x00000000000979c3 */ /* 0x000f620000008800 */
[----:B------:R-:W0:Y:S01]  /*1d50*/  LDCU UR10, c[0x0][0x414] ;  /* 0x00008280ff0a77ac */ /* 0x000e220008000800 */
[----:B------:R-:W-:Y:S01]  /*1d60*/  MOV R29, UR8 ;  /* 0x00000008001d7c02 */ /* 0x000fe20008000f00 */
        /* <DEDUP_REMOVED lines=10> */
[----:B------:R-:W-:-:S04]  /*1e10*/  IMAD R8, R8, 0xc, RZ ;  /* 0x0000000c08087824 */ /* 0x000fc800078e02ff */
[----:B------:R-:W-:Y:S02]  /*1e20*/  IMAD.MOV R15, RZ, RZ, -R8 ;  /* 0x000000ffff0f7224 */ /* 0x000fe400078e0a08 */
[----:B------:R-:W1:Y:S03]  /*1e30*/  LDC.64 R8, c[0x0][0x3a0] ;  /* 0x0000e800ff087b82 */ /* 0x000e660000000a00 */
        /* <DEDUP_REMOVED lines=28> */
[----:B----4-:R-:W-:Y:S02]  /*2000*/  HADD2.F32 R10, -RZ, R12.H0_H0 ;  /* 0x2000000cff0a7230 */ /* 0x010fe40000004100 */
[----:B---3--:R-:W-:Y:S02]  /*2010*/  HADD2.F32 R12, -RZ, R29.H0_H0 ;  /* 0x2000001dff0c7230 */ /* 0x008fe40000004100 */
[----:B-----5:R-:W-:Y:S01]  /*2020*/  HADD2.F32 R11, -RZ, R18.H0_H0 ;  /* 0x20000012ff0b7230 */ /* 0x020fe20000004100 */
[----:B01----:R-:W-:Y:S06]  /*2030*/  BRA.U UP0, `(.L_x_3268) ;  /* 0x00000005007c7547 */ /* 0x003fec000b800000 */
[----:B------:R-:W0:Y:S01]  /*2040*/  LDCU.64 UR12, c[0x0][0x3e8] ;  /* 0x00007d00ff0c77ac */ /* 0x000e220008000a00 */
[----:B------:R-:W-:Y:S01]  /*2050*/  SHF.R.S32.HI R14, RZ, 0x1f, R23 ;  /* 0x0000001fff0e7819 */ /* 0x000fe20000011417 */
[----:B------:R-:W-:Y:S01]  /*2060*/  BSSY.RECONVERGENT B1, `(.L_x_3269) ;  /* 0x0000018000017945 */ /* 0x000fe20003800200 */
[C---:B------:R-:W-:Y:S01]  /*2070*/  IADD3 R17, PT, PT, R23.reuse, 0x20, RZ ;  /* 0x0000002017117810 */ /* 0x040fe20007ffe0ff */
[C---:B------:R-:W-:Y:S01]  /*2080*/  VIADD R13, R23.reuse, 0x40 ;  /* 0x00000040170d7836 */ /* 0x040fe20000000000 */
        /* <DEDUP_REMOVED lines=14> */
[----:B-1----:R-:W-:-:S04]  /*2170*/  LEA R14, P1, R18, UR10, 0x2 ;  /* 0x0000000a120e7c11 */ /* 0x002fc8000f8210ff */
[----:B------:R-:W-:Y:S01]  /*2180*/  IADD3 R15, PT, PT, R19, R15, RZ ;  /* 0x0000000f130f7210 */ /* 0x000fe20007ffe0ff */
[----:B------:R-:W-:-:S03]  /*2190*/  FADD.FTZ R19, -R0, R4 ;  /* 0x0000000400137221 */ /* 0x000fc60000010100 */
[----:B------:R-:W-:Y:S01]  /*21a0*/  LEA.HI.X R15, R18, UR11, R15, 0x2, P1 ;  /* 0x0000000b120f7c11 */ /* 0x000fe200088f140f */
[----:B------:R-:W-:-:S04]  /*21b0*/  FMUL.FTZ R4, R19, R8 ;  /* 0x0000000813047220 */ /* 0x000fc80000410000 */
[----:B------:R-:W-:-:S05]  /*21c0*/  FFMA.FTZ R4, R9, R4, R12 ;  /* 0x0000000409047223 */ /* 0x000fca000001000c */
[----:B------:R0:W-:Y:S02]  /*21d0*/  STG.E.64 desc[UR16][R14.64], R4 ;  /* 0x000000040e007986 */ /* 0x0001e4000c101b10 */
.L_x_3270:
[----:B------:R-:W-:Y:S05]  /*21e0*/  BSYNC.RECONVERGENT B1 ;  /* 0x0000000000017941 */ /* 0x000fea0003800200 */
.L_x_3269:
        /* <DEDUP_REMOVED lines=22> */
[----:B------:R-:W-:Y:S01]  /*2350*/  IMAD.IADD R19, R5, 0x1, R19 ;  /* 0x0000000105137824 */ /* 0x000fe200078e0213 */
[C---:B-1----:R-:W-:Y:S02]  /*2360*/  LEA R18, P1, R4.reuse, UR18, 0x2 ;  /* 0x0000001204127c11 */ /* 0x042fe4000f8210ff */
[----:B------:R-:W-:Y:S02]  /*2370*/  FMUL.FTZ R2, R17, R8 ;  /* 0x0000000811027220 */ /* 0x000fe40000410000 */
[----:B------:R-:W-:Y:S02]  /*2380*/  LEA.HI.X R19, R4, UR19, R19, 0x2, P1 ;  /* 0x0000001304137c11 */ /* 0x000fe400088f1413 */
[----:B------:R-:W-:-:S05]  /*2390*/  FFMA.FTZ R2, R9, R2, R12 ;  /* 0x0000000209027223 */ /* 0x000fca000001000c */
[----:B------:R0:W-:Y:S02]  /*23a0*/  STG.E.64 desc[UR16][R18.64], R2 ;  /* 0x0000000212007986 */ /* 0x0001e4000c101b10 */
.L_x_3272:
[----:B------:R-:W-:Y:S05]  /*23b0*/  BSYNC.RECONVERGENT B1 ;  /* 0x0000000000017941 */ /* 0x000fea0003800200 */
.L_x_3271:
        /* <DEDUP_REMOVED lines=19> */
.L_x_3274:
[----:B------:R-:W-:Y:S05]  /*24f0*/  BSYNC.RECONVERGENT B1 ;  /* 0x0000000000017941 */ /* 0x000fea0003800200 */
.L_x_3273:
        /* <DEDUP_REMOVED lines=19> */
.L_x_3268:
[----:B------:R-:W0:Y:S01]  /*2630*/  LDCU.64 UR18, c[0x0][0x3e8] ;  /* 0x00007d00ff1277ac */ /* 0x000e220008000a00 */
[----:B------:R-:W-:Y:S01]  /*2640*/  BSSY.RECONVERGENT B1, `(.L_x_3276) ;  /* 0x0000021000017945 */ /* 0x000fe20003800200 */
[C---:B------:R-:W-:Y:S01]  /*2650*/  VIADD R17, R23.reuse, 0x20 ;  /* 0x0000002017117836 */ /* 0x040fe20000000000 */
[C---:B------:R-:W-:Y:S02]  /*2660*/  IADD3 R13, PT, PT, R23.reuse, 0x40, RZ ;  /* 0x00000040170d7810 */ /* 0x040fe40007ffe0ff */
        /* <DEDUP_REMOVED lines=30> */
.L_x_3277:
[----:B0-----:R-:W-:Y:S05]  /*2850*/  BSYNC.RECONVERGENT B1 ;  /* 0x0000000000017941 */ /* 0x001fea0003800200 */
.L_x_3276:
        /* <DEDUP_REMOVED lines=22> */
[----:B------:R-:W-:-:S03]  /*29c0*/  IADD3 R19, PT, PT, R5, R19, RZ ;  /* 0x0000001305137210 */ /* 0x000fc60007ffe0ff */
        /* <DEDUP_REMOVED lines=15> */
.L_x_3279:
[----:B------:R-:W-:Y:S05]  /*2ac0*/  BSYNC.RECONVERGENT B1 ;  /* 0x0000000000017941 */ /* 0x000fea0003800200 */
.L_x_3278:
        /* <DEDUP_REMOVED lines=29> */
.L_x_3281:
[----:B------:R-:W-:Y:S05]  /*2ca0*/  BSYNC.RECONVERGENT B1 ;  /* 0x0000000000017941 */ /* 0x000fea0003800200 */
.L_x_3280:
        /* <DEDUP_REMOVED lines=27> */
.L_x_3275:
[----:B------:R-:W-:Y:S05]  /*2e60*/  BSYNC.RECONVERGENT B0 ;  /* 0x0000000000007941 */ /* 0x000fea0003800200 */
.L_x_3267:
[----:B------:R-:W-:Y:S02]  /*2e70*/  UIADD3 UR8, UPT, UPT, UR20, UR8, URZ ;  /* 0x0000000814087290 */ /* 0x000fe4000fffe0ff */
[----:B------:R-:W-:Y:S02]  /*2e80*/  UIADD3 UR4, UPT, UPT, UR4, 0x1, URZ ;  /* 0x0000000104047890 */ /* 0x000fe4000fffe0ff */
[----:B------:R-:W-:-:S09]  /*2e90*/  UISETP.GE.AND UP0, UPT, UR8, UR7, UPT ;  /* 0x000000070800728c */ /* 0x000fd2000bf06270 */
[----:B------:R-:W-:Y:S05]  /*2ea0*/  BRA.U !UP0, `(.L_x_3282) ;  /* 0xffffffd108b87547 */ /* 0x000fea000b83ffff */
[----:B------:R-:W-:Y:S05]  /*2eb0*/  EXIT ;  /* 0x000000000000794d */ /* 0x000fea0003800000 */
.L_x_3283:
        /* <DEDUP_REMOVED lines=12> */
.L_x_3476:


//--------------------- .text._Z35group_norm_nhwc_fwd_one_pass_kernelI11Fp32IOFp16WLi256ELi24ELi384EEv26Group_norm_nhwc_fwd_params --------------------------
	.section	.text._Z35group_norm_nhwc_fwd_one_pass_kernelI11Fp32IOFp16WLi256ELi24ELi384EEv26Group_norm_nhwc_fwd_params,"ax",@progbits
	.align	128
        .global         _Z35group_norm_nhwc_fwd_one_pass_kernelI11Fp32IOFp16WLi256ELi24ELi384EEv26Group_norm_nhwc_fwd_params
        .type           _Z35group_norm_nhwc_fwd_one_pass_kernelI11Fp32IOFp16WLi256ELi24ELi384EEv26Group_norm_nhwc_fwd_params,@function
        .size           _Z35group_norm_nhwc_fwd_one_pass_kernelI11Fp32IOFp16WLi256ELi24ELi384EEv26Group_norm_nhwc_fwd_params,(.L_x_3477 - _Z35group_norm_nhwc_fwd_one_pass_kernelI11Fp32IOFp16WLi256ELi24ELi384EEv26Group_norm_nhwc_fwd_params)
        .other          _Z35group_norm_nhwc_fwd_one_pass_kernelI11Fp32IOFp16WLi256ELi24ELi384EEv26Group_norm_nhwc_fwd_params,@"STO_CUDA_ENTRY STV_DEFAULT"
_Z35group_norm_nhwc_fwd_one_pass_kernelI11Fp32IOFp16WLi256ELi24ELi384EEv26Group_norm_nhwc_fwd_params:
.text._Z35group_norm_nhwc_fwd_one_pass_kernelI11Fp32IOFp16WLi256ELi24ELi384EEv26Group_norm_nhwc_fwd_params:
        /* <DEDUP_REMOVED lines=36> */
.L_x_3327:
[----:B0-----:R-:W0:Y:S01]  /*0240*/  LDCU UR5, c[0x0][0x3f8] ;  /* 0x00007f00ff0577ac */ /* 0x001e220008000800 */
[----:B------:R-:W-:Y:S02]  /*0250*/  IABS R8, UR7 ;  /* 0x0000000700087c13 */ /* 0x000fe40008000000 */
[C---:B------:R-:W-:Y:S01]  /*0260*/  IADD3 R19, PT, PT, R31.reuse, 0x20, RZ ;  /* 0x000000201f137810 */ /* 0x040fe20007ffe0ff */
[----:B-1----:R-:W1:Y:S01]  /*0270*/  LDCU.64 UR14, c[0x0][0x3e8] ;  /* 0x00007d00ff0e77ac */ /* 0x002e620008000a00 */
[C---:B------:R-:W-:Y:S02]  /*0280*/  IADD3 R13, PT, PT, R31.reuse, 0x40, RZ ;  /* 0x000000401f0d7810 */ /* 0x040fe40007ffe0ff */
[----:B------:R-:W-:Y:S02]  /*0290*/  SHF.R.S32.HI R33, RZ, 0x1f, R19 ;  /* 0x0000001fff217819 */ /* 0x000fe40000011413 */
[----:B---3--:R-:W-:Y:S02]  /*02a0*/  SHF.R.S32.HI R21, RZ, 0x1f, R13 ;  /* 0x0000001fff157819 */ /* 0x008fe4000001140d */
[----:B------:R-:W-:-:S02]  /*02b0*/  IADD3 R17, PT, PT, R31, 0x80, RZ ;  /* 0x000000801f117810 */ /* 0x000fc40007ffe0ff */
[----:B------:R-:W-:Y:S02]  /*02c0*/  LOP3.LUT R34, R26, 0xffff, RZ, 0xc0, !PT ;  /* 0x0000ffff1a227812 */ /* 0x000fe400078ec0ff */
[----:B------:R-:W-:Y:S02]  /*02d0*/  SHF.R.S32.HI R15, RZ, 0x1f, R17 ;  /* 0x0000001fff0f7819 */ /* 0x000fe40000011411 */
[----:B------:R-:W-:Y:S02]  /*02e0*/  IADD3 R20, PT, PT, R31, 0xa0, RZ ;  /* 0x000000a01f147810 */ /* 0x000fe40007ffe0ff */
[----:B0-2-4-:R-:W-:Y:S02]  /*02f0*/  MOV R2, UR5 ;  /* 0x0000000500027c02 */ /* 0x015fe40008000f00 */
[----:B------:R-:W-:Y:S02]  /*0300*/  SHF.R.S32.HI R11, RZ, 0x1f, R20 ;  /* 0x0000001fff0b7819 */ /* 0x000fe40000011414 */
[----:B------:R-:W-:-:S02]  /*0310*/  IABS R5, R2 ;  /* 0x0000000200057213 */ /* 0x000fc40000000000 */
[----:B-1----:R-:W-:Y:S02]  /*0320*/  ISETP.GE.U32.AND P4, PT, R19, UR14, PT ;  /* 0x0000000e13007c0c */ /* 0x002fe4000bf86070 */
[----:B------:R-:W0:Y:S01]  /*0330*/  I2F.RP R4, R5 ;  /* 0x0000000500047306 */ /* 0x000e220000209400 */
[----:B------:R-:W-:Y:S02]  /*0340*/  ISETP.GE.U32.AND P5, PT, R13, UR14, PT ;  /* 0x0000000e0d007c0c */ /* 0x000fe4000bfa6070 */
[----:B------:R-:W-:Y:S02]  /*0350*/  ISETP.GE.AND.EX P4, PT, R33, UR15, PT, P4 ;  /* 0x0000000f21007c0c */ /* 0x000fe4000bf86340 */
[----:B------:R-:W-:Y:S02]  /*0360*/  ISETP.GE.AND.EX P5, PT, R21, UR15, PT, P5 ;  /* 0x0000000f15007c0c */ /* 0x000fe4000bfa6350 */
[----:B------:R-:W-:Y:S02]  /*0370*/  ISETP.GE.U32.AND P3, PT, R17, UR14, PT ;  /* 0x0000000e11007c0c */ /* 0x000fe4000bf66070 */
[----:B------:R-:W-:-:S02]  /*0380*/  ISETP.GE.U32.AND P2, PT, R20, UR14, PT ;  /* 0x0000000e14007c0c */ /* 0x000fc4000bf46070 */
[----:B------:R-:W-:Y:S02]  /*0390*/  ISETP.GE.AND.EX P3, PT, R15, UR15, PT, P3 ;  /* 0x0000000f0f007c0c */ /* 0x000fe4000bf66330 */
        /* <DEDUP_REMOVED lines=66> */
[----:B-1----:R-:W-:Y:S01]  /*07c0*/  @!P5 LEA R14, P6, R8, R2, 0x2 ;  /* 0x00000002080ed211 */ /* 0x002fe200078c10ff */
[----:B------:R-:W-:Y:S01]  /*07d0*/  @!P3 IMAD.MOV.U32 R2, RZ, RZ, R34 ;  /* 0x000000ffff02b224 */ /* 0x000fe200078e0022 */
[----:B------:R-:W-:-:S02]  /*07e0*/  ISETP.GE.U32.AND P1, PT, R30, UR14, PT ;  /* 0x0000000e1e007c0c */ /* 0x000fc4000bf26070 */
[----:B------:R-:W-:Y:S02]  /*07f0*/  @!P5 LEA.HI.X R15, R8, R3, R21, 0x2, P6 ;  /* 0x00000003080fd211 */ /* 0x000fe400030f1415 */
[----:B------:R-:W-:Y:S01]  /*0800*/  @!P3 MOV R3, R33 ;  /* 0x000000210003b202 */ /* 0x000fe20000000f00 */
[----:B------:R-:W1:Y:S01]  /*0810*/  @!P3 LDC.64 R8, c[0x0][0x390] ;  /* 0x0000e400ff08bb82 */ /* 0x000e620000000a00 */
[----:B------:R-:W-:Y:S01]  /*0820*/  ISETP.GE.AND.EX P1, PT, R10, UR15, PT, P1 ;  /* 0x0000000f0a007c0c */ /* 0x000fe2000bf26310 */
[----:B------:R3:W4:Y:S01]  /*0830*/  @!P5 LDG.E.64 R4, desc[UR12][R14.64] ;  /* 0x0000000c0e04d981 */ /* 0x000722000c1e1b00 */
[----:B------:R-:W-:-:S04]  /*0840*/  @!P3 IMAD.WIDE.U32 R28, R17, R28, R2 ;  /* 0x0000001c111cb225 */ /* 0x000fc800078e0002 */
[----:B------:R-:W-:Y:S01]  /*0850*/  HFMA2 R3, -RZ, RZ, 0, 0 ;  /* 0x00000000ff037431 */ /* 0x000fe200000001ff */
[----:B------:R-:W-:Y:S01]  /*0860*/  MOV R2, RZ ;  /* 0x000000ff00027202 */ /* 0x000fe20000000f00 */
[----:B--2---:R-:W-:Y:S01]  /*0870*/  @!P2 IMAD R11, R11, R6, RZ ;  /* 0x000000060b0ba224 */ /* 0x004fe200078e02ff */
[----:B------:R-:W-:-:S04]  /*0880*/  @!P2 MOV R36, R34 ;  /* 0x000000220024a202 */ /* 0x000fc80000000f00 */
[----:B------:R2:W5:Y:S01]  /*0890*/  @!P4 LDG.E.64 R2, desc[UR12][R12.64] ;  /* 0x0000000c0c02c981 */ /* 0x000562000c1e1b00 */
[----:B---3--:R-:W-:Y:S02]  /*08a0*/  IADD3 R15, PT, PT, R31, 0x60, RZ ;  /* 0x000000601f0f7810 */ /* 0x008fe40007ffe0ff */
[----:B------:R-:W-:Y:S01]  /*08b0*/  @!P2 MOV R37, R33 ;  /* 0x000000210025a202 */ /* 0x000fe20000000f00 */
[----:B--2---:R-:W2:Y:S01]  /*08c0*/  @!P1 LDC.64 R12, c[0x0][0x3e0] ;  /* 0x0000f800ff0c9b82 */ /* 0x004ea20000000a00 */
[----:B------:R-:W-:Y:S01]  /*08d0*/  ISETP.GE.U32.AND P4, PT, R15, UR14, PT ;  /* 0x0000000e0f007c0c */ /* 0x000fe2000bf86070 */
[C---:B------:R-:W-:Y:S01]  /*08e0*/  @!P2 IMAD R11, R20.reuse, R7, R11 ;  /* 0x00000007140ba224 */ /* 0x040fe200078e020b */
[----:B------:R-:W-:Y:S01]  /*08f0*/  SHF.R.S32.HI R14, RZ, 0x1f, R15 ;  /* 0x0000001fff0e7819 */ /* 0x000fe2000001140f */
[----:B------:R-:W-:Y:S01]  /*0900*/  @!P2 IMAD.WIDE.U32 R20, R20, R6, R36 ;  /* 0x000000061414a225 */ /* 0x000fe200078e0024 */
[----:B------:R-:W-:Y:S02]  /*0910*/  ISETP.GE.U32.AND P5, PT, R31, UR14, PT ;  /* 0x0000000e1f007c0c */ /* 0x000fe4000bfa6070 */
[----:B------:R-:W-:Y:S01]  /*0920*/  ISETP.GE.AND.EX P4, PT, R14, UR15, PT, P4 ;  /* 0x0000000f0e007c0c */ /* 0x000fe2000bf86340 */
[----:B------:R-:W3:Y:S01]  /*0930*/  @!P1 LDC.64 R6, c[0x0][0x390] ;  /* 0x0000e400ff069b82 */ /* 0x000ee20000000a00 */
[----:B------:R-:W-:-:S02]  /*0940*/  ISETP.GE.AND.EX P5, PT, R22, UR15, PT, P5 ;  /* 0x0000000f16007c0c */ /* 0x000fc4000bfa6350 */
[----:B------:R-:W-:Y:S02]  /*0950*/  @!P3 IADD3 R17, PT, PT, R29, R16, RZ ;  /* 0x000000101d11b210 */ /* 0x000fe40007ffe0ff */
[C---:B-1----:R-:W-:Y:S02]  /*0960*/  @!P3 LEA R16, P6, R28.reuse, R8, 0x2 ;  /* 0x000000081c10b211 */ /* 0x042fe400078c10ff */
[----:B------:R-:W-:Y:S02]  /*0970*/  @!P1 MOV R29, R33 ;  /* 0x00000021001d9202 */ /* 0x000fe40000000f00 */
[----:B------:R-:W-:Y:S02]  /*0980*/  @!P3 LEA.HI.X R17, R28, R9, R17, 0x2, P6 ;  /* 0x000000091c11b211 */ /* 0x000fe400030f1411 */
[----:B------:R-:W-:Y:S01]  /*0990*/  @!P1 MOV R28, R34 ;  /* 0x00000022001c9202 */ /* 0x000fe20000000f00 */
[----:B------:R-:W1:Y:S01]  /*09a0*/  @!P4 LDC.64 R8, c[0x0][0x3e0] ;  /* 0x0000f800ff08cb82 */ /* 0x000e620000000a00 */
[----:B------:R-:W-:-:S02]  /*09b0*/  @!P2 IADD3 R11, PT, PT, R21, R11, RZ ;  /* 0x0000000b150ba210 */ /* 0x000fc40007ffe0ff */
[----:B0-----:R-:W-:Y:S01]  /*09c0*/  @!P2 LEA R18, P6, R20, R18, 0x2 ;  /* 0x000000121412a211 */ /* 0x001fe200078c10ff */
[-C--:B--2---:R-:W-:Y:S02]  /*09d0*/  @!P1 IMAD R10, R10, R12.reuse, RZ ;  /* 0x0000000c0a0a9224 */ /* 0x084fe400078e02ff */
[----:B------:R-:W-:Y:S01]  /*09e0*/  @!P1 IMAD.WIDE.U32 R28, R30, R12, R28 ;  /* 0x0000000c1e1c9225 */ /* 0x000fe200078e001c */
[----:B------:R-:W-:-:S03]  /*09f0*/  @!P2 LEA.HI.X R19, R20, R19, R11, 0x2, P6 ;  /* 0x000000131413a211 */ /* 0x000fc600030f140b */
[----:B------:R-:W-:Y:S02]  /*0a00*/  @!P1 IMAD R13, R30, R13, R10 ;  /* 0x0000000d1e0d9224 */ /* 0x000fe400078e020a */
[----:B------:R-:W0:Y:S01]  /*0a10*/  @!P5 LDC.64 R10, c[0x0][0x3e0] ;  /* 0x0000f800ff0adb82 */ /* 0x000e220000000a00 */
[----:B---3--:R-:W-:Y:S02]  /*0a20*/  @!P1 LEA R20, P6, R28, R6, 0x2 ;  /* 0x000000061c149211 */ /* 0x008fe400078c10ff */
[----:B------:R-:W-:-:S05]  /*0a30*/  @!P1 IADD3 R21, PT, PT, R29, R13, RZ ;  /* 0x0000000d1d159210 */ /* 0x000fca0007ffe0ff */
[----:B------:R-:W2:Y:S01]  /*0a40*/  @!P4 LDC.64 R12, c[0x0][0x390] ;  /* 0x0000e400ff0ccb82 */ /* 0x000ea20000000a00 */
[----:B------:R-:W-:-:S07]  /*0a50*/  @!P1 LEA.HI.X R21, R28, R7, R21, 0x2, P6 ;  /* 0x000000071c159211 */ /* 0x000fce00030f1415 */
[----:B------:R-:W3:Y:S01]  /*0a60*/  @!P5 LDC.64 R6, c[0x0][0x390] ;  /* 0x0000e400ff06db82 */ /* 0x000ee20000000a00 */
        /* <DEDUP_REMOVED lines=14> */
[----:B---3--:R-:W-:-:S04]  /*0b50*/  @!P5 LEA R8, P6, R14, R6, 0x2 ;  /* 0x000000060e08d211 */ /* 0x008fc800078c10ff */
[----:B------:R-:W-:Y:S02]  /*0b60*/  @!P5 LEA.HI.X R9, R14, R7, R11, 0x2, P6 ;  /* 0x000000070e09d211 */ /* 0x000fe400030f140b */
[----:B------:R-:W-:Y:S02]  /*0b70*/  ISETP.GE.U32.AND P6, PT, R27, UR14, PT ;  /* 0x0000000e1b007c0c */ /* 0x000fe4000bfc6070 */
[----:B------:R-:W-:Y:S02]  /*0b80*/  CS2R R6, SRZ ;  /* 0x0000000000067805 */ /* 0x000fe4000001ff00 */
[----:B------:R-:W-:-:S04]  /*0b90*/  ISETP.GE.AND.EX P6, PT, R0, UR15, PT, P6 ;  /* 0x0000000f00007c0c */ /* 0x000fc8000bfc6360 */
[----:B------:R0:W2:Y:S01]  /*0ba0*/  @!P5 LDG.E.64 R6, desc[UR12][R8.64] ;  /* 0x0000000c0806d981 */ /* 0x0000a2000c1e1b00 */
[----:B------:R-:W-:-:S06]  /*0bb0*/  CS2R R10, SRZ ;  /* 0x00000000000a7805 */ /* 0x000fcc000001ff00 */
[----:B------:R1:W3:Y:S02]  /*0bc0*/  @!P3 LDG.E.64 R10, desc[UR12][R16.64] ;  /* 0x0000000c100ab981 */ /* 0x0002e4000c1e1b00 */
[----:B------:R-:W1:Y:S01]  /*0bd0*/  @!P6 LDC.64 R14, c[0x0][0x3e0] ;  /* 0x0000f800ff0eeb82 */ /* 0x000e620000000a00 */
[----:B0-----:R-:W-:-:S06]  /*0be0*/  CS2R R8, SRZ ;  /* 0x0000000000087805 */ /* 0x001fcc000001ff00 */
[----:B------:R0:W3:Y:S01]  /*0bf0*/  @!P4 LDG.E.64 R8, desc[UR12][R12.64] ;  /* 0x0000000c0c08c981 */ /* 0x0000e2000c1e1b00 */
[----:B-1----:R-:W1:Y:S01]  /*0c00*/  @!P6 LDC.64 R16, c[0x0][0x390] ;  /* 0x0000e400ff10eb82 */ /* 0x002e620000000a00 */
[----:B0-----:R-:W-:-:S06]  /*0c10*/  CS2R R12, SRZ ;  /* 0x00000000000c7805 */ /* 0x001fcc000001ff00 */
[----:B------:R0:W3:Y:S01]  /*0c20*/  @!P2 LDG.E.64 R12, desc[UR12][R18.64] ;  /* 0x0000000c120ca981 */ /* 0x0000e2000c1e1b00 */
[----:B------:R-:W-:-:S04]  /*0c30*/  @!P6 IMAD R28, R0, R14, RZ ;  /* 0x0000000e001ce224 */ /* 0x000fc800078e02ff */
[----:B------:R-:W-:Y:S01]  /*0c40*/  @!P6 IMAD R29, R27, R15, R28 ;  /* 0x0000000f1b1de224 */ /* 0x000fe200078e021c */
[----:B0-----:R-:W-:Y:S02]  /*0c50*/  @!P6 MOV R18, R34 ;  /* 0x000000220012e202 */ /* 0x001fe40000000f00 */
[----:B------:R-:W-:-:S03]  /*0c60*/  @!P6 MOV R19, R33 ;  /* 0x000000210013e202 */ /* 0x000fc60000000f00 */
[----:B------:R-:W-:Y:S01]  /*0c70*/  @!P6 IMAD.WIDE.U32 R18, R27, R14, R18 ;  /* 0x0000000e1b12e225 */ /* 0x000fe200078e0012 */
[----:B------:R-:W-:-:S04]  /*0c80*/  CS2R R14, SRZ ;  /* 0x00000000000e7805 */ /* 0x000fc8000001ff00 */
[----:B------:R-:W-:Y:S02]  /*0c90*/  @!P6 IADD3 R28, PT, PT, R19, R29, RZ ;  /* 0x0000001d131ce210 */ /* 0x000fe40007ffe0ff */
[----:B------:R0:W3:Y:S01]  /*0ca0*/  @!P1 LDG.E.64 R14, desc[UR12][R20.64] ;  /* 0x0000000c140e9981 */ /* 0x0000e2000c1e1b00 */
[----:B-1----:R-:W-:-:S04]  /*0cb0*/  @!P6 LEA R16, P1, R18, R16, 0x2 ;  /* 0x000000101210e211 */ /* 0x002fc800078210ff */
[----:B------:R-:W-:Y:S02]  /*0cc0*/  @!P6 LEA.HI.X R17, R18, R17, R28, 0x2, P1 ;  /* 0x000000111211e211 */ /* 0x000fe400008f141c */
[----:B0-----:R-:W-:-:S06]  /*0cd0*/  CS2R R20, SRZ ;  /* 0x0000000000147805 */ /* 0x001fcc000001ff00 */
[----:B------:R0:W3:Y:S01]  /*0ce0*/  @!P6 LDG.E.64 R20, desc[UR12][R16.64] ;  /* 0x0000000c1014e981 */ /* 0x0000e2000c1e1b00 */
[----:B------:R-:W-:Y:S01]  /*0cf0*/  ISETP.GT.AND P1, PT, R24, 0x1e, PT ;  /* 0x0000001e1800780c */ /* 0x000fe20003f24270 */
[----:B-----5:R-:W-:-:S04]  /*0d00*/  FMUL.FTZ R29, R3, R3 ;  /* 0x00000003031d7220 */ /* 0x020fc80000410000 */
        /* <DEDUP_REMOVED lines=8> */
[----:B---3--:R-:W-:-:S03]  /*0d90*/  FMUL.FTZ R19, R9, R9 ;  /* 0x0000000909137220 */ /* 0x008fc60000410000 */
        /* <DEDUP_REMOVED lines=66> */
.L_x_3285:
[----:B------:R-:W-:Y:S05]  /*11c0*/  BSYNC.RECONVERGENT B0 ;  /* 0x0000000000007941 */ /* 0x000fea0003800200 */
.L_x_3284:
        /* <DEDUP_REMOVED lines=36> */
.L_x_3287:
[----:B------:R-:W-:Y:S05]  /*1410*/  BSYNC.RECONVERGENT B0 ;  /* 0x0000000000007941 */ /* 0x000fea0003800200 */
.L_x_3286:
[----:B------:R-:W-:Y:S05]  /*1420*/  @!P1 BRA `(.L_x_3288) ;  /* 0x0000000c00ac9947 */ /* 0x000fea0003800000 */
[----:B---3--:R-:W3:Y:S01]  /*1430*/  LDC.64 R16, c[0x0][0x3b8] ;  /* 0x0000ee00ff107b82 */ /* 0x008ee20000000a00 */
[----:B------:R-:W-:Y:S01]  /*1440*/  ULOP3.LUT UR9, UR4, 0x1, URZ, 0xc0, !UPT ;  /* 0x0000000104097892 */ /* 0x000fe2000f8ec0ff */
[----:B------:R-:W-:-:S03]  /*1450*/  ISETP.GE.U32.AND P3, PT, R23, 0x8, PT ;  /* 0x000000081700780c */ /* 0x000fc60003f66070 */
[----:B------:R-:W-:-:S06]  /*1460*/  UIMAD UR5, UR9, UR16, URZ ;  /* 0x00000010090572a4 */ /* 0x000fcc000f8e02ff */
[----:B------:R-:W-:-:S04]  /*1470*/  IMAD R28, R23, UR5, RZ ;  /* 0x00000005171c7c24 */ /* 0x000fc8000f8e02ff */
[----:B--2---:R-:W-:-:S04]  /*1480*/  IMAD.SHL.U32 R29, R28, 0x2, RZ ;  /* 0x000000021c1d7824 */ /* 0x004fc800078e00ff */
        /* <DEDUP_REMOVED lines=24> */
.L_x_3290:
[----:B---3--:R-:W2:Y:S04]  /*1610*/  LDG.E.STRONG.GPU R16, desc[UR12][R28.64] ;  /* 0x0000000c1c107981 */ /* 0x008ea8000c1ef900 */
[----:B--2---:R-:W-:Y:S01]  /*1620*/  CCTL.IVALL ;  /* 0x00000000ff00798f */ /* 0x004fe20002000000 */
[----:B------:R-:W-:Y:S05]  /*1630*/  YIELD ;  /* 0x0000000000007946 */ /* 0x000fea0003800000 */
[----:B------:R-:W-:-:S13]  /*1640*/  ISETP.NE.AND P1, PT, R16, R37, PT ;  /* 0x000000251000720c */ /* 0x000fda0003f25270 */
[----:B------:R-:W-:Y:S05]  /*1650*/  @P1 BRA `(.L_x_3290) ;  /* 0xfffffffc00ec1947 */ /* 0x000fea000383ffff */
.L_x_3289:
        /* <DEDUP_REMOVED lines=15> */
.L_x_3292:
        /* <DEDUP_REMOVED lines=91> */
.L_x_3291:
        /* <DEDUP_REMOVED lines=52> */
.L_x_3293:
        /* <DEDUP_REMOVED lines=28> */
.L_x_3294:
        /* <DEDUP_REMOVED lines=13> */
.L_x_3295:
[----:B------:R-:W-:Y:S05]  /*22d0*/  BSYNC.RECONVERGENT B0 ;  /* 0x0000000000007941 */ /* 0x000fea0003800200 */
.L_x_3288:
        /* <DEDUP_REMOVED lines=67> */
.L_x_3299:
[----:B------:R-:W-:Y:S05]  /*2710*/  BSYNC.RECONVERGENT B1 ;  /* 0x0000000000017941 */ /* 0x000fea0003800200 */
.L_x_3298:
        /* <DEDUP_REMOVED lines=23> */
.L_x_3301:
[----:B------:R-:W-:Y:S05]  /*2890*/  BSYNC.RECONVERGENT B1 ;  /* 0x0000000000017941 */ /* 0x000fea0003800200 */
.L_x_3300:
        /* <DEDUP_REMOVED lines=18> */
[----:B------:R-:W-:-:S04]  /*29c0*/  IMAD.WIDE.U32 R2, R37, UR10, R2 ;  /* 0x0000000a25027c25 */ /* 0x000fc8000f8e0002 */
[----:B------:R-:W-:Y:S01]  /*29d0*/  IMAD.IADD R7, R3, 0x1, R7 ;  /* 0x0000000103077824 */ /* 0x000fe200078e0207 */
[----:B-1----:R-:W-:Y:S01]  /*29e0*/  LEA R6, P1, R2, UR18, 0x2 ;  /* 0x0000001202067c11 */ /* 0x002fe2000f8210ff */
[----:B------:R-:W-:-:S03]  /*29f0*/  FMUL.FTZ R3, R5, UR8 ;  /* 0x0000000805037c20 */ /* 0x000fc60008410000 */
[----:B------:R-:W-:Y:S01]  /*2a00*/  LEA.HI.X R7, R2, UR19, R7, 0x2, P1 ;  /* 0x0000001302077c11 */ /* 0x000fe200088f1407 */
[----:B------:R-:W-:Y:S01]  /*2a10*/  FMUL.FTZ R2, R4, UR8 ;  /* 0x0000000804027c20 */ /* 0x000fe20008410000 */
[----:B------:R-:W-:-:S03]  /*2a20*/  FFMA.FTZ R3, R18, R3, R16 ;  /* 0x0000000312037223 */ /* 0x000fc60000010010 */
[----:B------:R-:W-:-:S05]  /*2a30*/  FFMA.FTZ R2, R19, R2, R17 ;  /* 0x0000000213027223 */ /* 0x000fca0000010011 */
[----:B------:R0:W-:Y:S02]  /*2a40*/  STG.E.64 desc[UR12][R6.64], R2 ;  /* 0x0000000206007986 */ /* 0x0001e4000c101b0c */
.L_x_3303:
[----:B------:R-:W-:Y:S05]  /*2a50*/  BSYNC.RECONVERGENT B1 ;  /* 0x0000000000017941 */ /* 0x000fea0003800200 */
.L_x_3302:
        /* <DEDUP_REMOVED lines=21> */
.L_x_3305:
[----:B------:R-:W-:Y:S05]  /*2bb0*/  BSYNC.RECONVERGENT B1 ;  /* 0x0000000000017941 */ /* 0x000fea0003800200 */
.L_x_3304:
        /* <DEDUP_REMOVED lines=30> */
.L_x_3307:
[----:B------:R-:W-:Y:S05]  /*2da0*/  BSYNC.RECONVERGENT B1 ;  /* 0x0000000000017941 */ /* 0x000fea0003800200 */
.L_x_3306:
        /* <DEDUP_REMOVED lines=19> */
.L_x_3309:
[----:B------:R-:W-:Y:S05]  /*2ee0*/  BSYNC.RECONVERGENT B1 ;  /* 0x0000000000017941 */ /* 0x000fea0003800200 */
.L_x_3308:
        /* <DEDUP_REMOVED lines=19> */
.L_x_3311:
[----:B------:R-:W-:Y:S05]  /*3020*/  BSYNC.RECONVERGENT B1 ;  /* 0x0000000000017941 */ /* 0x000fea0003800200 */
.L_x_3310:
[----:B------:R-:W-:Y:S05]  /*3030*/  @P1 BRA `(.L_x_3312) ;  /* 0x0000001000641947 */ /* 0x000fea0003800000 */
[----:B------:R-:W2:Y:S01]  /*3040*/  LDCU.64 UR10, c[0x0][0x3e0] ;  /* 0x00007c00ff0a77ac */ /* 0x000ea20008000a00 */
[----:B01----:R-:W-:Y:S01]  /*3050*/  MOV R2, R34 ;  /* 0x0000002200027202 */ /* 0x003fe20000000f00 */
[----:B------:R-:W-:Y:S01]  /*3060*/  FADD.FTZ R20, R20, -UR5 ;  /* 0x8000000514147e21 */ /* 0x000fe20008010000 */
[----:B------:R-:W-:Y:S01]  /*3070*/  MOV R3, R33 ;  /* 0x0000002100037202 */ /* 0x000fe20000000f00 */
[----:B------:R-:W0:Y:S01]  /*3080*/  LDCU.64 UR14, c[0x0][0x380] ;  /* 0x00007000ff0e77ac */ /* 0x000e220008000a00 */
[----:B------:R-:W-:Y:S01]  /*3090*/  FADD.FTZ R21, R21, -UR5 ;  /* 0x8000000515157e21 */ /* 0x000fe20008010000 */
[----:B------:R-:W-:-:S03]  /*30a0*/  FMUL.FTZ R20, R20, UR8 ;  /* 0x0000000814147c20 */ /* 0x000fc60008410000 */
[----:B------:R-:W-:Y:S01]  /*30b0*/  FMUL.FTZ R21, R21, UR8 ;  /* 0x0000000815157c20 */ /* 0x000fe20008410000 */
        /* <DEDUP_REMOVED lines=10> */
.L_x_3297:
        /* <DEDUP_REMOVED lines=32> */
.L_x_3314:
[----:B------:R-:W-:Y:S05]  /*3360*/  BSYNC.RECONVERGENT B1 ;  /* 0x0000000000017941 */ /* 0x000fea0003800200 */
.L_x_3313:
        /* <DEDUP_REMOVED lines=8> */
[----:B------:R-:W-:Y:S02]  /*33f0*/  IMAD.MOV.U32 R29, RZ, RZ, R33 ;  /* 0x000000ffff1d7224 */ /* 0x000fe400078e0021 */
[----:B------:R-:W-:Y:S01]  /*3400*/  FADD.FTZ R2, R2, -UR5 ;  /* 0x8000000502027e21 */ /* 0x000fe20008010000 */
[----:B------:R-:W1:Y:S01]  /*3410*/  LDCU.64 UR18, c[0x0][0x380] ;  /* 0x00007000ff1277ac */ /* 0x000e620008000a00 */
[----:B------:R-:W-:Y:S02]  /*3420*/  FADD.FTZ R3, R3, -UR5 ;  /* 0x8000000503037e21 */ /* 0x000fe40008010000 */
[----:B------:R-:W-:Y:S02]  /*3430*/  FMUL.FTZ R2, R2, UR8 ;  /* 0x0000000802027c20 */ /* 0x000fe40008410000 */
[----:B------:R-:W-:-:S02]  /*3440*/  FMUL.FTZ R3, R3, UR8 ;  /* 0x0000000803037c20 */ /* 0x000fc40008410000 */
[----:B------:R-:W-:Y:S02]  /*3450*/  FFMA.FTZ R2, R19, R2, R17 ;  /* 0x0000000213027223 */ /* 0x000fe40000010011 */
        /* <DEDUP_REMOVED lines=18> */
.L_x_3316:
[----:B------:R-:W-:Y:S05]  /*3580*/  BSYNC.RECONVERGENT B1 ;  /* 0x0000000000017941 */ /* 0x000fea0003800200 */
.L_x_3315:
        /* <DEDUP_REMOVED lines=34> */
.L_x_3318:
[----:B------:R-:W-:Y:S05]  /*37b0*/  BSYNC.RECONVERGENT B1 ;  /* 0x0000000000017941 */ /* 0x000fea0003800200 */
.L_x_3317:
        /* <DEDUP_REMOVED lines=9> */
[----:B------:R-:W1:Y:S01]  /*3850*/  LDCU.64 UR18, c[0x0][0x380] ;  /* 0x00007000ff1277ac */ /* 0x000e620008000a00 */
[----:B------:R-:W-:Y:S01]  /*3860*/  SHF.R.S32.HI R4, RZ, 0x1f, R5 ;  /* 0x0000001fff047819 */ /* 0x000fe20000011405 */
        /* <DEDUP_REMOVED lines=21> */
.L_x_3320:
[----:B------:R-:W-:Y:S05]  /*39c0*/  BSYNC.RECONVERGENT B1 ;  /* 0x0000000000017941 */ /* 0x000fea0003800200 */
.L_x_3319:
        /* <DEDUP_REMOVED lines=40> */
.L_x_3322:
[----:B------:R-:W-:Y:S05]  /*3c50*/  BSYNC.RECONVERGENT B1 ;  /* 0x0000000000017941 */ /* 0x000fea0003800200 */
.L_x_3321:
        /* <DEDUP_REMOVED lines=29> */
.L_x_3324:
[----:B------:R-:W-:Y:S05]  /*3e30*/  BSYNC.RECONVERGENT B1 ;  /* 0x0000000000017941 */ /* 0x000fea0003800200 */
.L_x_3323:
        /* <DEDUP_REMOVED lines=29> */
.L_x_3326:
[----:B------:R-:W-:Y:S05]  /*4010*/  BSYNC.RECONVERGENT B1 ;  /* 0x0000000000017941 */ /* 0x000fea0003800200 */
.L_x_3325:
        /* <DEDUP_REMOVED lines=27> */
.L_x_3312:
[----:B------:R-:W-:Y:S05]  /*41d0*/  BSYNC.RECONVERGENT B0 ;  /* 0x0000000000007941 */ /* 0x000fea0003800200 */
.L_x_3296:
        /* <DEDUP_REMOVED lines=8> */
.L_x_3328:
        /* <DEDUP_REMOVED lines=10> */
.L_x_3477:


//--------------------- .text._Z35group_norm_nhwc_fwd_one_pass_kernelI11Fp32IOFp16WLi512ELi24ELi384EEv26Group_norm_nhwc_fwd_params --------------------------
	.section	.text._Z35group_norm_nhwc_fwd_one_pass_kernelI11Fp32IOFp16WLi512ELi24ELi384EEv26Group_norm_nhwc_fwd_params,"ax",@progbits
	.align	128
        .global         _Z35group_norm_nhwc_fwd_one_pass_kernelI11Fp32IOFp16WLi512ELi24ELi384EEv26Group_norm_nhwc_fwd_params
        .type           _Z35group_norm_nhwc_fwd_one_pass_kernelI11Fp32IOFp16WLi512ELi24ELi384EEv26Group_norm_nhwc_fwd_params,@function
        .size           _Z35group_norm_nhwc_fwd_one_pass_kernelI11Fp32IOFp16WLi512ELi24ELi384EEv26Group_norm_nhwc_fwd_params,(.L_x_3478 - _Z35group_norm_nhwc_fwd_one_pass_kernelI11Fp32IOFp16WLi512ELi24ELi384EEv26Group_norm_nhwc_fwd_params)
        .other          _Z35group_norm_nhwc_fwd_one_pass_kernelI11Fp32IOFp16WLi512ELi24ELi384EEv26Group_norm_nhwc_fwd_params,@"STO_CUDA_ENTRY STV_DEFAULT"
_Z35group_norm_nhwc_fwd_one_pass_kernelI11Fp32IOFp16WLi512ELi24ELi384EEv26Group_norm_nhwc_fwd_params:
.text._Z35group_norm_nhwc_fwd_one_pass_kernelI11Fp32IOFp16WLi512ELi24ELi384EEv26Group_norm_nhwc_fwd_params:
        /* <DEDUP_REMOVED lines=41> */
.L_x_3404:
        /* <DEDUP_REMOVED lines=398> */
.L_x_3330:
[----:B------:R-:W-:Y:S05]  /*1b70*/  BSYNC.RECONVERGENT B0 ;  /* 0x0000000000007941 */ /* 0x000fea0003800200 */
.L_x_3329:
        /* <DEDUP_REMOVED lines=36> */
.L_x_3332:
[----:B------:R-:W-:Y:S05]  /*1dc0*/  BSYNC.RECONVERGENT B0 ;  /* 0x0000000000007941 */ /* 0x000fea0003800200 */
.L_x_3331:
        /* <DEDUP_REMOVED lines=25> */
.L_x_3335:
[----:B----4-:R-:W3:Y:S04]  /*1f60*/  LDG.E.STRONG.GPU R22, desc[UR8][R20.64] ;  /* 0x0000000814167981 */ /* 0x010ee8000c1ef900 */
[----:B---3--:R-:W-:Y:S01]  /*1f70*/  CCTL.IVALL ;  /* 0x00000000ff00798f */ /* 0x008fe20002000000 */
[----:B------:R-:W-:Y:S05]  /*1f80*/  YIELD ;  /* 0x0000000000007946 */ /* 0x000fea0003800000 */
[----:B------:R-:W-:-:S13]  /*1f90*/  ISETP.NE.AND P4, PT, R22, R27, PT ;  /* 0x0000001b1600720c */ /* 0x000fda0003f85270 */
[----:B------:R-:W-:Y:S05]  /*1fa0*/  @P4 BRA `(.L_x_3335) ;  /* 0xfffffffc00ec4947 */ /* 0x000fea000383ffff */
.L_x_3334:
        /* <DEDUP_REMOVED lines=15> */
.L_x_3337:
        /* <DEDUP_REMOVED lines=60> */
.L_x_3336:
        /* <DEDUP_REMOVED lines=35> */
.L_x_3338:
        /* <DEDUP_REMOVED lines=18> */
.L_x_3339:
        /* <DEDUP_REMOVED lines=9> */
.L_x_3340:
[----:B------:R-:W-:Y:S05]  /*2840*/  BSYNC.RECONVERGENT B0 ;  /* 0x0000000000007941 */ /* 0x000fea0003800200 */
.L_x_3333:
        /* <DEDUP_REMOVED lines=68> */
.L_x_3344:
[----:B------:R-:W-:Y:S05]  /*2c90*/  BSYNC.RECONVERGENT B1 ;  /* 0x0000000000017941 */ /* 0x000fea0003800200 */
.L_x_3343:
        /* <DEDUP_REMOVED lines=19> */
.L_x_3346:
[----:B------:R-:W-:Y:S05]  /*2dd0*/  BSYNC.RECONVERGENT B1 ;  /* 0x0000000000017941 */ /* 0x000fea0003800200 */
.L_x_3345:
        /* <DEDUP_REMOVED lines=19> */
.L_x_3348:
[----:B------:R-:W-:Y:S05]  /*2f10*/  BSYNC.RECONVERGENT B1 ;  /* 0x0000000000017941 */ /* 0x000fea0003800200 */
.L_x_3347:
        /* <DEDUP_REMOVED lines=19> */
.L_x_3350:
[----:B------:R-:W-:Y:S05]  /*3050*/  BSYNC.RECONVERGENT B1 ;  /* 0x0000000000017941 */ /* 0x000fea0003800200 */
.L_x_3349:
        /* <DEDUP_REMOVED lines=43> */
.L_x_3352:
[----:B------:R-:W-:Y:S05]  /*3310*/  BSYNC.RECONVERGENT B1 ;  /* 0x0000000000017941 */ /* 0x000fea0003800200 */
.L_x_3351:
        /* <DEDUP_REMOVED lines=19> */
.L_x_3354:
[----:B------:R-:W-:Y:S05]  /*3450*/  BSYNC.RECONVERGENT B1 ;  /* 0x0000000000017941 */ /* 0x000fea0003800200 */
.L_x_3353:
        /* <DEDUP_REMOVED lines=19> */
.L_x_3356:
[----:B------:R-:W-:Y:S05]  /*3590*/  BSYNC.RECONVERGENT B1 ;  /* 0x0000000000017941 */ /* 0x000fea0003800200 */
.L_x_3355:
        /* <DEDUP_REMOVED lines=19> */
.L_x_3358:
[----:B------:R-:W-:Y:S05]  /*36d0*/  BSYNC.RECONVERGENT B1 ;  /* 0x0000000000017941 */ /* 0x000fea0003800200 */
.L_x_3357:
        /* <DEDUP_REMOVED lines=19> */
.L_x_3360:
[----:B------:R-:W-:Y:S05]  /*3810*/  BSYNC.RECONVERGENT B1 ;  /* 0x0000000000017941 */ /* 0x000fea0003800200 */
.L_x_3359:
        /* <DEDUP_REMOVED lines=19> */
.L_x_3362:
[----:B------:R-:W-:Y:S05]  /*3950*/  BSYNC.RECONVERGENT B1 ;  /* 0x0000000000017941 */ /* 0x000fea0003800200 */
.L_x_3361:
        /* <DEDUP_REMOVED lines=37> */
.L_x_3364:
[----:B------:R-:W-:Y:S05]  /*3bb0*/  BSYNC.RECONVERGENT B1 ;  /* 0x0000000000017941 */ /* 0x000fea0003800200 */
.L_x_3363:
        /* <DEDUP_REMOVED lines=19> */
.L_x_3366:
[----:B------:R-:W-:Y:S05]  /*3cf0*/  BSYNC.RECONVERGENT B1 ;  /* 0x0000000000017941 */ /* 0x000fea0003800200 */
.L_x_3365:
        /* <DEDUP_REMOVED lines=19> */
.L_x_3368:
[----:B------:R-:W-:Y:S05]  /*3e30*/  BSYNC.RECONVERGENT B1 ;  /* 0x0000000000017941 */ /* 0x000fea0003800200 */
.L_x_3367:
        /* <DEDUP_REMOVED lines=19> */
.L_x_3370:
[----:B------:R-:W-:Y:S05]  /*3f70*/  BSYNC.RECONVERGENT B1 ;  /* 0x0000000000017941 */ /* 0x000fea0003800200 */
.L_x_3369:
        /* <DEDUP_REMOVED lines=19> */
.L_x_3372:
[----:B------:R-:W-:Y:S05]  /*40b0*/  BSYNC.RECONVERGENT B1 ;  /* 0x0000000000017941 */ /* 0x000fea0003800200 */
.L_x_3371:
        /* <DEDUP_REMOVED lines=18> */
.L_x_3342:
        /* <DEDUP_REMOVED lines=38> */
.L_x_3375:
[----:B------:R-:W-:Y:S05]  /*4440*/  BSYNC.RECONVERGENT B1 ;  /* 0x0000000000017941 */ /* 0x000fea0003800200 */
.L_x_3374:
        /* <DEDUP_REMOVED lines=29> */
.L_x_3377:
[----:B------:R-:W-:Y:S05]  /*4620*/  BSYNC.RECONVERGENT B1 ;  /* 0x0000000000017941 */ /* 0x000fea0003800200 */
.L_x_3376:
        /* <DEDUP_REMOVED lines=29> */
.L_x_3379:
[----:B------:R-:W-:Y:S05]  /*4800*/  BSYNC.RECONVERGENT B1 ;  /* 0x0000000000017941 */ /* 0x000fea0003800200 */
.L_x_3378:
        /* <DEDUP_REMOVED lines=29> */
.L_x_3381:
[----:B------:R-:W-:Y:S05]  /*49e0*/  BSYNC.RECONVERGENT B1 ;  /* 0x0000000000017941 */ /* 0x000fea0003800200 */
.L_x_3380:
        /* <DEDUP_REMOVED lines=53> */
.L_x_3383:
[----:B------:R-:W-:Y:S05]  /*4d40*/  BSYNC.RECONVERGENT B1 ;  /* 0x0000000000017941 */ /* 0x000fea0003800200 */
.L_x_3382:
        /* <DEDUP_REMOVED lines=29> */
.L_x_3385:
[----:B------:R-:W-:Y:S05]  /*4f20*/  BSYNC.RECONVERGENT B1 ;  /* 0x0000000000017941 */ /* 0x000fea0003800200 */
.L_x_3384:
        /* <DEDUP_REMOVED lines=29> */
.L_x_3387:
[----:B------:R-:W-:Y:S05]  /*5100*/  BSYNC.RECONVERGENT B1 ;  /* 0x0000000000017941 */ /* 0x000fea0003800200 */
.L_x_3386:
        /* <DEDUP_REMOVED lines=29> */
.L_x_3389:
[----:B------:R-:W-:Y:S05]  /*52e0*/  BSYNC.RECONVERGENT B1 ;  /* 0x0000000000017941 */ /* 0x000fea0003800200 */
.L_x_3388:
        /* <DEDUP_REMOVED lines=29> */
.L_x_3391:
[----:B------:R-:W-:Y:S05]  /*54c0*/  BSYNC.RECONVERGENT B1 ;  /* 0x0000000000017941 */ /* 0x000fea0003800200 */
.L_x_3390:
        /* <DEDUP_REMOVED lines=29> */
.L_x_3393:
[----:B------:R-:W-:Y:S05]  /*56a0*/  BSYNC.RECONVERGENT B1 ;  /* 0x0000000000017941 */ /* 0x000fea0003800200 */
.L_x_3392:
        /* <DEDUP_REMOVED lines=47> */
.L_x_3395:
[----:B------:R-:W-:Y:S05]  /*59a0*/  BSYNC.RECONVERGENT B1 ;  /* 0x0000000000017941 */ /* 0x000fea0003800200 */
.L_x_3394:
        /* <DEDUP_REMOVED lines=29> */
.L_x_3397:
[----:B------:R-:W-:Y:S05]  /*5b80*/  BSYNC.RECONVERGENT B1 ;  /* 0x0000000000017941 */ /* 0x000fea0003800200 */
.L_x_3396:
        /* <DEDUP_REMOVED lines=29> */
.L_x_3399:
[----:B------:R-:W-:Y:S05]  /*5d60*/  BSYNC.RECONVERGENT B1 ;  /* 0x0000000000017941 */ /* 0x000fea0003800200 */
.L_x_3398:
        /* <DEDUP_REMOVED lines=29> */
.L_x_3401:
[----:B------:R-:W-:Y:S05]  /*5f40*/  BSYNC.RECONVERGENT B1 ;  /* 0x0000000000017941 */ /* 0x000fea0003800200 */
.L_x_3400:
        /* <DEDUP_REMOVED lines=29> */
.L_x_3403:
[----:B------:R-:W-:Y:S05]  /*6120*/  BSYNC.RECONVERGENT B1 ;  /* 0x0000000000017941 */ /* 0x000fea0003800200 */
.L_x_3402:
        /* <DEDUP_REMOVED lines=27> */
.L_x_3373:
[----:B------:R-:W-:Y:S05]  /*62e0*/  BSYNC.RECONVERGENT B0 ;  /* 0x0000000000007941 */ /* 0x000fea0003800200 */
.L_x_3341:
[----:B------:R-:W-:Y:S02]  /*62f0*/  IADD3 R8, PT, PT, R5, R8, RZ ;  /* 0x0000000805087210 */ /* 0x000fe40007ffe0ff */
[----:B------:R-:W-:Y:S02]  /*6300*/  IADD3 R7, PT, PT, R7, 0x1, RZ ;  /* 0x0000000107077810 */ /* 0x000fe40007ffe0ff */
[----:B------:R-:W-:-:S13]  /*6310*/  ISETP.GE.AND P1, PT, R8, UR5, PT ;  /* 0x0000000508007c0c */ /* 0x000fda000bf26270 */
[----:B------:R-:W-:Y:S05]  /*6320*/  @!P1 BRA `(.L_x_3404) ;  /* 0xffffff9c00d89947 */ /* 0x000fea000383ffff */
[----:B------:R-:W-:Y:S05]  /*6330*/  EXIT ;  /* 0x000000000000794d */ /* 0x000fea0003800000 */
.L_x_3405:
        /* <DEDUP_REMOVED lines=12> */
.L_x_3478:


//--------------------- .nv.shared.reserved.0     --------------------------
	.section	.nv.shared.reserved.0,"aw",@nobits
	.weak		__nv_reservedSMEM_offset_0_alias
	.size		__nv_reservedSMEM_offset_0_alias, 0, 64
	.other		__nv_reservedSMEM_offset_0_alias,@"STO_CUDA_RESERVED_SHARED STV_DEFAULT"
__nv_reservedSMEM_offset_0_alias:
	.zero		0
	.zero		64


//--------------------- .nv.global                --------------------------
	.section	.nv.global,"aw",@nobits
.nv.global:
	.type		_ZN61_INTERNAL_09f0c6f3_30_group_norm_nhwc_one_pass_24_cu_4b293f386thrust24THRUST_300001_SM_1000_NS12placeholders2_5E,@object
	.size		_ZN61_INTERNAL_09f0c6f3_30_group_norm_nhwc_one_pass_24_cu_4b293f386thrust24THRUST_300001_SM_1000_NS12placeholders2_5E,(_ZN61_INTERNAL_09f0c6f3_30_group_norm_nhwc_one_pass_24_cu_4b293f384cuda3std3__45__cpo6cbeginE - _ZN61_INTERNAL_09f0c6f3_30_group_norm_nhwc_one_pass_24_cu_4b293f386thrust24THRUST_300001_SM_1000_NS12placeholders2_5E)
_ZN61_INTERNAL_09f0c6f3_30_group_norm_nhwc_one_pass_24_cu_4b293f386thrust24THRUST_300001_SM_1000_NS12placeholders2_5E:
	.zero		1
	.type		_ZN61_INTERNAL_09f0c6f3_30_group_norm_nhwc_one_pass_24_cu_4b293f384cuda3std3__45__cpo6cbeginE,@object
	.size		_ZN61_INTERNAL_09f0c6f3_30_group_norm_nhwc_one_pass_24_cu_4b293f384cuda3std3__45__cpo6cbeginE,(_ZN61_INTERNAL_09f0c6f3_30_group_norm_nhwc_one_pass_24_cu_4b293f384cuda3std6ranges3__45__cpo6cbeginE - _ZN61_INTERNAL_09f0c6f3_30_group_norm_nhwc_one_pass_24_cu_4b293f384cuda3std3__45__cpo6cbeginE)
_ZN61_INTERNAL_09f0c6f3_30_group_norm_nhwc_one_pass_24_cu_4b293f384cuda3std3__45__cpo6cbeginE:
	.zero		1
	.type		_ZN61_INTERNAL_09f0c6f3_30_group_norm_nhwc_one_pass_24_cu_4b293f384cuda3std6ranges3__45__cpo6cbeginE,@object
	.size		_ZN61_INTERNAL_09f0c6f3_30_group_norm_nhwc_one_pass_24_cu_4b293f384cuda3std6ranges3__45__cpo6cbeginE,(_ZN61_INTERNAL_09f0c6f3_30_group_norm_nhwc_one_pass_24_cu_4b293f384cuda3std3__48in_placeE - _ZN61_INTERNAL_09f0c6f3_30_group_norm_nhwc_one_pass_24_cu_4b293f384cuda3std6ranges3__45__cpo6cbeginE)
_ZN61_INTERNAL_09f0c6f3_30_group_norm_nhwc_one_pass_24_cu_4b293f384cuda3std6ranges3__45__cpo6cbeginE:
	.zero		1
	.type		_ZN61_INTERNAL_09f0c6f3_30_group_norm_nhwc_one_pass_24_cu_4b293f384cuda3std3__48in_placeE,@object
	.size		_ZN61_INTERNAL_09f0c6f3_30_group_norm_nhwc_one_pass_24_cu_4b293f384cuda3std3__48in_placeE,(_ZN61_INTERNAL_09f0c6f3_30_group_norm_nhwc_one_pass_24_cu_4b293f384cuda3std6ranges3__45__cpo4sizeE - _ZN61_INTERNAL_09f0c6f3_30_group_norm_nhwc_one_pass_24_cu_4b293f384cuda3std3__48in_placeE)
_ZN61_INTERNAL_09f0c6f3_30_group_norm_nhwc_one_pass_24_cu_4b293f384cuda3std3__48in_placeE:
	.zero		1
	.type		_ZN61_INTERNAL_09f0c6f3_30_group_norm_nhwc_one_pass_24_cu_4b293f384cuda3std6ranges3__45__cpo4sizeE,@object
	.size		_ZN61_INTERNAL_09f0c6f3_30_group_norm_nhwc_one_pass_24_cu_4b293f384cuda3std6ranges3__45__cpo4sizeE,(_ZN61_INTERNAL_09f0c6f3_30_group_norm_nhwc_one_pass_24_cu_4b293f386thrust24THRUST_300001_SM_1000_NS12placeholders2_9E - _ZN61_INTERNAL_09f0c6f3_30_group_norm_nhwc_one_pass_24_cu_4b293f384cuda3std6ranges3__45__cpo4sizeE)
_ZN61_INTERNAL_09f0c6f3_30_group_norm_nhwc_one_pass_24_cu_4b293f384cuda3std6ranges3__45__cpo4sizeE:
	.zero		1
	.type		_ZN61_INTERNAL_09f0c6f3_30_group_norm_nhwc_one_pass_24_cu_4b293f386thrust24THRUST_300001_SM_1000_NS12placeholders2_9E,@object
	.size		_ZN61_INTERNAL_09f0c6f3_30_group_norm_nhwc_one_pass_24_cu_4b293f386thrust24THRUST_300001_SM_1000_NS12placeholders2_9E,(_ZN61_INTERNAL_09f0c6f3_30_group_norm_nhwc_one_pass_24_cu_4b293f384cuda3std3__45__cpo7crbeginE - _ZN61_INTERNAL_09f0c6f3_30_group_norm_nhwc_one_pass_24_cu_4b293f386thrust24THRUST_300001_SM_1000_NS12placeholders2_9E)
_ZN61_INTERNAL_09f0c6f3_30_group_norm_nhwc_one_pass_24_cu_4b293f386thrust24THRUST_300001_SM_1000_NS12placeholders2_9E:
	.zero		1
	.type		_ZN61_INTERNAL_09f0c6f3_30_group_norm_nhwc_one_pass_24_cu_4b293f384cuda3std3__45__cpo7crbeginE,@object
	.size		_ZN61_INTERNAL_09f0c6f3_30_group_norm_nhwc_one_pass_24_cu_4b293f384cuda3std3__45__cpo7crbeginE,(_ZN61_INTERNAL_09f0c6f3_30_group_norm_nhwc_one_pass_24_cu_4b293f384cuda3std6ranges3__45__cpo4nextE - _ZN61_INTERNAL_09f0c6f3_30_group_norm_nhwc_one_pass_24_cu_4b293f384cuda3std3__45__cpo7crbeginE)
_ZN61_INTERNAL_09f0c6f3_30_group_norm_nhwc_one_pass_24_cu_4b293f384cuda3std3__45__cpo7crbeginE:
	.zero		1
	.type		_ZN61_INTERNAL_09f0c6f3_30_group_norm_nhwc_one_pass_24_cu_4b293f384cuda3std6ranges3__45__cpo4nextE,@object
	.size		_ZN61_INTERNAL_09f0c6f3_30_group_norm_nhwc_one_pass_24_cu_4b293f384cuda3std6ranges3__45__cpo4nextE,(_ZN61_INTERNAL_09f0c6f3_30_group_norm_nhwc_one_pass_24_cu_4b293f384cuda3std6ranges3__45__cpo4swapE - _ZN61_INTERNAL_09f0c6f3_30_group_norm_nhwc_one_pass_24_cu_4b293f384cuda3std6ranges3__45__cpo4nextE)
_ZN61_INTERNAL_09f0c6f3_30_group_norm_nhwc_one_pass_24_cu_4b293f384cuda3std6ranges3__45__cpo4nextE:
	.zero		1
	.type		_ZN61_INTERNAL_09f0c6f3_30_group_norm_nhwc_one_pass_24_cu_4b293f384cuda3std6ranges3__45__cpo4swapE,@object
	.size		_ZN61_INTERNAL_09f0c6f3_30_group_norm_nhwc_one_pass_24_cu_4b293f384cuda3std6ranges3__45__cpo4swapE,(_ZN61_INTERNAL_09f0c6f3_30_group_norm_nhwc_one_pass_24_cu_4b293f386thrust24THRUST_300001_SM_1000_NS12placeholders2_1E - _ZN61_INTERNAL_09f0c6f3_30_group_norm_nhwc_one_pass_24_cu_4b293f384cuda3std6ranges3__45__cpo4swapE)
_ZN61_INTERNAL_09f0c6f3_30_group_norm_nhwc_one_pass_24_cu_4b293f384cuda3std6ranges3__45__cpo4swapE:
	.zero		1
	.type		_ZN61_INTERNAL_09f0c6f3_30_group_norm_nhwc_one_pass_24_cu_4b293f386thrust24THRUST_300001_SM_1000_NS12placeholders2_1E,@object
	.size		_ZN61_INTERNAL_09f0c6f3_30_group_norm_nhwc_one_pass_24_cu_4b293f386thrust24THRUST_300001_SM_1000_NS12placeholders2_1E,(_ZN61_INTERNAL_09f0c6f3_30_group_norm_nhwc_one_pass_24_cu_4b293f386thrust24THRUST_300001_SM_1000_NS12placeholders2_3E - _ZN61_INTERNAL_09f0c6f3_30_group_norm_nhwc_one_pass_24_cu_4b293f386thrust24THRUST_300001_SM_1000_NS12placeholders2_1E)
_ZN61_INTERNAL_09f0c6f3_30_group_norm_nhwc_one_pass_24_cu_4b293f386thrust24THRUST_300001_SM_1000_NS12placeholders2_1E:
	.zero		1
	.type		_ZN61_INTERNAL_09f0c6f3_30_group_norm_nhwc_one_pass_24_cu_4b293f386thrust24THRUST_300001_SM_1000_NS12placeholders2_3E,@object
	.size		_ZN61_INTERNAL_09f0c6f3_30_group_norm_nhwc_one_pass_24_cu_4b293f386thrust24THRUST_300001_SM_1000_NS12placeholders2_3E,(_ZN61_INTERNAL_09f0c6f3_30_group_norm_nhwc_one_pass_24_cu_4b293f384cuda3std3__45__cpo5beginE - _ZN61_INTERNAL_09f0c6f3_30_group_norm_nhwc_one_pass_24_cu_4b293f386thrust24THRUST_300001_SM_1000_NS12placeholders2_3E)
_ZN61_INTERNAL_09f0c6f3_30_group_norm_nhwc_one_pass_24_cu_4b293f386thrust24THRUST_300001_SM_1000_NS12placeholders2_3E:
	.zero		1
	.type		_ZN61_INTERNAL_09f0c6f3_30_group_norm_nhwc_one_pass_24_cu_4b293f384cuda3std3__45__cpo5beginE,@object
	.size		_ZN61_INTERNAL_09f0c6f3_30_group_norm_nhwc_one_pass_24_cu_4b293f384cuda3std3__45__cpo5beginE,(_ZN61_INTERNAL_09f0c6f3_30_group_norm_nhwc_one_pass_24_cu_4b293f384cuda3std6ranges3__45__cpo5beginE - _ZN61_INTERNAL_09f0c6f3_30_group_norm_nhwc_one_pass_24_cu_4b293f384cuda3std3__45__cpo5beginE)
_ZN61_INTERNAL_09f0c6f3_30_group_norm_nhwc_one_pass_24_cu_4b293f384cuda3std3__45__cpo5beginE:
	.zero		1
	.type		_ZN61_INTERNAL_09f0c6f3_30_group_norm_nhwc_one_pass_24_cu_4b293f384cuda3std6ranges3__45__cpo5beginE,@object
	.size		_ZN61_INTERNAL_09f0c6f3_30_group_norm_nhwc_one_pass_24_cu_4b293f384cuda3std6ranges3__45__cpo5beginE,(_ZN61_INTERNAL_09f0c6f3_30_group_norm_nhwc_one_pass_24_cu_4b293f384cuda3std3__463_GLOBAL__N__09f0c6f3_30_group_norm_nhwc_one_pass_24_cu_4b293f386ignoreE - _ZN61_INTERNAL_09f0c6f3_30_group_norm_nhwc_one_pass_24_cu_4b293f384cuda3std6ranges3__45__cpo5beginE)
_ZN61_INTERNAL_09f0c6f3_30_group_norm_nhwc_one_pass_24_cu_4b293f384cuda3std6ranges3__45__cpo5beginE:
	.zero		1
	.type		_ZN61_INTERNAL_09f0c6f3_30_group_norm_nhwc_one_pass_24_cu_4b293f384cuda3std3__463_GLOBAL__N__09f0c6f3_30_group_norm_nhwc_one_pass_24_cu_4b293f386ignoreE,@object
	.size		_ZN61_INTERNAL_09f0c6f3_30_group_norm_nhwc_one_pass_24_cu_4b293f384cuda3std3__463_GLOBAL__N__09f0c6f3_30_group_norm_nhwc_one_pass_24_cu_4b293f386ignoreE,(_ZN61_INTERNAL_09f0c6f3_30_group_norm_nhwc_one_pass_24_cu_4b293f384cuda3std6ranges3__45__cpo4dataE - _ZN61_INTERNAL_09f0c6f3_30_group_norm_nhwc_one_pass_24_cu_4b293f384cuda3std3__463_GLOBAL__N__09f0c6f3_30_group_norm_nhwc_one_pass_24_cu_4b293f386ignoreE)
_ZN61_INTERNAL_09f0c6f3_30_group_norm_nhwc_one_pass_24_cu_4b293f384cuda3std3__463_GLOBAL__N__09f0c6f3_30_group_norm_nhwc_one_pass_24_cu_4b293f386ignoreE:
	.zero		1
	.type		_ZN61_INTERNAL_09f0c6f3_30_group_norm_nhwc_one_pass_24_cu_4b293f384cuda3std6ranges3__45__cpo4dataE,@object
	.size		_ZN61_INTERNAL_09f0c6f3_30_group_norm_nhwc_one_pass_24_cu_4b293f384cuda3std6ranges3__45__cpo4dataE,(_ZN61_INTERNAL_09f0c6f3_30_group_norm_nhwc_one_pass_24_cu_4b293f386thrust24THRUST_300001_SM_1000_NS12placeholders2_7E - _ZN61_INTERNAL_09f0c6f3_30_group_norm_nhwc_one_pass_24_cu_4b293f384cuda3std6ranges3__45__cpo4dataE)
_ZN61_INTERNAL_09f0c6f3_30_group_norm_nhwc_one_pass_24_cu_4b293f384cuda3std6ranges3__45__cpo4dataE:
	.zero		1
	.type		_ZN61_INTERNAL_09f0c6f3_30_group_norm_nhwc_one_pass_24_cu_4b293f386thrust24THRUST_300001_SM_1000_NS12placeholders2_7E,@object
	.size		_ZN61_INTERNAL_09f0c6f3_30_group_norm_nhwc_one_pass_24_cu_4b293f386thrust24THRUST_300001_SM_1000_NS12placeholders2_7E,(_ZN61_INTERNAL_09f0c6f3_30_group_norm_nhwc_one_pass_24_cu_4b293f384cuda3std3__45__cpo6rbeginE - _ZN61_INTERNAL_09f0c6f3_30_group_norm_nhwc_one_pass_24_cu_4b293f386thrust24THRUST_300001_SM_1000_NS12placeholders2_7E)
_ZN61_INTERNAL_09f0c6f3_30_group_norm_nhwc_one_pass_24_cu_4b293f386thrust24THRUST_300001_SM_1000_NS12placeholders2_7E:
	.zero		1
	.type		_ZN61_INTERNAL_09f0c6f3_30_group_norm_nhwc_one_pass_24_cu_4b293f384cuda3std3__45__cpo6rbeginE,@object
	.size		_ZN61_INTERNAL_09f0c6f3_30_group_norm_nhwc_one_pass_24_cu_4b293f384cuda3std3__45__cpo6rbeginE,(_ZN61_INTERNAL_09f0c6f3_30_group_norm_nhwc_one_pass_24_cu_4b293f384cuda3std6ranges3__45__cpo7advanceE - _ZN61_INTERNAL_09f0c6f3_30_group_norm_nhwc_one_pass_24_cu_4b293f384cuda3std3__45__cpo6rbeginE)
_ZN61_INTERNAL_09f0c6f3_30_group_norm_nhwc_one_pass_24_cu_4b293f384cuda3std3__45__cpo6rbeginE:
	.zero		1
	.type		_ZN61_INTERNAL_09f0c6f3_30_group_norm_nhwc_one_pass_24_cu_4b293f384cuda3std6ranges3__45__cpo7advanceE,@object
	.size		_ZN61_INTERNAL_09f0c6f3_30_group_norm_nhwc_one_pass_24_cu_4b293f384cuda3std6ranges3__45__cpo7advanceE,(_ZN61_INTERNAL_09f0c6f3_30_group_norm_nhwc_one_pass_24_cu_4b293f384cuda3std3__47nulloptE - _ZN61_INTERNAL_09f0c6f3_30_group_norm_nhwc_one_pass_24_cu_4b293f384cuda3std6ranges3__45__cpo7advanceE)
_ZN61_INTERNAL_09f0c6f3_30_group_norm_nhwc_one_pass_24_cu_4b293f384cuda3std6ranges3__45__cpo7advanceE:
	.zero		1
	.type		_ZN61_INTERNAL_09f0c6f3_30_group_norm_nhwc_one_pass_24_cu_4b293f384cuda3std3__47nulloptE,@object
	.size		_ZN61_INTERNAL_09f0c6f3_30_group_norm_nhwc_one_pass_24_cu_4b293f384cuda3std3__47nulloptE,(_ZN61_INTERNAL_09f0c6f3_30_group_norm_nhwc_one_pass_24_cu_4b293f384cuda3std6ranges3__45__cpo8distanceE - _ZN61_INTERNAL_09f0c6f3_30_group_norm_nhwc_one_pass_24_cu_4b293f384cuda3std3__47nulloptE)
_ZN61_INTERNAL_09f0c6f3_30_group_norm_nhwc_one_pass_24_cu_4b293f384cuda3std3__47nulloptE:
	.zero		1
	.type		_ZN61_INTERNAL_09f0c6f3_30_group_norm_nhwc_one_pass_24_cu_4b293f384cuda3std6ranges3__45__cpo8distanceE,@object
	.size		_ZN61_INTERNAL_09f0c6f3_30_group_norm_nhwc_one_pass_24_cu_4b293f384cuda3std6ranges3__45__cpo8distanceE,(_ZN61_INTERNAL_09f0c6f3_30_group_norm_nhwc_one_pass_24_cu_4b293f386thrust24THRUST_300001_SM_1000_NS12placeholders2_6E - _ZN61_INTERNAL_09f0c6f3_30_group_norm_nhwc_one_pass_24_cu_4b293f384cuda3std6ranges3__45__cpo8distanceE)
_ZN61_INTERNAL_09f0c6f3_30_group_norm_nhwc_one_pass_24_cu_4b293f384cuda3std6ranges3__45__cpo8distanceE:
	.zero		1
	.type		_ZN61_INTERNAL_09f0c6f3_30_group_norm_nhwc_one_pass_24_cu_4b293f386thrust24THRUST_300001_SM_1000_NS12placeholders2_6E,@object
	.size		_ZN61_INTERNAL_09f0c6f3_30_group_norm_nhwc_one_pass_24_cu_4b293f386thrust24THRUST_300001_SM_1000_NS12placeholders2_6E,(_ZN61_INTERNAL_09f0c6f3_30_group_norm_nhwc_one_pass_24_cu_4b293f384cuda3std3__45__cpo4cendE - _ZN61_INTERNAL_09f0c6f3_30_group_norm_nhwc_one_pass_24_cu_4b293f386thrust24THRUST_300001_SM_1000_NS12placeholders2_6E)
_ZN61_INTERNAL_09f0c6f3_30_group_norm_nhwc_one_pass_24_cu_4b293f386thrust24THRUST_300001_SM_1000_NS12placeholders2_6E:
	.zero		1
	.type		_ZN61_INTERNAL_09f0c6f3_30_group_norm_nhwc_one_pass_24_cu_4b293f384cuda3std3__45__cpo4cendE,@object
	.size		_ZN61_INTERNAL_09f0c6f3_30_group_norm_nhwc_one_pass_24_cu_4b293f384cuda3std3__45__cpo4cendE,(_ZN61_INTERNAL_09f0c6f3_30_group_norm_nhwc_one_pass_24_cu_4b293f384cuda3std6ranges3__45__cpo4cendE - _ZN61_INTERNAL_09f0c6f3_30_group_norm_nhwc_one_pass_24_cu_4b293f384cuda3std3__45__cpo4cendE)
_ZN61_INTERNAL_09f0c6f3_30_group_norm_nhwc_one_pass_24_cu_4b293f384cuda3std3__45__cpo4cendE:
	.zero		1
	.type		_ZN61_INTERNAL_09f0c6f3_30_group_norm_nhwc_one_pass_24_cu_4b293f384cuda3std6ranges3__45__cpo4cendE,@object
	.size		_ZN61_INTERNAL_09f0c6f3_30_group_norm_nhwc_one_pass_24_cu_4b293f384cuda3std6ranges3__45__cpo4cendE,(_ZN61_INTERNAL_09f0c6f3_30_group_norm_nhwc_one_pass_24_cu_4b293f384cuda3std3__420unreachable_sentinelE - _ZN61_INTERNAL_09f0c6f3_30_group_norm_nhwc_one_pass_24_cu_4b293f384cuda3std6ranges3__45__cpo4cendE)
_ZN61_INTERNAL_09f0c6f3_30_group_norm_nhwc_one_pass_24_cu_4b293f384cuda3std6ranges3__45__cpo4cendE:
	.zero		1
	.type		_ZN61_INTERNAL_09f0c6f3_30_group_norm_nhwc_one_pass_24_cu_4b293f384cuda3std3__420unreachable_sentinelE,@object
	.size		_ZN61_INTERNAL_09f0c6f3_30_group_norm_nhwc_one_pass_24_cu_4b293f384cuda3std3__420unreachable_sentinelE,(_ZN61_INTERNAL_09f0c6f3_30_group_norm_nhwc_one_pass_24_cu_4b293f384cuda3std6ranges3__45__cpo5ssizeE - _ZN61_INTERNAL_09f0c6f3_30_group_norm_nhwc_one_pass_24_cu_4b293f384cuda3std3__420unreachable_sentinelE)
_ZN61_INTERNAL_09f0c6f3_30_group_norm_nhwc_one_pass_24_cu_4b293f384cuda3std3__420unreachable_sentinelE:
	.zero		1
	.type		_ZN61_INTERNAL_09f0c6f3_30_group_norm_nhwc_one_pass_24_cu_4b293f384cuda3std6ranges3__45__cpo5ssizeE,@object
	.size		_ZN61_INTERNAL_09f0c6f3_30_group_norm_nhwc_one_pass_24_cu_4b293f384cuda3std6ranges3__45__cpo5ssizeE,(_ZN61_INTERNAL_09f0c6f3_30_group_norm_nhwc_one_pass_24_cu_4b293f386thrust24THRUST_300001_SM_1000_NS12placeholders3_10E - _ZN61_INTERNAL_09f0c6f3_30_group_norm_nhwc_one_pass_24_cu_4b293f384cuda3std6ranges3__45__cpo5ssizeE)
_ZN61_INTERNAL_09f0c6f3_30_group_norm_nhwc_one_pass_24_cu_4b293f384cuda3std6ranges3__45__cpo5ssizeE:
	.zero		1
	.type		_ZN61_INTERNAL_09f0c6f3_30_group_norm_nhwc_one_pass_24_cu_4b293f386thrust24THRUST_300001_SM_1000_NS12placeholders3_10E,@object
	.size		_ZN61_INTERNAL_09f0c6f3_30_group_norm_nhwc_one_pass_24_cu_4b293f386thrust24THRUST_300001_SM_1000_NS12placeholders3_10E,(_ZN61_INTERNAL_09f0c6f3_30_group_norm_nhwc_one_pass_24_cu_4b293f384cuda3std3__45__cpo5crendE - _ZN61_INTERNAL_09f0c6f3_30_group_norm_nhwc_one_pass_24_cu_4b293f386thrust24THRUST_300001_SM_1000_NS12placeholders3_10E)
_ZN61_INTERNAL_09f0c6f3_30_group_norm_nhwc_one_pass_24_cu_4b293f386thrust24THRUST_300001_SM_1000_NS12placeholders3_10E:
	.zero		1
	.type		_ZN61_INTERNAL_09f0c6f3_30_group_norm_nhwc_one_pass_24_cu_4b293f384cuda3std3__45__cpo5crendE,@object
	.size		_ZN61_INTERNAL_09f0c6f3_30_group_norm_nhwc_one_pass_24_cu_4b293f384cuda3std3__45__cpo5crendE,(_ZN61_INTERNAL_09f0c6f3_30_group_norm_nhwc_one_pass_24_cu_4b293f384cuda3std6ranges3__45__cpo4prevE - _ZN61_INTERNAL_09f0c6f3_30_group_norm_nhwc_one_pass_24_cu_4b293f384cuda3std3__45__cpo5crendE)
_ZN61_INTERNAL_09f0c6f3_30_group_norm_nhwc_one_pass_24_cu_4b293f384cuda3std3__45__cpo5crendE:
	.zero		1
	.type		_ZN61_INTERNAL_09f0c6f3_30_group_norm_nhwc_one_pass_24_cu_4b293f384cuda3std6ranges3__45__cpo4prevE,@object
	.size		_ZN61_INTERNAL_09f0c6f3_30_group_norm_nhwc_one_pass_24_cu_4b293f384cuda3std6ranges3__45__cpo4prevE,(_ZN61_INTERNAL_09f0c6f3_30_group_norm_nhwc_one_pass_24_cu_4b293f384cuda3std6ranges3__45__cpo9iter_moveE - _ZN61_INTERNAL_09f0c6f3_30_group_norm_nhwc_one_pass_24_cu_4b293f384cuda3std6ranges3__45__cpo4prevE)
_ZN61_INTERNAL_09f0c6f3_30_group_norm_nhwc_one_pass_24_cu_4b293f384cuda3std6ranges3__45__cpo4prevE:
	.zero		1
	.type		_ZN61_INTERNAL_09f0c6f3_30_group_norm_nhwc_one_pass_24_cu_4b293f384cuda3std6ranges3__45__cpo9iter_moveE,@object
	.size		_ZN61_INTERNAL_09f0c6f3_30_group_norm_nhwc_one_pass_24_cu_4b293f384cuda3std6ranges3__45__cpo9iter_moveE,(_ZN61_INTERNAL_09f0c6f3_30_group_norm_nhwc_one_pass_24_cu_4b293f386thrust24THRUST_300001_SM_1000_NS12placeholders2_2E - _ZN61_INTERNAL_09f0c6f3_30_group_norm_nhwc_one_pass_24_cu_4b293f384cuda3std6ranges3__45__cpo9iter_moveE)
_ZN61_INTERNAL_09f0c6f3_30_group_norm_nhwc_one_pass_24_cu_4b293f384cuda3std6ranges3__45__cpo9iter_moveE:
	.zero		1
	.type		_ZN61_INTERNAL_09f0c6f3_30_group_norm_nhwc_one_pass_24_cu_4b293f386thrust24THRUST_300001_SM_1000_NS12placeholders2_2E,@object
	.size		_ZN61_INTERNAL_09f0c6f3_30_group_norm_nhwc_one_pass_24_cu_4b293f386thrust24THRUST_300001_SM_1000_NS12placeholders2_2E,(_ZN61_INTERNAL_09f0c6f3_30_group_norm_nhwc_one_pass_24_cu_4b293f386thrust24THRUST_300001_SM_1000_NS12placeholders2_4E - _ZN61_INTERNAL_09f0c6f3_30_group_norm_nhwc_one_pass_24_cu_4b293f386thrust24THRUST_300001_SM_1000_NS12placeholders2_2E)
_ZN61_INTERNAL_09f0c6f3_30_group_norm_nhwc_one_pass_24_cu_4b293f386thrust24THRUST_300001_SM_1000_NS12placeholders2_2E:
	.zero		1
	.type		_ZN61_INTERNAL_09f0c6f3_30_group_norm_nhwc_one_pass_24_cu_4b293f386thrust24THRUST_300001_SM_1000_NS12placeholders2_4E,@object
	.size		_ZN61_INTERNAL_09f0c6f3_30_group_norm_nhwc_one_pass_24_cu_4b293f386thrust24THRUST_300001_SM_1000_NS12placeholders2_4E,(_ZN61_INTERNAL_09f0c6f3_30_group_norm_nhwc_one_pass_24_cu_4b293f384cuda3std3__45__cpo3endE - _ZN61_INTERNAL_09f0c6f3_30_group_norm_nhwc_one_pass_24_cu_4b293f386thrust24THRUST_300001_SM_1000_NS12placeholders2_4E)
_ZN61_INTERNAL_09f0c6f3_30_group_norm_nhwc_one_pass_24_cu_4b293f386thrust24THRUST_300001_SM_1000_NS12placeholders2_4E:
	.zero		1
	.type		_ZN61_INTERNAL_09f0c6f3_30_group_norm_nhwc_one_pass_24_cu_4b293f384cuda3std3__45__cpo3endE,@object
	.size		_ZN61_INTERNAL_09f0c6f3_30_group_norm_nhwc_one_pass_24_cu_4b293f384cuda3std3__45__cpo3endE,(_ZN61_INTERNAL_09f0c6f3_30_group_norm_nhwc_one_pass_24_cu_4b293f384cuda3std6ranges3__45__cpo3endE - _ZN61_INTERNAL_09f0c6f3_30_group_norm_nhwc_one_pass_24_cu_4b293f384cuda3std3__45__cpo3endE)
_ZN61_INTERNAL_09f0c6f3_30_group_norm_nhwc_one_pass_24_cu_4b293f384cuda3std3__45__cpo3endE:
	.zero		1
	.type		_ZN61_INTERNAL_09f0c6f3_30_group_norm_nhwc_one_pass_24_cu_4b293f384cuda3std6ranges3__45__cpo3endE,@object
	.size		_ZN61_INTERNAL_09f0c6f3_30_group_norm_nhwc_one_pass_24_cu_4b293f384cuda3std6ranges3__45__cpo3endE,(_ZN61_INTERNAL_09f0c6f3_30_group_norm_nhwc_one_pass_24_cu_4b293f384cuda3std3__419piecewise_constructE - _ZN61_INTERNAL_09f0c6f3_30_group_norm_nhwc_one_pass_24_cu_4b293f384cuda3std6ranges3__45__cpo3endE)
_ZN61_INTERNAL_09f0c6f3_30_group_norm_nhwc_one_pass_24_cu_4b293f384cuda3std6ranges3__45__cpo3endE:
	.zero		1
	.type		_ZN61_INTERNAL_09f0c6f3_30_group_norm_nhwc_one_pass_24_cu_4b293f384cuda3std3__419piecewise_constructE,@object
	.size		_ZN61_INTERNAL_09f0c6f3_30_group_norm_nhwc_one_pass_24_cu_4b293f384cuda3std3__419piecewise_constructE,(_ZN61_INTERNAL_09f0c6f3_30_group_norm_nhwc_one_pass_24_cu_4b293f384cuda3std6ranges3__45__cpo5cdataE - _ZN61_INTERNAL_09f0c6f3_30_group_norm_nhwc_one_pass_24_cu_4b293f384cuda3std3__419piecewise_constructE)
_ZN61_INTERNAL_09f0c6f3_30_group_norm_nhwc_one_pass_24_cu_4b293f384cuda3std3__419piecewise_constructE:
	.zero		1
	.type		_ZN61_INTERNAL_09f0c6f3_30_group_norm_nhwc_one_pass_24_cu_4b293f384cuda3std6ranges3__45__cpo5cdataE,@object
	.size		_ZN61_INTERNAL_09f0c6f3_30_group_norm_nhwc_one_pass_24_cu_4b293f384cuda3std6ranges3__45__cpo5cdataE,(_ZN61_INTERNAL_09f0c6f3_30_group_norm_nhwc_one_pass_24_cu_4b293f386thrust24THRUST_300001_SM_1000_NS12placeholders2_8E - _ZN61_INTERNAL_09f0c6f3_30_group_norm_nhwc_one_pass_24_cu_4b293f384cuda3std6ranges3__45__cpo5cdataE)
_ZN61_INTERNAL_09f0c6f3_30_group_norm_nhwc_one_pass_24_cu_4b293f384cuda3std6ranges3__45__cpo5cdataE:
	.zero		1
	.type		_ZN61_INTERNAL_09f0c6f3_30_group_norm_nhwc_one_pass_24_cu_4b293f386thrust24THRUST_300001_SM_1000_NS12placeholders2_8E,@object
	.size		_ZN61_INTERNAL_09f0c6f3_30_group_norm_nhwc_one_pass_24_cu_4b293f386thrust24THRUST_300001_SM_1000_NS12placeholders2_8E,(_ZN61_INTERNAL_09f0c6f3_30_group_norm_nhwc_one_pass_24_cu_4b293f384cuda3std3__45__cpo4rendE - _ZN61_INTERNAL_09f0c6f3_30_group_norm_nhwc_one_pass_24_cu_4b293f386thrust24THRUST_300001_SM_1000_NS12placeholders2_8E)
_ZN61_INTERNAL_09f0c6f3_30_group_norm_nhwc_one_pass_24_cu_4b293f386thrust24THRUST_300001_SM_1000_NS12placeholders2_8E:
	.zero		1
	.type		_ZN61_INTERNAL_09f0c6f3_30_group_norm_nhwc_one_pass_24_cu_4b293f384cuda3std3__45__cpo4rendE,@object
	.size		_ZN61_INTERNAL_09f0c6f3_30_group_norm_nhwc_one_pass_24_cu_4b293f384cuda3std3__45__cpo4rendE,(_ZN61_INTERNAL_09f0c6f3_30_group_norm_nhwc_one_pass_24_cu_4b293f384cuda3std6ranges3__45__cpo9iter_swapE - _ZN61_INTERNAL_09f0c6f3_30_group_norm_nhwc_one_pass_24_cu_4b293f384cuda3std3__45__cpo4rendE)
_ZN61_INTERNAL_09f0c6f3_30_group_norm_nhwc_one_pass_24_cu_4b293f384cuda3std3__45__cpo4rendE:
	.zero		1
	.type		_ZN61_INTERNAL_09f0c6f3_30_group_norm_nhwc_one_pass_24_cu_4b293f384cuda3std6ranges3__45__cpo9iter_swapE,@object
	.size		_ZN61_INTERNAL_09f0c6f3_30_group_norm_nhwc_one_pass_24_cu_4b293f384cuda3std6ranges3__45__cpo9iter_swapE,(_ZN61_INTERNAL_09f0c6f3_30_group_norm_nhwc_one_pass_24_cu_4b293f384cuda3std3__48unexpectE - _ZN61_INTERNAL_09f0c6f3_30_group_norm_nhwc_one_pass_24_cu_4b293f384cuda3std6ranges3__45__cpo9iter_swapE)
_ZN61_INTERNAL_09f0c6f3_30_group_norm_nhwc_one_pass_24_cu_4b293f384cuda3std6ranges3__45__cpo9iter_swapE:
	.zero		1
	.type		_ZN61_INTERNAL_09f0c6f3_30_group_norm_nhwc_one_pass_24_cu_4b293f384cuda3std3__48unexpectE,@object
	.size		_ZN61_INTERNAL_09f0c6f3_30_group_norm_nhwc_one_pass_24_cu_4b293f384cuda3std3__48unexpectE,(_ZN61_INTERNAL_09f0c6f3_30_group_norm_nhwc_one_pass_24_cu_4b293f386thrust24THRUST_300001_SM_1000_NS6system6detail10sequential3seqE - _ZN61_INTERNAL_09f0c6f3_30_group_norm_nhwc_one_pass_24_cu_4b293f384cuda3std3__48unexpectE)
_ZN61_INTERNAL_09f0c6f3_30_group_norm_nhwc_one_pass_24_cu_4b293f384cuda3std3__48unexpectE:
	.zero		1
	.type		_ZN61_INTERNAL_09f0c6f3_30_group_norm_nhwc_one_pass_24_cu_4b293f386thrust24THRUST_300001_SM_1000_NS6system6detail10sequential3seqE,@object
	.size		_ZN61_INTERNAL_09f0c6f3_30_group_norm_nhwc_one_pass_24_cu_4b293f386thrust24THRUST_300001_SM_1000_NS6system6detail10sequential3seqE,(.L_29 - _ZN61_INTERNAL_09f0c6f3_30_group_norm_nhwc_one_pass_24_cu_4b293f386thrust24THRUST_300001_SM_1000_NS6system6detail10sequential3seqE)
_ZN61_INTERNAL_09f0c6f3_30_group_norm_nhwc_one_pass_24_cu_4b293f386thrust24THRUST_300001_SM_1000_NS6system6detail10sequential3seqE:
	.zero		1
.L_29:


//--------------------- .nv.shared._Z35group_norm_nhwc_bwd_one_pass_kernelI11Bf16IOFp32WLi64ELi24ELi384EEv26Group_norm_nhwc_bwd_params --------------------------
	.section	.nv.shared._Z35group_norm_nhwc_bwd_one_pass_kernelI11Bf16IOFp32WLi64ELi24ELi384EEv26Group_norm_nhwc_bwd_params,"aw",@nobits
	.sectionflags	@""
	.align	16
.nv.shared._Z35group_norm_nhwc_bwd_one_pass_kernelI11Bf16IOFp32WLi64ELi24ELi384EEv26Group_norm_nhwc_bwd_params:
	.zero		7296


//--------------------- .nv.shared._Z35group_norm_nhwc_bwd_one_pass_kernelI11Bf16IOFp32WLi128ELi24ELi384EEv26Group_norm_nhwc_bwd_params --------------------------
	.section	.nv.shared._Z35group_norm_nhwc_bwd_one_pass_kernelI11Bf16IOFp32WLi128ELi24ELi384EEv26Group_norm_nhwc_bwd_params,"aw",@nobits
	.sectionflags	@""
	.align	16
.nv.shared._Z35group_norm_nhwc_bwd_one_pass_kernelI11Bf16IOFp32WLi128ELi24ELi384EEv26Group_norm_nhwc_bwd_params:
	.zero		7296


//--------------------- .nv.shared._Z35group_norm_nhwc_bwd_one_pass_kernelI11Bf16IOFp32WLi256ELi24ELi384EEv26Group_norm_nhwc_bwd_params --------------------------
	.section	.nv.shared._Z35group_norm_nhwc_bwd_one_pass_kernelI11Bf16IOFp32WLi256ELi24ELi384EEv26Group_norm_nhwc_bwd_params,"aw",@nobits
	.sectionflags	@""
	.align	16
.nv.shared._Z35group_norm_nhwc_bwd_one_pass_kernelI11Bf16IOFp32WLi256ELi24ELi384EEv26Group_norm_nhwc_bwd_params:
	.zero		7296


//--------------------- .nv.shared._Z35group_norm_nhwc_bwd_one_pass_kernelI11Bf16IOFp32WLi512ELi24ELi384EEv26Group_norm_nhwc_bwd_params --------------------------
	.section	.nv.shared._Z35group_norm_nhwc_bwd_one_pass_kernelI11Bf16IOFp32WLi512ELi24ELi384EEv26Group_norm_nhwc_bwd_params,"aw",@nobits
	.sectionflags	@""
	.align	16
.nv.shared._Z35group_norm_nhwc_bwd_one_pass_kernelI11Bf16IOFp32WLi512ELi24ELi384EEv26Group_norm_nhwc_bwd_params:
	.zero		7296


//--------------------- .nv.shared._Z35group_norm_nhwc_bwd_one_pass_kernelI11Bf16IOBf16WLi64ELi24ELi384EEv26Group_norm_nhwc_bwd_params --------------------------
	.section	.nv.shared._Z35group_norm_nhwc_bwd_one_pass_kernelI11Bf16IOBf16WLi64ELi24ELi384EEv26Group_norm_nhwc_bwd_params,"aw",@nobits
	.sectionflags	@""
	.align	16
.nv.shared._Z35group_norm_nhwc_bwd_one_pass_kernelI11Bf16IOBf16WLi64ELi24ELi384EEv26Group_norm_nhwc_bwd_params:
	.zero		7296


//--------------------- .nv.shared._Z35group_norm_nhwc_bwd_one_pass_kernelI11Bf16IOBf16WLi128ELi24ELi384EEv26Group_norm_nhwc_bwd_params --------------------------
	.section	.nv.shared._Z35group_norm_nhwc_bwd_one_pass_kernelI11Bf16IOBf16WLi128ELi24ELi384EEv26Group_norm_nhwc_bwd_params,"aw",@nobits
	.sectionflags	@""
	.align	16
.nv.shared._Z35group_norm_nhwc_bwd_one_pass_kernelI11Bf16IOBf16WLi128ELi24ELi384EEv26Group_norm_nhwc_bwd_params:
	.zero		7296


//--------------------- .nv.shared._Z35group_norm_nhwc_bwd_one_pass_kernelI11Bf16IOBf16WLi256ELi24ELi384EEv26Group_norm_nhwc_bwd_params --------------------------
	.section	.nv.shared._Z35group_norm_nhwc_bwd_one_pass_kernelI11Bf16IOBf16WLi256ELi24ELi384EEv26Group_norm_nhwc_bwd_params,"aw",@nobits
	.sectionflags	@""
	.align	16
.nv.shared._Z35group_norm_nhwc_bwd_one_pass_kernelI11Bf16IOBf16WLi256ELi24ELi384EEv26Group_norm_nhwc_bwd_params:
	.zero		7296


//--------------------- .nv.shared._Z35group_norm_nhwc_bwd_one_pass_kernelI11Bf16IOBf16WLi512ELi24ELi384EEv26Group_norm_nhwc_bwd_params --------------------------
	.section	.nv.shared._Z35group_norm_nhwc_bwd_one_pass_kernelI11Bf16IOBf16WLi512ELi24ELi384EEv26Group_norm_nhwc_bwd_params,"aw",@nobits
	.sectionflags	@""
	.align	16
.nv.shared._Z35group_norm_nhwc_bwd_one_pass_kernelI11Bf16IOBf16WLi512ELi24ELi384EEv26Group_norm_nhwc_bwd_params:
	.zero		7296


//--------------------- .nv.shared._Z35group_norm_nhwc_bwd_one_pass_kernelI11Bf16IOFp16WLi64ELi24ELi384EEv26Group_norm_nhwc_bwd_params --------------------------
	.section	.nv.shared._Z35group_norm_nhwc_bwd_one_pass_kernelI11Bf16IOFp16WLi64ELi24ELi384EEv26Group_norm_nhwc_bwd_params,"aw",@nobits
	.sectionflags	@""
	.align	16
.nv.shared._Z35group_norm_nhwc_bwd_one_pass_kernelI11Bf16IOFp16WLi64ELi24ELi384EEv26Group_norm_nhwc_bwd_params:
	.zero		7296


//--------------------- .nv.shared._Z35group_norm_nhwc_bwd_one_pass_kernelI11Bf16IOFp16WLi128ELi24ELi384EEv26Group_norm_nhwc_bwd_params --------------------------
	.section	.nv.shared._Z35group_norm_nhwc_bwd_one_pass_kernelI11Bf16IOFp16WLi128ELi24ELi384EEv26Group_norm_nhwc_bwd_params,"aw",@nobits
	.sectionflags	@""
	.align	16
.nv.shared._Z35group_norm_nhwc_bwd_one_pass_kernelI11Bf16IOFp16WLi128ELi24ELi384EEv26Group_norm_nhwc_bwd_params:
	.zero		7296


//--------------------- .nv.shared._Z35group_norm_nhwc_bwd_one_pass_kernelI11Bf16IOFp16WLi256ELi24ELi384EEv26Group_norm_nhwc_bwd_params --------------------------
	.section	.nv.shared._Z35group_norm_nhwc_bwd_one_pass_kernelI11Bf16IOFp16WLi256ELi24ELi384EEv26Group_norm_nhwc_bwd_params,"aw",@nobits
	.sectionflags	@""
	.align	16
.nv.shared._Z35group_norm_nhwc_bwd_one_pass_kernelI11Bf16IOFp16WLi256ELi24ELi384EEv26Group_norm_nhwc_bwd_params:
	.zero		7296


//--------------------- .nv.shared._Z35group_norm_nhwc_bwd_one_pass_kernelI11Bf16IOFp16WLi512ELi24ELi384EEv26Group_norm_nhwc_bwd_params --------------------------
	.section	.nv.shared._Z35group_norm_nhwc_bwd_one_pass_kernelI11Bf16IOFp16WLi512ELi24ELi384EEv26Group_norm_nhwc_bwd_params,"aw",@nobits
	.sectionflags	@""
	.align	16
.nv.shared._Z35group_norm_nhwc_bwd_one_pass_kernelI11Bf16IOFp16WLi512ELi24ELi384EEv26Group_norm_nhwc_bwd_params:
	.zero		7296


//--------------------- .nv.shared._Z35group_norm_nhwc_bwd_one_pass_kernelI11Fp16IOFp32WLi64ELi24ELi384EEv26Group_norm_nhwc_bwd_params --------------------------
	.section	.nv.shared._Z35group_norm_nhwc_bwd_one_pass_kernelI11Fp16IOFp32WLi64ELi24ELi384EEv26Group_norm_nhwc_bwd_params,"aw",@nobits
	.sectionflags	@""
	.align	16
.nv.shared._Z35group_norm_nhwc_bwd_one_pass_kernelI11Fp16IOFp32WLi64ELi24ELi384EEv26Group_norm_nhwc_bwd_params:
	.zero		7296


//--------------------- .nv.shared._Z35group_norm_nhwc_bwd_one_pass_kernelI11Fp16IOFp32WLi128ELi24ELi384EEv26Group_norm_nhwc_bwd_params --------------------------
	.section	.nv.shared._Z35group_norm_nhwc_bwd_one_pass_kernelI11Fp16IOFp32WLi128ELi24ELi384EEv26Group_norm_nhwc_bwd_params,"aw",@nobits
	.sectionflags	@""
	.align	16
.nv.shared._Z35group_norm_nhwc_bwd_one_pass_kernelI11Fp16IOFp32WLi128ELi24ELi384EEv26Group_norm_nhwc_bwd_params:
	.zero		7296


//--------------------- .nv.shared._Z35group_norm_nhwc_bwd_one_pass_kernelI11Fp16IOFp32WLi256ELi24ELi384EEv26Group_norm_nhwc_bwd_params --------------------------
	.section	.nv.shared._Z35group_norm_nhwc_bwd_one_pass_kernelI11Fp16IOFp32WLi256ELi24ELi384EEv26Group_norm_nhwc_bwd_params,"aw",@nobits
	.sectionflags	@""
	.align	16
.nv.shared._Z35group_norm_nhwc_bwd_one_pass_kernelI11Fp16IOFp32WLi256ELi24ELi384EEv26Group_norm_nhwc_bwd_params:
	.zero		7296


//--------------------- .nv.shared._Z35group_norm_nhwc_bwd_one_pass_kernelI11Fp16IOFp32WLi512ELi24ELi384EEv26Group_norm_nhwc_bwd_params --------------------------
	.section	.nv.shared._Z35group_norm_nhwc_bwd_one_pass_kernelI11Fp16IOFp32WLi512ELi24ELi384EEv26Group_norm_nhwc_bwd_params,"aw",@nobits
	.sectionflags	@""
	.align	16
.nv.shared._Z35group_norm_nhwc_bwd_one_pass_kernelI11Fp16IOFp32WLi512ELi24ELi384EEv26Group_norm_nhwc_bwd_params:
	.zero		7296


//--------------------- .nv.shared._Z35group_norm_nhwc_bwd_one_pass_kernelI11Fp16IOBf16WLi64ELi24ELi384EEv26Group_norm_nhwc_bwd_params --------------------------
	.section	.nv.shared._Z35group_norm_nhwc_bwd_one_pass_kernelI11Fp16IOBf16WLi64ELi24ELi384EEv26Group_norm_nhwc_bwd_params,"aw",@nobits
	.sectionflags	@""
	.align	16
.nv.shared._Z35group_norm_nhwc_bwd_one_pass_kernelI11Fp16IOBf16WLi64ELi24ELi384EEv26Group_norm_nhwc_bwd_params:
	.zero		7296


//--------------------- .nv.shared._Z35group_norm_nhwc_bwd_one_pass_kernelI11Fp16IOBf16WLi128ELi24ELi384EEv26Group_norm_nhwc_bwd_params --------------------------
	.section	.nv.shared._Z35group_norm_nhwc_bwd_one_pass_kernelI11Fp16IOBf16WLi128ELi24ELi384EEv26Group_norm_nhwc_bwd_params,"aw",@nobits
	.sectionflags	@""
	.align	16
.nv.shared._Z35group_norm_nhwc_bwd_one_pass_kernelI11Fp16IOBf16WLi128ELi24ELi384EEv26Group_norm_nhwc_bwd_params:
	.zero		7296


//--------------------- .nv.shared._Z35group_norm_nhwc_bwd_one_pass_kernelI11Fp16IOBf16WLi256ELi24ELi384EEv26Group_norm_nhwc_bwd_params --------------------------
	.section	.nv.shared._Z35group_norm_nhwc_bwd_one_pass_kernelI11Fp16IOBf16WLi256ELi24ELi384EEv26Group_norm_nhwc_bwd_params,"aw",@nobits
	.sectionflags	@""
	.align	16
.nv.shared._Z35group_norm_nhwc_bwd_one_pass_kernelI11Fp16IOBf16WLi256ELi24ELi384EEv26Group_norm_nhwc_bwd_params:
	.zero		7296


//--------------------- .nv.shared._Z35group_norm_nhwc_bwd_one_pass_kernelI11Fp16IOBf16WLi512ELi24ELi384EEv26Group_norm_nhwc_bwd_params --------------------------
	.section	.nv.shared._Z35group_norm_nhwc_bwd_one_pass_kernelI11Fp16IOBf16WLi512ELi24ELi384EEv26Group_norm_nhwc_bwd_params,"aw",@nobits
	.sectionflags	@""
	.align	16
.nv.shared._Z35group_norm_nhwc_bwd_one_pass_kernelI11Fp16IOBf16WLi512ELi24ELi384EEv26Group_norm_nhwc_bwd_params:
	.zero		7296


//--------------------- .nv.shared._Z35group_norm_nhwc_bwd_one_pass_kernelI11Fp16IOFp16WLi64ELi24ELi384EEv26Group_norm_nhwc_bwd_params --------------------------
	.section	.nv.shared._Z35group_norm_nhwc_bwd_one_pass_kernelI11Fp16IOFp16WLi64ELi24ELi384EEv26Group_norm_nhwc_bwd_params,"aw",@nobits
	.sectionflags	@""
	.align	16
.nv.shared._Z35group_norm_nhwc_bwd_one_pass_kernelI11Fp16IOFp16WLi64ELi24ELi384EEv26Group_norm_nhwc_bwd_params:
	.zero		7296


//--------------------- .nv.shared._Z35group_norm_nhwc_bwd_one_pass_kernelI11Fp16IOFp16WLi128ELi24ELi384EEv26Group_norm_nhwc_bwd_params --------------------------
	.section	.nv.shared._Z35group_norm_nhwc_bwd_one_pass_kernelI11Fp16IOFp16WLi128ELi24ELi384EEv26Group_norm_nhwc_bwd_params,"aw",@nobits
	.sectionflags	@""
	.align	16
.nv.shared._Z35group_norm_nhwc_bwd_one_pass_kernelI11Fp16IOFp16WLi128ELi24ELi384EEv26Group_norm_nhwc_bwd_params:
	.zero		7296


//--------------------- .nv.shared._Z35group_norm_nhwc_bwd_one_pass_kernelI11Fp16IOFp16WLi256ELi24ELi384EEv26Group_norm_nhwc_bwd_params --------------------------
	.section	.nv.shared._Z35group_norm_nhwc_bwd_one_pass_kernelI11Fp16IOFp16WLi256ELi24ELi384EEv26Group_norm_nhwc_bwd_params,"aw",@nobits
	.sectionflags	@""
	.align	16
.nv.shared._Z35group_norm_nhwc_bwd_one_pass_kernelI11Fp16IOFp16WLi256ELi24ELi384EEv26Group_norm_nhwc_bwd_params:
	.zero		7296


//--------------------- .nv.shared._Z35group_norm_nhwc_bwd_one_pass_kernelI11Fp16IOFp16WLi512ELi24ELi384EEv26Group_norm_nhwc_bwd_params --------------------------
	.section	.nv.shared._Z35group_norm_nhwc_bwd_one_pass_kernelI11Fp16IOFp16WLi512ELi24ELi384EEv26Group_norm_nhwc_bwd_params,"aw",@nobits
	.sectionflags	@""
	.align	16
.nv.shared._Z35group_norm_nhwc_bwd_one_pass_kernelI11Fp16IOFp16WLi512ELi24ELi384EEv26Group_norm_nhwc_bwd_params:
	.zero		7296


//--------------------- .nv.shared._Z35group_norm_nhwc_bwd_one_pass_kernelI11Fp32IOFp32WLi64ELi24ELi384EEv26Group_norm_nhwc_bwd_params --------------------------
	.section	.nv.shared._Z35group_norm_nhwc_bwd_one_pass_kernelI11Fp32IOFp32WLi64ELi24ELi384EEv26Group_norm_nhwc_bwd_params,"aw",@nobits
	.sectionflags	@""
	.align	16
.nv.shared._Z35group_norm_nhwc_bwd_one_pass_kernelI11Fp32IOFp32WLi64ELi24ELi384EEv26Group_norm_nhwc_bwd_params:
	.zero		7296


//--------------------- .nv.shared._Z35group_norm_nhwc_bwd_one_pass_kernelI11Fp32IOFp32WLi128ELi24ELi384EEv26Group_norm_nhwc_bwd_params --------------------------
	.section	.nv.shared._Z35group_norm_nhwc_bwd_one_pass_kernelI11Fp32IOFp32WLi128ELi24ELi384EEv26Group_norm_nhwc_bwd_params,"aw",@nobits
	.sectionflags	@""
	.align	16
.nv.shared._Z35group_norm_nhwc_bwd_one_pass_kernelI11Fp32IOFp32WLi128ELi24ELi384EEv26Group_norm_nhwc_bwd_params:
	.zero		7296


//--------------------- .nv.shared._Z35group_norm_nhwc_bwd_one_pass_kernelI11Fp32IOFp32WLi256ELi24ELi384EEv26Group_norm_nhwc_bwd_params --------------------------
	.section	.nv.shared._Z35group_norm_nhwc_bwd_one_pass_kernelI11Fp32IOFp32WLi256ELi24ELi384EEv26Group_norm_nhwc_bwd_params,"aw",@nobits
	.sectionflags	@""
	.align	16
.nv.shared._Z35group_norm_nhwc_bwd_one_pass_kernelI11Fp32IOFp32WLi256ELi24ELi384EEv26Group_norm_nhwc_bwd_params:
	.zero		7296


//--------------------- .nv.shared._Z35group_norm_nhwc_bwd_one_pass_kernelI11Fp32IOFp32WLi512ELi24ELi384EEv26Group_norm_nhwc_bwd_params --------------------------
	.section	.nv.shared._Z35group_norm_nhwc_bwd_one_pass_kernelI11Fp32IOFp32WLi512ELi24ELi384EEv26Group_norm_nhwc_bwd_params,"aw",@nobits
	.sectionflags	@""
	.align	16
.nv.shared._Z35group_norm_nhwc_bwd_one_pass_kernelI11Fp32IOFp32WLi512ELi24ELi384EEv26Group_norm_nhwc_bwd_params:
	.zero		7296


//--------------------- .nv.shared._Z35group_norm_nhwc_bwd_one_pass_kernelI11Fp32IOBf16WLi64ELi24ELi384EEv26Group_norm_nhwc_bwd_params --------------------------
	.section	.nv.shared._Z35group_norm_nhwc_bwd_one_pass_kernelI11Fp32IOBf16WLi64ELi24ELi384EEv26Group_norm_nhwc_bwd_params,"aw",@nobits
	.sectionflags	@""
	.align	16
.nv.shared._Z35group_norm_nhwc_bwd_one_pass_kernelI11Fp32IOBf16WLi64ELi24ELi384EEv26Group_norm_nhwc_bwd_params:
	.zero		7296


//--------------------- .nv.shared._Z35group_norm_nhwc_bwd_one_pass_kernelI11Fp32IOBf16WLi128ELi24ELi384EEv26Group_norm_nhwc_bwd_params --------------------------
	.section	.nv.shared._Z35group_norm_nhwc_bwd_one_pass_kernelI11Fp32IOBf16WLi128ELi24ELi384EEv26Group_norm_nhwc_bwd_params,"aw",@nobits
	.sectionflags	@""
	.align	16
.nv.shared._Z35group_norm_nhwc_bwd_one_pass_kernelI11Fp32IOBf16WLi128ELi24ELi384EEv26Group_norm_nhwc_bwd_params:
	.zero		7296


//--------------------- .nv.shared._Z35group_norm_nhwc_bwd_one_pass_kernelI11Fp32IOBf16WLi256ELi24ELi384EEv26Group_norm_nhwc_bwd_params --------------------------
	.section	.nv.shared._Z35group_norm_nhwc_bwd_one_pass_kernelI11Fp32IOBf16WLi256ELi24ELi384EEv26Group_norm_nhwc_bwd_params,"aw",@nobits
	.sectionflags	@""
	.align	16
.nv.shared._Z35group_norm_nhwc_bwd_one_pass_kernelI11Fp32IOBf16WLi256ELi24ELi384EEv26Group_norm_nhwc_bwd_params:
	.zero		7296


//--------------------- .nv.shared._Z35group_norm_nhwc_bwd_one_pass_kernelI11Fp32IOBf16WLi512ELi24ELi384EEv26Group_norm_nhwc_bwd_params --------------------------
	.section	.nv.shared._Z35group_norm_nhwc_bwd_one_pass_kernelI11Fp32IOBf16WLi512ELi24ELi384EEv26Group_norm_nhwc_bwd_params,"aw",@nobits
	.sectionflags	@""
	.align	16
.nv.shared._Z35group_norm_nhwc_bwd_one_pass_kernelI11Fp32IOBf16WLi512ELi24ELi384EEv26Group_norm_nhwc_bwd_params:
	.zero		7296


//--------------------- .nv.shared._Z35group_norm_nhwc_bwd_one_pass_kernelI11Fp32IOFp16WLi64ELi24ELi384EEv26Group_norm_nhwc_bwd_params --------------------------
	.section	.nv.shared._Z35group_norm_nhwc_bwd_one_pass_kernelI11Fp32IOFp16WLi64ELi24ELi384EEv26Group_norm_nhwc_bwd_params,"aw",@nobits
	.sectionflags	@""
	.align	16
.nv.shared._Z35group_norm_nhwc_bwd_one_pass_kernelI11Fp32IOFp16WLi64ELi24ELi384EEv26Group_norm_nhwc_bwd_params:
	.zero		7296


//--------------------- .nv.shared._Z35group_norm_nhwc_bwd_one_pass_kernelI11Fp32IOFp16WLi128ELi24ELi384EEv26Group_norm_nhwc_bwd_params --------------------------
	.section	.nv.shared._Z35group_norm_nhwc_bwd_one_pass_kernelI11Fp32IOFp16WLi128ELi24ELi384EEv26Group_norm_nhwc_bwd_params,"aw",@nobits
	.sectionflags	@""
	.align	16
.nv.shared._Z35group_norm_nhwc_bwd_one_pass_kernelI11Fp32IOFp16WLi128ELi24ELi384EEv26Group_norm_nhwc_bwd_params:
	.zero		7296


//--------------------- .nv.shared._Z35group_norm_nhwc_bwd_one_pass_kernelI11Fp32IOFp16WLi256ELi24ELi384EEv26Group_norm_nhwc_bwd_params --------------------------
	.section	.nv.shared._Z35group_norm_nhwc_bwd_one_pass_kernelI11Fp32IOFp16WLi256ELi24ELi384EEv26Group_norm_nhwc_bwd_params,"aw",@nobits
	.sectionflags	@""
	.align	16
.nv.shared._Z35group_norm_nhwc_bwd_one_pass_kernelI11Fp32IOFp16WLi256ELi24ELi384EEv26Group_norm_nhwc_bwd_params:
	.zero		7296


//--------------------- .nv.shared._Z35group_norm_nhwc_bwd_one_pass_kernelI11Fp32IOFp16WLi512ELi24ELi384EEv26Group_norm_nhwc_bwd_params --------------------------
	.section	.nv.shared._Z35group_norm_nhwc_bwd_one_pass_kernelI11Fp32IOFp16WLi512ELi24ELi384EEv26Group_norm_nhwc_bwd_params,"aw",@nobits
	.sectionflags	@""
	.align	16
.nv.shared._Z35group_norm_nhwc_bwd_one_pass_kernelI11Fp32IOFp16WLi512ELi24ELi384EEv26Group_norm_nhwc_bwd_params:
	.zero		7296


//--------------------- .nv.shared._Z35group_norm_nhwc_fwd_one_pass_kernelI11Bf16IOFp32WLi64ELi24ELi384EEv26Group_norm_nhwc_fwd_params --------------------------
	.section	.nv.shared._Z35group_norm_nhwc_fwd_one_pass_kernelI11Bf16IOFp32WLi64ELi24ELi384EEv26Group_norm_nhwc_fwd_params,"aw",@nobits
	.sectionflags	@""
	.align	8
.nv.shared._Z35group_norm_nhwc_fwd_one_pass_kernelI11Bf16IOFp32WLi64ELi24ELi384EEv26Group_norm_nhwc_fwd_params:
	.zero		1152


//--------------------- .nv.shared._Z35group_norm_nhwc_fwd_one_pass_kernelI11Bf16IOFp32WLi128ELi24ELi384EEv26Group_norm_nhwc_fwd_params --------------------------
	.section	.nv.shared._Z35group_norm_nhwc_fwd_one_pass_kernelI11Bf16IOFp32WLi128ELi24ELi384EEv26Group_norm_nhwc_fwd_params,"aw",@nobits
	.sectionflags	@""
	.align	8
.nv.shared._Z35group_norm_nhwc_fwd_one_pass_kernelI11Bf16IOFp32WLi128ELi24ELi384EEv26Group_norm_nhwc_fwd_params:
	.zero		1152


//--------------------- .nv.shared._Z35group_norm_nhwc_fwd_one_pass_kernelI11Bf16IOFp32WLi256ELi24ELi384EEv26Group_norm_nhwc_fwd_params --------------------------
	.section	.nv.shared._Z35group_norm_nhwc_fwd_one_pass_kernelI11Bf16IOFp32WLi256ELi24ELi384EEv26Group_norm_nhwc_fwd_params,"aw",@nobits
	.sectionflags	@""
	.align	8
.nv.shared._Z35group_norm_nhwc_fwd_one_pass_kernelI11Bf16IOFp32WLi256ELi24ELi384EEv26Group_norm_nhwc_fwd_params:
	.zero		1152


//--------------------- .nv.shared._Z35group_norm_nhwc_fwd_one_pass_kernelI11Bf16IOFp32WLi512ELi24ELi384EEv26Group_norm_nhwc_fwd_params --------------------------
	.section	.nv.shared._Z35group_norm_nhwc_fwd_one_pass_kernelI11Bf16IOFp32WLi512ELi24ELi384EEv26Group_norm_nhwc_fwd_params,"aw",@nobits
	.sectionflags	@""
	.align	8
.nv.shared._Z35group_norm_nhwc_fwd_one_pass_kernelI11Bf16IOFp32WLi512ELi24ELi384EEv26Group_norm_nhwc_fwd_params:
	.zero		1152


//--------------------- .nv.shared._Z35group_norm_nhwc_fwd_one_pass_kernelI11Bf16IOBf16WLi64ELi24ELi384EEv26Group_norm_nhwc_fwd_params --------------------------
	.section	.nv.shared._Z35group_norm_nhwc_fwd_one_pass_kernelI11Bf16IOBf16WLi64ELi24ELi384EEv26Group_norm_nhwc_fwd_params,"aw",@nobits
	.sectionflags	@""
	.align	8
.nv.shared._Z35group_norm_nhwc_fwd_one_pass_kernelI11Bf16IOBf16WLi64ELi24ELi384EEv26Group_norm_nhwc_fwd_params:
	.zero		1152


//--------------------- .nv.shared._Z35group_norm_nhwc_fwd_one_pass_kernelI11Bf16IOBf16WLi128ELi24ELi384EEv26Group_norm_nhwc_fwd_params --------------------------
	.section	.nv.shared._Z35group_norm_nhwc_fwd_one_pass_kernelI11Bf16IOBf16WLi128ELi24ELi384EEv26Group_norm_nhwc_fwd_params,"aw",@nobits
	.sectionflags	@""
	.align	8
.nv.shared._Z35group_norm_nhwc_fwd_one_pass_kernelI11Bf16IOBf16WLi128ELi24ELi384EEv26Group_norm_nhwc_fwd_params:
	.zero		1152


//--------------------- .nv.shared._Z35group_norm_nhwc_fwd_one_pass_kernelI11Bf16IOBf16WLi256ELi24ELi384EEv26Group_norm_nhwc_fwd_params --------------------------
	.section	.nv.shared._Z35group_norm_nhwc_fwd_one_pass_kernelI11Bf16IOBf16WLi256ELi24ELi384EEv26Group_norm_nhwc_fwd_params,"aw",@nobits
	.sectionflags	@""
	.align	8
.nv.shared._Z35group_norm_nhwc_fwd_one_pass_kernelI11Bf16IOBf16WLi256ELi24ELi384EEv26Group_norm_nhwc_fwd_params:
	.zero		1152


//--------------------- .nv.shared._Z35group_norm_nhwc_fwd_one_pass_kernelI11Bf16IOBf16WLi512ELi24ELi384EEv26Group_norm_nhwc_fwd_params --------------------------
	.section	.nv.shared._Z35group_norm_nhwc_fwd_one_pass_kernelI11Bf16IOBf16WLi512ELi24ELi384EEv26Group_norm_nhwc_fwd_params,"aw",@nobits
	.sectionflags	@""
	.align	8
.nv.shared._Z35group_norm_nhwc_fwd_one_pass_kernelI11Bf16IOBf16WLi512ELi24ELi384EEv26Group_norm_nhwc_fwd_params:
	.zero		1152


//--------------------- .nv.shared._Z35group_norm_nhwc_fwd_one_pass_kernelI11Bf16IOFp16WLi64ELi24ELi384EEv26Group_norm_nhwc_fwd_params --------------------------
	.section	.nv.shared._Z35group_norm_nhwc_fwd_one_pass_kernelI11Bf16IOFp16WLi64ELi24ELi384EEv26Group_norm_nhwc_fwd_params,"aw",@nobits
	.sectionflags	@""
	.align	8
.nv.shared._Z35group_norm_nhwc_fwd_one_pass_kernelI11Bf16IOFp16WLi64ELi24ELi384EEv26Group_norm_nhwc_fwd_params:
	.zero		1152


//--------------------- .nv.shared._Z35group_norm_nhwc_fwd_one_pass_kernelI11Bf16IOFp16WLi128ELi24ELi384EEv26Group_norm_nhwc_fwd_params --------------------------
	.section	.nv.shared._Z35group_norm_nhwc_fwd_one_pass_kernelI11Bf16IOFp16WLi128ELi24ELi384EEv26Group_norm_nhwc_fwd_params,"aw",@nobits
	.sectionflags	@""
	.align	8
.nv.shared._Z35group_norm_nhwc_fwd_one_pass_kernelI11Bf16IOFp16WLi128ELi24ELi384EEv26Group_norm_nhwc_fwd_params:
	.zero		1152


//--------------------- .nv.shared._Z35group_norm_nhwc_fwd_one_pass_kernelI11Bf16IOFp16WLi256ELi24ELi384EEv26Group_norm_nhwc_fwd_params --------------------------
	.section	.nv.shared._Z35group_norm_nhwc_fwd_one_pass_kernelI11Bf16IOFp16WLi256ELi24ELi384EEv26Group_norm_nhwc_fwd_params,"aw",@nobits
	.sectionflags	@""
	.align	8
.nv.shared._Z35group_norm_nhwc_fwd_one_pass_kernelI11Bf16IOFp16WLi256ELi24ELi384EEv26Group_norm_nhwc_fwd_params:
	.zero		1152


//--------------------- .nv.shared._Z35group_norm_nhwc_fwd_one_pass_kernelI11Bf16IOFp16WLi512ELi24ELi384EEv26Group_norm_nhwc_fwd_params --------------------------
	.section	.nv.shared._Z35group_norm_nhwc_fwd_one_pass_kernelI11Bf16IOFp16WLi512ELi24ELi384EEv26Group_norm_nhwc_fwd_params,"aw",@nobits
	.sectionflags	@""
	.align	8
.nv.shared._Z35group_norm_nhwc_fwd_one_pass_kernelI11Bf16IOFp16WLi512ELi24ELi384EEv26Group_norm_nhwc_fwd_params:
	.zero		1152


//--------------------- .nv.shared._Z35group_norm_nhwc_fwd_one_pass_kernelI11Fp16IOFp32WLi64ELi24ELi384EEv26Group_norm_nhwc_fwd_params --------------------------
	.section	.nv.shared._Z35group_norm_nhwc_fwd_one_pass_kernelI11Fp16IOFp32WLi64ELi24ELi384EEv26Group_norm_nhwc_fwd_params,"aw",@nobits
	.sectionflags	@""
	.align	8
.nv.shared._Z35group_norm_nhwc_fwd_one_pass_kernelI11Fp16IOFp32WLi64ELi24ELi384EEv26Group_norm_nhwc_fwd_params:
	.zero		1152


//--------------------- .nv.shared._Z35group_norm_nhwc_fwd_one_pass_kernelI11Fp16IOFp32WLi128ELi24ELi384EEv26Group_norm_nhwc_fwd_params --------------------------
	.section	.nv.shared._Z35group_norm_nhwc_fwd_one_pass_kernelI11Fp16IOFp32WLi128ELi24ELi384EEv26Group_norm_nhwc_fwd_params,"aw",@nobits
	.sectionflags	@""
	.align	8
.nv.shared._Z35group_norm_nhwc_fwd_one_pass_kernelI11Fp16IOFp32WLi128ELi24ELi384EEv26Group_norm_nhwc_fwd_params:
	.zero		1152


//--------------------- .nv.shared._Z35group_norm_nhwc_fwd_one_pass_kernelI11Fp16IOFp32WLi256ELi24ELi384EEv26Group_norm_nhwc_fwd_params --------------------------
	.section	.nv.shared._Z35group_norm_nhwc_fwd_one_pass_kernelI11Fp16IOFp32WLi256ELi24ELi384EEv26Group_norm_nhwc_fwd_params,"aw",@nobits
	.sectionflags	@""
	.align	8
.nv.shared._Z35group_norm_nhwc_fwd_one_pass_kernelI11Fp16IOFp32WLi256ELi24ELi384EEv26Group_norm_nhwc_fwd_params:
	.zero		1152


//--------------------- .nv.shared._Z35group_norm_nhwc_fwd_one_pass_kernelI11Fp16IOFp32WLi512ELi24ELi384EEv26Group_norm_nhwc_fwd_params --------------------------
	.section	.nv.shared._Z35group_norm_nhwc_fwd_one_pass_kernelI11Fp16IOFp32WLi512ELi24ELi384EEv26Group_norm_nhwc_fwd_params,"aw",@nobits
	.sectionflags	@""
	.align	8
.nv.shared._Z35group_norm_nhwc_fwd_one_pass_kernelI11Fp16IOFp32WLi512ELi24ELi384EEv26Group_norm_nhwc_fwd_params:
	.zero		1152


//--------------------- .nv.shared._Z35group_norm_nhwc_fwd_one_pass_kernelI11Fp16IOBf16WLi64ELi24ELi384EEv26Group_norm_nhwc_fwd_params --------------------------
	.section	.nv.shared._Z35group_norm_nhwc_fwd_one_pass_kernelI11Fp16IOBf16WLi64ELi24ELi384EEv26Group_norm_nhwc_fwd_params,"aw",@nobits
	.sectionflags	@""
	.align	8
.nv.shared._Z35group_norm_nhwc_fwd_one_pass_kernelI11Fp16IOBf16WLi64ELi24ELi384EEv26Group_norm_nhwc_fwd_params:
	.zero		1152


//--------------------- .nv.shared._Z35group_norm_nhwc_fwd_one_pass_kernelI11Fp16IOBf16WLi128ELi24ELi384EEv26Group_norm_nhwc_fwd_params --------------------------
	.section	.nv.shared._Z35group_norm_nhwc_fwd_one_pass_kernelI11Fp16IOBf16WLi128ELi24ELi384EEv26Group_norm_nhwc_fwd_params,"aw",@nobits
	.sectionflags	@""
	.align	8
.nv.shared._Z35group_norm_nhwc_fwd_one_pass_kernelI11Fp16IOBf16WLi128ELi24ELi384EEv26Group_norm_nhwc_fwd_params:
	.zero		1152


//--------------------- .nv.shared._Z35group_norm_nhwc_fwd_one_pass_kernelI11Fp16IOBf16WLi256ELi24ELi384EEv26Group_norm_nhwc_fwd_params --------------------------
	.section	.nv.shared._Z35group_norm_nhwc_fwd_one_pass_kernelI11Fp16IOBf16WLi256ELi24ELi384EEv26Group_norm_nhwc_fwd_params,"aw",@nobits
	.sectionflags	@""
	.align	8
.nv.shared._Z35group_norm_nhwc_fwd_one_pass_kernelI11Fp16IOBf16WLi256ELi24ELi384EEv26Group_norm_nhwc_fwd_params:
	.zero		1152


//--------------------- .nv.shared._Z35group_norm_nhwc_fwd_one_pass_kernelI11Fp16IOBf16WLi512ELi24ELi384EEv26Group_norm_nhwc_fwd_params --------------------------
	.section	.nv.shared._Z35group_norm_nhwc_fwd_one_pass_kernelI11Fp16IOBf16WLi512ELi24ELi384EEv26Group_norm_nhwc_fwd_params,"aw",@nobits
	.sectionflags	@""
	.align	8
.nv.shared._Z35group_norm_nhwc_fwd_one_pass_kernelI11Fp16IOBf16WLi512ELi24ELi384EEv26Group_norm_nhwc_fwd_params:
	.zero		1152


//--------------------- .nv.shared._Z35group_norm_nhwc_fwd_one_pass_kernelI11Fp16IOFp16WLi64ELi24ELi384EEv26Group_norm_nhwc_fwd_params --------------------------
	.section	.nv.shared._Z35group_norm_nhwc_fwd_one_pass_kernelI11Fp16IOFp16WLi64ELi24ELi384EEv26Group_norm_nhwc_fwd_params,"aw",@nobits
	.sectionflags	@""
	.align	8
.nv.shared._Z35group_norm_nhwc_fwd_one_pass_kernelI11Fp16IOFp16WLi64ELi24ELi384EEv26Group_norm_nhwc_fwd_params:
	.zero		1152


//--------------------- .nv.shared._Z35group_norm_nhwc_fwd_one_pass_kernelI11Fp16IOFp16WLi128ELi24ELi384EEv26Group_norm_nhwc_fwd_params --------------------------
	.section	.nv.shared._Z35group_norm_nhwc_fwd_one_pass_kernelI11Fp16IOFp16WLi128ELi24ELi384EEv26Group_norm_nhwc_fwd_params,"aw",@nobits
	.sectionflags	@""
	.align	8
.nv.shared._Z35group_norm_nhwc_fwd_one_pass_kernelI11Fp16IOFp16WLi128ELi24ELi384EEv26Group_norm_nhwc_fwd_params:
	.zero		1152


//--------------------- .nv.shared._Z35group_norm_nhwc_fwd_one_pass_kernelI11Fp16IOFp16WLi256ELi24ELi384EEv26Group_norm_nhwc_fwd_params --------------------------
	.section	.nv.shared._Z35group_norm_nhwc_fwd_one_pass_kernelI11Fp16IOFp16WLi256ELi24ELi384EEv26Group_norm_nhwc_fwd_params,"aw",@nobits
	.sectionflags	@""
	.align	8
.nv.shared._Z35group_norm_nhwc_fwd_one_pass_kernelI11Fp16IOFp16WLi256ELi24ELi384EEv26Group_norm_nhwc_fwd_params:
	.zero		1152


//--------------------- .nv.shared._Z35group_norm_nhwc_fwd_one_pass_kernelI11Fp16IOFp16WLi512ELi24ELi384EEv26Group_norm_nhwc_fwd_params --------------------------
	.section	.nv.shared._Z35group_norm_nhwc_fwd_one_pass_kernelI11Fp16IOFp16WLi512ELi24ELi384EEv26Group_norm_nhwc_fwd_params,"aw",@nobits
	.sectionflags	@""
	.align	8
.nv.shared._Z35group_norm_nhwc_fwd_one_pass_kernelI11Fp16IOFp16WLi512ELi24ELi384EEv26Group_norm_nhwc_fwd_params:
	.zero		1152


//--------------------- .nv.shared._Z35group_norm_nhwc_fwd_one_pass_kernelI11Fp32IOFp32WLi64ELi24ELi384EEv26Group_norm_nhwc_fwd_params --------------------------
	.section	.nv.shared._Z35group_norm_nhwc_fwd_one_pass_kernelI11Fp32IOFp32WLi64ELi24ELi384EEv26Group_norm_nhwc_fwd_params,"aw",@nobits
	.sectionflags	@""
	.align	8
.nv.shared._Z35group_norm_nhwc_fwd_one_pass_kernelI11Fp32IOFp32WLi64ELi24ELi384EEv26Group_norm_nhwc_fwd_params:
	.zero		1152


//--------------------- .nv.shared._Z35group_norm_nhwc_fwd_one_pass_kernelI11Fp32IOFp32WLi128ELi24ELi384EEv26Group_norm_nhwc_fwd_params --------------------------
	.section	.nv.shared._Z35group_norm_nhwc_fwd_one_pass_kernelI11Fp32IOFp32WLi128ELi24ELi384EEv26Group_norm_nhwc_fwd_params,"aw",@nobits
	.sectionflags	@""
	.align	8
.nv.shared._Z35group_norm_nhwc_fwd_one_pass_kernelI11Fp32IOFp32WLi128ELi24ELi384EEv26Group_norm_nhwc_fwd_params:
	.zero		1152


//--------------------- .nv.shared._Z35group_norm_nhwc_fwd_one_pass_kernelI11Fp32IOFp32WLi256ELi24ELi384EEv26Group_norm_nhwc_fwd_params --------------------------
	.section	.nv.shared._Z35group_norm_nhwc_fwd_one_pass_kernelI11Fp32IOFp32WLi256ELi24ELi384EEv26Group_norm_nhwc_fwd_params,"aw",@nobits
	.sectionflags	@""
	.align	8
.nv.shared._Z35group_norm_nhwc_fwd_one_pass_kernelI11Fp32IOFp32WLi256ELi24ELi384EEv26Group_norm_nhwc_fwd_params:
	.zero		1152


//--------------------- .nv.shared._Z35group_norm_nhwc_fwd_one_pass_kernelI11Fp32IOFp32WLi512ELi24ELi384EEv26Group_norm_nhwc_fwd_params --------------------------
	.section	.nv.shared._Z35group_norm_nhwc_fwd_one_pass_kernelI11Fp32IOFp32WLi512ELi24ELi384EEv26Group_norm_nhwc_fwd_params,"aw",@nobits
	.sectionflags	@""
	.align	8
.nv.shared._Z35group_norm_nhwc_fwd_one_pass_kernelI11Fp32IOFp32WLi512ELi24ELi384EEv26Group_norm_nhwc_fwd_params:
	.zero		1152


//--------------------- .nv.shared._Z35group_norm_nhwc_fwd_one_pass_kernelI11Fp32IOBf16WLi64ELi24ELi384EEv26Group_norm_nhwc_fwd_params --------------------------
	.section	.nv.shared._Z35group_norm_nhwc_fwd_one_pass_kernelI11Fp32IOBf16WLi64ELi24ELi384EEv26Group_norm_nhwc_fwd_params,"aw",@nobits
	.sectionflags	@""
	.align	8
.nv.shared._Z35group_norm_nhwc_fwd_one_pass_kernelI11Fp32IOBf16WLi64ELi24ELi384EEv26Group_norm_nhwc_fwd_params:
	.zero		1152


//--------------------- .nv.shared._Z35group_norm_nhwc_fwd_one_pass_kernelI11Fp32IOBf16WLi128ELi24ELi384EEv26Group_norm_nhwc_fwd_params --------------------------
	.section	.nv.shared._Z35group_norm_nhwc_fwd_one_pass_kernelI11Fp32IOBf16WLi128ELi24ELi384EEv26Group_norm_nhwc_fwd_params,"aw",@nobits
	.sectionflags	@""
	.align	8
.nv.shared._Z35group_norm_nhwc_fwd_one_pass_kernelI11Fp32IOBf16WLi128ELi24ELi384EEv26Group_norm_nhwc_fwd_params:
	.zero		1152


//--------------------- .nv.shared._Z35group_norm_nhwc_fwd_one_pass_kernelI11Fp32IOBf16WLi256ELi24ELi384EEv26Group_norm_nhwc_fwd_params --------------------------
	.section	.nv.shared._Z35group_norm_nhwc_fwd_one_pass_kernelI11Fp32IOBf16WLi256ELi24ELi384EEv26Group_norm_nhwc_fwd_params,"aw",@nobits
	.sectionflags	@""
	.align	8
.nv.shared._Z35group_norm_nhwc_fwd_one_pass_kernelI11Fp32IOBf16WLi256ELi24ELi384EEv26Group_norm_nhwc_fwd_params:
	.zero		1152


//--------------------- .nv.shared._Z35group_norm_nhwc_fwd_one_pass_kernelI11Fp32IOBf16WLi512ELi24ELi384EEv26Group_norm_nhwc_fwd_params --------------------------
	.section	.nv.shared._Z35group_norm_nhwc_fwd_one_pass_kernelI11Fp32IOBf16WLi512ELi24ELi384EEv26Group_norm_nhwc_fwd_params,"aw",@nobits
	.sectionflags	@""
	.align	8
.nv.shared._Z35group_norm_nhwc_fwd_one_pass_kernelI11Fp32IOBf16WLi512ELi24ELi384EEv26Group_norm_nhwc_fwd_params:
	.zero		1152


//--------------------- .nv.shared._Z35group_norm_nhwc_fwd_one_pass_kernelI11Fp32IOFp16WLi64ELi24ELi384EEv26Group_norm_nhwc_fwd_params --------------------------
	.section	.nv.shared._Z35group_norm_nhwc_fwd_one_pass_kernelI11Fp32IOFp16WLi64ELi24ELi384EEv26Group_norm_nhwc_fwd_params,"aw",@nobits
	.sectionflags	@""
	.align	8
.nv.shared._Z35group_norm_nhwc_fwd_one_pass_kernelI11Fp32IOFp16WLi64ELi24ELi384EEv26Group_norm_nhwc_fwd_params:
	.zero		1152


//--------------------- .nv.shared._Z35group_norm_nhwc_fwd_one_pass_kernelI11Fp32IOFp16WLi128ELi24ELi384EEv26Group_norm_nhwc_fwd_params --------------------------
	.section	.nv.shared._Z35group_norm_nhwc_fwd_one_pass_kernelI11Fp32IOFp16WLi128ELi24ELi384EEv26Group_norm_nhwc_fwd_params,"aw",@nobits
	.sectionflags	@""
	.align	8
.nv.shared._Z35group_norm_nhwc_fwd_one_pass_kernelI11Fp32IOFp16WLi128ELi24ELi384EEv26Group_norm_nhwc_fwd_params:
	.zero		1152


//--------------------- .nv.shared._Z35group_norm_nhwc_fwd_one_pass_kernelI11Fp32IOFp16WLi256ELi24ELi384EEv26Group_norm_nhwc_fwd_params --------------------------
	.section	.nv.shared._Z35group_norm_nhwc_fwd_one_pass_kernelI11Fp32IOFp16WLi256ELi24ELi384EEv26Group_norm_nhwc_fwd_params,"aw",@nobits
	.sectionflags	@""
	.align	8
.nv.shared._Z35group_norm_nhwc_fwd_one_pass_kernelI11Fp32IOFp16WLi256ELi24ELi384EEv26Group_norm_nhwc_fwd_params:
	.zero		1152


//--------------------- .nv.shared._Z35group_norm_nhwc_fwd_one_pass_kernelI11Fp32IOFp16WLi512ELi24ELi384EEv26Group_norm_nhwc_fwd_params --------------------------
	.section	.nv.shared._Z35group_norm_nhwc_fwd_one_pass_kernelI11Fp32IOFp16WLi512ELi24ELi384EEv26Group_norm_nhwc_fwd_params,"aw",@nobits
	.sectionflags	@""
	.align	8
.nv.shared._Z35group_norm_nhwc_fwd_one_pass_kernelI11Fp32IOFp16WLi512ELi24ELi384EEv26Group_norm_nhwc_fwd_params:
	.zero		1152


//--------------------- .nv.constant0._ZN3cub18CUB_300001_SM_10006detail11EmptyKernelIvEEvv --------------------------
	.section	.nv.constant0._ZN3cub18CUB_300001_SM_10006detail11EmptyKernelIvEEvv,"a",@progbits
	.sectionflags	@""
	.align	4
.nv.constant0._ZN3cub18CUB_300001_SM_10006detail11EmptyKernelIvEEvv:
	.zero		896


//--------------------- .nv.constant0._Z35group_norm_nhwc_bwd_one_pass_kernelI11Bf16IOFp32WLi64ELi24ELi384EEv26Group_norm_nhwc_bwd_params --------------------------
	.section	.nv.constant0._Z35group_norm_nhwc_bwd_one_pass_kernelI11Bf16IOFp32WLi64ELi24ELi384EEv26Group_norm_nhwc_bwd_params,"a",@progbits
	.sectionflags	@""
	.align	4
.nv.constant0._Z35group_norm_nhwc_bwd_one_pass_kernelI11Bf16IOFp32WLi64ELi24ELi384EEv26Group_norm_nhwc_bwd_params:
	.zero		1080


//--------------------- .nv.constant0._Z35group_norm_nhwc_bwd_one_pass_kernelI11Bf16IOFp32WLi128ELi24ELi384EEv26Group_norm_nhwc_bwd_params --------------------------
	.section	.nv.constant0._Z35group_norm_nhwc_bwd_one_pass_kernelI11Bf16IOFp32WLi128ELi24ELi384EEv26Group_norm_nhwc_bwd_params,"a",@progbits
	.sectionflags	@""
	.align	4
.nv.constant0._Z35group_norm_nhwc_bwd_one_pass_kernelI11Bf16IOFp32WLi128ELi24ELi384EEv26Group_norm_nhwc_bwd_params:
	.zero		1080


//--------------------- .nv.constant0._Z35group_norm_nhwc_bwd_one_pass_kernelI11Bf16IOFp32WLi256ELi24ELi384EEv26Group_norm_nhwc_bwd_params --------------------------
	.section	.nv.constant0._Z35group_norm_nhwc_bwd_one_pass_kernelI11Bf16IOFp32WLi256ELi24ELi384EEv26Group_norm_nhwc_bwd_params,"a",@progbits
	.sectionflags	@""
	.align	4
.nv.constant0._Z35group_norm_nhwc_bwd_one_pass_kernelI11Bf16IOFp32WLi256ELi24ELi384EEv26Group_norm_nhwc_bwd_params:
	.zero		1080


//--------------------- .nv.constant0._Z35group_norm_nhwc_bwd_one_pass_kernelI11Bf16IOFp32WLi512ELi24ELi384EEv26Group_norm_nhwc_bwd_params --------------------------
	.section	.nv.constant0._Z35group_norm_nhwc_bwd_one_pass_kernelI11Bf16IOFp32WLi512ELi24ELi384EEv26Group_norm_nhwc_bwd_params,"a",@progbits
	.sectionflags	@""
	.align	4
.nv.constant0._Z35group_norm_nhwc_bwd_one_pass_kernelI11Bf16IOFp32WLi512ELi24ELi384EEv26Group_norm_nhwc_bwd_params:
	.zero		1080


//--------------------- .nv.constant0._Z35group_norm_nhwc_bwd_one_pass_kernelI11Bf16IOBf16WLi64ELi24ELi384EEv26Group_norm_nhwc_bwd_params --------------------------
	.section	.nv.constant0._Z35group_norm_nhwc_bwd_one_pass_kernelI11Bf16IOBf16WLi64ELi24ELi384EEv26Group_norm_nhwc_bwd_params,"a",@progbits
	.sectionflags	@""
	.align	4
.nv.constant0._Z35group_norm_nhwc_bwd_one_pass_kernelI11Bf16IOBf16WLi64ELi24ELi384EEv26Group_norm_nhwc_bwd_params:
	.zero		1080


//--------------------- .nv.constant0._Z35group_norm_nhwc_bwd_one_pass_kernelI11Bf16IOBf16WLi128ELi24ELi384EEv26Group_norm_nhwc_bwd_params --------------------------
	.section	.nv.constant0._Z35group_norm_nhwc_bwd_one_pass_kernelI11Bf16IOBf16WLi128ELi24ELi384EEv26Group_norm_nhwc_bwd_params,"a",@progbits
	.sectionflags	@""
	.align	4
.nv.constant0._Z35group_norm_nhwc_bwd_one_pass_kernelI11Bf16IOBf16WLi128ELi24ELi384EEv26Group_norm_nhwc_bwd_params:
	.zero		1080


//--------------------- .nv.constant0._Z35group_norm_nhwc_bwd_one_pass_kernelI11Bf16IOBf16WLi256ELi24ELi384EEv26Group_norm_nhwc_bwd_params --------------------------
	.section	.nv.constant0._Z35group_norm_nhwc_bwd_one_pass_kernelI11Bf16IOBf16WLi256ELi24ELi384EEv26Group_norm_nhwc_bwd_params,"a",@progbits
	.sectionflags	@""
	.align	4
.nv.constant0._Z35group_norm_nhwc_bwd_one_pass_kernelI11Bf16IOBf16WLi256ELi24ELi384EEv26Group_norm_nhwc_bwd_params:
	.zero		1080


//--------------------- .nv.constant0._Z35group_norm_nhwc_bwd_one_pass_kernelI11Bf16IOBf16WLi512ELi24ELi384EEv26Group_norm_nhwc_bwd_params --------------------------
	.section	.nv.constant0._Z35group_norm_nhwc_bwd_one_pass_kernelI11Bf16IOBf16WLi512ELi24ELi384EEv26Group_norm_nhwc_bwd_params,"a",@progbits
	.sectionflags	@""
	.align	4
.nv.constant0._Z35group_norm_nhwc_bwd_one_pass_kernelI11Bf16IOBf16WLi512ELi24ELi384EEv26Group_norm_nhwc_bwd_params:
	.zero		1080


//--------------------- .nv.constant0._Z35group_norm_nhwc_bwd_one_pass_kernelI11Bf16IOFp16WLi64ELi24ELi384EEv26Group_norm_nhwc_bwd_params --------------------------
	.section	.nv.constant0._Z35group_norm_nhwc_bwd_one_pass_kernelI11Bf16IOFp16WLi64ELi24ELi384EEv26Group_norm_nhwc_bwd_params,"a",@progbits
	.sectionflags	@""
	.align	4
.nv.constant0._Z35group_norm_nhwc_bwd_one_pass_kernelI11Bf16IOFp16WLi64ELi24ELi384EEv26Group_norm_nhwc_bwd_params:
	.zero		1080


//--------------------- .nv.constant0._Z35group_norm_nhwc_bwd_one_pass_kernelI11Bf16IOFp16WLi128ELi24ELi384EEv26Group_norm_nhwc_bwd_params --------------------------
	.section	.nv.constant0._Z35group_norm_nhwc_bwd_one_pass_kernelI11Bf16IOFp16WLi128ELi24ELi384EEv26Group_norm_nhwc_bwd_params,"a",@progbits
	.sectionflags	@""
	.align	4
.nv.constant0._Z35group_norm_nhwc_bwd_one_pass_kernelI11Bf16IOFp16WLi128ELi24ELi384EEv26Group_norm_nhwc_bwd_params:
	.zero		1080


//--------------------- .nv.constant0._Z35group_norm_nhwc_bwd_one_pass_kernelI11Bf16IOFp16WLi256ELi24ELi384EEv26Group_norm_nhwc_bwd_params --------------------------
	.section	.nv.constant0._Z35group_norm_nhwc_bwd_one_pass_kernelI11Bf16IOFp16WLi256ELi24ELi384EEv26Group_norm_nhwc_bwd_params,"a",@progbits
	.sectionflags	@""
	.align	4
.nv.constant0._Z35group_norm_nhwc_bwd_one_pass_kernelI11Bf16IOFp16WLi256ELi24ELi384EEv26Group_norm_nhwc_bwd_params:
	.zero		1080


//--------------------- .nv.constant0._Z35group_norm_nhwc_bwd_one_pass_kernelI11Bf16IOFp16WLi512ELi24ELi384EEv26Group_norm_nhwc_bwd_params --------------------------
	.section	.nv.constant0._Z35group_norm_nhwc_bwd_one_pass_kernelI11Bf16IOFp16WLi512ELi24ELi384EEv26Group_norm_nhwc_bwd_params,"a",@progbits
	.sectionflags	@""
	.align	4
.nv.constant0._Z35group_norm_nhwc_bwd_one_pass_kernelI11Bf16IOFp16WLi512ELi24ELi384EEv26Group_norm_nhwc_bwd_params:
	.zero		1080


//--------------------- .nv.constant0._Z35group_norm_nhwc_bwd_one_pass_kernelI11Fp16IOFp32WLi64ELi24ELi384EEv26Group_norm_nhwc_bwd_params --------------------------
	.section	.nv.constant0._Z35group_norm_nhwc_bwd_one_pass_kernelI11Fp16IOFp32WLi64ELi24ELi384EEv26Group_norm_nhwc_bwd_params,"a",@progbits
	.sectionflags	@""
	.align	4
.nv.constant0._Z35group_norm_nhwc_bwd_one_pass_kernelI11Fp16IOFp32WLi64ELi24ELi384EEv26Group_norm_nhwc_bwd_params:
	.zero		1080


//--------------------- .nv.constant0._Z35group_norm_nhwc_bwd_one_pass_kernelI11Fp16IOFp32WLi128ELi24ELi384EEv26Group_norm_nhwc_bwd_params --------------------------
	.section	.nv.constant0._Z35group_norm_nhwc_bwd_one_pass_kernelI11Fp16IOFp32WLi128ELi24ELi384EEv26Group_norm_nhwc_bwd_params,"a",@progbits
	.sectionflags	@""
	.align	4
.nv.constant0._Z35group_norm_nhwc_bwd_one_pass_kernelI11Fp16IOFp32WLi128ELi24ELi384EEv26Group_norm_nhwc_bwd_params:
	.zero		1080


//--------------------- .nv.constant0._Z35group_norm_nhwc_bwd_one_pass_kernelI11Fp16IOFp32WLi256ELi24ELi384EEv26Group_norm_nhwc_bwd_params --------------------------
	.section	.nv.constant0._Z35group_norm_nhwc_bwd_one_pass_kernelI11Fp16IOFp32WLi256ELi24ELi384EEv26Group_norm_nhwc_bwd_params,"a",@progbits
	.sectionflags	@""
	.align	4
.nv.constant0._Z35group_norm_nhwc_bwd_one_pass_kernelI11Fp16IOFp32WLi256ELi24ELi384EEv26Group_norm_nhwc_bwd_params:
	.zero		1080


//--------------------- .nv.constant0._Z35group_norm_nhwc_bwd_one_pass_kernelI11Fp16IOFp32WLi512ELi24ELi384EEv26Group_norm_nhwc_bwd_params --------------------------
	.section	.nv.constant0._Z35group_norm_nhwc_bwd_one_pass_kernelI11Fp16IOFp32WLi512ELi24ELi384EEv26Group_norm_nhwc_bwd_params,"a",@progbits
	.sectionflags	@""
	.align	4
.nv.constant0._Z35group_norm_nhwc_bwd_one_pass_kernelI11Fp16IOFp32WLi512ELi24ELi384EEv26Group_norm_nhwc_bwd_params:
	.zero		1080


//--------------------- .nv.constant0._Z35group_norm_nhwc_bwd_one_pass_kernelI11Fp16IOBf16WLi64ELi24ELi384EEv26Group_norm_nhwc_bwd_params --------------------------
	.section	.nv.constant0._Z35group_norm_nhwc_bwd_one_pass_kernelI11Fp16IOBf16WLi64ELi24ELi384EEv26Group_norm_nhwc_bwd_params,"a",@progbits
	.sectionflags	@""
	.align	4
.nv.constant0._Z35group_norm_nhwc_bwd_one_pass_kernelI11Fp16IOBf16WLi64ELi24ELi384EEv26Group_norm_nhwc_bwd_params:
	.zero		1080


//--------------------- .nv.constant0._Z35group_norm_nhwc_bwd_one_pass_kernelI11Fp16IOBf16WLi128ELi24ELi384EEv26Group_norm_nhwc_bwd_params --------------------------
	.section	.nv.constant0._Z35group_norm_nhwc_bwd_one_pass_kernelI11Fp16IOBf16WLi128ELi24ELi384EEv26Group_norm_nhwc_bwd_params,"a",@progbits
	.sectionflags	@""
	.align	4
.nv.constant0._Z35group_norm_nhwc_bwd_one_pass_kernelI11Fp16IOBf16WLi128ELi24ELi384EEv26Group_norm_nhwc_bwd_params:
	.zero		1080


//--------------------- .nv.constant0._Z35group_norm_nhwc_bwd_one_pass_kernelI11Fp16IOBf16WLi256ELi24ELi384EEv26Group_norm_nhwc_bwd_params --------------------------
	.section	.nv.constant0._Z35group_norm_nhwc_bwd_one_pass_kernelI11Fp16IOBf16WLi256ELi24ELi384EEv26Group_norm_nhwc_bwd_params,"a",@progbits
	.sectionflags	@""
	.align	4
.nv.constant0._Z35group_norm_nhwc_bwd_one_pass_kernelI11Fp16IOBf16WLi256ELi24ELi384EEv26Group_norm_nhwc_bwd_params:
	.zero		1080


//--------------------- .nv.constant0._Z35group_norm_nhwc_bwd_one_pass_kernelI11Fp16IOBf16WLi512ELi24ELi384EEv26Group_norm_nhwc_bwd_params --------------------------
	.section	.nv.constant0._Z35group_norm_nhwc_bwd_one_pass_kernelI11Fp16IOBf16WLi512ELi24ELi384EEv26Group_norm_nhwc_bwd_params,"a",@progbits
	.sectionflags	@""
	.align	4
.nv.constant0._Z35group_norm_nhwc_bwd_one_pass_kernelI11Fp16IOBf16WLi512ELi24ELi384EEv26Group_norm_nhwc_bwd_params:
	.zero		1080


//--------------------- .nv.constant0._Z35group_norm_nhwc_bwd_one_pass_kernelI11Fp16IOFp16WLi64ELi24ELi384EEv26Group_norm_nhwc_bwd_params --------------------------
	.section	.nv.constant0._Z35group_norm_nhwc_bwd_one_pass_kernelI11Fp16IOFp16WLi64ELi24ELi384EEv26Group_norm_nhwc_bwd_params,"a",@progbits
	.sectionflags	@""
	.align	4
.nv.constant0._Z35group_norm_nhwc_bwd_one_pass_kernelI11Fp16IOFp16WLi64ELi24ELi384EEv26Group_norm_nhwc_bwd_params:
	.zero		1080


//--------------------- .nv.constant0._Z35group_norm_nhwc_bwd_one_pass_kernelI11Fp16IOFp16WLi128ELi24ELi384EEv26Group_norm_nhwc_bwd_params --------------------------
	.section	.nv.constant0._Z35group_norm_nhwc_bwd_one_pass_kernelI11Fp16IOFp16WLi128ELi24ELi384EEv26Group_norm_nhwc_bwd_params,"a",@progbits
	.sectionflags	@""
	.align	4
.nv.constant0._Z35group_norm_nhwc_bwd_one_pass_kernelI11Fp16IOFp16WLi128ELi24ELi384EEv26Group_norm_nhwc_bwd_params:
	.zero		1080


//--------------------- .nv.constant0._Z35group_norm_nhwc_bwd_one_pass_kernelI11Fp16IOFp16WLi256ELi24ELi384EEv26Group_norm_nhwc_bwd_params --------------------------
	.section	.nv.constant0._Z35group_norm_nhwc_bwd_one_pass_kernelI11Fp16IOFp16WLi256ELi24ELi384EEv26Group_norm_nhwc_bwd_params,"a",@progbits
	.sectionflags	@""
	.align	4
.nv.constant0._Z35group_norm_nhwc_bwd_one_pass_kernelI11Fp16IOFp16WLi256ELi24ELi384EEv26Group_norm_nhwc_bwd_params:
	.zero		1080


//--------------------- .nv.constant0._Z35group_norm_nhwc_bwd_one_pass_kernelI11Fp16IOFp16WLi512ELi24ELi384EEv26Group_norm_nhwc_bwd_params --------------------------
	.section	.nv.constant0._Z35group_norm_nhwc_bwd_one_pass_kernelI11Fp16IOFp16WLi512ELi24ELi384EEv26Group_norm_nhwc_bwd_params,"a",@progbits
	.sectionflags	@""
	.align	4
.nv.constant0._Z35group_norm_nhwc_bwd_one_pass_kernelI11Fp16IOFp16WLi512ELi24ELi384EEv26Group_norm_nhwc_bwd_params:
	.zero		1080


//--------------------- .nv.constant0._Z35group_norm_nhwc_bwd_one_pass_kernelI11Fp32IOFp32WLi64ELi24ELi384EEv26Group_norm_nhwc_bwd_params --------------------------
	.section	.nv.constant0._Z35group_norm_nhwc_bwd_one_pass_kernelI11Fp32IOFp32WLi64ELi24ELi384EEv26Group_norm_nhwc_bwd_params,"a",@progbits
	.sectionflags	@""
	.align	4
.nv.constant0._Z35group_norm_nhwc_bwd_one_pass_kernelI11Fp32IOFp32WLi64ELi24ELi384EEv26Group_norm_nhwc_bwd_params:
	.zero		1080


//--------------------- .nv.constant0._Z35group_norm_nhwc_bwd_one_pass_kernelI11Fp32IOFp32WLi128ELi24ELi384EEv26Group_norm_nhwc_bwd_params --------------------------
	.section	.nv.constant0._Z35group_norm_nhwc_bwd_one_pass_kernelI11Fp32IOFp32WLi128ELi24ELi384EEv26Group_norm_nhwc_bwd_params,"a",@progbits
	.sectionflags	@""
	.align	4
.nv.constant0._Z35group_norm_nhwc_bwd_one_pass_kernelI11Fp32IOFp32WLi128ELi24ELi384EEv26Group_norm_nhwc_bwd_params:
	.zero		1080


//--------------------- .nv.constant0._Z35group_norm_nhwc_bwd_one_pass_kernelI11Fp32IOFp32WLi256ELi24ELi384EEv26Group_norm_nhwc_bwd_params --------------------------
	.section	.nv.constant0._Z35group_norm_nhwc_bwd_one_pass_kernelI11Fp32IOFp32WLi256ELi24ELi384EEv26Group_norm_nhwc_bwd_params,"a",@progbits
	.sectionflags	@""
	.align	4
.nv.constant0._Z35group_norm_nhwc_bwd_one_pass_kernelI11Fp32IOFp32WLi256ELi24ELi384EEv26Group_norm_nhwc_bwd_params:
	.zero		1080


//--------------------- .nv.constant0._Z35group_norm_nhwc_bwd_one_pass_kernelI11Fp32IOFp32WLi512ELi24ELi384EEv26Group_norm_nhwc_bwd_params --------------------------
	.section	.nv.constant0._Z35group_norm_nhwc_bwd_one_pass_kernelI11Fp32IOFp32WLi512ELi24ELi384EEv26Group_norm_nhwc_bwd_params,"a",@progbits
	.sectionflags	@""
	.align	4
.nv.constant0._Z35group_norm_nhwc_bwd_one_pass_kernelI11Fp32IOFp32WLi512ELi24ELi384EEv26Group_norm_nhwc_bwd_params:
	.zero		1080


//--------------------- .nv.constant0._Z35group_norm_nhwc_bwd_one_pass_kernelI11Fp32IOBf16WLi64ELi24ELi384EEv26Group_norm_nhwc_bwd_params --------------------------
	.section	.nv.constant0._Z35group_norm_nhwc_bwd_one_pass_kernelI11Fp32IOBf16WLi64ELi24ELi384EEv26Group_norm_nhwc_bwd_params,"a",@progbits
	.sectionflags	@""
	.align	4
.nv.constant0._Z35group_norm_nhwc_bwd_one_pass_kernelI11Fp32IOBf16WLi64ELi24ELi384EEv26Group_norm_nhwc_bwd_params:
	.zero		1080


//--------------------- .nv.constant0._Z35group_norm_nhwc_bwd_one_pass_kernelI11Fp32IOBf16WLi128ELi24ELi384EEv26Group_norm_nhwc_bwd_params --------------------------
	.section	.nv.constant0._Z35group_norm_nhwc_bwd_one_pass_kernelI11Fp32IOBf16WLi128ELi24ELi384EEv26Group_norm_nhwc_bwd_params,"a",@progbits
	.sectionflags	@""
	.align	4
.nv.constant0._Z35group_norm_nhwc_bwd_one_pass_kernelI11Fp32IOBf16WLi128ELi24ELi384EEv26Group_norm_nhwc_bwd_params:
	.zero		1080


//--------------------- .nv.constant0._Z35group_norm_nhwc_bwd_one_pass_kernelI11Fp32IOBf16WLi256ELi24ELi384EEv26Group_norm_nhwc_bwd_params --------------------------
	.section	.nv.constant0._Z35group_norm_nhwc_bwd_one_pass_kernelI11Fp32IOBf16WLi256ELi24ELi384EEv26Group_norm_nhwc_bwd_params,"a",@progbits
	.sectionflags	@""
	.align	4
.nv.constant0._Z35group_norm_nhwc_bwd_one_pass_kernelI11Fp32IOBf16WLi256ELi24ELi384EEv26Group_norm_nhwc_bwd_params:
	.zero		1080


//--------------------- .nv.constant0._Z35group_norm_nhwc_bwd_one_pass_kernelI11Fp32IOBf16WLi512ELi24ELi384EEv26Group_norm_nhwc_bwd_params --------------------------
	.section	.nv.constant0._Z35group_norm_nhwc_bwd_one_pass_kernelI11Fp32IOBf16WLi512ELi24ELi384EEv26Group_norm_nhwc_bwd_params,"a",@progbits
	.sectionflags	@""
	.align	4
.nv.constant0._Z35group_norm_nhwc_bwd_one_pass_kernelI11Fp32IOBf16WLi512ELi24ELi384EEv26Group_norm_nhwc_bwd_params:
	.zero		1080


//--------------------- .nv.constant0._Z35group_norm_nhwc_bwd_one_pass_kernelI11Fp32IOFp16WLi64ELi24ELi384EEv26Group_norm_nhwc_bwd_params --------------------------
	.section	.nv.constant0._Z35group_norm_nhwc_bwd_one_pass_kernelI11Fp32IOFp16WLi64ELi24ELi384EEv26Group_norm_nhwc_bwd_params,"a",@progbits
	.sectionflags	@""
	.align	4
.nv.constant0._Z35group_norm_nhwc_bwd_one_pass_kernelI11Fp32IOFp16WLi64ELi24ELi384EEv26Group_norm_nhwc_bwd_params:
	.zero		1080


//--------------------- .nv.constant0._Z35group_norm_nhwc_bwd_one_pass_kernelI11Fp32IOFp16WLi128ELi24ELi384EEv26Group_norm_nhwc_bwd_params --------------------------
	.section	.nv.constant0._Z35group_norm_nhwc_bwd_one_pass_kernelI11Fp32IOFp16WLi128ELi24ELi384EEv26Group_norm_nhwc_bwd_params,"a",@progbits
	.sectionflags	@""
	.align	4
.nv.constant0._Z35group_norm_nhwc_bwd_one_pass_kernelI11Fp32IOFp16WLi128ELi24ELi384EEv26Group_norm_nhwc_bwd_params:
	.zero		1080


//--------------------- .nv.constant0._Z35group_norm_nhwc_bwd_one_pass_kernelI11Fp32IOFp16WLi256ELi24ELi384EEv26Group_norm_nhwc_bwd_params --------------------------
	.section	.nv.constant0._Z35group_norm_nhwc_bwd_one_pass_kernelI11Fp32IOFp16WLi256ELi24ELi384EEv26Group_norm_nhwc_bwd_params,"a",@progbits
	.sectionflags	@""
	.align	4
.nv.constant0._Z35group_norm_nhwc_bwd_one_pass_kernelI11Fp32IOFp16WLi256ELi24ELi384EEv26Group_norm_nhwc_bwd_params:
	.zero		1080


//--------------------- .nv.constant0._Z35group_norm_nhwc_bwd_one_pass_kernelI11Fp32IOFp16WLi512ELi24ELi384EEv26Group_norm_nhwc_bwd_params --------------------------
	.section	.nv.constant0._Z35group_norm_nhwc_bwd_one_pass_kernelI11Fp32IOFp16WLi512ELi24ELi384EEv26Group_norm_nhwc_bwd_params,"a",@progbits
	.sectionflags	@""
	.align	4
.nv.constant0._Z35group_norm_nhwc_bwd_one_pass_kernelI11Fp32IOFp16WLi512ELi24ELi384EEv26Group_norm_nhwc_bwd_params:
	.zero		1080


//--------------------- .nv.constant0._Z35group_norm_nhwc_fwd_one_pass_kernelI11Bf16IOFp32WLi64ELi24ELi384EEv26Group_norm_nhwc_fwd_params --------------------------
	.section	.nv.constant0._Z35group_norm_nhwc_fwd_one_pass_kernelI11Bf16IOFp32WLi64ELi24ELi384EEv26Group_norm_nhwc_fwd_params,"a",@progbits
	.sectionflags	@""
	.align	4
.nv.constant0._Z35group_norm_nhwc_fwd_one_pass_kernelI11Bf16IOFp32WLi64ELi24ELi384EEv26Group_norm_nhwc_fwd_params:
	.zero		1056


//--------------------- .nv.constant0._Z35group_norm_nhwc_fwd_one_pass_kernelI11Bf16IOFp32WLi128ELi24ELi384EEv26Group_norm_nhwc_fwd_params --------------------------
	.section	.nv.constant0._Z35group_norm_nhwc_fwd_one_pass_kernelI11Bf16IOFp32WLi128ELi24ELi384EEv26Group_norm_nhwc_fwd_params,"a",@progbits
	.sectionflags	@""
	.align	4
.nv.constant0._Z35group_norm_nhwc_fwd_one_pass_kernelI11Bf16IOFp32WLi128ELi24ELi384EEv26Group_norm_nhwc_fwd_params:
	.zero		1056


//--------------------- .nv.constant0._Z35group_norm_nhwc_fwd_one_pass_kernelI11Bf16IOFp32WLi256ELi24ELi384EEv26Group_norm_nhwc_fwd_params --------------------------
	.section	.nv.constant0._Z35group_norm_nhwc_fwd_one_pass_kernelI11Bf16IOFp32WLi256ELi24ELi384EEv26Group_norm_nhwc_fwd_params,"a",@progbits
	.sectionflags	@""
	.align	4
.nv.constant0._Z35group_norm_nhwc_fwd_one_pass_kernelI11Bf16IOFp32WLi256ELi24ELi384EEv26Group_norm_nhwc_fwd_params:
	.zero		1056


//--------------------- .nv.constant0._Z35group_norm_nhwc_fwd_one_pass_kernelI11Bf16IOFp32WLi512ELi24ELi384EEv26Group_norm_nhwc_fwd_params --------------------------
	.section	.nv.constant0._Z35group_norm_nhwc_fwd_one_pass_kernelI11Bf16IOFp32WLi512ELi24ELi384EEv26Group_norm_nhwc_fwd_params,"a",@progbits
	.sectionflags	@""
	.align	4
.nv.constant0._Z35group_norm_nhwc_fwd_one_pass_kernelI11Bf16IOFp32WLi512ELi24ELi384EEv26Group_norm_nhwc_fwd_params:
	.zero		1056


//--------------------- .nv.constant0._Z35group_norm_nhwc_fwd_one_pass_kernelI11Bf16IOBf16WLi64ELi24ELi384EEv26Group_norm_nhwc_fwd_params --------------------------
	.section	.nv.constant0._Z35group_norm_nhwc_fwd_one_pass_kernelI11Bf16IOBf16WLi64ELi24ELi384EEv26Group_norm_nhwc_fwd_params,"a",@progbits
	.sectionflags	@""
	.align	4
.nv.constant0._Z35group_norm_nhwc_fwd_one_pass_kernelI11Bf16IOBf16WLi64ELi24ELi384EEv26Group_norm_nhwc_fwd_params:
	.zero		1056


//--------------------- .nv.constant0._Z35group_norm_nhwc_fwd_one_pass_kernelI11Bf16IOBf16WLi128ELi24ELi384EEv26Group_norm_nhwc_fwd_params --------------------------
	.section	.nv.constant0._Z35group_norm_nhwc_fwd_one_pass_kernelI11Bf16IOBf16WLi128ELi24ELi384EEv26Group_norm_nhwc_fwd_params,"a",@progbits
	.sectionflags	@""
	.align	4
.nv.constant0._Z35group_norm_nhwc_fwd_one_pass_kernelI11Bf16IOBf16WLi128ELi24ELi384EEv26Group_norm_nhwc_fwd_params:
	.zero		1056


//--------------------- .nv.constant0._Z35group_norm_nhwc_fwd_one_pass_kernelI11Bf16IOBf16WLi256ELi24ELi384EEv26Group_norm_nhwc_fwd_params --------------------------
	.section	.nv.constant0._Z35group_norm_nhwc_fwd_one_pass_kernelI11Bf16IOBf16WLi256ELi24ELi384EEv26Group_norm_nhwc_fwd_params,"a",@progbits
	.sectionflags	@""
	.align	4
.nv.constant0._Z35group_norm_nhwc_fwd_one_pass_kernelI11Bf16IOBf16WLi256ELi24ELi384EEv26Group_norm_nhwc_fwd_params:
	.zero		1056


//--------------------- .nv.constant0._Z35group_norm_nhwc_fwd_one_pass_kernelI11Bf16IOBf16WLi512ELi24ELi384EEv26Group_norm_nhwc_fwd_params --------------------------
	.section	.nv.constant0._Z35group_norm_nhwc_fwd_one_pass_kernelI11Bf16IOBf16WLi512ELi24ELi384EEv26Group_norm_nhwc_fwd_params,"a",@progbits
	.sectionflags	@""
	.align	4
.nv.constant0._Z35group_norm_nhwc_fwd_one_pass_kernelI11Bf16IOBf16WLi512ELi24ELi384EEv26Group_norm_nhwc_fwd_params:
	.zero		1056


//--------------------- .nv.constant0._Z35group_norm_nhwc_fwd_one_pass_kernelI11Bf16IOFp16WLi64ELi24ELi384EEv26Group_norm_nhwc_fwd_params --------------------------
	.section	.nv.constant0._Z35group_norm_nhwc_fwd_one_pass_kernelI11Bf16IOFp16WLi64ELi24ELi384EEv26Group_norm_nhwc_fwd_params,"a",@progbits
	.sectionflags	@""
	.align	4
.nv.constant0._Z35group_norm_nhwc_fwd_one_pass_kernelI11Bf16IOFp16WLi64ELi24ELi384EEv26Group_norm_nhwc_fwd_params:
	.zero		1056


//--------------------- .nv.constant0._Z35group_norm_nhwc_fwd_one_pass_kernelI11Bf16IOFp16WLi128ELi24ELi384EEv26Group_norm_nhwc_fwd_params --------------------------
	.section	.nv.constant0._Z35group_norm_nhwc_fwd_one_pass_kernelI11Bf16IOFp16WLi128ELi24ELi384EEv26Group_norm_nhwc_fwd_params,"a",@progbits
	.sectionflags	@""
	.align	4
.nv.constant0._Z35group_norm_nhwc_fwd_one_pass_kernelI11Bf16IOFp16WLi128ELi24ELi384EEv26Group_norm_nhwc_fwd_params:
	.zero		1056


//--------------------- .nv.constant0._Z35group_norm_nhwc_fwd_one_pass_kernelI11Bf16IOFp16WLi256ELi24ELi384EEv26Group_norm_nhwc_fwd_params --------------------------
	.section	.nv.constant0._Z35group_norm_nhwc_fwd_one_pass_kernelI11Bf16IOFp16WLi256ELi24ELi384EEv26Group_norm_nhwc_fwd_params,"a",@progbits
	.sectionflags	@""
	.align	4
.nv.constant0._Z35group_norm_nhwc_fwd_one_pass_kernelI11Bf16IOFp16WLi256ELi24ELi384EEv26Group_norm_nhwc_fwd_params:
	.zero		1056


//--------------------- .nv.constant0._Z35group_norm_nhwc_fwd_one_pass_kernelI11Bf16IOFp16WLi512ELi24ELi384EEv26Group_norm_nhwc_fwd_params --------------------------
	.section	.nv.constant0._Z35group_norm_nhwc_fwd_one_pass_kernelI11Bf16IOFp16WLi512ELi24ELi384EEv26Group_norm_nhwc_fwd_params,"a",@progbits
	.sectionflags	@""
	.align	4
.nv.constant0._Z35group_norm_nhwc_fwd_one_pass_kernelI11Bf16IOFp16WLi512ELi24ELi384EEv26Group_norm_nhwc_fwd_params:
	.zero		1056


//--------------------- .nv.constant0._Z35group_norm_nhwc_fwd_one_pass_kernelI11Fp16IOFp32WLi64ELi24ELi384EEv26Group_norm_nhwc_fwd_params --------------------------
	.section	.nv.constant0._Z35group_norm_nhwc_fwd_one_pass_kernelI11Fp16IOFp32WLi64ELi24ELi384EEv26Group_norm_nhwc_fwd_params,"a",@progbits
	.sectionflags	@""
	.align	4
.nv.constant0._Z35group_norm_nhwc_fwd_one_pass_kernelI11Fp16IOFp32WLi64ELi24ELi384EEv26Group_norm_nhwc_fwd_params:
	.zero		1056


//--------------------- .nv.constant0._Z35group_norm_nhwc_fwd_one_pass_kernelI11Fp16IOFp32WLi128ELi24ELi384EEv26Group_norm_nhwc_fwd_params --------------------------
	.section	.nv.constant0._Z35group_norm_nhwc_fwd_one_pass_kernelI11Fp16IOFp32WLi128ELi24ELi384EEv26Group_norm_nhwc_fwd_params,"a",@progbits
	.sectionflags	@""
	.align	4
.nv.constant0._Z35group_norm_nhwc_fwd_one_pass_kernelI11Fp16IOFp32WLi128ELi24ELi384EEv26Group_norm_nhwc_fwd_params:
	.zero		1056


//--------------------- .nv.constant0._Z35group_norm_nhwc_fwd_one_pass_kernelI11Fp16IOFp32WLi256ELi24ELi384EEv26Group_norm_nhwc_fwd_params --------------------------
	.section	.nv.constant0._Z35group_norm_nhwc_fwd_one_pass_kernelI11Fp16IOFp32WLi256ELi24ELi384EEv26Group_norm_nhwc_fwd_params,"a",@progbits
	.sectionflags	@""
	.align	4
.nv.constant0._Z35group_norm_nhwc_fwd_one_pass_kernelI11Fp16IOFp32WLi256ELi24ELi384EEv26Group_norm_nhwc_fwd_params:
	.zero		1056


//--------------------- .nv.constant0._Z35group_norm_nhwc_fwd_one_pass_kernelI11Fp16IOFp32WLi512ELi24ELi384EEv26Group_norm_nhwc_fwd_params --------------------------
	.section	.nv.constant0._Z35group_norm_nhwc_fwd_one_pass_kernelI11Fp16IOFp32WLi512ELi24ELi384EEv26Group_norm_nhwc_fwd_params,"a",@progbits
	.sectionflags	@""
	.align	4
.nv.constant0._Z35group_norm_nhwc_fwd_one_pass_kernelI11Fp16IOFp32WLi512ELi24ELi384EEv26Group_norm_nhwc_fwd_params:
	.zero		1056


//--------------------- .nv.constant0._Z35group_norm_nhwc_fwd_one_pass_kernelI11Fp16IOBf16WLi64ELi24ELi384EEv26Group_norm_nhwc_fwd_params --------------------------
	.section	.nv.constant0._Z35group_norm_nhwc_fwd_one_pass_kernelI11Fp16IOBf16WLi64ELi24ELi384EEv26Group_norm_nhwc_fwd_params,"a",@progbits
	.sectionflags	@""
	.align	4
.nv.constant0._Z35group_norm_nhwc_fwd_one_pass_kernelI11Fp16IOBf16WLi64ELi24ELi384EEv26Group_norm_nhwc_fwd_params:
	.zero		1056


//--------------------- .nv.constant0._Z35group_norm_nhwc_fwd_one_pass_kernelI11Fp16IOBf16WLi128ELi24ELi384EEv26Group_norm_nhwc_fwd_params --------------------------
	.section	.nv.constant0._Z35group_norm_nhwc_fwd_one_pass_kernelI11Fp16IOBf16WLi128ELi24ELi384EEv26Group_norm_nhwc_fwd_params,"a",@progbits
	.sectionflags	@""
	.align	4
.nv.constant0._Z35group_norm_nhwc_fwd_one_pass_kernelI11Fp16IOBf16WLi128ELi24ELi384EEv26Group_norm_nhwc_fwd_params:
	.zero		1056


//--------------------- .nv.constant0._Z35group_norm_nhwc_fwd_one_pass_kernelI11Fp16IOBf16WLi256ELi24ELi384EEv26Group_norm_nhwc_fwd_params --------------------------
	.section	.nv.constant0._Z35group_norm_nhwc_fwd_one_pass_kernelI11Fp16IOBf16WLi256ELi24ELi384EEv26Group_norm_nhwc_fwd_params,"a",@progbits
	.sectionflags	@""
	.align	4
.nv.constant0._Z35group_norm_nhwc_fwd_one_pass_kernelI11Fp16IOBf16WLi256ELi24ELi384EEv26Group_norm_nhwc_fwd_params:
	.zero		1056


//--------------------- .nv.constant0._Z35group_norm_nhwc_fwd_one_pass_kernelI11Fp16IOBf16WLi512ELi24ELi384EEv26Group_norm_nhwc_fwd_params --------------------------
	.section	.nv.constant0._Z35group_norm_nhwc_fwd_one_pass_kernelI11Fp16IOBf16WLi512ELi24ELi384EEv26Group_norm_nhwc_fwd_params,"a",@progbits
	.sectionflags	@""
	.align	4
.nv.constant0._Z35group_norm_nhwc_fwd_one_pass_kernelI11Fp16IOBf16WLi512ELi24ELi384EEv26Group_norm_nhwc_fwd_params:
	.zero		1056


//--------------------- .nv.constant0._Z35group_norm_nhwc_fwd_one_pass_kernelI11Fp16IOFp16WLi64ELi24ELi384EEv26Group_norm_nhwc_fwd_params --------------------------
	.section	.nv.constant0._Z35group_norm_nhwc_fwd_one_pass_kernelI11Fp16IOFp16WLi64ELi24ELi384EEv26Group_norm_nhwc_fwd_params,"a",@progbits
	.sectionflags	@""
	.align	4
.nv.constant0._Z35group_norm_nhwc_fwd_one_pass_kernelI11Fp16IOFp16WLi64ELi24ELi384EEv26Group_norm_nhwc_fwd_params:
	.zero		1056


//--------------------- .nv.constant0._Z35group_norm_nhwc_fwd_one_pass_kernelI11Fp16IOFp16WLi128ELi24ELi384EEv26Group_norm_nhwc_fwd_params --------------------------
	.section	.nv.constant0._Z35group_norm_nhwc_fwd_one_pass_kernelI11Fp16IOFp16WLi128ELi24ELi384EEv26Group_norm_nhwc_fwd_params,"a",@progbits
	.sectionflags	@""
	.align	4
.nv.constant0._Z35group_norm_nhwc_fwd_one_pass_kernelI11Fp16IOFp16WLi128ELi24ELi384EEv26Group_norm_nhwc_fwd_params:
	.zero		1056


//--------------------- .nv.constant0._Z35group_norm_nhwc_fwd_one_pass_kernelI11Fp16IOFp16WLi256ELi24ELi384EEv26Group_norm_nhwc_fwd_params --------------------------
	.section	.nv.constant0._Z35group_norm_nhwc_fwd_one_pass_kernelI11Fp16IOFp16WLi256ELi24ELi384EEv26Group_norm_nhwc_fwd_params,"a",@progbits
	.sectionflags	@""
	.align	4
.nv.constant0._Z35group_norm_nhwc_fwd_one_pass_kernelI11Fp16IOFp16WLi256ELi24ELi384EEv26Group_norm_nhwc_fwd_params:
	.zero		1056


//--------------------- .nv.constant0._Z35group_norm_nhwc_fwd_one_pass_kernelI11Fp16IOFp16WLi512ELi24ELi384EEv26Group_norm_nhwc_fwd_params --------------------------
	.section	.nv.constant0._Z35group_norm_nhwc_fwd_one_pass_kernelI11Fp16IOFp16WLi512ELi24ELi384EEv26Group_norm_nhwc_fwd_params,"a",@progbits
	.sectionflags	@""
	.align	4
.nv.constant0._Z35group_norm_nhwc_fwd_one_pass_kernelI11Fp16IOFp16WLi512ELi24ELi384EEv26Group_norm_nhwc_fwd_params:
	.zero		1056


//--------------------- .nv.constant0._Z35group_norm_nhwc_fwd_one_pass_kernelI11Fp32IOFp32WLi64ELi24ELi384EEv26Group_norm_nhwc_fwd_params --------------------------
	.section	.nv.constant0._Z35group_norm_nhwc_fwd_one_pass_kernelI11Fp32IOFp32WLi64ELi24ELi384EEv26Group_norm_nhwc_fwd_params,"a",@progbits
	.sectionflags	@""
	.align	4
.nv.constant0._Z35group_norm_nhwc_fwd_one_pass_kernelI11Fp32IOFp32WLi64ELi24ELi384EEv26Group_norm_nhwc_fwd_params:
	.zero		1056


//--------------------- .nv.constant0._Z35group_norm_nhwc_fwd_one_pass_kernelI11Fp32IOFp32WLi128ELi24ELi384EEv26Group_norm_nhwc_fwd_params --------------------------
	.section	.nv.constant0._Z35group_norm_nhwc_fwd_one_pass_kernelI11Fp32IOFp32WLi128ELi24ELi384EEv26Group_norm_nhwc_fwd_params,"a",@progbits
	.sectionflags	@""
	.align	4
.nv.constant0._Z35group_norm_nhwc_fwd_one_pass_kernelI11Fp32IOFp32WLi128ELi24ELi384EEv26Group_norm_nhwc_fwd_params:
	.zero		1056


//--------------------- .nv.constant0._Z35group_norm_nhwc_fwd_one_pass_kernelI11Fp32IOFp32WLi256ELi24ELi384EEv26Group_norm_nhwc_fwd_params --------------------------
	.section	.nv.constant0._Z35group_norm_nhwc_fwd_one_pass_kernelI11Fp32IOFp32WLi256ELi24ELi384EEv26Group_norm_nhwc_fwd_params,"a",@progbits
	.sectionflags	@""
	.align	4
.nv.constant0._Z35group_norm_nhwc_fwd_one_pass_kernelI11Fp32IOFp32WLi256ELi24ELi384EEv26Group_norm_nhwc_fwd_params:
	.zero		1056


//--------------------- .nv.constant0._Z35group_norm_nhwc_fwd_one_pass_kernelI11Fp32IOFp32WLi512ELi24ELi384EEv26Group_norm_nhwc_fwd_params --------------------------
	.section	.nv.constant0._Z35group_norm_nhwc_fwd_one_pass_kernelI11Fp32IOFp32WLi512ELi24ELi384EEv26Group_norm_nhwc_fwd_params,"a",@progbits
	.sectionflags	@""
	.align	4
.nv.constant0._Z35group_norm_nhwc_fwd_one_pass_kernelI11Fp32IOFp32WLi512ELi24ELi384EEv26Group_norm_nhwc_fwd_params:
	.zero		1056


//--------------------- .nv.constant0._Z35group_norm_nhwc_fwd_one_pass_kernelI11Fp32IOBf16WLi64ELi24ELi384EEv26Group_norm_nhwc_fwd_params --------------------------
	.section	.nv.constant0._Z35group_norm_nhwc_fwd_one_pass_kernelI11Fp32IOBf16WLi64ELi24ELi384EEv26Group_norm_nhwc_fwd_params,"a",@progbits
	.sectionflags	@""
	.align	4
.nv.constant0._Z35group_norm_nhwc_fwd_one_pass_kernelI11Fp32IOBf16WLi64ELi24ELi384EEv26Group_norm_nhwc_fwd_params:
	.zero		1056


//--------------------- .nv.constant0._Z35group_norm_nhwc_fwd_one_pass_kernelI11Fp32IOBf16WLi128ELi24ELi384EEv26Group_norm_nhwc_fwd_params --------------------------
	.section	.nv.constant0._Z35group_norm_nhwc_fwd_one_pass_kernelI11Fp32IOBf16WLi128ELi24ELi384EEv26Group_norm_nhwc_fwd_params,"a",@progbits
	.sectionflags	@""
	.align	4
.nv.constant0._Z35group_norm_nhwc_fwd_one_pass_kernelI11Fp32IOBf16WLi128ELi24ELi384EEv26Group_norm_nhwc_fwd_params:
	.zero		1056


//--------------------- .nv.constant0._Z35group_norm_nhwc_fwd_one_pass_kernelI11Fp32IOBf16WLi256ELi24ELi384EEv26Group_norm_nhwc_fwd_params --------------------------
	.section	.nv.constant0._Z35group_norm_nhwc_fwd_one_pass_kernelI11Fp32IOBf16WLi256ELi24ELi384EEv26Group_norm_nhwc_fwd_params,"a",@progbits
	.sectionflags	@""
	.align	4
.nv.constant0._Z35group_norm_nhwc_fwd_one_pass_kernelI11Fp32IOBf16WLi256ELi24ELi384EEv26Group_norm_nhwc_fwd_params:
	.zero		1056


//--------------------- .nv.constant0._Z35group_norm_nhwc_fwd_one_pass_kernelI11Fp32IOBf16WLi512ELi24ELi384EEv26Group_norm_nhwc_fwd_params --------------------------
	.section	.nv.constant0._Z35group_norm_nhwc_fwd_one_pass_kernelI11Fp32IOBf16WLi512ELi24ELi384EEv26Group_norm_nhwc_fwd_params,"a",@progbits
	.sectionflags	@""
	.align	4
.nv.constant0._Z35group_norm_nhwc_fwd_one_pass_kernelI11Fp32IOBf16WLi512ELi24ELi384EEv26Group_norm_nhwc_fwd_params:
	.zero		1056


//--------------------- .nv.constant0._Z35group_norm_nhwc_fwd_one_pass_kernelI11Fp32IOFp16WLi64ELi24ELi384EEv26Group_norm_nhwc_fwd_params --------------------------
	.section	.nv.constant0._Z35group_norm_nhwc_fwd_one_pass_kernelI11Fp32IOFp16WLi64ELi24ELi384EEv26Group_norm_nhwc_fwd_params,"a",@progbits
	.sectionflags	@""
	.align	4
.nv.constant0._Z35group_norm_nhwc_fwd_one_pass_kernelI11Fp32IOFp16WLi64ELi24ELi384EEv26Group_norm_nhwc_fwd_params:
	.zero		1056


//--------------------- .nv.constant0._Z35group_norm_nhwc_fwd_one_pass_kernelI11Fp32IOFp16WLi128ELi24ELi384EEv26Group_norm_nhwc_fwd_params --------------------------
	.section	.nv.constant0._Z35group_norm_nhwc_fwd_one_pass_kernelI11Fp32IOFp16WLi128ELi24ELi384EEv26Group_norm_nhwc_fwd_params,"a",@progbits
	.sectionflags	@""
	.align	4
.nv.constant0._Z35group_norm_nhwc_fwd_one_pass_kernelI11Fp32IOFp16WLi128ELi24ELi384EEv26Group_norm_nhwc_fwd_params:
	.zero		1056


//--------------------- .nv.constant0._Z35group_norm_nhwc_fwd_one_pass_kernelI11Fp32IOFp16WLi256ELi24ELi384EEv26Group_norm_nhwc_fwd_params --------------------------
	.section	.nv.constant0._Z35group_norm_nhwc_fwd_one_pass_kernelI11Fp32IOFp16WLi256ELi24ELi384EEv26Group_norm_nhwc_fwd_params,"a",@progbits
	.sectionflags	@""
	.align	4
.nv.constant0._Z35group_norm_nhwc_fwd_one_pass_kernelI11Fp32IOFp16WLi256ELi24ELi384EEv26Group_norm_nhwc_fwd_params:
	.zero		1056


//--------------------- .nv.constant0._Z35group_norm_nhwc_fwd_one_pass_kernelI11Fp32IOFp16WLi512ELi24ELi384EEv26Group_norm_nhwc_fwd_params --------------------------
	.section	.nv.constant0._Z35group_norm_nhwc_fwd_one_pass_kernelI11Fp32IOFp16WLi512ELi24ELi384EEv26Group_norm_nhwc_fwd_params,"a",@progbits
	.sectionflags	@""
	.align	4
.nv.constant0._Z35group_norm_nhwc_fwd_one_pass_kernelI11Fp32IOFp16WLi512ELi24ELi384EEv26Group_norm_nhwc_fwd_params:
	.zero		1056


//--------------------- SYMBOLS --------------------------

	.type		.nv.reservedSmem.offset0,@object
	.size		.nv.reservedSmem.offset0,0x4
	.type		.nv.reservedSmem.cap,@object
	.size		.nv.reservedSmem.cap,0x4
